	.target	sm_90a

	.elftype	@"ET_EXEC"


//--------------------- .note.nv.tkinfo           --------------------------
	.section	.note.nv.tkinfo,"",@"SHT_NOTE"
	.sectionflags	@"SHF_NOTE_NV_TKINFO"
	.tkinfo
        /*0018*/ 	.word	0x00000002
        /*0030*/ 	.string	""
        /*0030*/ 	.string	"ptxas"
        /*0030*/ 	.string	"Cuda compilation tools, release 13.0, V13.0.88"
        /*0030*/ 	.string	"Build cuda_13.0.r13.0/compiler.36424714_0"
        /*0030*/ 	.string	"-arch sm_90a -m 64 "



//--------------------- .note.nv.cuinfo           --------------------------
	.section	.note.nv.cuinfo,"",@"SHT_NOTE"
	.sectionflags	@"SHF_NOTE_NV_CUINFO"
        /*0018*/ 	.short	0x0002
        /*001a*/ 	.short	0x005a
        /*001c*/ 	.short	0x0082
	.zero		2


//--------------------- .nv.info                  --------------------------
	.section	.nv.info,"",@"SHT_CUDA_INFO"
	.align	4


	//----- nvinfo : EIATTR_REGCOUNT
	.align		4
        /*0000*/ 	.byte	0x04, 0x2f
        /*0002*/ 	.short	(.L_23 - .L_22)
	.align		4
.L_22:
        /*0004*/ 	.word	index@(_ZN7cutlass13device_kernelIN5flash11enable_sm90INS1_16FlashAttnFwdSm90INS1_25CollectiveMainloopFwdSm90ILi2EN4cute5tupleIJNS5_1CILi1EEES8_S8_EEENS6_IJNS7_ILi192EEENS7_ILi144EEENS7_ILi96EEEEEELi96ENS_10bfloat16_tEfNS_4arch4Sm90ELb1ELb0ELb0ELb1ELb0ELb1ELb0ELb0ELb1ELb1ELb0ELb0EEENS1_21CollectiveEpilogueFwdINS6_IJSA_SC_SB_EEES9_SE_SG_Li384ELb1ELb1ELb0ELb0EEENS1_36VarlenDynamicPersistentTileSchedulerILi192ELi144ELi384ELi128ELb0ELb1ELb1ELb1ELb1ELb1EEEEEEEEEvNT_6ParamsE)
        /*0008*/ 	.word	0x00000080


	//----- nvinfo : EIATTR_FRAME_SIZE
	.align		4
.L_23:
        /*000c*/ 	.byte	0x04, 0x11
        /*000e*/ 	.short	(.L_25 - .L_24)
	.align		4
.L_24:
        /*0010*/ 	.word	index@(_ZN7cutlass13device_kernelIN5flash11enable_sm90INS1_16FlashAttnFwdSm90INS1_25CollectiveMainloopFwdSm90ILi2EN4cute5tupleIJNS5_1CILi1EEES8_S8_EEENS6_IJNS7_ILi192EEENS7_ILi144EEENS7_ILi96EEEEEELi96ENS_10bfloat16_tEfNS_4arch4Sm90ELb1ELb0ELb0ELb1ELb0ELb1ELb0ELb0ELb1ELb1ELb0ELb0EEENS1_21CollectiveEpilogueFwdINS6_IJSA_SC_SB_EEES9_SE_SG_Li384ELb1ELb1ELb0ELb0EEENS1_36VarlenDynamicPersistentTileSchedulerILi192ELi144ELi384ELi128ELb0ELb1ELb1ELb1ELb1ELb1EEEEEEEEEvNT_6ParamsE)
        /*0014*/ 	.word	0x00000088


	//----- nvinfo : EIATTR_REGCOUNT
	.align		4
.L_25:
        /*0018*/ 	.byte	0x04, 0x2f
        /*001a*/ 	.short	(.L_27 - .L_26)
	.align		4
.L_26:
        /*001c*/ 	.word	index@(_ZN7cutlass13device_kernelIN5flash11enable_sm90INS1_16FlashAttnFwdSm90INS1_25CollectiveMainloopFwdSm90ILi2EN4cute5tupleIJNS5_1CILi1EEES8_S8_EEENS6_IJNS7_ILi192EEENS7_ILi144EEENS7_ILi96EEEEEELi96ENS_10bfloat16_tEfNS_4arch4Sm90ELb1ELb0ELb0ELb1ELb0ELb0ELb0ELb0ELb1ELb1ELb0ELb0EEENS1_21CollectiveEpilogueFwdINS6_IJSA_SC_SB_EEES9_SE_SG_Li384ELb1ELb1ELb0ELb0EEENS1_36VarlenDynamicPersistentTileSchedulerILi192ELi144ELi384ELi128ELb0ELb1ELb1ELb1ELb1ELb1EEEEEEEEEvNT_6ParamsE)
        /*0020*/ 	.word	0x00000080


	//----- nvinfo : EIATTR_FRAME_SIZE
	.align		4
.L_27:
        /*0024*/ 	.byte	0x04, 0x11
        /*0026*/ 	.short	(.L_29 - .L_28)
	.align		4
.L_28:
        /*0028*/ 	.word	index@(_ZN7cutlass13device_kernelIN5flash11enable_sm90INS1_16FlashAttnFwdSm90INS1_25CollectiveMainloopFwdSm90ILi2EN4cute5tupleIJNS5_1CILi1EEES8_S8_EEENS6_IJNS7_ILi192EEENS7_ILi144EEENS7_ILi96EEEEEELi96ENS_10bfloat16_tEfNS_4arch4Sm90ELb1ELb0ELb0ELb1ELb0ELb0ELb0ELb0ELb1ELb1ELb0ELb0EEENS1_21CollectiveEpilogueFwdINS6_IJSA_SC_SB_EEES9_SE_SG_Li384ELb1ELb1ELb0ELb0EEENS1_36VarlenDynamicPersistentTileSchedulerILi192ELi144ELi384ELi128ELb0ELb1ELb1ELb1ELb1ELb1EEEEEEEEEvNT_6ParamsE)
        /*002c*/ 	.word	0x00000038


	//----- nvinfo : EIATTR_REGCOUNT
	.align		4
.L_29:
        /*0030*/ 	.byte	0x04, 0x2f
        /*0032*/ 	.short	(.L_31 - .L_30)
	.align		4
.L_30:
        /*0034*/ 	.word	index@(_ZN7cutlass13device_kernelIN5flash11enable_sm90INS1_16FlashAttnFwdSm90INS1_25CollectiveMainloopFwdSm90ILi2EN4cute5tupleIJNS5_1CILi1EEES8_S8_EEENS6_IJNS7_ILi192EEENS7_ILi144EEENS7_ILi96EEEEEELi96ENS_10bfloat16_tEfNS_4arch4Sm90ELb1ELb0ELb0ELb0ELb0ELb0ELb0ELb0ELb1ELb1ELb0ELb0EEENS1_21CollectiveEpilogueFwdINS6_IJSA_SC_SB_EEES9_SE_SG_Li384ELb0ELb1ELb0ELb0EEENS1_30DynamicPersistentTileSchedulerILi384ELi128ELb0ELb1ELb1EEEEEEEEEvNT_6ParamsE)
        /*0038*/ 	.word	0x00000080


	//----- nvinfo : EIATTR_FRAME_SIZE
	.align		4
.L_31:
        /*003c*/ 	.byte	0x04, 0x11
        /*003e*/ 	.short	(.L_33 - .L_32)
	.align		4
.L_32:
        /*0040*/ 	.word	index@(_ZN7cutlass13device_kernelIN5flash11enable_sm90INS1_16FlashAttnFwdSm90INS1_25CollectiveMainloopFwdSm90ILi2EN4cute5tupleIJNS5_1CILi1EEES8_S8_EEENS6_IJNS7_ILi192EEENS7_ILi144EEENS7_ILi96EEEEEELi96ENS_10bfloat16_tEfNS_4arch4Sm90ELb1ELb0ELb0ELb0ELb0ELb0ELb0ELb0ELb1ELb1ELb0ELb0EEENS1_21CollectiveEpilogueFwdINS6_IJSA_SC_SB_EEES9_SE_SG_Li384ELb0ELb1ELb0ELb0EEENS1_30DynamicPersistentTileSchedulerILi384ELi128ELb0ELb1ELb1EEEEEEEEEvNT_6ParamsE)
        /*0044*/ 	.word	0x00000010


	//----- nvinfo : EIATTR_REGCOUNT
	.align		4
.L_33:
        /*0048*/ 	.byte	0x04, 0x2f
        /*004a*/ 	.short	(.L_35 - .L_34)
	.align		4
.L_34:
        /*004c*/ 	.word	index@(_ZN7cutlass13device_kernelIN5flash11enable_sm90INS1_16FlashAttnFwdSm90INS1_25CollectiveMainloopFwdSm90ILi2EN4cute5tupleIJNS5_1CILi1EEES8_S8_EEENS6_IJNS7_ILi192EEENS7_ILi128EEENS7_ILi96EEEEEELi96ENS_10bfloat16_tEfNS_4arch4Sm90ELb0ELb1ELb0ELb1ELb0ELb1ELb0ELb0ELb1ELb1ELb0ELb0EEENS1_21CollectiveEpilogueFwdINS6_IJSA_SC_SB_EEES9_SE_SG_Li384ELb1ELb1ELb0ELb0EEENS1_36VarlenDynamicPersistentTileSchedulerILi192ELi128ELi384ELi128ELb0ELb1ELb1ELb1ELb0ELb1EEEEEEEEEvNT_6ParamsE)
        /*0050*/ 	.word	0x00000080


	//----- nvinfo : EIATTR_FRAME_SIZE
	.align		4
.L_35:
        /*0054*/ 	.byte	0x04, 0x11
        /*0056*/ 	.short	(.L_37 - .L_36)
	.align		4
.L_36:
        /*0058*/ 	.word	index@(_ZN7cutlass13device_kernelIN5flash11enable_sm90INS1_16FlashAttnFwdSm90INS1_25CollectiveMainloopFwdSm90ILi2EN4cute5tupleIJNS5_1CILi1EEES8_S8_EEENS6_IJNS7_ILi192EEENS7_ILi128EEENS7_ILi96EEEEEELi96ENS_10bfloat16_tEfNS_4arch4Sm90ELb0ELb1ELb0ELb1ELb0ELb1ELb0ELb0ELb1ELb1ELb0ELb0EEENS1_21CollectiveEpilogueFwdINS6_IJSA_SC_SB_EEES9_SE_SG_Li384ELb1ELb1ELb0ELb0EEENS1_36VarlenDynamicPersistentTileSchedulerILi192ELi128ELi384ELi128ELb0ELb1ELb1ELb1ELb0ELb1EEEEEEEEEvNT_6ParamsE)
        /*005c*/ 	.word	0x00000060


	//----- nvinfo : EIATTR_REGCOUNT
	.align		4
.L_37:
        /*0060*/ 	.byte	0x04, 0x2f
        /*0062*/ 	.short	(.L_39 - .L_38)
	.align		4
.L_38:
        /*0064*/ 	.word	index@(_ZN7cutlass13device_kernelIN5flash11enable_sm90INS1_16FlashAttnFwdSm90INS1_25CollectiveMainloopFwdSm90ILi2EN4cute5tupleIJNS5_1CILi1EEES8_S8_EEENS6_IJNS7_ILi192EEENS7_ILi128EEENS7_ILi96EEEEEELi96ENS_10bfloat16_tEfNS_4arch4Sm90ELb0ELb1ELb0ELb1ELb0ELb0ELb0ELb0ELb1ELb1ELb0ELb0EEENS1_21CollectiveEpilogueFwdINS6_IJSA_SC_SB_EEES9_SE_SG_Li384ELb1ELb1ELb0ELb0EEENS1_36VarlenDynamicPersistentTileSchedulerILi192ELi128ELi384ELi128ELb0ELb1ELb1ELb1ELb0ELb1EEEEEEEEEvNT_6ParamsE)
        /*0068*/ 	.word	0x00000080


	//----- nvinfo : EIATTR_FRAME_SIZE
	.align		4
.L_39:
        /*006c*/ 	.byte	0x04, 0x11
        /*006e*/ 	.short	(.L_41 - .L_40)
	.align		4
.L_40:
        /*0070*/ 	.word	index@(_ZN7cutlass13device_kernelIN5flash11enable_sm90INS1_16FlashAttnFwdSm90INS1_25CollectiveMainloopFwdSm90ILi2EN4cute5tupleIJNS5_1CILi1EEES8_S8_EEENS6_IJNS7_ILi192EEENS7_ILi128EEENS7_ILi96EEEEEELi96ENS_10bfloat16_tEfNS_4arch4Sm90ELb0ELb1ELb0ELb1ELb0ELb0ELb0ELb0ELb1ELb1ELb0ELb0EEENS1_21CollectiveEpilogueFwdINS6_IJSA_SC_SB_EEES9_SE_SG_Li384ELb1ELb1ELb0ELb0EEENS1_36VarlenDynamicPersistentTileSchedulerILi192ELi128ELi384ELi128ELb0ELb1ELb1ELb1ELb0ELb1EEEEEEEEEvNT_6ParamsE)
        /*0074*/ 	.word	0x00000038


	//----- nvinfo : EIATTR_REGCOUNT
	.align		4
.L_41:
        /*0078*/ 	.byte	0x04, 0x2f
        /*007a*/ 	.short	(.L_43 - .L_42)
	.align		4
.L_42:
        /*007c*/ 	.word	index@(_ZN7cutlass13device_kernelIN5flash11enable_sm90INS1_16FlashAttnFwdSm90INS1_25CollectiveMainloopFwdSm90ILi2EN4cute5tupleIJNS5_1CILi1EEES8_S8_EEENS6_IJNS7_ILi192EEENS7_ILi128EEENS7_ILi96EEEEEELi96ENS_10bfloat16_tEfNS_4arch4Sm90ELb0ELb1ELb0ELb0ELb0ELb0ELb0ELb0ELb1ELb1ELb0ELb0EEENS1_21CollectiveEpilogueFwdINS6_IJSA_SC_SB_EEES9_SE_SG_Li384ELb0ELb1ELb0ELb0EEENS1_30DynamicPersistentTileSchedulerILi384ELi128ELb0ELb1ELb1EEEEEEEEEvNT_6ParamsE)
        /*0080*/ 	.word	0x00000080


	//----- nvinfo : EIATTR_FRAME_SIZE
	.align		4
.L_43:
        /*0084*/ 	.byte	0x04, 0x11
        /*0086*/ 	.short	(.L_45 - .L_44)
	.align		4
.L_44:
        /*0088*/ 	.word	index@(_ZN7cutlass13device_kernelIN5flash11enable_sm90INS1_16FlashAttnFwdSm90INS1_25CollectiveMainloopFwdSm90ILi2EN4cute5tupleIJNS5_1CILi1EEES8_S8_EEENS6_IJNS7_ILi192EEENS7_ILi128EEENS7_ILi96EEEEEELi96ENS_10bfloat16_tEfNS_4arch4Sm90ELb0ELb1ELb0ELb0ELb0ELb0ELb0ELb0ELb1ELb1ELb0ELb0EEENS1_21CollectiveEpilogueFwdINS6_IJSA_SC_SB_EEES9_SE_SG_Li384ELb0ELb1ELb0ELb0EEENS1_30DynamicPersistentTileSchedulerILi384ELi128ELb0ELb1ELb1EEEEEEEEEvNT_6ParamsE)
        /*008c*/ 	.word	0x00000000


	//----- nvinfo : EIATTR_REGCOUNT
	.align		4
.L_45:
        /*0090*/ 	.byte	0x04, 0x2f
        /*0092*/ 	.short	(.L_47 - .L_46)
	.align		4
.L_46:
        /*0094*/ 	.word	index@(_ZN7cutlass13device_kernelIN5flash11enable_sm90INS1_16FlashAttnFwdSm90INS1_25CollectiveMainloopFwdSm90ILi2EN4cute5tupleIJNS5_1CILi1EEES8_S8_EEENS6_IJNS7_ILi192EEENS7_ILi144EEENS7_ILi96EEEEEELi96ENS_10bfloat16_tEfNS_4arch4Sm90ELb0ELb0ELb0ELb1ELb0ELb1ELb0ELb0ELb1ELb1ELb0ELb0EEENS1_21CollectiveEpilogueFwdINS6_IJSA_SC_SB_EEES9_SE_SG_Li384ELb1ELb1ELb0ELb0EEENS1_36VarlenDynamicPersistentTileSchedulerILi192ELi144ELi384ELi128ELb0ELb1ELb1ELb0ELb1ELb1EEEEEEEEEvNT_6ParamsE)
        /*0098*/ 	.word	0x00000080


	//----- nvinfo : EIATTR_FRAME_SIZE
	.align		4
.L_47:
        /*009c*/ 	.byte	0x04, 0x11
        /*009e*/ 	.short	(.L_49 - .L_48)
	.align		4
.L_48:
        /*00a0*/ 	.word	index@(_ZN7cutlass13device_kernelIN5flash11enable_sm90INS1_16FlashAttnFwdSm90INS1_25CollectiveMainloopFwdSm90ILi2EN4cute5tupleIJNS5_1CILi1EEES8_S8_EEENS6_IJNS7_ILi192EEENS7_ILi144EEENS7_ILi96EEEEEELi96ENS_10bfloat16_tEfNS_4arch4Sm90ELb0ELb0ELb0ELb1ELb0ELb1ELb0ELb0ELb1ELb1ELb0ELb0EEENS1_21CollectiveEpilogueFwdINS6_IJSA_SC_SB_EEES9_SE_SG_Li384ELb1ELb1ELb0ELb0EEENS1_36VarlenDynamicPersistentTileSchedulerILi192ELi144ELi384ELi128ELb0ELb1ELb1ELb0ELb1ELb1EEEEEEEEEvNT_6ParamsE)
        /*00a4*/ 	.word	0x000000e8


	//----- nvinfo : EIATTR_REGCOUNT
	.align		4
.L_49:
        /*00a8*/ 	.byte	0x04, 0x2f
        /*00aa*/ 	.short	(.L_51 - .L_50)
	.align		4
.L_50:
        /*00ac*/ 	.word	index@(_ZN7cutlass13device_kernelIN5flash11enable_sm90INS1_16FlashAttnFwdSm90INS1_25CollectiveMainloopFwdSm90ILi2EN4cute5tupleIJNS5_1CILi1EEES8_S8_EEENS6_IJNS7_ILi192EEENS7_ILi144EEENS7_ILi96EEEEEELi96ENS_10bfloat16_tEfNS_4arch4Sm90ELb0ELb0ELb0ELb1ELb0ELb0ELb0ELb0ELb1ELb1ELb0ELb0EEENS1_21CollectiveEpilogueFwdINS6_IJSA_SC_SB_EEES9_SE_SG_Li384ELb1ELb1ELb0ELb0EEENS1_36VarlenDynamicPersistentTileSchedulerILi192ELi144ELi384ELi128ELb0ELb1ELb1ELb0ELb1ELb1EEEEEEEEEvNT_6ParamsE)
        /*00b0*/ 	.word	0x00000080


	//----- nvinfo : EIATTR_FRAME_SIZE
	.align		4
.L_51:
        /*00b4*/ 	.byte	0x04, 0x11
        /*00b6*/ 	.short	(.L_53 - .L_52)
	.align		4
.L_52:
        /*00b8*/ 	.word	index@(_ZN7cutlass13device_kernelIN5flash11enable_sm90INS1_16FlashAttnFwdSm90INS1_25CollectiveMainloopFwdSm90ILi2EN4cute5tupleIJNS5_1CILi1EEES8_S8_EEENS6_IJNS7_ILi192EEENS7_ILi144EEENS7_ILi96EEEEEELi96ENS_10bfloat16_tEfNS_4arch4Sm90ELb0ELb0ELb0ELb1ELb0ELb0ELb0ELb0ELb1ELb1ELb0ELb0EEENS1_21CollectiveEpilogueFwdINS6_IJSA_SC_SB_EEES9_SE_SG_Li384ELb1ELb1ELb0ELb0EEENS1_36VarlenDynamicPersistentTileSchedulerILi192ELi144ELi384ELi128ELb0ELb1ELb1ELb0ELb1ELb1EEEEEEEEEvNT_6ParamsE)
        /*00bc*/ 	.word	0x00000040


	//----- nvinfo : EIATTR_REGCOUNT
	.align		4
.L_53:
        /*00c0*/ 	.byte	0x04, 0x2f
        /*00c2*/ 	.short	(.L_55 - .L_54)
	.align		4
.L_54:
        /*00c4*/ 	.word	index@(_ZN7cutlass13device_kernelIN5flash11enable_sm90INS1_16FlashAttnFwdSm90INS1_25CollectiveMainloopFwdSm90ILi2EN4cute5tupleIJNS5_1CILi1EEES8_S8_EEENS6_IJNS7_ILi192EEENS7_ILi144EEENS7_ILi96EEEEEELi96ENS_10bfloat16_tEfNS_4arch4Sm90ELb0ELb0ELb0ELb0ELb0ELb0ELb0ELb0ELb1ELb1ELb0ELb0EEENS1_21CollectiveEpilogueFwdINS6_IJSA_SC_SB_EEES9_SE_SG_Li384ELb0ELb1ELb0ELb0EEENS1_29StaticPersistentTileSchedulerILb0EEEEEEEEEvNT_6ParamsE)
        /*00c8*/ 	.word	0x00000080


	//----- nvinfo : EIATTR_FRAME_SIZE
	.align		4
.L_55:
        /*00cc*/ 	.byte	0x04, 0x11
        /*00ce*/ 	.short	(.L_57 - .L_56)
	.align		4
.L_56:
        /*00d0*/ 	.word	index@(_ZN7cutlass13device_kernelIN5flash11enable_sm90INS1_16FlashAttnFwdSm90INS1_25CollectiveMainloopFwdSm90ILi2EN4cute5tupleIJNS5_1CILi1EEES8_S8_EEENS6_IJNS7_ILi192EEENS7_ILi144EEENS7_ILi96EEEEEELi96ENS_10bfloat16_tEfNS_4arch4Sm90ELb0ELb0ELb0ELb0ELb0ELb0ELb0ELb0ELb1ELb1ELb0ELb0EEENS1_21CollectiveEpilogueFwdINS6_IJSA_SC_SB_EEES9_SE_SG_Li384ELb0ELb1ELb0ELb0EEENS1_29StaticPersistentTileSchedulerILb0EEEEEEEEEvNT_6ParamsE)
        /*00d4*/ 	.word	0x00000028


	//----- nvinfo : EIATTR_MIN_STACK_SIZE
	.align		4
.L_57:
        /*00d8*/ 	.byte	0x04, 0x12
        /*00da*/ 	.short	(.L_59 - .L_58)
	.align		4
.L_58:
        /*00dc*/ 	.word	index@(_ZN7cutlass13device_kernelIN5flash11enable_sm90INS1_16FlashAttnFwdSm90INS1_25CollectiveMainloopFwdSm90ILi2EN4cute5tupleIJNS5_1CILi1EEES8_S8_EEENS6_IJNS7_ILi192EEENS7_ILi144EEENS7_ILi96EEEEEELi96ENS_10bfloat16_tEfNS_4arch4Sm90ELb0ELb0ELb0ELb0ELb0ELb0ELb0ELb0ELb1ELb1ELb0ELb0EEENS1_21CollectiveEpilogueFwdINS6_IJSA_SC_SB_EEES9_SE_SG_Li384ELb0ELb1ELb0ELb0EEENS1_29StaticPersistentTileSchedulerILb0EEEEEEEEEvNT_6ParamsE)
        /*00e0*/ 	.word	0x00000028


	//----- nvinfo : EIATTR_MIN_STACK_SIZE
	.align		4
.L_59:
        /*00e4*/ 	.byte	0x04, 0x12
        /*00e6*/ 	.short	(.L_61 - .L_60)
	.align		4
.L_60:
        /*00e8*/ 	.word	index@(_ZN7cutlass13device_kernelIN5flash11enable_sm90INS1_16FlashAttnFwdSm90INS1_25CollectiveMainloopFwdSm90ILi2EN4cute5tupleIJNS5_1CILi1EEES8_S8_EEENS6_IJNS7_ILi192EEENS7_ILi144EEENS7_ILi96EEEEEELi96ENS_10bfloat16_tEfNS_4arch4Sm90ELb0ELb0ELb0ELb1ELb0ELb0ELb0ELb0ELb1ELb1ELb0ELb0EEENS1_21CollectiveEpilogueFwdINS6_IJSA_SC_SB_EEES9_SE_SG_Li384ELb1ELb1ELb0ELb0EEENS1_36VarlenDynamicPersistentTileSchedulerILi192ELi144ELi384ELi128ELb0ELb1ELb1ELb0ELb1ELb1EEEEEEEEEvNT_6ParamsE)
        /*00ec*/ 	.word	0x00000040


	//----- nvinfo : EIATTR_MIN_STACK_SIZE
	.align		4
.L_61:
        /*00f0*/ 	.byte	0x04, 0x12
        /*00f2*/ 	.short	(.L_63 - .L_62)
	.align		4
.L_62:
        /*00f4*/ 	.word	index@(_ZN7cutlass13device_kernelIN5flash11enable_sm90INS1_16FlashAttnFwdSm90INS1_25CollectiveMainloopFwdSm90ILi2EN4cute5tupleIJNS5_1CILi1EEES8_S8_EEENS6_IJNS7_ILi192EEENS7_ILi144EEENS7_ILi96EEEEEELi96ENS_10bfloat16_tEfNS_4arch4Sm90ELb0ELb0ELb0ELb1ELb0ELb1ELb0ELb0ELb1ELb1ELb0ELb0EEENS1_21CollectiveEpilogueFwdINS6_IJSA_SC_SB_EEES9_SE_SG_Li384ELb1ELb1ELb0ELb0EEENS1_36VarlenDynamicPersistentTileSchedulerILi192ELi144ELi384ELi128ELb0ELb1ELb1ELb0ELb1ELb1EEEEEEEEEvNT_6ParamsE)
        /*00f8*/ 	.word	0x000000e8


	//----- nvinfo : EIATTR_MIN_STACK_SIZE
	.align		4
.L_63:
        /*00fc*/ 	.byte	0x04, 0x12
        /*00fe*/ 	.short	(.L_65 - .L_64)
	.align		4
.L_64:
        /*0100*/ 	.word	index@(_ZN7cutlass13device_kernelIN5flash11enable_sm90INS1_16FlashAttnFwdSm90INS1_25CollectiveMainloopFwdSm90ILi2EN4cute5tupleIJNS5_1CILi1EEES8_S8_EEENS6_IJNS7_ILi192EEENS7_ILi128EEENS7_ILi96EEEEEELi96ENS_10bfloat16_tEfNS_4arch4Sm90ELb0ELb1ELb0ELb0ELb0ELb0ELb0ELb0ELb1ELb1ELb0ELb0EEENS1_21CollectiveEpilogueFwdINS6_IJSA_SC_SB_EEES9_SE_SG_Li384ELb0ELb1ELb0ELb0EEENS1_30DynamicPersistentTileSchedulerILi384ELi128ELb0ELb1ELb1EEEEEEEEEvNT_6ParamsE)
        /*0104*/ 	.word	0x00000000


	//----- nvinfo : EIATTR_MIN_STACK_SIZE
	.align		4
.L_65:
        /*0108*/ 	.byte	0x04, 0x12
        /*010a*/ 	.short	(.L_67 - .L_66)
	.align		4
.L_66:
        /*010c*/ 	.word	index@(_ZN7cutlass13device_kernelIN5flash11enable_sm90INS1_16FlashAttnFwdSm90INS1_25CollectiveMainloopFwdSm90ILi2EN4cute5tupleIJNS5_1CILi1EEES8_S8_EEENS6_IJNS7_ILi192EEENS7_ILi128EEENS7_ILi96EEEEEELi96ENS_10bfloat16_tEfNS_4arch4Sm90ELb0ELb1ELb0ELb1ELb0ELb0ELb0ELb0ELb1ELb1ELb0ELb0EEENS1_21CollectiveEpilogueFwdINS6_IJSA_SC_SB_EEES9_SE_SG_Li384ELb1ELb1ELb0ELb0EEENS1_36VarlenDynamicPersistentTileSchedulerILi192ELi128ELi384ELi128ELb0ELb1ELb1ELb1ELb0ELb1EEEEEEEEEvNT_6ParamsE)
        /*0110*/ 	.word	0x00000038


	//----- nvinfo : EIATTR_MIN_STACK_SIZE
	.align		4
.L_67:
        /*0114*/ 	.byte	0x04, 0x12
        /*0116*/ 	.short	(.L_69 - .L_68)
	.align		4
.L_68:
        /*0118*/ 	.word	index@(_ZN7cutlass13device_kernelIN5flash11enable_sm90INS1_16FlashAttnFwdSm90INS1_25CollectiveMainloopFwdSm90ILi2EN4cute5tupleIJNS5_1CILi1EEES8_S8_EEENS6_IJNS7_ILi192EEENS7_ILi128EEENS7_ILi96EEEEEELi96ENS_10bfloat16_tEfNS_4arch4Sm90ELb0ELb1ELb0ELb1ELb0ELb1ELb0ELb0ELb1ELb1ELb0ELb0EEENS1_21CollectiveEpilogueFwdINS6_IJSA_SC_SB_EEES9_SE_SG_Li384ELb1ELb1ELb0ELb0EEENS1_36VarlenDynamicPersistentTileSchedulerILi192ELi128ELi384ELi128ELb0ELb1ELb1ELb1ELb0ELb1EEEEEEEEEvNT_6ParamsE)
        /*011c*/ 	.word	0x00000060


	//----- nvinfo : EIATTR_MIN_STACK_SIZE
	.align		4
.L_69:
        /*0120*/ 	.byte	0x04, 0x12
        /*0122*/ 	.short	(.L_71 - .L_70)
	.align		4
.L_70:
        /*0124*/ 	.word	index@(_ZN7cutlass13device_kernelIN5flash11enable_sm90INS1_16FlashAttnFwdSm90INS1_25CollectiveMainloopFwdSm90ILi2EN4cute5tupleIJNS5_1CILi1EEES8_S8_EEENS6_IJNS7_ILi192EEENS7_ILi144EEENS7_ILi96EEEEEELi96ENS_10bfloat16_tEfNS_4arch4Sm90ELb1ELb0ELb0ELb0ELb0ELb0ELb0ELb0ELb1ELb1ELb0ELb0EEENS1_21CollectiveEpilogueFwdINS6_IJSA_SC_SB_EEES9_SE_SG_Li384ELb0ELb1ELb0ELb0EEENS1_30DynamicPersistentTileSchedulerILi384ELi128ELb0ELb1ELb1EEEEEEEEEvNT_6ParamsE)
        /*0128*/ 	.word	0x00000010


	//----- nvinfo : EIATTR_MIN_STACK_SIZE
	.align		4
.L_71:
        /*012c*/ 	.byte	0x04, 0x12
        /*012e*/ 	.short	(.L_73 - .L_72)
	.align		4
.L_72:
        /*0130*/ 	.word	index@(_ZN7cutlass13device_kernelIN5flash11enable_sm90INS1_16FlashAttnFwdSm90INS1_25CollectiveMainloopFwdSm90ILi2EN4cute5tupleIJNS5_1CILi1EEES8_S8_EEENS6_IJNS7_ILi192EEENS7_ILi144EEENS7_ILi96EEEEEELi96ENS_10bfloat16_tEfNS_4arch4Sm90ELb1ELb0ELb0ELb1ELb0ELb0ELb0ELb0ELb1ELb1ELb0ELb0EEENS1_21CollectiveEpilogueFwdINS6_IJSA_SC_SB_EEES9_SE_SG_Li384ELb1ELb1ELb0ELb0EEENS1_36VarlenDynamicPersistentTileSchedulerILi192ELi144ELi384ELi128ELb0ELb1ELb1ELb1ELb1ELb1EEEEEEEEEvNT_6ParamsE)
        /*0134*/ 	.word	0x00000038


	//----- nvinfo : EIATTR_MIN_STACK_SIZE
	.align		4
.L_73:
        /*0138*/ 	.byte	0x04, 0x12
        /*013a*/ 	.short	(.L_75 - .L_74)
	.align		4
.L_74:
        /*013c*/ 	.word	index@(_ZN7cutlass13device_kernelIN5flash11enable_sm90INS1_16FlashAttnFwdSm90INS1_25CollectiveMainloopFwdSm90ILi2EN4cute5tupleIJNS5_1CILi1EEES8_S8_EEENS6_IJNS7_ILi192EEENS7_ILi144EEENS7_ILi96EEEEEELi96ENS_10bfloat16_tEfNS_4arch4Sm90ELb1ELb0ELb0ELb1ELb0ELb1ELb0ELb0ELb1ELb1ELb0ELb0EEENS1_21CollectiveEpilogueFwdINS6_IJSA_SC_SB_EEES9_SE_SG_Li384ELb1ELb1ELb0ELb0EEENS1_36VarlenDynamicPersistentTileSchedulerILi192ELi144ELi384ELi128ELb0ELb1ELb1ELb1ELb1ELb1EEEEEEEEEvNT_6ParamsE)
        /*0140*/ 	.word	0x00000088
.L_75:


//--------------------- .nv.compat                --------------------------
	.section	.nv.compat,"",@"SHT_CUDA_COMPAT_INFO"
	.align	4
        /*0000*/ 	.byte	0x02, 0x09, 0x01, 0x00, 0x02, 0x02, 0x04, 0x00, 0x02, 0x05, 0x05, 0x00, 0x03, 0x07, 0x01, 0x01
        /*0010*/ 	.byte	0x02, 0x03, 0x01, 0x00, 0x02, 0x06, 0x01, 0x00, 0x04, 0x0b, 0x08, 0x00, 0x00, 0x00, 0x00, 0x00
        /*0020*/ 	.byte	0x00, 0x00, 0x00, 0x00


//--------------------- .nv.info._ZN7cutlass13device_kernelIN5flash11enable_sm90INS1_16FlashAttnFwdSm90INS1_25CollectiveMainloopFwdSm90ILi2EN4cute5tupleIJNS5_1CILi1EEES8_S8_EEENS6_IJNS7_ILi192EEENS7_ILi144EEENS7_ILi96EEEEEELi96ENS_10bfloat16_tEfNS_4arch4Sm90ELb0ELb0ELb0ELb0ELb0ELb0ELb0ELb0ELb1ELb1ELb0ELb0EEENS1_21CollectiveEpilogueFwdINS6_IJSA_SC_SB_EEES9_SE_SG_Li384ELb0ELb1ELb0ELb0EEENS1_29StaticPersistentTileSchedulerILb0EEEEEEEEEvNT_6ParamsE --------------------------
	.section	.nv.info._ZN7cutlass13device_kernelIN5flash11enable_sm90INS1_16FlashAttnFwdSm90INS1_25CollectiveMainloopFwdSm90ILi2EN4cute5tupleIJNS5_1CILi1EEES8_S8_EEENS6_IJNS7_ILi192EEENS7_ILi144EEENS7_ILi96EEEEEELi96ENS_10bfloat16_tEfNS_4arch4Sm90ELb0ELb0ELb0ELb0ELb0ELb0ELb0ELb0ELb1ELb1ELb0ELb0EEENS1_21CollectiveEpilogueFwdINS6_IJSA_SC_SB_EEES9_SE_SG_Li384ELb0ELb1ELb0ELb0EEENS1_29StaticPersistentTileSchedulerILb0EEEEEEEEEvNT_6ParamsE,"",@"SHT_CUDA_INFO"
	.sectionflags	@""
	.align	4


	//----- nvinfo : EIATTR_CUDA_API_VERSION
	.align		4
        /*0000*/ 	.byte	0x04, 0x37
        /*0002*/ 	.short	(.L_77 - .L_76)
.L_76:
        /*0004*/ 	.word	0x00000082


	//----- nvinfo : EIATTR_KPARAM_INFO
	.align		4
.L_77:
        /*0008*/ 	.byte	0x04, 0x17
        /*000a*/ 	.short	(.L_79 - .L_78)
.L_78:
        /*000c*/ 	.word	0x00000000
        /*0010*/ 	.short	0x0000
        /*0012*/ 	.short	0x0070
        /*0014*/ 	.byte	0x00, 0xf0, 0x01, 0x28


	//----- nvinfo : EIATTR_SPARSE_MMA_MASK
	.align		4
.L_79:
        /*0018*/ 	.byte	0x03, 0x50
        /*001a*/ 	.short	0x0000


	//----- nvinfo : EIATTR_MAXREG_COUNT
	.align		4
        /*001c*/ 	.byte	0x03, 0x1b
        /*001e*/ 	.short	0x0080


	//----- nvinfo : EIATTR_NUM_BARRIERS
	.align		4
        /*0020*/ 	.byte	0x02, 0x4c
        /*0022*/ 	.byte	0x10
	.zero		1


	//----- nvinfo : EIATTR_EXTERNS
	.align		4
        /*0024*/ 	.byte	0x04, 0x0f
        /*0026*/ 	.short	(.L_81 - .L_80)


	//   ....[0]....
	.align		4
.L_80:
        /*0028*/ 	.word	index@(__assertfail)


	//----- nvinfo : EIATTR_ANNOTATIONS
	.align		4
.L_81:
        /*002c*/ 	.byte	0x04, 0x55
        /*002e*/ 	.short	(.L_83 - .L_82)


	//   ....[0]....
.L_82:
        /*0030*/ 	.word	0x00000001
        /*0034*/ 	.byte	0x30, 0x09, 0x00, 0x00, 0x01, 0x00, 0x00, 0x00, 0x30, 0x0a, 0x00, 0x00, 0x01, 0x00, 0x00, 0x00
        /* <DEDUP_REMOVED lines=10> */
        /*00e4*/ 	.byte	0x30, 0xde, 0x00, 0x00


	//----- nvinfo : EIATTR_MERCURY_ISA_VERSION
	.align		4
.L_83:
        /*00e8*/ 	.byte	0x03, 0x5f
        /*00ea*/ 	.short	0x0101


	//----- nvinfo : EIATTR_INT_WARP_WIDE_INSTR_OFFSETS
	.align		4
        /*00ec*/ 	.byte	0x04, 0x31
        /*00ee*/ 	.short	(.L_85 - .L_84)


	//   ....[0]....
.L_84:
        /*00f0*/ 	.word	0x00000120


	//   ....[1]....
        /*00f4*/ 	.word	0x000001c0


	//   ....[2]....
        /*00f8*/ 	.word	0x00000230


	//----- nvinfo : EIATTR_COOP_GROUP_MASK_REGIDS
	.align		4
.L_85:
        /*00fc*/ 	.byte	0x04, 0x29
        /*00fe*/ 	.short	(.L_87 - .L_86)


	//   ....[0]....
.L_86:
        /*0100*/ 	.word	0xffffffff


	//   ....[1]....
        /*0104*/ 	.word	0xffffffff


	//   ....[2]....
        /*0108*/ 	.word	0xffffffff


	//   ....[3]....
        /*010c*/ 	.word	0xffffffff


	//   ....[4]....
        /*0110*/ 	.word	0xffffffff


	//   ....[5]....
        /*0114*/ 	.word	0xffffffff


	//   ....[6]....
        /*0118*/ 	.word	0xffffffff


	//   ....[7]....
        /*011c*/ 	.word	0xffffffff


	//   ....[8]....
        /*0120*/ 	.word	0xffffffff


	//   ....[9]....
        /*0124*/ 	.word	0xffffffff


	//   ....[10]....
        /*0128*/ 	.word	0xffffffff


	//   ....[11]....
        /*012c*/ 	.word	0xffffffff


	//   ....[12]....
        /*0130*/ 	.word	0xffffffff


	//   ....[13]....
        /*0134*/ 	.word	0xffffffff


	//   ....[14]....
        /*0138*/ 	.word	0xffffffff


	//   ....[15]....
        /*013c*/ 	.word	0xffffffff


	//   ....[16]....
        /*0140*/ 	.word	0xffffffff


	//   ....[17]....
        /*0144*/ 	.word	0xffffffff


	//   ....[18]....
        /*0148*/ 	.word	0xffffffff


	//   ....[19]....
        /*014c*/ 	.word	0xffffffff


	//   ....[20]....
        /*0150*/ 	.word	0xffffffff


	//   ....[21]....
        /*0154*/ 	.word	0xffffffff


	//   ....[22]....
        /*0158*/ 	.word	0xffffffff


	//   ....[23]....
        /*015c*/ 	.word	0xffffffff


	//   ....[24]....
        /*0160*/ 	.word	0xffffffff


	//   ....[25]....
        /*0164*/ 	.word	0xffffffff


	//   ....[26]....
        /*0168*/ 	.word	0xffffffff


	//   ....[27]....
        /*016c*/ 	.word	0xffffffff


	//   ....[28]....
        /*0170*/ 	.word	0xffffffff


	//   ....[29]....
        /*0174*/ 	.word	0xffffffff


	//   ....[30]....
        /*0178*/ 	.word	0xffffffff


	//   ....[31]....
        /*017c*/ 	.word	0xffffffff


	//   ....[32]....
        /*0180*/ 	.word	0xffffffff


	//   ....[33]....
        /*0184*/ 	.word	0xffffffff


	//   ....[34]....
        /*0188*/ 	.word	0xffffffff


	//   ....[35]....
        /*018c*/ 	.word	0xffffffff


	//   ....[36]....
        /*0190*/ 	.word	0xffffffff


	//   ....[37]....
        /*0194*/ 	.word	0xffffffff


	//   ....[38]....
        /*0198*/ 	.word	0xffffffff


	//   ....[39]....
        /*019c*/ 	.word	0xffffffff


	//   ....[40]....
        /*01a0*/ 	.word	0xffffffff


	//   ....[41]....
        /*01a4*/ 	.word	0xffffffff


	//   ....[42]....
        /*01a8*/ 	.word	0xffffffff


	//   ....[43]....
        /*01ac*/ 	.word	0xffffffff


	//   ....[44]....
        /*01b0*/ 	.word	0x0500000f


	//   ....[45]....
        /*01b4*/ 	.word	0x0500000f


	//   ....[46]....
        /*01b8*/ 	.word	0x0500000f


	//   ....[47]....
        /*01bc*/ 	.word	0x0500000f


	//   ....[48]....
        /*01c0*/ 	.word	0x0500000f


	//   ....[49]....
        /*01c4*/ 	.word	0x0500000f


	//   ....[50]....
        /*01c8*/ 	.word	0x0500000f


	//   ....[51]....
        /*01cc*/ 	.word	0x0500000f


	//   ....[52]....
        /*01d0*/ 	.word	0x0500000f


	//   ....[53]....
        /*01d4*/ 	.word	0x0500000f


	//   ....[54]....
        /*01d8*/ 	.word	0x0500000f


	//   ....[55]....
        /*01dc*/ 	.word	0x0500000f


	//   ....[56]....
        /*01e0*/ 	.word	0x0500000f


	//   ....[57]....
        /*01e4*/ 	.word	0x0500000f


	//----- nvinfo : EIATTR_COOP_GROUP_INSTR_OFFSETS
	.align		4
.L_87:
        /*01e8*/ 	.byte	0x04, 0x28
        /*01ea*/ 	.short	(.L_89 - .L_88)


	//   ....[0]....
.L_88:
        /*01ec*/ 	.word	0x00000060


	//   ....[1]....
        /*01f0*/ 	.word	0x00000130


	//   ....[2]....
        /*01f4*/ 	.word	0x000001e0


	//   ....[3]....
        /*01f8*/ 	.word	0x000003a0


	//   ....[4]....
        /*01fc*/ 	.word	0x00000500


	//   ....[5]....
        /*0200*/ 	.word	0x00000620


	//   ....[6]....
        /*0204*/ 	.word	0x00000780


	//   ....[7]....
        /*0208*/ 	.word	0x00000ef0


	//   ....[8]....
        /*020c*/ 	.word	0x00003190


	//   ....[9]....
        /*0210*/ 	.word	0x00003230


	//   ....[10]....
        /*0214*/ 	.word	0x000037c0


	//   ....[11]....
        /*0218*/ 	.word	0x00003850


	//   ....[12]....
        /*021c*/ 	.word	0x000048b0


	//   ....[13]....
        /*0220*/ 	.word	0x00006650


	//   ....[14]....
        /*0224*/ 	.word	0x00006670


	//   ....[15]....
        /*0228*/ 	.word	0x00006cd0


	//   ....[16]....
        /*022c*/ 	.word	0x00006d50


	//   ....[17]....
        /*0230*/ 	.word	0x00008160


	//   ....[18]....
        /*0234*/ 	.word	0x00008260


	//   ....[19]....
        /*0238*/ 	.word	0x000082c0


	//   ....[20]....
        /*023c*/ 	.word	0x00008410


	//   ....[21]....
        /*0240*/ 	.word	0x00008430


	//   ....[22]....
        /*0244*/ 	.word	0x00009340


	//   ....[23]....
        /*0248*/ 	.word	0x00009370


	//   ....[24]....
        /*024c*/ 	.word	0x000093d0


	//   ....[25]....
        /*0250*/ 	.word	0x00009430


	//   ....[26]....
        /*0254*/ 	.word	0x000098d0


	//   ....[27]....
        /*0258*/ 	.word	0x00009910


	//   ....[28]....
        /*025c*/ 	.word	0x00009a40


	//   ....[29]....
        /*0260*/ 	.word	0x00009a80


	//   ....[30]....
        /*0264*/ 	.word	0x0000a480


	//   ....[31]....
        /*0268*/ 	.word	0x0000b020


	//   ....[32]....
        /*026c*/ 	.word	0x0000b050


	//   ....[33]....
        /*0270*/ 	.word	0x0000b070


	//   ....[34]....
        /*0274*/ 	.word	0x0000b120


	//   ....[35]....
        /*0278*/ 	.word	0x0000b140


	//   ....[36]....
        /*027c*/ 	.word	0x0000b1e0


	//   ....[37]....
        /*0280*/ 	.word	0x0000b200


	//   ....[38]....
        /*0284*/ 	.word	0x0000b210


	//   ....[39]....
        /*0288*/ 	.word	0x0000b2a0


	//   ....[40]....
        /*028c*/ 	.word	0x0000b2f0


	//   ....[41]....
        /*0290*/ 	.word	0x0000b300


	//   ....[42]....
        /*0294*/ 	.word	0x0000b330


	//   ....[43]....
        /*0298*/ 	.word	0x0000ddb0


	//   ....[44]....
        /*029c*/ 	.word	0x0000e290


	//   ....[45]....
        /*02a0*/ 	.word	0x0000e400


	//   ....[46]....
        /*02a4*/ 	.word	0x0000e450


	//   ....[47]....
        /*02a8*/ 	.word	0x0000e4f0


	//   ....[48]....
        /*02ac*/ 	.word	0x0000e600


	//   ....[49]....
        /*02b0*/ 	.word	0x0000e660


	//   ....[50]....
        /*02b4*/ 	.word	0x0000e780


	//   ....[51]....
        /*02b8*/ 	.word	0x0000e7e0


	//   ....[52]....
        /*02bc*/ 	.word	0x0000e890


	//   ....[53]....
        /*02c0*/ 	.word	0x0000e960


	//   ....[54]....
        /*02c4*/ 	.word	0x0000ea30


	//   ....[55]....
        /*02c8*/ 	.word	0x0000eab0


	//   ....[56]....
        /*02cc*/ 	.word	0x0000eba0


	//   ....[57]....
        /*02d0*/ 	.word	0x0000ef30


	//----- nvinfo : EIATTR_REG_RECONFIG
	.align		4
.L_89:
        /*02d4*/ 	.byte	0x01, 0x54
	.zero		2


	//----- nvinfo : EIATTR_SYSCALL_OFFSETS
	.align		4
        /*02d8*/ 	.byte	0x04, 0x46
        /*02da*/ 	.short	(.L_91 - .L_90)


	//   ....[0]....
.L_90:
        /*02dc*/ 	.word	0x00001270


	//   ....[1]....
        /*02e0*/ 	.word	0x0000a100


	//   ....[2]....
        /*02e4*/ 	.word	0x0000a240


	//   ....[3]....
        /*02e8*/ 	.word	0x0000a330


	//   ....[4]....
        /*02ec*/ 	.word	0x0000ab20


	//----- nvinfo : EIATTR_MBARRIER_INSTR_OFFSETS
	.align		4
.L_91:
        /*02f0*/ 	.byte	0x04, 0x39
        /*02f2*/ 	.short	(.L_93 - .L_92)


	//   ....[0]....
.L_92:
        /*02f4*/ 	.word	0x00000250
        /*02f8*/ 	.word	0x000000ff
        /*02fc*/ 	.word	0x00031c00
        /*0300*/ 	.short	0x0100
        /*0302*/ 	.byte	0x08
	.zero		1


	//   ....[1]....
        /*0304*/ 	.word	0x00000260
        /*0308*/ 	.word	0x000000ff
        /*030c*/ 	.word	0x00031c20
        /*0310*/ 	.short	0x0100
        /*0312*/ 	.byte	0x08
	.zero		1


	//   ....[2]....
        /*0314*/ 	.word	0x00000350
        /*0318*/ 	.word	0x000000ff
        /*031c*/ 	.word	0x00031c30
        /*0320*/ 	.short	0x0100
        /*0322*/ 	.byte	0x08
	.zero		1


	//   ....[3]....
        /*0324*/ 	.word	0x00000360
        /*0328*/ 	.word	0x000000ff
        /*032c*/ 	.word	0x00031c40
        /*0330*/ 	.short	0x0100
        /*0332*/ 	.byte	0x08
	.zero		1


	//   ....[4]....
        /*0334*/ 	.word	0x00000370
        /*0338*/ 	.word	0x000000ff
        /*033c*/ 	.word	0x00031c38
        /*0340*/ 	.short	0x0100
        /*0342*/ 	.byte	0x08
	.zero		1


	//   ....[5]....
        /*0344*/ 	.word	0x00000380
        /*0348*/ 	.word	0x000000ff
        /*034c*/ 	.word	0x00031c48
        /*0350*/ 	.short	0x0100
        /*0352*/ 	.byte	0x08
	.zero		1


	//   ....[6]....
        /*0354*/ 	.word	0x000004b0
        /*0358*/ 	.word	0x000000ff
        /*035c*/ 	.word	0x00031c50
        /*0360*/ 	.short	0x0100
        /*0362*/ 	.byte	0x08
	.zero		1


	//   ....[7]....
        /*0364*/ 	.word	0x000004c0
        /*0368*/ 	.word	0x000000ff
        /*036c*/ 	.word	0x00031c60
        /*0370*/ 	.short	0x0100
        /*0372*/ 	.byte	0x08
	.zero		1


	//   ....[8]....
        /*0374*/ 	.word	0x000004d0
        /*0378*/ 	.word	0x000000ff
        /*037c*/ 	.word	0x00031c58
        /*0380*/ 	.short	0x0100
        /*0382*/ 	.byte	0x08
	.zero		1


	//   ....[9]....
        /*0384*/ 	.word	0x000004e0
        /*0388*/ 	.word	0x000000ff
        /*038c*/ 	.word	0x00031c68
        /*0390*/ 	.short	0x0100
        /*0392*/ 	.byte	0x08
	.zero		1


	//   ....[10]....
        /*0394*/ 	.word	0x000005d0
        /*0398*/ 	.word	0x000000ff
        /*039c*/ 	.word	0x00031c70
        /*03a0*/ 	.short	0x0100
        /*03a2*/ 	.byte	0x06
	.zero		1


	//   ....[11]....
        /*03a4*/ 	.word	0x000005e0
        /*03a8*/ 	.word	0x000000ff
        /*03ac*/ 	.word	0x00031c80
        /*03b0*/ 	.short	0x0100
        /*03b2*/ 	.byte	0x06
	.zero		1


	//   ....[12]....
        /*03b4*/ 	.word	0x000005f0
        /*03b8*/ 	.word	0x000000ff
        /*03bc*/ 	.word	0x00031c78
        /*03c0*/ 	.short	0x0100
        /*03c2*/ 	.byte	0x06
	.zero		1


	//   ....[13]....
        /*03c4*/ 	.word	0x00000600
        /*03c8*/ 	.word	0x000000ff
        /*03cc*/ 	.word	0x00031c88
        /*03d0*/ 	.short	0x0100
        /*03d2*/ 	.byte	0x06
	.zero		1


	//   ....[14]....
        /*03d4*/ 	.word	0x00000730
        /*03d8*/ 	.word	0x000000ff
        /*03dc*/ 	.word	0x00031c90
        /*03e0*/ 	.short	0x0100
        /*03e2*/ 	.byte	0x08
	.zero		1


	//   ....[15]....
        /*03e4*/ 	.word	0x00000740
        /*03e8*/ 	.word	0x000000ff
        /*03ec*/ 	.word	0x00031ca0
        /*03f0*/ 	.short	0x0100
        /*03f2*/ 	.byte	0x08
	.zero		1


	//   ....[16]....
        /*03f4*/ 	.word	0x00000750
        /*03f8*/ 	.word	0x000000ff
        /*03fc*/ 	.word	0x00031c98
        /*0400*/ 	.short	0x0100
        /*0402*/ 	.byte	0x08
	.zero		1


	//   ....[17]....
        /*0404*/ 	.word	0x00000760
        /*0408*/ 	.word	0x000000ff
        /*040c*/ 	.word	0x00031ca8
        /*0410*/ 	.short	0x0100
        /*0412*/ 	.byte	0x08
	.zero		1


	//   ....[18]....
        /*0414*/ 	.word	0x00000890
        /*0418*/ 	.word	0x000000ff
        /*041c*/ 	.word	0x00031cb0
        /*0420*/ 	.short	0x0100
        /*0422*/ 	.byte	0x08
	.zero		1


	//   ....[19]....
        /*0424*/ 	.word	0x000008a0
        /*0428*/ 	.word	0x000000ff
        /*042c*/ 	.word	0x00031cc0
        /*0430*/ 	.short	0x0100
        /*0432*/ 	.byte	0x08
	.zero		1


	//   ....[20]....
        /*0434*/ 	.word	0x000008b0
        /*0438*/ 	.word	0x000000ff
        /*043c*/ 	.word	0x00031cb8
        /*0440*/ 	.short	0x0100
        /*0442*/ 	.byte	0x08
	.zero		1


	//   ....[21]....
        /*0444*/ 	.word	0x000008c0
        /*0448*/ 	.word	0x000000ff
        /*044c*/ 	.word	0x00031cc8
        /*0450*/ 	.short	0x0100
        /*0452*/ 	.byte	0x08
	.zero		1


	//   ....[22]....
        /*0454*/ 	.word	0x000012b0
        /*0458*/ 	.word	0x000000ff
        /*045c*/ 	.word	0x00031c00
        /*0460*/ 	.short	0x010a
        /*0462*/ 	.byte	0x25
	.zero		1


	//   ....[23]....
        /*0464*/ 	.word	0x00001320
        /*0468*/ 	.word	0x00000004
        /*046c*/ 	.word	0x00031c30
        /*0470*/ 	.short	0x010a
        /*0472*/ 	.byte	0x3f
	.zero		1


	//   ....[24]....
        /*0474*/ 	.word	0x00001390
        /*0478*/ 	.word	0x00000004
        /*047c*/ 	.word	0x00031c30
        /*0480*/ 	.short	0x010a
        /*0482*/ 	.byte	0x3f
	.zero		1


	//   ....[25]....
        /*0484*/ 	.word	0x00003220
        /*0488*/ 	.word	0x00000004
        /*048c*/ 	.word	0x00000000
        /*0490*/ 	.short	0x0101
        /*0492*/ 	.byte	0x3f
	.zero		1


	//   ....[26]....
        /*0494*/ 	.word	0x00004b50
        /*0498*/ 	.word	0x000000ff
        /*049c*/ 	.word	0x00031c30
        /*04a0*/ 	.short	0x010a
        /*04a2*/ 	.byte	0x04
	.zero		1


	//   ....[27]....
        /*04a4*/ 	.word	0x00004b90
        /*04a8*/ 	.word	0x000000ff
        /*04ac*/ 	.word	0x00031c30
        /*04b0*/ 	.short	0x010a
        /*04b2*/ 	.byte	0x04
	.zero		1


	//   ....[28]....
        /*04b4*/ 	.word	0x00006210
        /*04b8*/ 	.word	0x000000ff
        /*04bc*/ 	.word	0x00031c50
        /*04c0*/ 	.short	0x010a
        /*04c2*/ 	.byte	0x04
	.zero		1


	//   ....[29]....
        /*04c4*/ 	.word	0x00006250
        /*04c8*/ 	.word	0x000000ff
        /*04cc*/ 	.word	0x00031c50
        /*04d0*/ 	.short	0x010a
        /*04d2*/ 	.byte	0x04
	.zero		1


	//   ....[30]....
        /*04d4*/ 	.word	0x000074a0
        /*04d8*/ 	.word	0x0000000a
        /*04dc*/ 	.word	0x00000000
        /*04e0*/ 	.short	0x0101
        /*04e2*/ 	.byte	0x3f
	.zero		1


	//   ....[31]....
        /*04e4*/ 	.word	0x000075f0
        /*04e8*/ 	.word	0x00000008
        /*04ec*/ 	.word	0x00000000
        /*04f0*/ 	.short	0x0101
        /*04f2*/ 	.byte	0x3f
	.zero		1


	//   ....[32]....
        /*04f4*/ 	.word	0x000081d0
        /*04f8*/ 	.word	0x000000ff
        /*04fc*/ 	.word	0x00031c50
        /*0500*/ 	.short	0x010a
        /*0502*/ 	.byte	0x0c
	.zero		1


	//   ....[33]....
        /*0504*/ 	.word	0x00008210
        /*0508*/ 	.word	0x000000ff
        /*050c*/ 	.word	0x00031c50
        /*0510*/ 	.short	0x010a
        /*0512*/ 	.byte	0x0c
	.zero		1


	//   ....[34]....
        /*0514*/ 	.word	0x00008f50
        /*0518*/ 	.word	0x00000014
        /*051c*/ 	.word	0x00000000
        /*0520*/ 	.short	0x0101
        /*0522*/ 	.byte	0x3f
	.zero		1


	//   ....[35]....
        /*0524*/ 	.word	0x000098f0
        /*0528*/ 	.word	0x000000ff
        /*052c*/ 	.word	0x00000000
        /*0530*/ 	.short	0x0101
        /*0532*/ 	.byte	0x04
	.zero		1


	//   ....[36]....
        /*0534*/ 	.word	0x0000a6b0
        /*0538*/ 	.word	0x00000003
        /*053c*/ 	.word	0x00031c40
        /*0540*/ 	.short	0x010a
        /*0542*/ 	.byte	0x3f
	.zero		1


	//   ....[37]....
        /*0544*/ 	.word	0x0000b490
        /*0548*/ 	.word	0x000000ff
        /*054c*/ 	.word	0x00031c00
        /*0550*/ 	.short	0x0107
        /*0552*/ 	.byte	0x24
	.zero		1


	//   ....[38]....
        /*0554*/ 	.word	0x0000b500
        /*0558*/ 	.word	0x000000ff
        /*055c*/ 	.word	0x00031c00
        /*0560*/ 	.short	0x0101
        /*0562*/ 	.byte	0x24
	.zero		1


	//   ....[39]....
        /*0564*/ 	.word	0x0000b530
        /*0568*/ 	.word	0x000000ff
        /*056c*/ 	.word	0x00031c20
        /*0570*/ 	.short	0x010a
        /*0572*/ 	.byte	0x24
	.zero		1


	//   ....[40]....
        /*0574*/ 	.word	0x0000b820
        /*0578*/ 	.word	0x00000003
        /*057c*/ 	.word	0x00031c40
        /*0580*/ 	.short	0x010a
        /*0582*/ 	.byte	0x3f
	.zero		1


	//   ....[41]....
        /*0584*/ 	.word	0x0000bca0
        /*0588*/ 	.word	0x00000003
        /*058c*/ 	.word	0x00000060
        /*0590*/ 	.short	0x010a
        /*0592*/ 	.byte	0x3f
	.zero		1


	//   ....[42]....
        /*0594*/ 	.word	0x0000c390
        /*0598*/ 	.word	0x00000003
        /*059c*/ 	.word	0x00031c40
        /*05a0*/ 	.short	0x010a
        /*05a2*/ 	.byte	0x3f
	.zero		1


	//   ....[43]....
        /*05a4*/ 	.word	0x0000c810
        /*05a8*/ 	.word	0x0000000d
        /*05ac*/ 	.word	0x00000060
        /*05b0*/ 	.short	0x010a
        /*05b2*/ 	.byte	0x3f
	.zero		1


	//   ....[44]....
        /*05b4*/ 	.word	0x0000ce50
        /*05b8*/ 	.word	0x00000002
        /*05bc*/ 	.word	0x00031c40
        /*05c0*/ 	.short	0x010a
        /*05c2*/ 	.byte	0x3f
	.zero		1


	//   ....[45]....
        /*05c4*/ 	.word	0x0000d2e0
        /*05c8*/ 	.word	0x00000007
        /*05cc*/ 	.word	0x00000060
        /*05d0*/ 	.short	0x010a
        /*05d2*/ 	.byte	0x3f
	.zero		1


	//   ....[46]....
        /*05d4*/ 	.word	0x0000d7f0
        /*05d8*/ 	.word	0x00000003
        /*05dc*/ 	.word	0x00031c60
        /*05e0*/ 	.short	0x010a
        /*05e2*/ 	.byte	0x3f
	.zero		1


	//   ....[47]....
        /*05e4*/ 	.word	0x0000dd30
        /*05e8*/ 	.word	0x00000007
        /*05ec*/ 	.word	0x00031c20
        /*05f0*/ 	.short	0x010a
        /*05f2*/ 	.byte	0x3f
	.zero		1


	//   ....[48]....
        /*05f4*/ 	.word	0x0000ded0
        /*05f8*/ 	.word	0x00000005
        /*05fc*/ 	.word	0x00000000
        /*0600*/ 	.short	0x010a
        /*0602*/ 	.byte	0x3f
	.zero		1


	//   ....[49]....
        /*0604*/ 	.word	0x0000df40
        /*0608*/ 	.word	0x00000003
        /*060c*/ 	.word	0x00000000
        /*0610*/ 	.short	0x010a
        /*0612*/ 	.byte	0x3f
	.zero		1


	//   ....[50]....
        /*0614*/ 	.word	0x0000dfa0
        /*0618*/ 	.word	0x00000005
        /*061c*/ 	.word	0x00000000
        /*0620*/ 	.short	0x010a
        /*0622*/ 	.byte	0x3f
	.zero		1


	//   ....[51]....
        /*0624*/ 	.word	0x0000dfd0
        /*0628*/ 	.word	0x00000003
        /*062c*/ 	.word	0x00000000
        /*0630*/ 	.short	0x010a
        /*0632*/ 	.byte	0x3f
	.zero		1


	//   ....[52]....
        /*0634*/ 	.word	0x0000e040
        /*0638*/ 	.word	0x00000003
        /*063c*/ 	.word	0x00031c00
        /*0640*/ 	.short	0x010a
        /*0642*/ 	.byte	0x3f
	.zero		1


	//   ....[53]....
        /*0644*/ 	.word	0x0000e090
        /*0648*/ 	.word	0x00000004
        /*064c*/ 	.word	0x00031c30
        /*0650*/ 	.short	0x010a
        /*0652*/ 	.byte	0x3f
	.zero		1


	//   ....[54]....
        /*0654*/ 	.word	0x0000e0f0
        /*0658*/ 	.word	0x00000003
        /*065c*/ 	.word	0x00031c30
        /*0660*/ 	.short	0x010a
        /*0662*/ 	.byte	0x3f
	.zero		1


	//   ....[55]....
        /*0664*/ 	.word	0x0000e150
        /*0668*/ 	.word	0x00000003
        /*066c*/ 	.word	0x00031c50
        /*0670*/ 	.short	0x010a
        /*0672*/ 	.byte	0x3f
	.zero		1


	//   ....[56]....
        /*0674*/ 	.word	0x0000e1b0
        /*0678*/ 	.word	0x00000005
        /*067c*/ 	.word	0x00031c50
        /*0680*/ 	.short	0x010a
        /*0682*/ 	.byte	0x3f
	.zero		1


	//   ....[57]....
        /*0684*/ 	.word	0x0000e350
        /*0688*/ 	.word	0x00000003
        /*068c*/ 	.word	0x00031c40
        /*0690*/ 	.short	0x010a
        /*0692*/ 	.byte	0x3f
	.zero		1


	//   ....[58]....
        /*0694*/ 	.word	0x0000ebd0
        /*0698*/ 	.word	0x00000009
        /*069c*/ 	.word	0x00031c20
        /*06a0*/ 	.short	0x010a
        /*06a2*/ 	.byte	0x3f
	.zero		1


	//   ....[59]....
        /*06a4*/ 	.word	0x0000ec20
        /*06a8*/ 	.word	0x00000003
        /*06ac*/ 	.word	0x00031c40
        /*06b0*/ 	.short	0x010a
        /*06b2*/ 	.byte	0x3f
	.zero		1


	//   ....[60]....
        /*06b4*/ 	.word	0x0000ec70
        /*06b8*/ 	.word	0x00000003
        /*06bc*/ 	.word	0x00000060
        /*06c0*/ 	.short	0x010a
        /*06c2*/ 	.byte	0x3f
	.zero		1


	//   ....[61]....
        /*06c4*/ 	.word	0x0000ecc0
        /*06c8*/ 	.word	0x00000003
        /*06cc*/ 	.word	0x00031c40
        /*06d0*/ 	.short	0x010a
        /*06d2*/ 	.byte	0x3f
	.zero		1


	//   ....[62]....
        /*06d4*/ 	.word	0x0000ed10
        /*06d8*/ 	.word	0x0000000d
        /*06dc*/ 	.word	0x00000060
        /*06e0*/ 	.short	0x010a
        /*06e2*/ 	.byte	0x3f
	.zero		1


	//   ....[63]....
        /*06e4*/ 	.word	0x0000ed60
        /*06e8*/ 	.word	0x00000002
        /*06ec*/ 	.word	0x00031c40
        /*06f0*/ 	.short	0x010a
        /*06f2*/ 	.byte	0x3f
	.zero		1


	//   ....[64]....
        /*06f4*/ 	.word	0x0000edb0
        /*06f8*/ 	.word	0x00000007
        /*06fc*/ 	.word	0x00000060
        /*0700*/ 	.short	0x010a
        /*0702*/ 	.byte	0x3f
	.zero		1


	//   ....[65]....
        /*0704*/ 	.word	0x0000ee00
        /*0708*/ 	.word	0x00000003
        /*070c*/ 	.word	0x00031c60
        /*0710*/ 	.short	0x010a
        /*0712*/ 	.byte	0x3f
	.zero		1


	//   ....[66]....
        /*0714*/ 	.word	0x0000ee50
        /*0718*/ 	.word	0x00000007
        /*071c*/ 	.word	0x00031c20
        /*0720*/ 	.short	0x010a
        /*0722*/ 	.byte	0x3f
	.zero		1


	//   ....[67]....
        /*0724*/ 	.word	0x0000eff0
        /*0728*/ 	.word	0x00000005
        /*072c*/ 	.word	0x00000000
        /*0730*/ 	.short	0x010a
        /*0732*/ 	.byte	0x3f
	.zero		1


	//   ....[68]....
        /*0734*/ 	.word	0x0000f040
        /*0738*/ 	.word	0x00000003
        /*073c*/ 	.word	0x00000000
        /*0740*/ 	.short	0x010a
        /*0742*/ 	.byte	0x3f
	.zero		1


	//   ....[69]....
        /*0744*/ 	.word	0x0000f090
        /*0748*/ 	.word	0x00000005
        /*074c*/ 	.word	0x00000000
        /*0750*/ 	.short	0x010a
        /*0752*/ 	.byte	0x3f
	.zero		1


	//----- nvinfo : EIATTR_NUM_MBARRIERS
	.align		4
.L_93:
        /*0754*/ 	.byte	0x03, 0x38
        /*0756*/ 	.short	0x0016


	//----- nvinfo : EIATTR_EXIT_INSTR_OFFSETS
	.align		4
        /*0758*/ 	.byte	0x04, 0x1c
        /*075a*/ 	.short	(.L_95 - .L_94)


	//   ....[0]....
.L_94:
        /*075c*/ 	.word	0x00000a20


	//   ....[1]....
        /*0760*/ 	.word	0x00009bb0


	//   ....[2]....
        /*0764*/ 	.word	0x0000e020


	//----- nvinfo : EIATTR_MAX_THREADS
	.align		4
.L_95:
        /*0768*/ 	.byte	0x04, 0x05
        /*076a*/ 	.short	(.L_97 - .L_96)
.L_96:
        /*076c*/ 	.word	0x00000200
        /*0770*/ 	.word	0x00000001
        /*0774*/ 	.word	0x00000001


	//----- nvinfo : EIATTR_CRS_STACK_SIZE
	.align		4
.L_97:
        /*0778*/ 	.byte	0x04, 0x1e
        /*077a*/ 	.short	(.L_99 - .L_98)
.L_98:
        /*077c*/ 	.word	0x00000000


	//----- nvinfo : EIATTR_CBANK_PARAM_SIZE
	.align		4
.L_99:
        /*0780*/ 	.byte	0x03, 0x19
        /*0782*/ 	.short	0x0a70


	//----- nvinfo : EIATTR_PARAM_CBANK
	.align		4
        /*0784*/ 	.byte	0x04, 0x0a
        /*0786*/ 	.short	(.L_101 - .L_100)
	.align		4
.L_100:
        /*0788*/ 	.word	index@(.nv.constant0._ZN7cutlass13device_kernelIN5flash11enable_sm90INS1_16FlashAttnFwdSm90INS1_25CollectiveMainloopFwdSm90ILi2EN4cute5tupleIJNS5_1CILi1EEES8_S8_EEENS6_IJNS7_ILi192EEENS7_ILi144EEENS7_ILi96EEEEEELi96ENS_10bfloat16_tEfNS_4arch4Sm90ELb0ELb0ELb0ELb0ELb0ELb0ELb0ELb0ELb1ELb1ELb0ELb0EEENS1_21CollectiveEpilogueFwdINS6_IJSA_SC_SB_EEES9_SE_SG_Li384ELb0ELb1ELb0ELb0EEENS1_29StaticPersistentTileSchedulerILb0EEEEEEEEEvNT_6ParamsE)
        /*078c*/ 	.short	0x0210
        /*078e*/ 	.short	0x0a70


	//----- nvinfo : EIATTR_SW_WAR
	.align		4
.L_101:
        /*0790*/ 	.byte	0x04, 0x36
        /*0792*/ 	.short	(.L_103 - .L_102)
.L_102:
        /*0794*/ 	.word	0x00000008
.L_103:


//--------------------- .nv.info._ZN7cutlass13device_kernelIN5flash11enable_sm90INS1_16FlashAttnFwdSm90INS1_25CollectiveMainloopFwdSm90ILi2EN4cute5tupleIJNS5_1CILi1EEES8_S8_EEENS6_IJNS7_ILi192EEENS7_ILi144EEENS7_ILi96EEEEEELi96ENS_10bfloat16_tEfNS_4arch4Sm90ELb0ELb0ELb0ELb1ELb0ELb0ELb0ELb0ELb1ELb1ELb0ELb0EEENS1_21CollectiveEpilogueFwdINS6_IJSA_SC_SB_EEES9_SE_SG_Li384ELb1ELb1ELb0ELb0EEENS1_36VarlenDynamicPersistentTileSchedulerILi192ELi144ELi384ELi128ELb0ELb1ELb1ELb0ELb1ELb1EEEEEEEEEvNT_6ParamsE --------------------------
	.section	.nv.info._ZN7cutlass13device_kernelIN5flash11enable_sm90INS1_16FlashAttnFwdSm90INS1_25CollectiveMainloopFwdSm90ILi2EN4cute5tupleIJNS5_1CILi1EEES8_S8_EEENS6_IJNS7_ILi192EEENS7_ILi144EEENS7_ILi96EEEEEELi96ENS_10bfloat16_tEfNS_4arch4Sm90ELb0ELb0ELb0ELb1ELb0ELb0ELb0ELb0ELb1ELb1ELb0ELb0EEENS1_21CollectiveEpilogueFwdINS6_IJSA_SC_SB_EEES9_SE_SG_Li384ELb1ELb1ELb0ELb0EEENS1_36VarlenDynamicPersistentTileSchedulerILi192ELi144ELi384ELi128ELb0ELb1ELb1ELb0ELb1ELb1EEEEEEEEEvNT_6ParamsE,"",@"SHT_CUDA_INFO"
	.sectionflags	@""
	.align	4


	//----- nvinfo : EIATTR_CUDA_API_VERSION
	.align		4
        /*0000*/ 	.byte	0x04, 0x37
        /*0002*/ 	.short	(.L_105 - .L_104)
.L_104:
        /*0004*/ 	.word	0x00000082


	//----- nvinfo : EIATTR_KPARAM_INFO
	.align		4
.L_105:
        /*0008*/ 	.byte	0x04, 0x17
        /*000a*/ 	.short	(.L_107 - .L_106)
.L_106:
        /*000c*/ 	.word	0x00000000
        /*0010*/ 	.short	0x0000
        /*0012*/ 	.short	0x0070
        /*0014*/ 	.byte	0x00, 0xf0, 0x01, 0x2a


	//----- nvinfo : EIATTR_SPARSE_MMA_MASK
	.align		4
.L_107:
        /*0018*/ 	.byte	0x03, 0x50
        /*001a*/ 	.short	0x0000


	//----- nvinfo : EIATTR_MAXREG_COUNT
	.align		4
        /*001c*/ 	.byte	0x03, 0x1b
        /*001e*/ 	.short	0x0080


	//----- nvinfo : EIATTR_NUM_BARRIERS
	.align		4
        /*0020*/ 	.byte	0x02, 0x4c
        /*0022*/ 	.byte	0x10
	.zero		1


	//----- nvinfo : EIATTR_EXTERNS
	.align		4
        /*0024*/ 	.byte	0x04, 0x0f
        /*0026*/ 	.short	(.L_109 - .L_108)


	//   ....[0]....
	.align		4
.L_108:
        /*0028*/ 	.word	index@(__assertfail)


	//----- nvinfo : EIATTR_ANNOTATIONS
	.align		4
.L_109:
        /*002c*/ 	.byte	0x04, 0x55
        /*002e*/ 	.short	(.L_111 - .L_110)


	//   ....[0]....
.L_110:
        /* <DEDUP_REMOVED lines=22> */
        /*0184*/ 	.byte	0x30, 0x07, 0x01, 0x00, 0x01, 0x00, 0x00, 0x00, 0xa0, 0x0c, 0x01, 0x00


	//----- nvinfo : EIATTR_MERCURY_ISA_VERSION
	.align		4
.L_111:
        /*0190*/ 	.byte	0x03, 0x5f
        /*0192*/ 	.short	0x0101


	//----- nvinfo : EIATTR_UNUSED_LOAD_BYTE_OFFSET
	.align		4
        /*0194*/ 	.byte	0x04, 0x44
        /*0196*/ 	.short	(.L_113 - .L_112)


	//   ....[0]....
.L_112:
        /*0198*/ 	.word	0x00000a40
        /*019c*/ 	.word	0x0000fff0


	//   ....[1]....
        /*01a0*/ 	.word	0x00009030
        /*01a4*/ 	.word	0x0000fff0


	//----- nvinfo : EIATTR_INT_WARP_WIDE_INSTR_OFFSETS
	.align		4
.L_113:
        /*01a8*/ 	.byte	0x04, 0x31
        /*01aa*/ 	.short	(.L_115 - .L_114)


	//   ....[0]....
.L_114:
        /*01ac*/ 	.word	0x00000120


	//   ....[1]....
        /*01b0*/ 	.word	0x000001c0


	//   ....[2]....
        /*01b4*/ 	.word	0x00000230


	//   ....[3]....
        /*01b8*/ 	.word	0x0000bac0


	//   ....[4]....
        /*01bc*/ 	.word	0x0000bb50


	//   ....[5]....
        /*01c0*/ 	.word	0x0000f610


	//   ....[6]....
        /*01c4*/ 	.word	0x0000f6a0


	//----- nvinfo : EIATTR_COOP_GROUP_MASK_REGIDS
	.align		4
.L_115:
        /*01c8*/ 	.byte	0x04, 0x29
        /*01ca*/ 	.short	(.L_117 - .L_116)


	//   ....[0]....
.L_116:
        /*01cc*/ 	.word	0xffffffff


	//   ....[1]....
        /*01d0*/ 	.word	0xffffffff


	//   ....[2]....
        /*01d4*/ 	.word	0xffffffff


	//   ....[3]....
        /*01d8*/ 	.word	0xffffffff


	//   ....[4]....
        /*01dc*/ 	.word	0xffffffff


	//   ....[5]....
        /*01e0*/ 	.word	0xffffffff


	//   ....[6]....
        /*01e4*/ 	.word	0xffffffff


	//   ....[7]....
        /*01e8*/ 	.word	0xffffffff


	//   ....[8]....
        /*01ec*/ 	.word	0xffffffff


	//   ....[9]....
        /*01f0*/ 	.word	0xffffffff


	//   ....[10]....
        /*01f4*/ 	.word	0xffffffff


	//   ....[11]....
        /*01f8*/ 	.word	0xffffffff


	//   ....[12]....
        /*01fc*/ 	.word	0xffffffff


	//   ....[13]....
        /*0200*/ 	.word	0xffffffff


	//   ....[14]....
        /*0204*/ 	.word	0xffffffff


	//   ....[15]....
        /*0208*/ 	.word	0xffffffff


	//   ....[16]....
        /*020c*/ 	.word	0xffffffff


	//   ....[17]....
        /*0210*/ 	.word	0xffffffff


	//   ....[18]....
        /*0214*/ 	.word	0xffffffff


	//   ....[19]....
        /*0218*/ 	.word	0xffffffff


	//   ....[20]....
        /*021c*/ 	.word	0xffffffff


	//   ....[21]....
        /*0220*/ 	.word	0xffffffff


	//   ....[22]....
        /*0224*/ 	.word	0xffffffff


	//   ....[23]....
        /*0228*/ 	.word	0xffffffff


	//   ....[24]....
        /*022c*/ 	.word	0xffffffff


	//   ....[25]....
        /*0230*/ 	.word	0xffffffff


	//   ....[26]....
        /*0234*/ 	.word	0xffffffff


	//   ....[27]....
        /*0238*/ 	.word	0xffffffff


	//   ....[28]....
        /*023c*/ 	.word	0xffffffff


	//   ....[29]....
        /*0240*/ 	.word	0xffffffff


	//   ....[30]....
        /*0244*/ 	.word	0xffffffff


	//   ....[31]....
        /*0248*/ 	.word	0xffffffff


	//   ....[32]....
        /*024c*/ 	.word	0xffffffff


	//   ....[33]....
        /*0250*/ 	.word	0xffffffff


	//   ....[34]....
        /*0254*/ 	.word	0xffffffff


	//   ....[35]....
        /*0258*/ 	.word	0xffffffff


	//   ....[36]....
        /*025c*/ 	.word	0xffffffff


	//   ....[37]....
        /*0260*/ 	.word	0xffffffff


	//   ....[38]....
        /*0264*/ 	.word	0xffffffff


	//   ....[39]....
        /*0268*/ 	.word	0xffffffff


	//   ....[40]....
        /*026c*/ 	.word	0xffffffff


	//   ....[41]....
        /*0270*/ 	.word	0xffffffff


	//   ....[42]....
        /*0274*/ 	.word	0xffffffff


	//   ....[43]....
        /*0278*/ 	.word	0xffffffff


	//   ....[44]....
        /*027c*/ 	.word	0xffffffff


	//   ....[45]....
        /*0280*/ 	.word	0xffffffff


	//   ....[46]....
        /*0284*/ 	.word	0xffffffff


	//   ....[47]....
        /*0288*/ 	.word	0xffffffff


	//   ....[48]....
        /*028c*/ 	.word	0xffffffff


	//   ....[49]....
        /*0290*/ 	.word	0xffffffff


	//   ....[50]....
        /*0294*/ 	.word	0xffffffff


	//   ....[51]....
        /*0298*/ 	.word	0xffffffff


	//   ....[52]....
        /*029c*/ 	.word	0xffffffff


	//   ....[53]....
        /*02a0*/ 	.word	0xffffffff


	//   ....[54]....
        /*02a4*/ 	.word	0xffffffff


	//   ....[55]....
        /*02a8*/ 	.word	0xffffffff


	//   ....[56]....
        /*02ac*/ 	.word	0xffffffff


	//   ....[57]....
        /*02b0*/ 	.word	0xffffffff


	//   ....[58]....
        /*02b4*/ 	.word	0xffffffff


	//   ....[59]....
        /*02b8*/ 	.word	0xffffffff


	//   ....[60]....
        /*02bc*/ 	.word	0xffffffff


	//   ....[61]....
        /*02c0*/ 	.word	0xffffffff


	//   ....[62]....
        /*02c4*/ 	.word	0xffffffff


	//   ....[63]....
        /*02c8*/ 	.word	0xffffffff


	//   ....[64]....
        /*02cc*/ 	.word	0xffffffff


	//   ....[65]....
        /*02d0*/ 	.word	0xffffffff


	//   ....[66]....
        /*02d4*/ 	.word	0xffffffff


	//   ....[67]....
        /*02d8*/ 	.word	0xffffffff


	//   ....[68]....
        /*02dc*/ 	.word	0xffffffff


	//   ....[69]....
        /*02e0*/ 	.word	0xffffffff


	//   ....[70]....
        /*02e4*/ 	.word	0xffffffff


	//   ....[71]....
        /*02e8*/ 	.word	0xffffffff


	//   ....[72]....
        /*02ec*/ 	.word	0xffffffff


	//   ....[73]....
        /*02f0*/ 	.word	0xffffffff


	//   ....[74]....
        /*02f4*/ 	.word	0xffffffff


	//   ....[75]....
        /*02f8*/ 	.word	0xffffffff


	//   ....[76]....
        /*02fc*/ 	.word	0xffffffff


	//   ....[77]....
        /*0300*/ 	.word	0xffffffff


	//   ....[78]....
        /*0304*/ 	.word	0xffffffff


	//   ....[79]....
        /*0308*/ 	.word	0xffffffff


	//   ....[80]....
        /*030c*/ 	.word	0xffffffff


	//   ....[81]....
        /*0310*/ 	.word	0x0500000f


	//   ....[82]....
        /*0314*/ 	.word	0x0500000f


	//   ....[83]....
        /*0318*/ 	.word	0x0500000f


	//   ....[84]....
        /*031c*/ 	.word	0x0500000f


	//   ....[85]....
        /*0320*/ 	.word	0x0500000f


	//   ....[86]....
        /*0324*/ 	.word	0x0500000f


	//   ....[87]....
        /*0328*/ 	.word	0x0500000f


	//   ....[88]....
        /*032c*/ 	.word	0x0500000f


	//   ....[89]....
        /*0330*/ 	.word	0x0500000f


	//   ....[90]....
        /*0334*/ 	.word	0x0500000f


	//   ....[91]....
        /*0338*/ 	.word	0x0500000f


	//   ....[92]....
        /*033c*/ 	.word	0x0500000f


	//   ....[93]....
        /*0340*/ 	.word	0x0500000f


	//   ....[94]....
        /*0344*/ 	.word	0x0500000f


	//   ....[95]....
        /*0348*/ 	.word	0x0500000f


	//   ....[96]....
        /*034c*/ 	.word	0x0500000f


	//   ....[97]....
        /*0350*/ 	.word	0x0500000f


	//   ....[98]....
        /*0354*/ 	.word	0x0500000f


	//   ....[99]....
        /*0358*/ 	.word	0x0500000f


	//   ....[100]....
        /*035c*/ 	.word	0x0500000f


	//   ....[101]....
        /*0360*/ 	.word	0x0500000f


	//   ....[102]....
        /*0364*/ 	.word	0x0500000f


	//   ....[103]....
        /*0368*/ 	.word	0x0500000f


	//   ....[104]....
        /*036c*/ 	.word	0x0500000f


	//   ....[105]....
        /*0370*/ 	.word	0x0500000f


	//   ....[106]....
        /*0374*/ 	.word	0x0500000f


	//   ....[107]....
        /*0378*/ 	.word	0x0500000f


	//   ....[108]....
        /*037c*/ 	.word	0x0500000f


	//   ....[109]....
        /*0380*/ 	.word	0x0500000f


	//   ....[110]....
        /*0384*/ 	.word	0x0500000f


	//   ....[111]....
        /*0388*/ 	.word	0x0500000f


	//----- nvinfo : EIATTR_COOP_GROUP_INSTR_OFFSETS
	.align		4
.L_117:
        /*038c*/ 	.byte	0x04, 0x28
        /*038e*/ 	.short	(.L_119 - .L_118)


	//   ....[0]....
.L_118:
        /*0390*/ 	.word	0x00000060


	//   ....[1]....
        /*0394*/ 	.word	0x00000130


	//   ....[2]....
        /*0398*/ 	.word	0x000001e0


	//   ....[3]....
        /*039c*/ 	.word	0x000003a0


	//   ....[4]....
        /*03a0*/ 	.word	0x00000500


	//   ....[5]....
        /*03a4*/ 	.word	0x00000620


	//   ....[6]....
        /*03a8*/ 	.word	0x00000780


	//   ....[7]....
        /*03ac*/ 	.word	0x000013b0


	//   ....[8]....
        /*03b0*/ 	.word	0x00003620


	//   ....[9]....
        /*03b4*/ 	.word	0x00003730


	//   ....[10]....
        /*03b8*/ 	.word	0x00003a90


	//   ....[11]....
        /*03bc*/ 	.word	0x00003bc0


	//   ....[12]....
        /*03c0*/ 	.word	0x00004cb0


	//   ....[13]....
        /*03c4*/ 	.word	0x00006ca0


	//   ....[14]....
        /*03c8*/ 	.word	0x00006d40


	//   ....[15]....
        /*03cc*/ 	.word	0x00006d60


	//   ....[16]....
        /*03d0*/ 	.word	0x00006df0


	//   ....[17]....
        /*03d4*/ 	.word	0x00008590


	//   ....[18]....
        /*03d8*/ 	.word	0x00008690


	//   ....[19]....
        /*03dc*/ 	.word	0x000086f0


	//   ....[20]....
        /*03e0*/ 	.word	0x00008810


	//   ....[21]....
        /*03e4*/ 	.word	0x00008820


	//   ....[22]....
        /*03e8*/ 	.word	0x00009990


	//   ....[23]....
        /*03ec*/ 	.word	0x000099d0


	//   ....[24]....
        /*03f0*/ 	.word	0x00009a10


	//   ....[25]....
        /*03f4*/ 	.word	0x00009a40


	//   ....[26]....
        /*03f8*/ 	.word	0x00009ea0


	//   ....[27]....
        /*03fc*/ 	.word	0x00009eb0


	//   ....[28]....
        /*0400*/ 	.word	0x00009fc0


	//   ....[29]....
        /*0404*/ 	.word	0x00009fe0


	//   ....[30]....
        /*0408*/ 	.word	0x0000a810


	//   ....[31]....
        /*040c*/ 	.word	0x0000a820


	//   ....[32]....
        /*0410*/ 	.word	0x0000a920


	//   ....[33]....
        /*0414*/ 	.word	0x0000a940


	//   ....[34]....
        /*0418*/ 	.word	0x0000aab0


	//   ....[35]....
        /*041c*/ 	.word	0x0000ac80


	//   ....[36]....
        /*0420*/ 	.word	0x0000acb0


	//   ....[37]....
        /*0424*/ 	.word	0x0000ace0


	//   ....[38]....
        /*0428*/ 	.word	0x0000ad10


	//   ....[39]....
        /*042c*/ 	.word	0x0000ad40


	//   ....[40]....
        /*0430*/ 	.word	0x0000ad70


	//   ....[41]....
        /*0434*/ 	.word	0x0000aee0


	//   ....[42]....
        /*0438*/ 	.word	0x0000af10


	//   ....[43]....
        /*043c*/ 	.word	0x0000af40


	//   ....[44]....
        /*0440*/ 	.word	0x0000af70


	//   ....[45]....
        /*0444*/ 	.word	0x0000afa0


	//   ....[46]....
        /*0448*/ 	.word	0x0000afd0


	//   ....[47]....
        /*044c*/ 	.word	0x0000b060


	//   ....[48]....
        /*0450*/ 	.word	0x0000b090


	//   ....[49]....
        /*0454*/ 	.word	0x0000b110


	//   ....[50]....
        /*0458*/ 	.word	0x0000c080


	//   ....[51]....
        /*045c*/ 	.word	0x0000cd60


	//   ....[52]....
        /*0460*/ 	.word	0x0000cd80


	//   ....[53]....
        /*0464*/ 	.word	0x0000ce40


	//   ....[54]....
        /*0468*/ 	.word	0x0000ce60


	//   ....[55]....
        /*046c*/ 	.word	0x0000cf00


	//   ....[56]....
        /*0470*/ 	.word	0x0000cf20


	//   ....[57]....
        /*0474*/ 	.word	0x0000cf30


	//   ....[58]....
        /*0478*/ 	.word	0x0000cfc0


	//   ....[59]....
        /*047c*/ 	.word	0x0000d010


	//   ....[60]....
        /*0480*/ 	.word	0x0000d020


	//   ....[61]....
        /*0484*/ 	.word	0x0000d050


	//   ....[62]....
        /*0488*/ 	.word	0x0000d100


	//   ....[63]....
        /*048c*/ 	.word	0x0000fd20


	//   ....[64]....
        /*0490*/ 	.word	0x0000fd50


	//   ....[65]....
        /*0494*/ 	.word	0x0000fd90


	//   ....[66]....
        /*0498*/ 	.word	0x0000fdc0


	//   ....[67]....
        /*049c*/ 	.word	0x0000fdf0


	//   ....[68]....
        /*04a0*/ 	.word	0x0000fe20


	//   ....[69]....
        /*04a4*/ 	.word	0x0000fe50


	//   ....[70]....
        /*04a8*/ 	.word	0x0000fe80


	//   ....[71]....
        /*04ac*/ 	.word	0x00010000


	//   ....[72]....
        /*04b0*/ 	.word	0x00010030


	//   ....[73]....
        /*04b4*/ 	.word	0x00010060


	//   ....[74]....
        /*04b8*/ 	.word	0x00010090


	//   ....[75]....
        /*04bc*/ 	.word	0x000100c0


	//   ....[76]....
        /*04c0*/ 	.word	0x000100f0


	//   ....[77]....
        /*04c4*/ 	.word	0x000101b0


	//   ....[78]....
        /*04c8*/ 	.word	0x000101d0


	//   ....[79]....
        /*04cc*/ 	.word	0x00010240


	//   ....[80]....
        /*04d0*/ 	.word	0x000106b0


	//   ....[81]....
        /*04d4*/ 	.word	0x00010b90


	//   ....[82]....
        /*04d8*/ 	.word	0x00010d40


	//   ....[83]....
        /*04dc*/ 	.word	0x00010d90


	//   ....[84]....
        /*04e0*/ 	.word	0x00010df0


	//   ....[85]....
        /*04e4*/ 	.word	0x00010f00


	//   ....[86]....
        /*04e8*/ 	.word	0x00010f60


	//   ....[87]....
        /*04ec*/ 	.word	0x00011080


	//   ....[88]....
        /*04f0*/ 	.word	0x000110e0


	//   ....[89]....
        /*04f4*/ 	.word	0x00011190


	//   ....[90]....
        /*04f8*/ 	.word	0x00011260


	//   ....[91]....
        /*04fc*/ 	.word	0x00011330


	//   ....[92]....
        /*0500*/ 	.word	0x000113b0


	//   ....[93]....
        /*0504*/ 	.word	0x000114a0


	//   ....[94]....
        /*0508*/ 	.word	0x000117c0


	//   ....[95]....
        /*050c*/ 	.word	0x00011860


	//   ....[96]....
        /*0510*/ 	.word	0x00011980


	//   ....[97]....
        /*0514*/ 	.word	0x000119f0


	//   ....[98]....
        /*0518*/ 	.word	0x00011a60


	//   ....[99]....
        /*051c*/ 	.word	0x00011ad0


	//   ....[100]....
        /*0520*/ 	.word	0x00011b40


	//   ....[101]....
        /*0524*/ 	.word	0x00011bc0


	//   ....[102]....
        /*0528*/ 	.word	0x00011c50


	//   ....[103]....
        /*052c*/ 	.word	0x00011ce0


	//   ....[104]....
        /*0530*/ 	.word	0x00011d50


	//   ....[105]....
        /*0534*/ 	.word	0x00011dc0


	//   ....[106]....
        /*0538*/ 	.word	0x00011e30


	//   ....[107]....
        /*053c*/ 	.word	0x00011eb0


	//   ....[108]....
        /*0540*/ 	.word	0x00011f20


	//   ....[109]....
        /*0544*/ 	.word	0x00011fc0


	//   ....[110]....
        /*0548*/ 	.word	0x00012050


	//   ....[111]....
        /*054c*/ 	.word	0x00012170


	//----- nvinfo : EIATTR_REG_RECONFIG
	.align		4
.L_119:
        /*0550*/ 	.byte	0x01, 0x54
	.zero		2


	//----- nvinfo : EIATTR_SYSCALL_OFFSETS
	.align		4
        /*0554*/ 	.byte	0x04, 0x46
        /*0556*/ 	.short	(.L_121 - .L_120)


	//   ....[0]....
.L_120:
        /*0558*/ 	.word	0x00001560


	//   ....[1]....
        /*055c*/ 	.word	0x0000bcb0


	//   ....[2]....
        /*0560*/ 	.word	0x0000be00


	//   ....[3]....
        /*0564*/ 	.word	0x0000bf00


	//   ....[4]....
        /*0568*/ 	.word	0x0000c7e0


	//----- nvinfo : EIATTR_MBARRIER_INSTR_OFFSETS
	.align		4
.L_121:
        /*056c*/ 	.byte	0x04, 0x39
        /*056e*/ 	.short	(.L_123 - .L_122)


	//   ....[0]....
.L_122:
        /*0570*/ 	.word	0x00000250
        /*0574*/ 	.word	0x000000ff
        /*0578*/ 	.word	0x00031c00
        /*057c*/ 	.short	0x0100
        /*057e*/ 	.byte	0x08
	.zero		1


	//   ....[1]....
        /*0580*/ 	.word	0x00000260
        /*0584*/ 	.word	0x000000ff
        /*0588*/ 	.word	0x00031c20
        /*058c*/ 	.short	0x0100
        /*058e*/ 	.byte	0x08
	.zero		1


	//   ....[2]....
        /*0590*/ 	.word	0x00000350
        /*0594*/ 	.word	0x000000ff
        /*0598*/ 	.word	0x00031c30
        /*059c*/ 	.short	0x0100
        /*059e*/ 	.byte	0x08
	.zero		1


	//   ....[3]....
        /*05a0*/ 	.word	0x00000360
        /*05a4*/ 	.word	0x000000ff
        /*05a8*/ 	.word	0x00031c40
        /*05ac*/ 	.short	0x0100
        /*05ae*/ 	.byte	0x08
	.zero		1


	//   ....[4]....
        /*05b0*/ 	.word	0x00000370
        /*05b4*/ 	.word	0x000000ff
        /*05b8*/ 	.word	0x00031c38
        /*05bc*/ 	.short	0x0100
        /*05be*/ 	.byte	0x08
	.zero		1


	//   ....[5]....
        /*05c0*/ 	.word	0x00000380
        /*05c4*/ 	.word	0x000000ff
        /*05c8*/ 	.word	0x00031c48
        /*05cc*/ 	.short	0x0100
        /*05ce*/ 	.byte	0x08
	.zero		1


	//   ....[6]....
        /*05d0*/ 	.word	0x000004b0
        /*05d4*/ 	.word	0x000000ff
        /*05d8*/ 	.word	0x00031c50
        /*05dc*/ 	.short	0x0100
        /*05de*/ 	.byte	0x08
	.zero		1


	//   ....[7]....
        /*05e0*/ 	.word	0x000004c0
        /*05e4*/ 	.word	0x000000ff
        /*05e8*/ 	.word	0x00031c60
        /*05ec*/ 	.short	0x0100
        /*05ee*/ 	.byte	0x08
	.zero		1


	//   ....[8]....
        /*05f0*/ 	.word	0x000004d0
        /*05f4*/ 	.word	0x000000ff
        /*05f8*/ 	.word	0x00031c58
        /*05fc*/ 	.short	0x0100
        /*05fe*/ 	.byte	0x08
	.zero		1


	//   ....[9]....
        /*0600*/ 	.word	0x000004e0
        /*0604*/ 	.word	0x000000ff
        /*0608*/ 	.word	0x00031c68
        /*060c*/ 	.short	0x0100
        /*060e*/ 	.byte	0x08
	.zero		1


	//   ....[10]....
        /*0610*/ 	.word	0x000005d0
        /*0614*/ 	.word	0x000000ff
        /*0618*/ 	.word	0x00031c70
        /*061c*/ 	.short	0x0100
        /*061e*/ 	.byte	0x06
	.zero		1


	//   ....[11]....
        /*0620*/ 	.word	0x000005e0
        /*0624*/ 	.word	0x000000ff
        /*0628*/ 	.word	0x00031c80
        /*062c*/ 	.short	0x0100
        /*062e*/ 	.byte	0x06
	.zero		1


	//   ....[12]....
        /*0630*/ 	.word	0x000005f0
        /*0634*/ 	.word	0x000000ff
        /*0638*/ 	.word	0x00031c78
        /*063c*/ 	.short	0x0100
        /*063e*/ 	.byte	0x06
	.zero		1


	//   ....[13]....
        /*0640*/ 	.word	0x00000600
        /*0644*/ 	.word	0x000000ff
        /*0648*/ 	.word	0x00031c88
        /*064c*/ 	.short	0x0100
        /*064e*/ 	.byte	0x06
	.zero		1


	//   ....[14]....
        /*0650*/ 	.word	0x00000730
        /*0654*/ 	.word	0x000000ff
        /*0658*/ 	.word	0x00031c90
        /*065c*/ 	.short	0x0100
        /*065e*/ 	.byte	0x08
	.zero		1


	//   ....[15]....
        /*0660*/ 	.word	0x00000740
        /*0664*/ 	.word	0x000000ff
        /*0668*/ 	.word	0x00031ca0
        /*066c*/ 	.short	0x0100
        /*066e*/ 	.byte	0x08
	.zero		1


	//   ....[16]....
        /*0670*/ 	.word	0x00000750
        /*0674*/ 	.word	0x000000ff
        /*0678*/ 	.word	0x00031c98
        /*067c*/ 	.short	0x0100
        /*067e*/ 	.byte	0x08
	.zero		1


	//   ....[17]....
        /*0680*/ 	.word	0x00000760
        /*0684*/ 	.word	0x000000ff
        /*0688*/ 	.word	0x00031ca8
        /*068c*/ 	.short	0x0100
        /*068e*/ 	.byte	0x08
	.zero		1


	//   ....[18]....
        /*0690*/ 	.word	0x00000890
        /*0694*/ 	.word	0x000000ff
        /*0698*/ 	.word	0x00031cb0
        /*069c*/ 	.short	0x0100
        /*069e*/ 	.byte	0x08
	.zero		1


	//   ....[19]....
        /*06a0*/ 	.word	0x000008a0
        /*06a4*/ 	.word	0x000000ff
        /*06a8*/ 	.word	0x00031cc0
        /*06ac*/ 	.short	0x0100
        /*06ae*/ 	.byte	0x08
	.zero		1


	//   ....[20]....
        /*06b0*/ 	.word	0x000008b0
        /*06b4*/ 	.word	0x000000ff
        /*06b8*/ 	.word	0x00031cb8
        /*06bc*/ 	.short	0x0100
        /*06be*/ 	.byte	0x08
	.zero		1


	//   ....[21]....
        /*06c0*/ 	.word	0x000008c0
        /*06c4*/ 	.word	0x000000ff
        /*06c8*/ 	.word	0x00031cc8
        /*06cc*/ 	.short	0x0100
        /*06ce*/ 	.byte	0x08
	.zero		1


	//   ....[22]....
        /*06d0*/ 	.word	0x000015c0
        /*06d4*/ 	.word	0x000000ff
        /*06d8*/ 	.word	0x00031c00
        /*06dc*/ 	.short	0x010a
        /*06de*/ 	.byte	0x24
	.zero		1


	//   ....[23]....
        /*06e0*/ 	.word	0x00001630
        /*06e4*/ 	.word	0x00000004
        /*06e8*/ 	.word	0x00031c30
        /*06ec*/ 	.short	0x010a
        /*06ee*/ 	.byte	0x3f
	.zero		1


	//   ....[24]....
        /*06f0*/ 	.word	0x000016a0
        /*06f4*/ 	.word	0x00000004
        /*06f8*/ 	.word	0x00031c30
        /*06fc*/ 	.short	0x010a
        /*06fe*/ 	.byte	0x3f
	.zero		1


	//   ....[25]....
        /*0700*/ 	.word	0x00003710
        /*0704*/ 	.word	0x00000004
        /*0708*/ 	.word	0x00000000
        /*070c*/ 	.short	0x0101
        /*070e*/ 	.byte	0x3f
	.zero		1


	//   ....[26]....
        /*0710*/ 	.word	0x00004f50
        /*0714*/ 	.word	0x000000ff
        /*0718*/ 	.word	0x00031c30
        /*071c*/ 	.short	0x010a
        /*071e*/ 	.byte	0x06
	.zero		1


	//   ....[27]....
        /*0720*/ 	.word	0x00004f90
        /*0724*/ 	.word	0x000000ff
        /*0728*/ 	.word	0x00031c30
        /*072c*/ 	.short	0x010a
        /*072e*/ 	.byte	0x06
	.zero		1


	//   ....[28]....
        /*0730*/ 	.word	0x00006640
        /*0734*/ 	.word	0x000000ff
        /*0738*/ 	.word	0x00031c50
        /*073c*/ 	.short	0x010a
        /*073e*/ 	.byte	0x06
	.zero		1


	//   ....[29]....
        /*0740*/ 	.word	0x00006680
        /*0744*/ 	.word	0x000000ff
        /*0748*/ 	.word	0x00031c50
        /*074c*/ 	.short	0x010a
        /*074e*/ 	.byte	0x06
	.zero		1


	//   ....[30]....
        /*0750*/ 	.word	0x00007710
        /*0754*/ 	.word	0x0000000c
        /*0758*/ 	.word	0x00000000
        /*075c*/ 	.short	0x0101
        /*075e*/ 	.byte	0x3f
	.zero		1


	//   ....[31]....
        /*0760*/ 	.word	0x00007790
        /*0764*/ 	.word	0x00000014
        /*0768*/ 	.word	0x00000000
        /*076c*/ 	.short	0x0101
        /*076e*/ 	.byte	0x3f
	.zero		1


	//   ....[32]....
        /*0770*/ 	.word	0x00008600
        /*0774*/ 	.word	0x000000ff
        /*0778*/ 	.word	0x00031c50
        /*077c*/ 	.short	0x010a
        /*077e*/ 	.byte	0x09
	.zero		1


	//   ....[33]....
        /*0780*/ 	.word	0x00008640
        /*0784*/ 	.word	0x000000ff
        /*0788*/ 	.word	0x00031c50
        /*078c*/ 	.short	0x010a
        /*078e*/ 	.byte	0x09
	.zero		1


	//   ....[34]....
        /*0790*/ 	.word	0x00008cd0
        /*0794*/ 	.word	0x00000005
        /*0798*/ 	.word	0x00000000
        /*079c*/ 	.short	0x0101
        /*079e*/ 	.byte	0x3f
	.zero		1


	//   ....[35]....
        /*07a0*/ 	.word	0x00009ec0
        /*07a4*/ 	.word	0x000000ff
        /*07a8*/ 	.word	0x00000000
        /*07ac*/ 	.short	0x0101
        /*07ae*/ 	.byte	0x04
	.zero		1


	//   ....[36]....
        /*07b0*/ 	.word	0x0000c290
        /*07b4*/ 	.word	0x00000000
        /*07b8*/ 	.word	0x00031c40
        /*07bc*/ 	.short	0x010a
        /*07be*/ 	.byte	0x3f
	.zero		1


	//   ....[37]....
        /*07c0*/ 	.word	0x0000d1d0
        /*07c4*/ 	.word	0x00000016
        /*07c8*/ 	.word	0x00031c00
        /*07cc*/ 	.short	0x0107
        /*07ce*/ 	.byte	0x3f
	.zero		1


	//   ....[38]....
        /*07d0*/ 	.word	0x0000d2d0
        /*07d4*/ 	.word	0x00000016
        /*07d8*/ 	.word	0x00031c00
        /*07dc*/ 	.short	0x0101
        /*07de*/ 	.byte	0x3f
	.zero		1


	//   ....[39]....
        /*07e0*/ 	.word	0x0000d2f0
        /*07e4*/ 	.word	0x00000016
        /*07e8*/ 	.word	0x00031c20
        /*07ec*/ 	.short	0x010a
        /*07ee*/ 	.byte	0x3f
	.zero		1


	//   ....[40]....
        /*07f0*/ 	.word	0x0000d610
        /*07f4*/ 	.word	0x00000003
        /*07f8*/ 	.word	0x00031c40
        /*07fc*/ 	.short	0x010a
        /*07fe*/ 	.byte	0x3f
	.zero		1


	//   ....[41]....
        /*0800*/ 	.word	0x0000da90
        /*0804*/ 	.word	0x00000003
        /*0808*/ 	.word	0x00000060
        /*080c*/ 	.short	0x010a
        /*080e*/ 	.byte	0x3f
	.zero		1


	//   ....[42]....
        /*0810*/ 	.word	0x0000e1c0
        /*0814*/ 	.word	0x00000003
        /*0818*/ 	.word	0x00031c40
        /*081c*/ 	.short	0x010a
        /*081e*/ 	.byte	0x3f
	.zero		1


	//   ....[43]....
        /*0820*/ 	.word	0x0000e640
        /*0824*/ 	.word	0x0000000c
        /*0828*/ 	.word	0x00000060
        /*082c*/ 	.short	0x010a
        /*082e*/ 	.byte	0x3f
	.zero		1


	//   ....[44]....
        /*0830*/ 	.word	0x0000eca0
        /*0834*/ 	.word	0x00000002
        /*0838*/ 	.word	0x00031c40
        /*083c*/ 	.short	0x010a
        /*083e*/ 	.byte	0x3f
	.zero		1


	//   ....[45]....
        /*0840*/ 	.word	0x0000f130
        /*0844*/ 	.word	0x00000008
        /*0848*/ 	.word	0x00000060
        /*084c*/ 	.short	0x010a
        /*084e*/ 	.byte	0x3f
	.zero		1


	//   ....[46]....
        /*0850*/ 	.word	0x0000f740
        /*0854*/ 	.word	0x00000003
        /*0858*/ 	.word	0x00031c60
        /*085c*/ 	.short	0x010a
        /*085e*/ 	.byte	0x3f
	.zero		1


	//   ....[47]....
        /*0860*/ 	.word	0x00010630
        /*0864*/ 	.word	0x00000009
        /*0868*/ 	.word	0x00031c20
        /*086c*/ 	.short	0x010a
        /*086e*/ 	.byte	0x3f
	.zero		1


	//   ....[48]....
        /*0870*/ 	.word	0x000107d0
        /*0874*/ 	.word	0x00000005
        /*0878*/ 	.word	0x00000000
        /*087c*/ 	.short	0x010a
        /*087e*/ 	.byte	0x3f
	.zero		1


	//   ....[49]....
        /*0880*/ 	.word	0x00010840
        /*0884*/ 	.word	0x00000003
        /*0888*/ 	.word	0x00000000
        /*088c*/ 	.short	0x010a
        /*088e*/ 	.byte	0x3f
	.zero		1


	//   ....[50]....
        /*0890*/ 	.word	0x000108a0
        /*0894*/ 	.word	0x00000017
        /*0898*/ 	.word	0x00000000
        /*089c*/ 	.short	0x010a
        /*089e*/ 	.byte	0x3f
	.zero		1


	//   ....[51]....
        /*08a0*/ 	.word	0x000108d0
        /*08a4*/ 	.word	0x00000007
        /*08a8*/ 	.word	0x00000000
        /*08ac*/ 	.short	0x010a
        /*08ae*/ 	.byte	0x3f
	.zero		1


	//   ....[52]....
        /*08b0*/ 	.word	0x00010940
        /*08b4*/ 	.word	0x00000003
        /*08b8*/ 	.word	0x00031c00
        /*08bc*/ 	.short	0x010a
        /*08be*/ 	.byte	0x3f
	.zero		1


	//   ....[53]....
        /*08c0*/ 	.word	0x00010990
        /*08c4*/ 	.word	0x00000004
        /*08c8*/ 	.word	0x00031c30
        /*08cc*/ 	.short	0x010a
        /*08ce*/ 	.byte	0x3f
	.zero		1


	//   ....[54]....
        /*08d0*/ 	.word	0x000109f0
        /*08d4*/ 	.word	0x00000003
        /*08d8*/ 	.word	0x00031c30
        /*08dc*/ 	.short	0x010a
        /*08de*/ 	.byte	0x3f
	.zero		1


	//   ....[55]....
        /*08e0*/ 	.word	0x00010a50
        /*08e4*/ 	.word	0x00000003
        /*08e8*/ 	.word	0x00031c50
        /*08ec*/ 	.short	0x010a
        /*08ee*/ 	.byte	0x3f
	.zero		1


	//   ....[56]....
        /*08f0*/ 	.word	0x00010ab0
        /*08f4*/ 	.word	0x00000007
        /*08f8*/ 	.word	0x00031c50
        /*08fc*/ 	.short	0x010a
        /*08fe*/ 	.byte	0x3f
	.zero		1


	//   ....[57]....
        /*0900*/ 	.word	0x00010c50
        /*0904*/ 	.word	0x00000000
        /*0908*/ 	.word	0x00031c40
        /*090c*/ 	.short	0x010a
        /*090e*/ 	.byte	0x3f
	.zero		1


	//   ....[58]....
        /*0910*/ 	.word	0x000114e0
        /*0914*/ 	.word	0x00000016
        /*0918*/ 	.word	0x00031c20
        /*091c*/ 	.short	0x010a
        /*091e*/ 	.byte	0x3f
	.zero		1


	//   ....[59]....
        /*0920*/ 	.word	0x00011530
        /*0924*/ 	.word	0x00000003
        /*0928*/ 	.word	0x00031c40
        /*092c*/ 	.short	0x010a
        /*092e*/ 	.byte	0x3f
	.zero		1


	//   ....[60]....
        /*0930*/ 	.word	0x00011580
        /*0934*/ 	.word	0x00000003
        /*0938*/ 	.word	0x00000060
        /*093c*/ 	.short	0x010a
        /*093e*/ 	.byte	0x3f
	.zero		1


	//   ....[61]....
        /*0940*/ 	.word	0x000115d0
        /*0944*/ 	.word	0x00000003
        /*0948*/ 	.word	0x00031c40
        /*094c*/ 	.short	0x010a
        /*094e*/ 	.byte	0x3f
	.zero		1


	//   ....[62]....
        /*0950*/ 	.word	0x00011620
        /*0954*/ 	.word	0x0000000c
        /*0958*/ 	.word	0x00000060
        /*095c*/ 	.short	0x010a
        /*095e*/ 	.byte	0x3f
	.zero		1


	//   ....[63]....
        /*0960*/ 	.word	0x00011670
        /*0964*/ 	.word	0x00000002
        /*0968*/ 	.word	0x00031c40
        /*096c*/ 	.short	0x010a
        /*096e*/ 	.byte	0x3f
	.zero		1


	//   ....[64]....
        /*0970*/ 	.word	0x000116c0
        /*0974*/ 	.word	0x00000008
        /*0978*/ 	.word	0x00000060
        /*097c*/ 	.short	0x010a
        /*097e*/ 	.byte	0x3f
	.zero		1


	//   ....[65]....
        /*0980*/ 	.word	0x00011710
        /*0984*/ 	.word	0x00000003
        /*0988*/ 	.word	0x00031c60
        /*098c*/ 	.short	0x010a
        /*098e*/ 	.byte	0x3f
	.zero		1


	//   ....[66]....
        /*0990*/ 	.word	0x00012090
        /*0994*/ 	.word	0x00000009
        /*0998*/ 	.word	0x00031c20
        /*099c*/ 	.short	0x010a
        /*099e*/ 	.byte	0x3f
	.zero		1


	//   ....[67]....
        /*09a0*/ 	.word	0x00012230
        /*09a4*/ 	.word	0x00000005
        /*09a8*/ 	.word	0x00000000
        /*09ac*/ 	.short	0x010a
        /*09ae*/ 	.byte	0x3f
	.zero		1


	//   ....[68]....
        /*09b0*/ 	.word	0x00012280
        /*09b4*/ 	.word	0x00000003
        /*09b8*/ 	.word	0x00000000
        /*09bc*/ 	.short	0x010a
        /*09be*/ 	.byte	0x3f
	.zero		1


	//   ....[69]....
        /*09c0*/ 	.word	0x000122d0
        /*09c4*/ 	.word	0x00000017
        /*09c8*/ 	.word	0x00000000
        /*09cc*/ 	.short	0x010a
        /*09ce*/ 	.byte	0x3f
	.zero		1


	//----- nvinfo : EIATTR_NUM_MBARRIERS
	.align		4
.L_123:
        /*09d0*/ 	.byte	0x03, 0x38
        /*09d2*/ 	.short	0x0016


	//----- nvinfo : EIATTR_EXIT_INSTR_OFFSETS
	.align		4
        /*09d4*/ 	.byte	0x04, 0x1c
        /*09d6*/ 	.short	(.L_125 - .L_124)


	//   ....[0]....
.L_124:
        /*09d8*/ 	.word	0x00000a70


	//   ....[1]....
        /*09dc*/ 	.word	0x0000aa60


	//   ....[2]....
        /*09e0*/ 	.word	0x00010920


	//----- nvinfo : EIATTR_MAX_THREADS
	.align		4
.L_125:
        /*09e4*/ 	.byte	0x04, 0x05
        /*09e6*/ 	.short	(.L_127 - .L_126)
.L_126:
        /*09e8*/ 	.word	0x00000200
        /*09ec*/ 	.word	0x00000001
        /*09f0*/ 	.word	0x00000001


	//----- nvinfo : EIATTR_CRS_STACK_SIZE
	.align		4
.L_127:
        /*09f4*/ 	.byte	0x04, 0x1e
        /*09f6*/ 	.short	(.L_129 - .L_128)
.L_128:
        /*09f8*/ 	.word	0x00000000


	//----- nvinfo : EIATTR_CBANK_PARAM_SIZE
	.align		4
.L_129:
        /*09fc*/ 	.byte	0x03, 0x19
        /*09fe*/ 	.short	0x0af0


	//----- nvinfo : EIATTR_PARAM_CBANK
	.align		4
        /*0a00*/ 	.byte	0x04, 0x0a
        /*0a02*/ 	.short	(.L_131 - .L_130)
	.align		4
.L_130:
        /*0a04*/ 	.word	index@(.nv.constant0._ZN7cutlass13device_kernelIN5flash11enable_sm90INS1_16FlashAttnFwdSm90INS1_25CollectiveMainloopFwdSm90ILi2EN4cute5tupleIJNS5_1CILi1EEES8_S8_EEENS6_IJNS7_ILi192EEENS7_ILi144EEENS7_ILi96EEEEEELi96ENS_10bfloat16_tEfNS_4arch4Sm90ELb0ELb0ELb0ELb1ELb0ELb0ELb0ELb0ELb1ELb1ELb0ELb0EEENS1_21CollectiveEpilogueFwdINS6_IJSA_SC_SB_EEES9_SE_SG_Li384ELb1ELb1ELb0ELb0EEENS1_36VarlenDynamicPersistentTileSchedulerILi192ELi144ELi384ELi128ELb0ELb1ELb1ELb0ELb1ELb1EEEEEEEEEvNT_6ParamsE)
        /*0a08*/ 	.short	0x0210
        /*0a0a*/ 	.short	0x0af0


	//----- nvinfo : EIATTR_SW_WAR
	.align		4
.L_131:
        /*0a0c*/ 	.byte	0x04, 0x36
        /*0a0e*/ 	.short	(.L_133 - .L_132)
.L_132:
        /*0a10*/ 	.word	0x00000008
.L_133:


//--------------------- .nv.info._ZN7cutlass13device_kernelIN5flash11enable_sm90INS1_16FlashAttnFwdSm90INS1_25CollectiveMainloopFwdSm90ILi2EN4cute5tupleIJNS5_1CILi1EEES8_S8_EEENS6_IJNS7_ILi192EEENS7_ILi144EEENS7_ILi96EEEEEELi96ENS_10bfloat16_tEfNS_4arch4Sm90ELb0ELb0ELb0ELb1ELb0ELb1ELb0ELb0ELb1ELb1ELb0ELb0EEENS1_21CollectiveEpilogueFwdINS6_IJSA_SC_SB_EEES9_SE_SG_Li384ELb1ELb1ELb0ELb0EEENS1_36VarlenDynamicPersistentTileSchedulerILi192ELi144ELi384ELi128ELb0ELb1ELb1ELb0ELb1ELb1EEEEEEEEEvNT_6ParamsE --------------------------
	.section	.nv.info._ZN7cutlass13device_kernelIN5flash11enable_sm90INS1_16FlashAttnFwdSm90INS1_25CollectiveMainloopFwdSm90ILi2EN4cute5tupleIJNS5_1CILi1EEES8_S8_EEENS6_IJNS7_ILi192EEENS7_ILi144EEENS7_ILi96EEEEEELi96ENS_10bfloat16_tEfNS_4arch4Sm90ELb0ELb0ELb0ELb1ELb0ELb1ELb0ELb0ELb1ELb1ELb0ELb0EEENS1_21CollectiveEpilogueFwdINS6_IJSA_SC_SB_EEES9_SE_SG_Li384ELb1ELb1ELb0ELb0EEENS1_36VarlenDynamicPersistentTileSchedulerILi192ELi144ELi384ELi128ELb0ELb1ELb1ELb0ELb1ELb1EEEEEEEEEvNT_6ParamsE,"",@"SHT_CUDA_INFO"
	.sectionflags	@""
	.align	4


	//----- nvinfo : EIATTR_CUDA_API_VERSION
	.align		4
        /*0000*/ 	.byte	0x04, 0x37
        /*0002*/ 	.short	(.L_135 - .L_134)
.L_134:
        /*0004*/ 	.word	0x00000082


	//----- nvinfo : EIATTR_KPARAM_INFO
	.align		4
.L_135:
        /*0008*/ 	.byte	0x04, 0x17
        /*000a*/ 	.short	(.L_137 - .L_136)
.L_136:
        /*000c*/ 	.word	0x00000000
        /*0010*/ 	.short	0x0000
        /*0012*/ 	.short	0x0070
        /*0014*/ 	.byte	0x00, 0xf0, 0x01, 0x2a


	//----- nvinfo : EIATTR_SPARSE_MMA_MASK
	.align		4
.L_137:
        /*0018*/ 	.byte	0x03, 0x50
        /*001a*/ 	.short	0x0000


	//----- nvinfo : EIATTR_MAXREG_COUNT
	.align		4
        /*001c*/ 	.byte	0x03, 0x1b
        /*001e*/ 	.short	0x0080


	//----- nvinfo : EIATTR_NUM_BARRIERS
	.align		4
        /*0020*/ 	.byte	0x02, 0x4c
        /*0022*/ 	.byte	0x10
	.zero		1


	//----- nvinfo : EIATTR_EXTERNS
	.align		4
        /*0024*/ 	.byte	0x04, 0x0f
        /*0026*/ 	.short	(.L_139 - .L_138)


	//   ....[0]....
	.align		4
.L_138:
        /*0028*/ 	.word	index@(__assertfail)


	//----- nvinfo : EIATTR_ANNOTATIONS
	.align		4
.L_139:
        /*002c*/ 	.byte	0x04, 0x55
        /*002e*/ 	.short	(.L_141 - .L_140)


	//   ....[0]....
.L_140:
        /* <DEDUP_REMOVED lines=111> */


	//----- nvinfo : EIATTR_MERCURY_ISA_VERSION
	.align		4
.L_141:
        /*0708*/ 	.byte	0x03, 0x5f
        /*070a*/ 	.short	0x0101


	//----- nvinfo : EIATTR_UNUSED_LOAD_BYTE_OFFSET
	.align		4
        /*070c*/ 	.byte	0x04, 0x44
        /*070e*/ 	.short	(.L_143 - .L_142)


	//   ....[0]....
.L_142:
        /*0710*/ 	.word	0x00000ad0
        /*0714*/ 	.word	0x0000fff0


	//   ....[1]....
        /*0718*/ 	.word	0x00014b20
        /*071c*/ 	.word	0x0000fff0


	//----- nvinfo : EIATTR_INT_WARP_WIDE_INSTR_OFFSETS
	.align		4
.L_143:
        /*0720*/ 	.byte	0x04, 0x31
        /*0722*/ 	.short	(.L_145 - .L_144)


	//   ....[0]....
.L_144:
        /*0724*/ 	.word	0x00000180


	//   ....[1]....
        /*0728*/ 	.word	0x00000220


	//   ....[2]....
        /*072c*/ 	.word	0x00000290


	//   ....[3]....
        /*0730*/ 	.word	0x00018dd0


	//   ....[4]....
        /*0734*/ 	.word	0x00018e60


	//   ....[5]....
        /*0738*/ 	.word	0x0001c9a0


	//   ....[6]....
        /*073c*/ 	.word	0x0001ca30


	//----- nvinfo : EIATTR_COOP_GROUP_MASK_REGIDS
	.align		4
.L_145:
        /*0740*/ 	.byte	0x04, 0x29
        /*0742*/ 	.short	(.L_147 - .L_146)


	//   ....[0]....
.L_146:
        /*0744*/ 	.word	0xffffffff


	//   ....[1]....
        /*0748*/ 	.word	0xffffffff


	//   ....[2]....
        /*074c*/ 	.word	0xffffffff


	//   ....[3]....
        /*0750*/ 	.word	0xffffffff


	//   ....[4]....
        /*0754*/ 	.word	0xffffffff


	//   ....[5]....
        /*0758*/ 	.word	0xffffffff


	//   ....[6]....
        /*075c*/ 	.word	0xffffffff


	//   ....[7]....
        /*0760*/ 	.word	0xffffffff


	//   ....[8]....
        /*0764*/ 	.word	0xffffffff


	//   ....[9]....
        /*0768*/ 	.word	0xffffffff


	//   ....[10]....
        /*076c*/ 	.word	0xffffffff


	//   ....[11]....
        /*0770*/ 	.word	0xffffffff


	//   ....[12]....
        /*0774*/ 	.word	0xffffffff


	//   ....[13]....
        /*0778*/ 	.word	0xffffffff


	//   ....[14]....
        /*077c*/ 	.word	0xffffffff


	//   ....[15]....
        /*0780*/ 	.word	0xffffffff


	//   ....[16]....
        /*0784*/ 	.word	0xffffffff


	//   ....[17]....
        /*0788*/ 	.word	0xffffffff


	//   ....[18]....
        /*078c*/ 	.word	0xffffffff


	//   ....[19]....
        /*0790*/ 	.word	0xffffffff


	//   ....[20]....
        /*0794*/ 	.word	0xffffffff


	//   ....[21]....
        /*0798*/ 	.word	0xffffffff


	//   ....[22]....
        /*079c*/ 	.word	0xffffffff


	//   ....[23]....
        /*07a0*/ 	.word	0xffffffff


	//   ....[24]....
        /*07a4*/ 	.word	0xffffffff


	//   ....[25]....
        /*07a8*/ 	.word	0xffffffff


	//   ....[26]....
        /*07ac*/ 	.word	0xffffffff


	//   ....[27]....
        /*07b0*/ 	.word	0xffffffff


	//   ....[28]....
        /*07b4*/ 	.word	0xffffffff


	//   ....[29]....
        /*07b8*/ 	.word	0xffffffff


	//   ....[30]....
        /*07bc*/ 	.word	0xffffffff


	//   ....[31]....
        /*07c0*/ 	.word	0xffffffff


	//   ....[32]....
        /*07c4*/ 	.word	0xffffffff


	//   ....[33]....
        /*07c8*/ 	.word	0xffffffff


	//   ....[34]....
        /*07cc*/ 	.word	0xffffffff


	//   ....[35]....
        /*07d0*/ 	.word	0xffffffff


	//   ....[36]....
        /*07d4*/ 	.word	0xffffffff


	//   ....[37]....
        /*07d8*/ 	.word	0xffffffff


	//   ....[38]....
        /*07dc*/ 	.word	0xffffffff


	//   ....[39]....
        /*07e0*/ 	.word	0xffffffff


	//   ....[40]....
        /*07e4*/ 	.word	0xffffffff


	//   ....[41]....
        /*07e8*/ 	.word	0xffffffff


	//   ....[42]....
        /*07ec*/ 	.word	0xffffffff


	//   ....[43]....
        /*07f0*/ 	.word	0xffffffff


	//   ....[44]....
        /*07f4*/ 	.word	0xffffffff


	//   ....[45]....
        /*07f8*/ 	.word	0xffffffff


	//   ....[46]....
        /*07fc*/ 	.word	0xffffffff


	//   ....[47]....
        /*0800*/ 	.word	0xffffffff


	//   ....[48]....
        /*0804*/ 	.word	0xffffffff


	//   ....[49]....
        /*0808*/ 	.word	0xffffffff


	//   ....[50]....
        /*080c*/ 	.word	0xffffffff


	//   ....[51]....
        /*0810*/ 	.word	0xffffffff


	//   ....[52]....
        /*0814*/ 	.word	0xffffffff


	//   ....[53]....
        /*0818*/ 	.word	0xffffffff


	//   ....[54]....
        /*081c*/ 	.word	0xffffffff


	//   ....[55]....
        /*0820*/ 	.word	0xffffffff


	//   ....[56]....
        /*0824*/ 	.word	0xffffffff


	//   ....[57]....
        /*0828*/ 	.word	0xffffffff


	//   ....[58]....
        /*082c*/ 	.word	0xffffffff


	//   ....[59]....
        /*0830*/ 	.word	0xffffffff


	//   ....[60]....
        /*0834*/ 	.word	0xffffffff


	//   ....[61]....
        /*0838*/ 	.word	0xffffffff


	//   ....[62]....
        /*083c*/ 	.word	0xffffffff


	//   ....[63]....
        /*0840*/ 	.word	0xffffffff


	//   ....[64]....
        /*0844*/ 	.word	0xffffffff


	//   ....[65]....
        /*0848*/ 	.word	0xffffffff


	//   ....[66]....
        /*084c*/ 	.word	0xffffffff


	//   ....[67]....
        /*0850*/ 	.word	0xffffffff


	//   ....[68]....
        /*0854*/ 	.word	0xffffffff


	//   ....[69]....
        /*0858*/ 	.word	0xffffffff


	//   ....[70]....
        /*085c*/ 	.word	0xffffffff


	//   ....[71]....
        /*0860*/ 	.word	0xffffffff


	//   ....[72]....
        /*0864*/ 	.word	0xffffffff


	//   ....[73]....
        /*0868*/ 	.word	0xffffffff


	//   ....[74]....
        /*086c*/ 	.word	0xffffffff


	//   ....[75]....
        /*0870*/ 	.word	0xffffffff


	//   ....[76]....
        /*0874*/ 	.word	0xffffffff


	//   ....[77]....
        /*0878*/ 	.word	0xffffffff


	//   ....[78]....
        /*087c*/ 	.word	0xffffffff


	//   ....[79]....
        /*0880*/ 	.word	0xffffffff


	//   ....[80]....
        /*0884*/ 	.word	0xffffffff


	//   ....[81]....
        /*0888*/ 	.word	0xffffffff


	//   ....[82]....
        /*088c*/ 	.word	0xffffffff


	//   ....[83]....
        /*0890*/ 	.word	0xffffffff


	//   ....[84]....
        /*0894*/ 	.word	0xffffffff


	//   ....[85]....
        /*0898*/ 	.word	0xffffffff


	//   ....[86]....
        /*089c*/ 	.word	0xffffffff


	//   ....[87]....
        /*08a0*/ 	.word	0xffffffff


	//   ....[88]....
        /*08a4*/ 	.word	0xffffffff


	//   ....[89]....
        /*08a8*/ 	.word	0xffffffff


	//   ....[90]....
        /*08ac*/ 	.word	0x0500000f


	//   ....[91]....
        /*08b0*/ 	.word	0x0500000f


	//   ....[92]....
        /*08b4*/ 	.word	0x0500000f


	//   ....[93]....
        /*08b8*/ 	.word	0x0500000f


	//   ....[94]....
        /*08bc*/ 	.word	0x0500000f


	//   ....[95]....
        /*08c0*/ 	.word	0x0500000f


	//   ....[96]....
        /*08c4*/ 	.word	0x0500000f


	//   ....[97]....
        /*08c8*/ 	.word	0x0500000f


	//   ....[98]....
        /*08cc*/ 	.word	0x0500000f


	//   ....[99]....
        /*08d0*/ 	.word	0x0500000f


	//   ....[100]....
        /*08d4*/ 	.word	0x0500000f


	//   ....[101]....
        /*08d8*/ 	.word	0x0500000f


	//   ....[102]....
        /*08dc*/ 	.word	0x0500000f


	//   ....[103]....
        /*08e0*/ 	.word	0x0500000f


	//   ....[104]....
        /*08e4*/ 	.word	0x0500000f


	//   ....[105]....
        /*08e8*/ 	.word	0x0500000f


	//   ....[106]....
        /*08ec*/ 	.word	0x0500000f


	//   ....[107]....
        /*08f0*/ 	.word	0x0500000f


	//   ....[108]....
        /*08f4*/ 	.word	0x0500000f


	//   ....[109]....
        /*08f8*/ 	.word	0x0500000f


	//   ....[110]....
        /*08fc*/ 	.word	0x0500000f


	//   ....[111]....
        /*0900*/ 	.word	0x0500000f


	//   ....[112]....
        /*0904*/ 	.word	0x0500000f


	//   ....[113]....
        /*0908*/ 	.word	0x0500000f


	//   ....[114]....
        /*090c*/ 	.word	0x0500000f


	//   ....[115]....
        /*0910*/ 	.word	0x0500000f


	//   ....[116]....
        /*0914*/ 	.word	0x0500000f


	//   ....[117]....
        /*0918*/ 	.word	0x0500000f


	//   ....[118]....
        /*091c*/ 	.word	0x0500000f


	//   ....[119]....
        /*0920*/ 	.word	0x0500000f


	//   ....[120]....
        /*0924*/ 	.word	0x0500000f


	//   ....[121]....
        /*0928*/ 	.word	0x0500000f


	//   ....[122]....
        /*092c*/ 	.word	0x0500000f


	//   ....[123]....
        /*0930*/ 	.word	0x0500000f


	//   ....[124]....
        /*0934*/ 	.word	0x0500000f


	//   ....[125]....
        /*0938*/ 	.word	0x0500000f


	//   ....[126]....
        /*093c*/ 	.word	0x0500000f


	//   ....[127]....
        /*0940*/ 	.word	0x0500000f


	//   ....[128]....
        /*0944*/ 	.word	0x0500000f


	//   ....[129]....
        /*0948*/ 	.word	0x0500000f


	//   ....[130]....
        /*094c*/ 	.word	0x0500000f


	//   ....[131]....
        /*0950*/ 	.word	0x0500000f


	//   ....[132]....
        /*0954*/ 	.word	0x0500000f


	//   ....[133]....
        /*0958*/ 	.word	0x0500000f


	//   ....[134]....
        /*095c*/ 	.word	0x0500000f


	//----- nvinfo : EIATTR_COOP_GROUP_INSTR_OFFSETS
	.align		4
.L_147:
        /*0960*/ 	.byte	0x04, 0x28
        /*0962*/ 	.short	(.L_149 - .L_148)


	//   ....[0]....
.L_148:
        /*0964*/ 	.word	0x00000060


	//   ....[1]....
        /*0968*/ 	.word	0x00000190


	//   ....[2]....
        /*096c*/ 	.word	0x00000240


	//   ....[3]....
        /*0970*/ 	.word	0x00000400


	//   ....[4]....
        /*0974*/ 	.word	0x00000560


	//   ....[5]....
        /*0978*/ 	.word	0x00000680


	//   ....[6]....
        /*097c*/ 	.word	0x000007e0


	//   ....[7]....
        /*0980*/ 	.word	0x000070d0


	//   ....[8]....
        /*0984*/ 	.word	0x000076a0


	//   ....[9]....
        /*0988*/ 	.word	0x000076b0


	//   ....[10]....
        /*098c*/ 	.word	0x000076c0


	//   ....[11]....
        /*0990*/ 	.word	0x000076d0


	//   ....[12]....
        /*0994*/ 	.word	0x00009440


	//   ....[13]....
        /*0998*/ 	.word	0x00009450


	//   ....[14]....
        /*099c*/ 	.word	0x00009460


	//   ....[15]....
        /*09a0*/ 	.word	0x00009470


	//   ....[16]....
        /*09a4*/ 	.word	0x0000da70


	//   ....[17]....
        /*09a8*/ 	.word	0x0000da90


	//   ....[18]....
        /*09ac*/ 	.word	0x0000de90


	//   ....[19]....
        /*09b0*/ 	.word	0x0000deb0


	//   ....[20]....
        /*09b4*/ 	.word	0x0000f290


	//   ....[21]....
        /*09b8*/ 	.word	0x00011e60


	//   ....[22]....
        /*09bc*/ 	.word	0x00011e80


	//   ....[23]....
        /*09c0*/ 	.word	0x00012410


	//   ....[24]....
        /*09c4*/ 	.word	0x00012430


	//   ....[25]....
        /*09c8*/ 	.word	0x00013d00


	//   ....[26]....
        /*09cc*/ 	.word	0x00014180


	//   ....[27]....
        /*09d0*/ 	.word	0x00014480


	//   ....[28]....
        /*09d4*/ 	.word	0x000144b0


	//   ....[29]....
        /*09d8*/ 	.word	0x000144f0


	//   ....[30]....
        /*09dc*/ 	.word	0x000154e0


	//   ....[31]....
        /*09e0*/ 	.word	0x00015510


	//   ....[32]....
        /*09e4*/ 	.word	0x00015550


	//   ....[33]....
        /*09e8*/ 	.word	0x00015570


	//   ....[34]....
        /*09ec*/ 	.word	0x00015a60


	//   ....[35]....
        /*09f0*/ 	.word	0x00015a80


	//   ....[36]....
        /*09f4*/ 	.word	0x00015b80


	//   ....[37]....
        /*09f8*/ 	.word	0x00015ba0


	//   ....[38]....
        /*09fc*/ 	.word	0x000163f0


	//   ....[39]....
        /*0a00*/ 	.word	0x00016400


	//   ....[40]....
        /*0a04*/ 	.word	0x00016560


	//   ....[41]....
        /*0a08*/ 	.word	0x00016570


	//   ....[42]....
        /*0a0c*/ 	.word	0x00016710


	//   ....[43]....
        /*0a10*/ 	.word	0x00016900


	//   ....[44]....
        /*0a14*/ 	.word	0x00016930


	//   ....[45]....
        /*0a18*/ 	.word	0x00016960


	//   ....[46]....
        /*0a1c*/ 	.word	0x00016990


	//   ....[47]....
        /*0a20*/ 	.word	0x000169c0


	//   ....[48]....
        /*0a24*/ 	.word	0x000169f0


	//   ....[49]....
        /*0a28*/ 	.word	0x00016b60


	//   ....[50]....
        /*0a2c*/ 	.word	0x00016b90


	//   ....[51]....
        /*0a30*/ 	.word	0x00016bc0


	//   ....[52]....
        /*0a34*/ 	.word	0x00016bf0


	//   ....[53]....
        /*0a38*/ 	.word	0x00016c20


	//   ....[54]....
        /*0a3c*/ 	.word	0x00016c50


	//   ....[55]....
        /*0a40*/ 	.word	0x00016ce0


	//   ....[56]....
        /*0a44*/ 	.word	0x00016d10


	//   ....[57]....
        /*0a48*/ 	.word	0x00016d90


	//   ....[58]....
        /*0a4c*/ 	.word	0x00017910


	//   ....[59]....
        /*0a50*/ 	.word	0x00019390


	//   ....[60]....
        /*0a54*/ 	.word	0x0001a0c0


	//   ....[61]....
        /*0a58*/ 	.word	0x0001a0e0


	//   ....[62]....
        /*0a5c*/ 	.word	0x0001a1a0


	//   ....[63]....
        /*0a60*/ 	.word	0x0001a1c0


	//   ....[64]....
        /*0a64*/ 	.word	0x0001a260


	//   ....[65]....
        /*0a68*/ 	.word	0x0001a280


	//   ....[66]....
        /*0a6c*/ 	.word	0x0001a290


	//   ....[67]....
        /*0a70*/ 	.word	0x0001a320


	//   ....[68]....
        /*0a74*/ 	.word	0x0001a340


	//   ....[69]....
        /*0a78*/ 	.word	0x0001a3b0


	//   ....[70]....
        /*0a7c*/ 	.word	0x0001a3f0


	//   ....[71]....
        /*0a80*/ 	.word	0x0001a460


	//   ....[72]....
        /*0a84*/ 	.word	0x0001d0d0


	//   ....[73]....
        /*0a88*/ 	.word	0x0001d100


	//   ....[74]....
        /*0a8c*/ 	.word	0x0001d140


	//   ....[75]....
        /*0a90*/ 	.word	0x0001d170


	//   ....[76]....
        /*0a94*/ 	.word	0x0001d1a0


	//   ....[77]....
        /*0a98*/ 	.word	0x0001d1d0


	//   ....[78]....
        /*0a9c*/ 	.word	0x0001d200


	//   ....[79]....
        /*0aa0*/ 	.word	0x0001d230


	//   ....[80]....
        /*0aa4*/ 	.word	0x0001d3b0


	//   ....[81]....
        /*0aa8*/ 	.word	0x0001d3e0


	//   ....[82]....
        /*0aac*/ 	.word	0x0001d410


	//   ....[83]....
        /*0ab0*/ 	.word	0x0001d440


	//   ....[84]....
        /*0ab4*/ 	.word	0x0001d470


	//   ....[85]....
        /*0ab8*/ 	.word	0x0001d4a0


	//   ....[86]....
        /*0abc*/ 	.word	0x0001d560


	//   ....[87]....
        /*0ac0*/ 	.word	0x0001d580


	//   ....[88]....
        /*0ac4*/ 	.word	0x0001d5f0


	//   ....[89]....
        /*0ac8*/ 	.word	0x0001da60


	//   ....[90]....
        /*0acc*/ 	.word	0x0001dec0


	//   ....[91]....
        /*0ad0*/ 	.word	0x0001df70


	//   ....[92]....
        /*0ad4*/ 	.word	0x0001e000


	//   ....[93]....
        /*0ad8*/ 	.word	0x0001e050


	//   ....[94]....
        /*0adc*/ 	.word	0x0001e0a0


	//   ....[95]....
        /*0ae0*/ 	.word	0x0001e180


	//   ....[96]....
        /*0ae4*/ 	.word	0x0001e210


	//   ....[97]....
        /*0ae8*/ 	.word	0x0001e270


	//   ....[98]....
        /*0aec*/ 	.word	0x0001e2d0


	//   ....[99]....
        /*0af0*/ 	.word	0x0001e4e0


	//   ....[100]....
        /*0af4*/ 	.word	0x0001e530


	//   ....[101]....
        /*0af8*/ 	.word	0x0001e5c0


	//   ....[102]....
        /*0afc*/ 	.word	0x0001e650


	//   ....[103]....
        /*0b00*/ 	.word	0x0001e710


	//   ....[104]....
        /*0b04*/ 	.word	0x0001e9f0


	//   ....[105]....
        /*0b08*/ 	.word	0x0001eba0


	//   ....[106]....
        /*0b0c*/ 	.word	0x0001ebf0


	//   ....[107]....
        /*0b10*/ 	.word	0x0001ec50


	//   ....[108]....
        /*0b14*/ 	.word	0x0001ed60


	//   ....[109]....
        /*0b18*/ 	.word	0x0001edc0


	//   ....[110]....
        /*0b1c*/ 	.word	0x0001eee0


	//   ....[111]....
        /*0b20*/ 	.word	0x0001ef40


	//   ....[112]....
        /*0b24*/ 	.word	0x0001efe0


	//   ....[113]....
        /*0b28*/ 	.word	0x0001f0b0


	//   ....[114]....
        /*0b2c*/ 	.word	0x0001f130


	//   ....[115]....
        /*0b30*/ 	.word	0x0001f1f0


	//   ....[116]....
        /*0b34*/ 	.word	0x0001f270


	//   ....[117]....
        /*0b38*/ 	.word	0x0001f620


	//   ....[118]....
        /*0b3c*/ 	.word	0x0001f6c0


	//   ....[119]....
        /*0b40*/ 	.word	0x0001f7e0


	//   ....[120]....
        /*0b44*/ 	.word	0x0001f850


	//   ....[121]....
        /*0b48*/ 	.word	0x0001f8c0


	//   ....[122]....
        /*0b4c*/ 	.word	0x0001f930


	//   ....[123]....
        /*0b50*/ 	.word	0x0001f9a0


	//   ....[124]....
        /*0b54*/ 	.word	0x0001fa20


	//   ....[125]....
        /*0b58*/ 	.word	0x0001fab0


	//   ....[126]....
        /*0b5c*/ 	.word	0x0001fb40


	//   ....[127]....
        /*0b60*/ 	.word	0x0001fbb0


	//   ....[128]....
        /*0b64*/ 	.word	0x0001fc20


	//   ....[129]....
        /*0b68*/ 	.word	0x0001fc90


	//   ....[130]....
        /*0b6c*/ 	.word	0x0001fd10


	//   ....[131]....
        /*0b70*/ 	.word	0x0001fd80


	//   ....[132]....
        /*0b74*/ 	.word	0x0001fe20


	//   ....[133]....
        /*0b78*/ 	.word	0x0001feb0


	//   ....[134]....
        /*0b7c*/ 	.word	0x0001ffd0


	//----- nvinfo : EIATTR_REG_RECONFIG
	.align		4
.L_149:
        /*0b80*/ 	.byte	0x01, 0x54
	.zero		2


	//----- nvinfo : EIATTR_SYSCALL_OFFSETS
	.align		4
        /*0b84*/ 	.byte	0x04, 0x46
        /*0b86*/ 	.short	(.L_151 - .L_150)


	//   ....[0]....
.L_150:
        /*0b88*/ 	.word	0x00001bc0


	//   ....[1]....
        /*0b8c*/ 	.word	0x00001d10


	//   ....[2]....
        /*0b90*/ 	.word	0x000072a0


	//   ....[3]....
        /*0b94*/ 	.word	0x00007620


	//   ....[4]....
        /*0b98*/ 	.word	0x00018fc0


	//   ....[5]....
        /*0b9c*/ 	.word	0x00019110


	//   ....[6]....
        /*0ba0*/ 	.word	0x00019210


	//   ....[7]....
        /*0ba4*/ 	.word	0x00019b40


	//----- nvinfo : EIATTR_MBARRIER_INSTR_OFFSETS
	.align		4
.L_151:
        /*0ba8*/ 	.byte	0x04, 0x39
        /*0baa*/ 	.short	(.L_153 - .L_152)


	//   ....[0]....
.L_152:
        /*0bac*/ 	.word	0x000002b0
        /*0bb0*/ 	.word	0x000000ff
        /*0bb4*/ 	.word	0x00031c00
        /*0bb8*/ 	.short	0x0100
        /*0bba*/ 	.byte	0x08
	.zero		1


	//   ....[1]....
        /*0bbc*/ 	.word	0x000002c0
        /*0bc0*/ 	.word	0x000000ff
        /*0bc4*/ 	.word	0x00031c20
        /*0bc8*/ 	.short	0x0100
        /*0bca*/ 	.byte	0x08
	.zero		1


	//   ....[2]....
        /*0bcc*/ 	.word	0x000003b0
        /*0bd0*/ 	.word	0x000000ff
        /*0bd4*/ 	.word	0x00031c30
        /*0bd8*/ 	.short	0x0100
        /*0bda*/ 	.byte	0x08
	.zero		1


	//   ....[3]....
        /*0bdc*/ 	.word	0x000003c0
        /*0be0*/ 	.word	0x000000ff
        /*0be4*/ 	.word	0x00031c40
        /*0be8*/ 	.short	0x0100
        /*0bea*/ 	.byte	0x08
	.zero		1


	//   ....[4]....
        /*0bec*/ 	.word	0x000003d0
        /*0bf0*/ 	.word	0x000000ff
        /*0bf4*/ 	.word	0x00031c38
        /*0bf8*/ 	.short	0x0100
        /*0bfa*/ 	.byte	0x08
	.zero		1


	//   ....[5]....
        /*0bfc*/ 	.word	0x000003e0
        /*0c00*/ 	.word	0x000000ff
        /*0c04*/ 	.word	0x00031c48
        /*0c08*/ 	.short	0x0100
        /*0c0a*/ 	.byte	0x08
	.zero		1


	//   ....[6]....
        /*0c0c*/ 	.word	0x00000510
        /*0c10*/ 	.word	0x000000ff
        /*0c14*/ 	.word	0x00031c50
        /*0c18*/ 	.short	0x0100
        /*0c1a*/ 	.byte	0x08
	.zero		1


	//   ....[7]....
        /*0c1c*/ 	.word	0x00000520
        /*0c20*/ 	.word	0x000000ff
        /*0c24*/ 	.word	0x00031c60
        /*0c28*/ 	.short	0x0100
        /*0c2a*/ 	.byte	0x08
	.zero		1


	//   ....[8]....
        /*0c2c*/ 	.word	0x00000530
        /*0c30*/ 	.word	0x000000ff
        /*0c34*/ 	.word	0x00031c58
        /*0c38*/ 	.short	0x0100
        /*0c3a*/ 	.byte	0x08
	.zero		1


	//   ....[9]....
        /*0c3c*/ 	.word	0x00000540
        /*0c40*/ 	.word	0x000000ff
        /*0c44*/ 	.word	0x00031c68
        /*0c48*/ 	.short	0x0100
        /*0c4a*/ 	.byte	0x08
	.zero		1


	//   ....[10]....
        /*0c4c*/ 	.word	0x00000630
        /*0c50*/ 	.word	0x000000ff
        /*0c54*/ 	.word	0x00031c70
        /*0c58*/ 	.short	0x0100
        /*0c5a*/ 	.byte	0x06
	.zero		1


	//   ....[11]....
        /*0c5c*/ 	.word	0x00000640
        /*0c60*/ 	.word	0x000000ff
        /*0c64*/ 	.word	0x00031c80
        /*0c68*/ 	.short	0x0100
        /*0c6a*/ 	.byte	0x06
	.zero		1


	//   ....[12]....
        /*0c6c*/ 	.word	0x00000650
        /*0c70*/ 	.word	0x000000ff
        /*0c74*/ 	.word	0x00031c78
        /*0c78*/ 	.short	0x0100
        /*0c7a*/ 	.byte	0x06
	.zero		1


	//   ....[13]....
        /*0c7c*/ 	.word	0x00000660
        /*0c80*/ 	.word	0x000000ff
        /*0c84*/ 	.word	0x00031c88
        /*0c88*/ 	.short	0x0100
        /*0c8a*/ 	.byte	0x06
	.zero		1


	//   ....[14]....
        /*0c8c*/ 	.word	0x00000790
        /*0c90*/ 	.word	0x000000ff
        /*0c94*/ 	.word	0x00031c90
        /*0c98*/ 	.short	0x0100
        /*0c9a*/ 	.byte	0x08
	.zero		1


	//   ....[15]....
        /*0c9c*/ 	.word	0x000007a0
        /*0ca0*/ 	.word	0x000000ff
        /*0ca4*/ 	.word	0x00031ca0
        /*0ca8*/ 	.short	0x0100
        /*0caa*/ 	.byte	0x08
	.zero		1


	//   ....[16]....
        /*0cac*/ 	.word	0x000007b0
        /*0cb0*/ 	.word	0x000000ff
        /*0cb4*/ 	.word	0x00031c98
        /*0cb8*/ 	.short	0x0100
        /*0cba*/ 	.byte	0x08
	.zero		1


	//   ....[17]....
        /*0cbc*/ 	.word	0x000007c0
        /*0cc0*/ 	.word	0x000000ff
        /*0cc4*/ 	.word	0x00031ca8
        /*0cc8*/ 	.short	0x0100
        /*0cca*/ 	.byte	0x08
	.zero		1


	//   ....[18]....
        /*0ccc*/ 	.word	0x000008f0
        /*0cd0*/ 	.word	0x000000ff
        /*0cd4*/ 	.word	0x00031cb0
        /*0cd8*/ 	.short	0x0100
        /*0cda*/ 	.byte	0x08
	.zero		1


	//   ....[19]....
        /*0cdc*/ 	.word	0x00000900
        /*0ce0*/ 	.word	0x000000ff
        /*0ce4*/ 	.word	0x00031cc0
        /*0ce8*/ 	.short	0x0100
        /*0cea*/ 	.byte	0x08
	.zero		1


	//   ....[20]....
        /*0cec*/ 	.word	0x00000910
        /*0cf0*/ 	.word	0x000000ff
        /*0cf4*/ 	.word	0x00031cb8
        /*0cf8*/ 	.short	0x0100
        /*0cfa*/ 	.byte	0x08
	.zero		1


	//   ....[21]....
        /*0cfc*/ 	.word	0x00000920
        /*0d00*/ 	.word	0x000000ff
        /*0d04*/ 	.word	0x00031cc8
        /*0d08*/ 	.short	0x0100
        /*0d0a*/ 	.byte	0x08
	.zero		1


	//   ....[22]....
        /*0d0c*/ 	.word	0x000031e0
        /*0d10*/ 	.word	0x00000015
        /*0d14*/ 	.word	0x00031c90
        /*0d18*/ 	.short	0x010a
        /*0d1a*/ 	.byte	0x3f
	.zero		1


	//   ....[23]....
        /*0d1c*/ 	.word	0x00004cc0
        /*0d20*/ 	.word	0x00000015
        /*0d24*/ 	.word	0x00031c90
        /*0d28*/ 	.short	0x010a
        /*0d2a*/ 	.byte	0x3f
	.zero		1


	//   ....[24]....
        /*0d2c*/ 	.word	0x000067b0
        /*0d30*/ 	.word	0x00000015
        /*0d34*/ 	.word	0x00031c90
        /*0d38*/ 	.short	0x010a
        /*0d3a*/ 	.byte	0x3f
	.zero		1


	//   ....[25]....
        /*0d3c*/ 	.word	0x00006a20
        /*0d40*/ 	.word	0x00000020
        /*0d44*/ 	.word	0x00000000
        /*0d48*/ 	.short	0x0101
        /*0d4a*/ 	.byte	0x3f
	.zero		1


	//   ....[26]....
        /*0d4c*/ 	.word	0x00006a60
        /*0d50*/ 	.word	0x00000015
        /*0d54*/ 	.word	0x00031cb0
        /*0d58*/ 	.short	0x010a
        /*0d5a*/ 	.byte	0x3f
	.zero		1


	//   ....[27]....
        /*0d5c*/ 	.word	0x00006da0
        /*0d60*/ 	.word	0x00000015
        /*0d64*/ 	.word	0x00000000
        /*0d68*/ 	.short	0x0101
        /*0d6a*/ 	.byte	0x3f
	.zero		1


	//   ....[28]....
        /*0d6c*/ 	.word	0x00007340
        /*0d70*/ 	.word	0x00000010
        /*0d74*/ 	.word	0x00031c00
        /*0d78*/ 	.short	0x010a
        /*0d7a*/ 	.byte	0x3f
	.zero		1


	//   ....[29]....
        /*0d7c*/ 	.word	0x00007390
        /*0d80*/ 	.word	0x00000010
        /*0d84*/ 	.word	0x00031c00
        /*0d88*/ 	.short	0x010a
        /*0d8a*/ 	.byte	0x3f
	.zero		1


	//   ....[30]....
        /*0d8c*/ 	.word	0x00007e10
        /*0d90*/ 	.word	0x00000010
        /*0d94*/ 	.word	0x00031c00
        /*0d98*/ 	.short	0x010a
        /*0d9a*/ 	.byte	0x3f
	.zero		1


	//   ....[31]....
        /*0d9c*/ 	.word	0x00009920
        /*0da0*/ 	.word	0x00000010
        /*0da4*/ 	.word	0x00031c00
        /*0da8*/ 	.short	0x010a
        /*0daa*/ 	.byte	0x3f
	.zero		1


	//   ....[32]....
        /*0dac*/ 	.word	0x0000b190
        /*0db0*/ 	.word	0x00000000
        /*0db4*/ 	.word	0x00031c30
        /*0db8*/ 	.short	0x010a
        /*0dba*/ 	.byte	0x3f
	.zero		1


	//   ....[33]....
        /*0dbc*/ 	.word	0x0000b260
        /*0dc0*/ 	.word	0x00000000
        /*0dc4*/ 	.word	0x00031c30
        /*0dc8*/ 	.short	0x010a
        /*0dca*/ 	.byte	0x3f
	.zero		1


	//   ....[34]....
        /*0dcc*/ 	.word	0x0000e410
        /*0dd0*/ 	.word	0x00000000
        /*0dd4*/ 	.word	0x00000000
        /*0dd8*/ 	.short	0x0101
        /*0dda*/ 	.byte	0x3f
	.zero		1


	//   ....[35]....
        /*0ddc*/ 	.word	0x0000f570
        /*0de0*/ 	.word	0x0000000e
        /*0de4*/ 	.word	0x00031c30
        /*0de8*/ 	.short	0x010a
        /*0dea*/ 	.byte	0x3f
	.zero		1


	//   ....[36]....
        /*0dec*/ 	.word	0x0000f5c0
        /*0df0*/ 	.word	0x0000000e
        /*0df4*/ 	.word	0x00031c30
        /*0df8*/ 	.short	0x010a
        /*0dfa*/ 	.byte	0x3f
	.zero		1


	//   ....[37]....
        /*0dfc*/ 	.word	0x00011b70
        /*0e00*/ 	.word	0x0000000f
        /*0e04*/ 	.word	0x00031c50
        /*0e08*/ 	.short	0x010a
        /*0e0a*/ 	.byte	0x3f
	.zero		1


	//   ....[38]....
        /*0e0c*/ 	.word	0x00011bc0
        /*0e10*/ 	.word	0x0000000f
        /*0e14*/ 	.word	0x00031c50
        /*0e18*/ 	.short	0x010a
        /*0e1a*/ 	.byte	0x3f
	.zero		1


	//   ....[39]....
        /*0e1c*/ 	.word	0x00012e20
        /*0e20*/ 	.word	0x0000004c
        /*0e24*/ 	.word	0x00000000
        /*0e28*/ 	.short	0x0101
        /*0e2a*/ 	.byte	0x3f
	.zero		1


	//   ....[40]....
        /*0e2c*/ 	.word	0x00012e90
        /*0e30*/ 	.word	0x0000004b
        /*0e34*/ 	.word	0x00000000
        /*0e38*/ 	.short	0x0101
        /*0e3a*/ 	.byte	0x3f
	.zero		1


	//   ....[41]....
        /*0e3c*/ 	.word	0x00013d90
        /*0e40*/ 	.word	0x00000009
        /*0e44*/ 	.word	0x00031c50
        /*0e48*/ 	.short	0x010a
        /*0e4a*/ 	.byte	0x3f
	.zero		1


	//   ....[42]....
        /*0e4c*/ 	.word	0x00013e40
        /*0e50*/ 	.word	0x00000009
        /*0e54*/ 	.word	0x00031c50
        /*0e58*/ 	.short	0x010a
        /*0e5a*/ 	.byte	0x3f
	.zero		1


	//   ....[43]....
        /*0e5c*/ 	.word	0x000147b0
        /*0e60*/ 	.word	0x00000008
        /*0e64*/ 	.word	0x00000000
        /*0e68*/ 	.short	0x0101
        /*0e6a*/ 	.byte	0x3f
	.zero		1


	//   ....[44]....
        /*0e6c*/ 	.word	0x00015a70
        /*0e70*/ 	.word	0x00000000
        /*0e74*/ 	.word	0x00000000
        /*0e78*/ 	.short	0x0101
        /*0e7a*/ 	.byte	0x3f
	.zero		1


	//   ....[45]....
        /*0e7c*/ 	.word	0x000179f0
        /*0e80*/ 	.word	0x00000016
        /*0e84*/ 	.word	0x00031c20
        /*0e88*/ 	.short	0x010a
        /*0e8a*/ 	.byte	0x3f
	.zero		1


	//   ....[46]....
        /*0e8c*/ 	.word	0x00017ab0
        /*0e90*/ 	.word	0x00000008
        /*0e94*/ 	.word	0x00031ca0
        /*0e98*/ 	.short	0x010a
        /*0e9a*/ 	.byte	0x3f
	.zero		1


	//   ....[47]....
        /*0e9c*/ 	.word	0x00017ee0
        /*0ea0*/ 	.word	0x00000008
        /*0ea4*/ 	.word	0x00031cc0
        /*0ea8*/ 	.short	0x010a
        /*0eaa*/ 	.byte	0x3f
	.zero		1


	//   ....[48]....
        /*0eac*/ 	.word	0x00018440
        /*0eb0*/ 	.word	0x00000008
        /*0eb4*/ 	.word	0x00031ca0
        /*0eb8*/ 	.short	0x010a
        /*0eba*/ 	.byte	0x3f
	.zero		1


	//   ....[49]....
        /*0ebc*/ 	.word	0x00018860
        /*0ec0*/ 	.word	0x00000008
        /*0ec4*/ 	.word	0x00031cc0
        /*0ec8*/ 	.short	0x010a
        /*0eca*/ 	.byte	0x3f
	.zero		1


	//   ....[50]....
        /*0ecc*/ 	.word	0x000195d0
        /*0ed0*/ 	.word	0x00000000
        /*0ed4*/ 	.word	0x00031c40
        /*0ed8*/ 	.short	0x010a
        /*0eda*/ 	.byte	0x3f
	.zero		1


	//   ....[51]....
        /*0edc*/ 	.word	0x0001a530
        /*0ee0*/ 	.word	0x00000016
        /*0ee4*/ 	.word	0x00031c00
        /*0ee8*/ 	.short	0x0107
        /*0eea*/ 	.byte	0x3f
	.zero		1


	//   ....[52]....
        /*0eec*/ 	.word	0x0001a620
        /*0ef0*/ 	.word	0x00000016
        /*0ef4*/ 	.word	0x00031c00
        /*0ef8*/ 	.short	0x0101
        /*0efa*/ 	.byte	0x3f
	.zero		1


	//   ....[53]....
        /*0efc*/ 	.word	0x0001a640
        /*0f00*/ 	.word	0x00000016
        /*0f04*/ 	.word	0x00031c20
        /*0f08*/ 	.short	0x010a
        /*0f0a*/ 	.byte	0x3f
	.zero		1


	//   ....[54]....
        /*0f0c*/ 	.word	0x0001a980
        /*0f10*/ 	.word	0x00000003
        /*0f14*/ 	.word	0x00031c40
        /*0f18*/ 	.short	0x010a
        /*0f1a*/ 	.byte	0x3f
	.zero		1


	//   ....[55]....
        /*0f1c*/ 	.word	0x0001ae00
        /*0f20*/ 	.word	0x00000003
        /*0f24*/ 	.word	0x00000060
        /*0f28*/ 	.short	0x010a
        /*0f2a*/ 	.byte	0x3f
	.zero		1


	//   ....[56]....
        /*0f2c*/ 	.word	0x0001b540
        /*0f30*/ 	.word	0x00000003
        /*0f34*/ 	.word	0x00031c40
        /*0f38*/ 	.short	0x010a
        /*0f3a*/ 	.byte	0x3f
	.zero		1


	//   ....[57]....
        /*0f3c*/ 	.word	0x0001b9c0
        /*0f40*/ 	.word	0x0000000c
        /*0f44*/ 	.word	0x00000060
        /*0f48*/ 	.short	0x010a
        /*0f4a*/ 	.byte	0x3f
	.zero		1


	//   ....[58]....
        /*0f4c*/ 	.word	0x0001c030
        /*0f50*/ 	.word	0x00000002
        /*0f54*/ 	.word	0x00031c40
        /*0f58*/ 	.short	0x010a
        /*0f5a*/ 	.byte	0x3f
	.zero		1


	//   ....[59]....
        /*0f5c*/ 	.word	0x0001c4c0
        /*0f60*/ 	.word	0x00000007
        /*0f64*/ 	.word	0x00000060
        /*0f68*/ 	.short	0x010a
        /*0f6a*/ 	.byte	0x3f
	.zero		1


	//   ....[60]....
        /*0f6c*/ 	.word	0x0001cae0
        /*0f70*/ 	.word	0x00000003
        /*0f74*/ 	.word	0x00031c60
        /*0f78*/ 	.short	0x010a
        /*0f7a*/ 	.byte	0x3f
	.zero		1


	//   ....[61]....
        /*0f7c*/ 	.word	0x0001d9e0
        /*0f80*/ 	.word	0x00000009
        /*0f84*/ 	.word	0x00031c20
        /*0f88*/ 	.short	0x010a
        /*0f8a*/ 	.byte	0x3f
	.zero		1


	//   ....[62]....
        /*0f8c*/ 	.word	0x0001db70
        /*0f90*/ 	.word	0x00000005
        /*0f94*/ 	.word	0x00000000
        /*0f98*/ 	.short	0x010a
        /*0f9a*/ 	.byte	0x3f
	.zero		1


	//   ....[63]....
        /*0f9c*/ 	.word	0x0001dbe0
        /*0fa0*/ 	.word	0x00000003
        /*0fa4*/ 	.word	0x00000000
        /*0fa8*/ 	.short	0x010a
        /*0faa*/ 	.byte	0x3f
	.zero		1


	//   ....[64]....
        /*0fac*/ 	.word	0x0001dc40
        /*0fb0*/ 	.word	0x00000017
        /*0fb4*/ 	.word	0x00000000
        /*0fb8*/ 	.short	0x010a
        /*0fba*/ 	.byte	0x3f
	.zero		1


	//   ....[65]....
        /*0fbc*/ 	.word	0x0001dc70
        /*0fc0*/ 	.word	0x00000007
        /*0fc4*/ 	.word	0x00000000
        /*0fc8*/ 	.short	0x010a
        /*0fca*/ 	.byte	0x3f
	.zero		1


	//   ....[66]....
        /*0fcc*/ 	.word	0x0001dcd0
        /*0fd0*/ 	.word	0x00000015
        /*0fd4*/ 	.word	0x00031c90
        /*0fd8*/ 	.short	0x010a
        /*0fda*/ 	.byte	0x3f
	.zero		1


	//   ....[67]....
        /*0fdc*/ 	.word	0x0001dd20
        /*0fe0*/ 	.word	0x00000015
        /*0fe4*/ 	.word	0x00031c90
        /*0fe8*/ 	.short	0x010a
        /*0fea*/ 	.byte	0x3f
	.zero		1


	//   ....[68]....
        /*0fec*/ 	.word	0x0001dd70
        /*0ff0*/ 	.word	0x00000015
        /*0ff4*/ 	.word	0x00031c90
        /*0ff8*/ 	.short	0x010a
        /*0ffa*/ 	.byte	0x3f
	.zero		1


	//   ....[69]....
        /*0ffc*/ 	.word	0x0001ddc0
        /*1000*/ 	.word	0x00000015
        /*1004*/ 	.word	0x00031cb0
        /*1008*/ 	.short	0x010a
        /*100a*/ 	.byte	0x3f
	.zero		1


	//   ....[70]....
        /*100c*/ 	.word	0x0001e0d0
        /*1010*/ 	.word	0x00000010
        /*1014*/ 	.word	0x00031c00
        /*1018*/ 	.short	0x010a
        /*101a*/ 	.byte	0x3f
	.zero		1


	//   ....[71]....
        /*101c*/ 	.word	0x0001e300
        /*1020*/ 	.word	0x00000010
        /*1024*/ 	.word	0x00031c00
        /*1028*/ 	.short	0x010a
        /*102a*/ 	.byte	0x3f
	.zero		1


	//   ....[72]....
        /*102c*/ 	.word	0x0001e350
        /*1030*/ 	.word	0x00000000
        /*1034*/ 	.word	0x00031c30
        /*1038*/ 	.short	0x010a
        /*103a*/ 	.byte	0x3f
	.zero		1


	//   ....[73]....
        /*103c*/ 	.word	0x0001e3a0
        /*1040*/ 	.word	0x0000000e
        /*1044*/ 	.word	0x00031c30
        /*1048*/ 	.short	0x010a
        /*104a*/ 	.byte	0x3f
	.zero		1


	//   ....[74]....
        /*104c*/ 	.word	0x0001e3f0
        /*1050*/ 	.word	0x0000000f
        /*1054*/ 	.word	0x00031c50
        /*1058*/ 	.short	0x010a
        /*105a*/ 	.byte	0x3f
	.zero		1


	//   ....[75]....
        /*105c*/ 	.word	0x0001e440
        /*1060*/ 	.word	0x00000009
        /*1064*/ 	.word	0x00031c50
        /*1068*/ 	.short	0x010a
        /*106a*/ 	.byte	0x3f
	.zero		1


	//   ....[76]....
        /*106c*/ 	.word	0x0001e7d0
        /*1070*/ 	.word	0x00000016
        /*1074*/ 	.word	0x00031c20
        /*1078*/ 	.short	0x010a
        /*107a*/ 	.byte	0x3f
	.zero		1


	//   ....[77]....
        /*107c*/ 	.word	0x0001e820
        /*1080*/ 	.word	0x00000008
        /*1084*/ 	.word	0x00031ca0
        /*1088*/ 	.short	0x010a
        /*108a*/ 	.byte	0x3f
	.zero		1


	//   ....[78]....
        /*108c*/ 	.word	0x0001e870
        /*1090*/ 	.word	0x00000008
        /*1094*/ 	.word	0x00031cc0
        /*1098*/ 	.short	0x010a
        /*109a*/ 	.byte	0x3f
	.zero		1


	//   ....[79]....
        /*109c*/ 	.word	0x0001e8c0
        /*10a0*/ 	.word	0x00000008
        /*10a4*/ 	.word	0x00031ca0
        /*10a8*/ 	.short	0x010a
        /*10aa*/ 	.byte	0x3f
	.zero		1


	//   ....[80]....
        /*10ac*/ 	.word	0x0001e910
        /*10b0*/ 	.word	0x00000008
        /*10b4*/ 	.word	0x00031cc0
        /*10b8*/ 	.short	0x010a
        /*10ba*/ 	.byte	0x3f
	.zero		1


	//   ....[81]....
        /*10bc*/ 	.word	0x0001eab0
        /*10c0*/ 	.word	0x00000000
        /*10c4*/ 	.word	0x00031c40
        /*10c8*/ 	.short	0x010a
        /*10ca*/ 	.byte	0x3f
	.zero		1


	//   ....[82]....
        /*10cc*/ 	.word	0x0001f340
        /*10d0*/ 	.word	0x00000016
        /*10d4*/ 	.word	0x00031c20
        /*10d8*/ 	.short	0x010a
        /*10da*/ 	.byte	0x3f
	.zero		1


	//   ....[83]....
        /*10dc*/ 	.word	0x0001f390
        /*10e0*/ 	.word	0x00000003
        /*10e4*/ 	.word	0x00031c40
        /*10e8*/ 	.short	0x010a
        /*10ea*/ 	.byte	0x3f
	.zero		1


	//   ....[84]....
        /*10ec*/ 	.word	0x0001f3e0
        /*10f0*/ 	.word	0x00000003
        /*10f4*/ 	.word	0x00000060
        /*10f8*/ 	.short	0x010a
        /*10fa*/ 	.byte	0x3f
	.zero		1


	//   ....[85]....
        /*10fc*/ 	.word	0x0001f430
        /*1100*/ 	.word	0x00000003
        /*1104*/ 	.word	0x00031c40
        /*1108*/ 	.short	0x010a
        /*110a*/ 	.byte	0x3f
	.zero		1


	//   ....[86]....
        /*110c*/ 	.word	0x0001f480
        /*1110*/ 	.word	0x0000000c
        /*1114*/ 	.word	0x00000060
        /*1118*/ 	.short	0x010a
        /*111a*/ 	.byte	0x3f
	.zero		1


	//   ....[87]....
        /*111c*/ 	.word	0x0001f4d0
        /*1120*/ 	.word	0x00000002
        /*1124*/ 	.word	0x00031c40
        /*1128*/ 	.short	0x010a
        /*112a*/ 	.byte	0x3f
	.zero		1


	//   ....[88]....
        /*112c*/ 	.word	0x0001f520
        /*1130*/ 	.word	0x00000007
        /*1134*/ 	.word	0x00000060
        /*1138*/ 	.short	0x010a
        /*113a*/ 	.byte	0x3f
	.zero		1


	//   ....[89]....
        /*113c*/ 	.word	0x0001f570
        /*1140*/ 	.word	0x00000003
        /*1144*/ 	.word	0x00031c60
        /*1148*/ 	.short	0x010a
        /*114a*/ 	.byte	0x3f
	.zero		1


	//   ....[90]....
        /*114c*/ 	.word	0x0001fef0
        /*1150*/ 	.word	0x00000009
        /*1154*/ 	.word	0x00031c20
        /*1158*/ 	.short	0x010a
        /*115a*/ 	.byte	0x3f
	.zero		1


	//   ....[91]....
        /*115c*/ 	.word	0x00020090
        /*1160*/ 	.word	0x00000005
        /*1164*/ 	.word	0x00000000
        /*1168*/ 	.short	0x010a
        /*116a*/ 	.byte	0x3f
	.zero		1


	//   ....[92]....
        /*116c*/ 	.word	0x000200e0
        /*1170*/ 	.word	0x00000003
        /*1174*/ 	.word	0x00000000
        /*1178*/ 	.short	0x010a
        /*117a*/ 	.byte	0x3f
	.zero		1


	//   ....[93]....
        /*117c*/ 	.word	0x00020130
        /*1180*/ 	.word	0x00000017
        /*1184*/ 	.word	0x00000000
        /*1188*/ 	.short	0x010a
        /*118a*/ 	.byte	0x3f
	.zero		1


	//----- nvinfo : EIATTR_NUM_MBARRIERS
	.align		4
.L_153:
        /*118c*/ 	.byte	0x03, 0x38
        /*118e*/ 	.short	0x0016


	//----- nvinfo : EIATTR_EXIT_INSTR_OFFSETS
	.align		4
        /*1190*/ 	.byte	0x04, 0x1c
        /*1192*/ 	.short	(.L_155 - .L_154)


	//   ....[0]....
.L_154:
        /*1194*/ 	.word	0x0001dcc0


	//----- nvinfo : EIATTR_MAX_THREADS
	.align		4
.L_155:
        /*1198*/ 	.byte	0x04, 0x05
        /*119a*/ 	.short	(.L_157 - .L_156)
.L_156:
        /*119c*/ 	.word	0x00000200
        /*11a0*/ 	.word	0x00000001
        /*11a4*/ 	.word	0x00000001


	//----- nvinfo : EIATTR_CRS_STACK_SIZE
	.align		4
.L_157:
        /*11a8*/ 	.byte	0x04, 0x1e
        /*11aa*/ 	.short	(.L_159 - .L_158)
.L_158:
        /*11ac*/ 	.word	0x00000000


	//----- nvinfo : EIATTR_CBANK_PARAM_SIZE
	.align		4
.L_159:
        /*11b0*/ 	.byte	0x03, 0x19
        /*11b2*/ 	.short	0x0af0


	//----- nvinfo : EIATTR_PARAM_CBANK
	.align		4
        /*11b4*/ 	.byte	0x04, 0x0a
        /*11b6*/ 	.short	(.L_161 - .L_160)
	.align		4
.L_160:
        /*11b8*/ 	.word	index@(.nv.constant0._ZN7cutlass13device_kernelIN5flash11enable_sm90INS1_16FlashAttnFwdSm90INS1_25CollectiveMainloopFwdSm90ILi2EN4cute5tupleIJNS5_1CILi1EEES8_S8_EEENS6_IJNS7_ILi192EEENS7_ILi144EEENS7_ILi96EEEEEELi96ENS_10bfloat16_tEfNS_4arch4Sm90ELb0ELb0ELb0ELb1ELb0ELb1ELb0ELb0ELb1ELb1ELb0ELb0EEENS1_21CollectiveEpilogueFwdINS6_IJSA_SC_SB_EEES9_SE_SG_Li384ELb1ELb1ELb0ELb0EEENS1_36VarlenDynamicPersistentTileSchedulerILi192ELi144ELi384ELi128ELb0ELb1ELb1ELb0ELb1ELb1EEEEEEEEEvNT_6ParamsE)
        /*11bc*/ 	.short	0x0210
        /*11be*/ 	.short	0x0af0


	//----- nvinfo : EIATTR_SW_WAR
	.align		4
.L_161:
        /*11c0*/ 	.byte	0x04, 0x36
        /*11c2*/ 	.short	(.L_163 - .L_162)
.L_162:
        /*11c4*/ 	.word	0x00000008
.L_163:


//--------------------- .nv.info._ZN7cutlass13device_kernelIN5flash11enable_sm90INS1_16FlashAttnFwdSm90INS1_25CollectiveMainloopFwdSm90ILi2EN4cute5tupleIJNS5_1CILi1EEES8_S8_EEENS6_IJNS7_ILi192EEENS7_ILi128EEENS7_ILi96EEEEEELi96ENS_10bfloat16_tEfNS_4arch4Sm90ELb0ELb1ELb0ELb0ELb0ELb0ELb0ELb0ELb1ELb1ELb0ELb0EEENS1_21CollectiveEpilogueFwdINS6_IJSA_SC_SB_EEES9_SE_SG_Li384ELb0ELb1ELb0ELb0EEENS1_30DynamicPersistentTileSchedulerILi384ELi128ELb0ELb1ELb1EEEEEEEEEvNT_6ParamsE --------------------------
	.section	.nv.info._ZN7cutlass13device_kernelIN5flash11enable_sm90INS1_16FlashAttnFwdSm90INS1_25CollectiveMainloopFwdSm90ILi2EN4cute5tupleIJNS5_1CILi1EEES8_S8_EEENS6_IJNS7_ILi192EEENS7_ILi128EEENS7_ILi96EEEEEELi96ENS_10bfloat16_tEfNS_4arch4Sm90ELb0ELb1ELb0ELb0ELb0ELb0ELb0ELb0ELb1ELb1ELb0ELb0EEENS1_21CollectiveEpilogueFwdINS6_IJSA_SC_SB_EEES9_SE_SG_Li384ELb0ELb1ELb0ELb0EEENS1_30DynamicPersistentTileSchedulerILi384ELi128ELb0ELb1ELb1EEEEEEEEEvNT_6ParamsE,"",@"SHT_CUDA_INFO"
	.sectionflags	@""
	.align	4


	//----- nvinfo : EIATTR_CUDA_API_VERSION
	.align		4
        /*0000*/ 	.byte	0x04, 0x37
        /*0002*/ 	.short	(.L_165 - .L_164)
.L_164:
        /*0004*/ 	.word	0x00000082


	//----- nvinfo : EIATTR_KPARAM_INFO
	.align		4
.L_165:
        /*0008*/ 	.byte	0x04, 0x17
        /*000a*/ 	.short	(.L_167 - .L_166)
.L_166:
        /*000c*/ 	.word	0x00000000
        /*0010*/ 	.short	0x0000
        /*0012*/ 	.short	0x0070
        /*0014*/ 	.byte	0x00, 0xf0, 0x01, 0x2a


	//----- nvinfo : EIATTR_SPARSE_MMA_MASK
	.align		4
.L_167:
        /*0018*/ 	.byte	0x03, 0x50
        /*001a*/ 	.short	0x0000


	//----- nvinfo : EIATTR_MAXREG_COUNT
	.align		4
        /*001c*/ 	.byte	0x03, 0x1b
        /*001e*/ 	.short	0x0080


	//----- nvinfo : EIATTR_NUM_BARRIERS
	.align		4
        /*0020*/ 	.byte	0x02, 0x4c
        /*0022*/ 	.byte	0x10
	.zero		1


	//----- nvinfo : EIATTR_EXTERNS
	.align		4
        /*0024*/ 	.byte	0x04, 0x0f
        /*0026*/ 	.short	(.L_169 - .L_168)


	//   ....[0]....
	.align		4
.L_168:
        /*0028*/ 	.word	index@(__assertfail)


	//----- nvinfo : EIATTR_MERCURY_ISA_VERSION
	.align		4
.L_169:
        /*002c*/ 	.byte	0x03, 0x5f
        /*002e*/ 	.short	0x0101


	//----- nvinfo : EIATTR_INT_WARP_WIDE_INSTR_OFFSETS
	.align		4
        /*0030*/ 	.byte	0x04, 0x31
        /*0032*/ 	.short	(.L_171 - .L_170)


	//   ....[0]....
.L_170:
        /*0034*/ 	.word	0x00000120


	//   ....[1]....
        /*0038*/ 	.word	0x00000160


	//   ....[2]....
        /*003c*/ 	.word	0x000001d0


	//   ....[3]....
        /*0040*/ 	.word	0x00010190


	//   ....[4]....
        /*0044*/ 	.word	0x00010220


	//   ....[5]....
        /*0048*/ 	.word	0x00013a00


	//   ....[6]....
        /*004c*/ 	.word	0x00013a90


	//----- nvinfo : EIATTR_COOP_GROUP_MASK_REGIDS
	.align		4
.L_171:
        /*0050*/ 	.byte	0x04, 0x29
        /*0052*/ 	.short	(.L_173 - .L_172)


	//   ....[0]....
.L_172:
        /*0054*/ 	.word	0xffffffff


	//   ....[1]....
        /*0058*/ 	.word	0xffffffff


	//   ....[2]....
        /*005c*/ 	.word	0xffffffff


	//   ....[3]....
        /*0060*/ 	.word	0xffffffff


	//   ....[4]....
        /*0064*/ 	.word	0xffffffff


	//   ....[5]....
        /*0068*/ 	.word	0xffffffff


	//   ....[6]....
        /*006c*/ 	.word	0xffffffff


	//   ....[7]....
        /*0070*/ 	.word	0xffffffff


	//   ....[8]....
        /*0074*/ 	.word	0xffffffff


	//   ....[9]....
        /*0078*/ 	.word	0xffffffff


	//   ....[10]....
        /*007c*/ 	.word	0xffffffff


	//   ....[11]....
        /*0080*/ 	.word	0xffffffff


	//   ....[12]....
        /*0084*/ 	.word	0xffffffff


	//   ....[13]....
        /*0088*/ 	.word	0xffffffff


	//   ....[14]....
        /*008c*/ 	.word	0xffffffff


	//   ....[15]....
        /*0090*/ 	.word	0xffffffff


	//   ....[16]....
        /*0094*/ 	.word	0xffffffff


	//   ....[17]....
        /*0098*/ 	.word	0xffffffff


	//   ....[18]....
        /*009c*/ 	.word	0xffffffff


	//   ....[19]....
        /*00a0*/ 	.word	0xffffffff


	//   ....[20]....
        /*00a4*/ 	.word	0xffffffff


	//   ....[21]....
        /*00a8*/ 	.word	0xffffffff


	//   ....[22]....
        /*00ac*/ 	.word	0xffffffff


	//   ....[23]....
        /*00b0*/ 	.word	0xffffffff


	//   ....[24]....
        /*00b4*/ 	.word	0xffffffff


	//   ....[25]....
        /*00b8*/ 	.word	0xffffffff


	//   ....[26]....
        /*00bc*/ 	.word	0xffffffff


	//   ....[27]....
        /*00c0*/ 	.word	0xffffffff


	//   ....[28]....
        /*00c4*/ 	.word	0xffffffff


	//   ....[29]....
        /*00c8*/ 	.word	0xffffffff


	//   ....[30]....
        /*00cc*/ 	.word	0xffffffff


	//   ....[31]....
        /*00d0*/ 	.word	0xffffffff


	//   ....[32]....
        /*00d4*/ 	.word	0xffffffff


	//   ....[33]....
        /*00d8*/ 	.word	0xffffffff


	//   ....[34]....
        /*00dc*/ 	.word	0xffffffff


	//   ....[35]....
        /*00e0*/ 	.word	0xffffffff


	//   ....[36]....
        /*00e4*/ 	.word	0xffffffff


	//   ....[37]....
        /*00e8*/ 	.word	0xffffffff


	//   ....[38]....
        /*00ec*/ 	.word	0xffffffff


	//   ....[39]....
        /*00f0*/ 	.word	0xffffffff


	//   ....[40]....
        /*00f4*/ 	.word	0xffffffff


	//   ....[41]....
        /*00f8*/ 	.word	0xffffffff


	//   ....[42]....
        /*00fc*/ 	.word	0xffffffff


	//   ....[43]....
        /*0100*/ 	.word	0xffffffff


	//   ....[44]....
        /*0104*/ 	.word	0xffffffff


	//   ....[45]....
        /*0108*/ 	.word	0xffffffff


	//   ....[46]....
        /*010c*/ 	.word	0xffffffff


	//   ....[47]....
        /*0110*/ 	.word	0xffffffff


	//   ....[48]....
        /*0114*/ 	.word	0xffffffff


	//   ....[49]....
        /*0118*/ 	.word	0xffffffff


	//   ....[50]....
        /*011c*/ 	.word	0xffffffff


	//   ....[51]....
        /*0120*/ 	.word	0xffffffff


	//   ....[52]....
        /*0124*/ 	.word	0xffffffff


	//   ....[53]....
        /*0128*/ 	.word	0xffffffff


	//   ....[54]....
        /*012c*/ 	.word	0xffffffff


	//   ....[55]....
        /*0130*/ 	.word	0xffffffff


	//   ....[56]....
        /*0134*/ 	.word	0xffffffff


	//   ....[57]....
        /*0138*/ 	.word	0xffffffff


	//   ....[58]....
        /*013c*/ 	.word	0xffffffff


	//   ....[59]....
        /*0140*/ 	.word	0xffffffff


	//   ....[60]....
        /*0144*/ 	.word	0xffffffff


	//   ....[61]....
        /*0148*/ 	.word	0xffffffff


	//   ....[62]....
        /*014c*/ 	.word	0xffffffff


	//   ....[63]....
        /*0150*/ 	.word	0xffffffff


	//   ....[64]....
        /*0154*/ 	.word	0xffffffff


	//   ....[65]....
        /*0158*/ 	.word	0xffffffff


	//   ....[66]....
        /*015c*/ 	.word	0x0500000f


	//   ....[67]....
        /*0160*/ 	.word	0x0500000f


	//   ....[68]....
        /*0164*/ 	.word	0x0500000f


	//   ....[69]....
        /*0168*/ 	.word	0x0500000f


	//   ....[70]....
        /*016c*/ 	.word	0x0500000f


	//   ....[71]....
        /*0170*/ 	.word	0x0500000f


	//   ....[72]....
        /*0174*/ 	.word	0x0500000f


	//   ....[73]....
        /*0178*/ 	.word	0x0500000f


	//   ....[74]....
        /*017c*/ 	.word	0x0500000f


	//   ....[75]....
        /*0180*/ 	.word	0x0500000f


	//   ....[76]....
        /*0184*/ 	.word	0x0500000f


	//   ....[77]....
        /*0188*/ 	.word	0x0500000f


	//   ....[78]....
        /*018c*/ 	.word	0x0500000f


	//   ....[79]....
        /*0190*/ 	.word	0x0500000f


	//   ....[80]....
        /*0194*/ 	.word	0x0500000f


	//----- nvinfo : EIATTR_COOP_GROUP_INSTR_OFFSETS
	.align		4
.L_173:
        /*0198*/ 	.byte	0x04, 0x28
        /*019a*/ 	.short	(.L_175 - .L_174)


	//   ....[0]....
.L_174:
        /*019c*/ 	.word	0x00000060


	//   ....[1]....
        /*01a0*/ 	.word	0x00000130


	//   ....[2]....
        /*01a4*/ 	.word	0x00000180


	//   ....[3]....
        /*01a8*/ 	.word	0x000003b0


	//   ....[4]....
        /*01ac*/ 	.word	0x00000510


	//   ....[5]....
        /*01b0*/ 	.word	0x00000630


	//   ....[6]....
        /*01b4*/ 	.word	0x00000790


	//   ....[7]....
        /*01b8*/ 	.word	0x000018d0


	//   ....[8]....
        /*01bc*/ 	.word	0x00001f90


	//   ....[9]....
        /*01c0*/ 	.word	0x00002e10


	//   ....[10]....
        /*01c4*/ 	.word	0x000035a0


	//   ....[11]....
        /*01c8*/ 	.word	0x000036b0


	//   ....[12]....
        /*01cc*/ 	.word	0x00003fa0


	//   ....[13]....
        /*01d0*/ 	.word	0x00004000


	//   ....[14]....
        /*01d4*/ 	.word	0x00004bd0


	//   ....[15]....
        /*01d8*/ 	.word	0x00005880


	//   ....[16]....
        /*01dc*/ 	.word	0x00005af0


	//   ....[17]....
        /*01e0*/ 	.word	0x000066d0


	//   ....[18]....
        /*01e4*/ 	.word	0x000067d0


	//   ....[19]....
        /*01e8*/ 	.word	0x00007010


	//   ....[20]....
        /*01ec*/ 	.word	0x000070a0


	//   ....[21]....
        /*01f0*/ 	.word	0x00008060


	//   ....[22]....
        /*01f4*/ 	.word	0x00008af0


	//   ....[23]....
        /*01f8*/ 	.word	0x00008b40


	//   ....[24]....
        /*01fc*/ 	.word	0x000090c0


	//   ....[25]....
        /*0200*/ 	.word	0x00009130


	//   ....[26]....
        /*0204*/ 	.word	0x0000a380


	//   ....[27]....
        /*0208*/ 	.word	0x0000aa50


	//   ....[28]....
        /*020c*/ 	.word	0x0000af80


	//   ....[29]....
        /*0210*/ 	.word	0x0000bb50


	//   ....[30]....
        /*0214*/ 	.word	0x0000bc50


	//   ....[31]....
        /*0218*/ 	.word	0x0000c4c0


	//   ....[32]....
        /*021c*/ 	.word	0x0000c530


	//   ....[33]....
        /*0220*/ 	.word	0x0000d4e0


	//   ....[34]....
        /*0224*/ 	.word	0x0000d5f0


	//   ....[35]....
        /*0228*/ 	.word	0x0000d650


	//   ....[36]....
        /*022c*/ 	.word	0x0000d770


	//   ....[37]....
        /*0230*/ 	.word	0x0000d790


	//   ....[38]....
        /*0234*/ 	.word	0x0000e680


	//   ....[39]....
        /*0238*/ 	.word	0x0000e6b0


	//   ....[40]....
        /*023c*/ 	.word	0x0000e6e0


	//   ....[41]....
        /*0240*/ 	.word	0x0000e710


	//   ....[42]....
        /*0244*/ 	.word	0x0000ec20


	//   ....[43]....
        /*0248*/ 	.word	0x0000ec50


	//   ....[44]....
        /*024c*/ 	.word	0x0000ed50


	//   ....[45]....
        /*0250*/ 	.word	0x0000ed70


	//   ....[46]....
        /*0254*/ 	.word	0x0000f410


	//   ....[47]....
        /*0258*/ 	.word	0x0000f420


	//   ....[48]....
        /*025c*/ 	.word	0x0000f520


	//   ....[49]....
        /*0260*/ 	.word	0x0000f540


	//   ....[50]....
        /*0264*/ 	.word	0x0000f6e0


	//   ....[51]....
        /*0268*/ 	.word	0x00010760


	//   ....[52]....
        /*026c*/ 	.word	0x000112b0


	//   ....[53]....
        /*0270*/ 	.word	0x000112e0


	//   ....[54]....
        /*0274*/ 	.word	0x00011350


	//   ....[55]....
        /*0278*/ 	.word	0x000113b0


	//   ....[56]....
        /*027c*/ 	.word	0x00011400


	//   ....[57]....
        /*0280*/ 	.word	0x00011460


	//   ....[58]....
        /*0284*/ 	.word	0x00011480


	//   ....[59]....
        /*0288*/ 	.word	0x000114b0


	//   ....[60]....
        /*028c*/ 	.word	0x000114d0


	//   ....[61]....
        /*0290*/ 	.word	0x00011530


	//   ....[62]....
        /*0294*/ 	.word	0x00011570


	//   ....[63]....
        /*0298*/ 	.word	0x00011610


	//   ....[64]....
        /*029c*/ 	.word	0x00014040


	//   ....[65]....
        /*02a0*/ 	.word	0x00014210


	//   ....[66]....
        /*02a4*/ 	.word	0x00014830


	//   ....[67]....
        /*02a8*/ 	.word	0x00014990


	//   ....[68]....
        /*02ac*/ 	.word	0x000149f0


	//   ....[69]....
        /*02b0*/ 	.word	0x00014aa0


	//   ....[70]....
        /*02b4*/ 	.word	0x00014b70


	//   ....[71]....
        /*02b8*/ 	.word	0x00014bf0


	//   ....[72]....
        /*02bc*/ 	.word	0x00014cc0


	//   ....[73]....
        /*02c0*/ 	.word	0x00014d40


	//   ....[74]....
        /*02c4*/ 	.word	0x00014e30


	//   ....[75]....
        /*02c8*/ 	.word	0x00014ea0


	//   ....[76]....
        /*02cc*/ 	.word	0x00014f80


	//   ....[77]....
        /*02d0*/ 	.word	0x00014ff0


	//   ....[78]....
        /*02d4*/ 	.word	0x000150c0


	//   ....[79]....
        /*02d8*/ 	.word	0x000153d0


	//   ....[80]....
        /*02dc*/ 	.word	0x000154f0


	//----- nvinfo : EIATTR_REG_RECONFIG
	.align		4
.L_175:
        /*02e0*/ 	.byte	0x01, 0x54
	.zero		2


	//----- nvinfo : EIATTR_SYSCALL_OFFSETS
	.align		4
        /*02e4*/ 	.byte	0x04, 0x46
        /*02e6*/ 	.short	(.L_177 - .L_176)


	//   ....[0]....
.L_176:
        /*02e8*/ 	.word	0x00001ac0


	//   ....[1]....
        /*02ec*/ 	.word	0x00010380


	//   ....[2]....
        /*02f0*/ 	.word	0x000104d0


	//   ....[3]....
        /*02f4*/ 	.word	0x000105c0


	//   ....[4]....
        /*02f8*/ 	.word	0x00010dd0


	//----- nvinfo : EIATTR_MBARRIER_INSTR_OFFSETS
	.align		4
.L_177:
        /*02fc*/ 	.byte	0x04, 0x39
        /*02fe*/ 	.short	(.L_179 - .L_178)


	//   ....[0]....
.L_178:
        /*0300*/ 	.word	0x00000260
        /*0304*/ 	.word	0x000000ff
        /*0308*/ 	.word	0x0002d800
        /*030c*/ 	.short	0x0100
        /*030e*/ 	.byte	0x08
	.zero		1


	//   ....[1]....
        /*0310*/ 	.word	0x00000270
        /*0314*/ 	.word	0x000000ff
        /*0318*/ 	.word	0x0002d820
        /*031c*/ 	.short	0x0100
        /*031e*/ 	.byte	0x08
	.zero		1


	//   ....[2]....
        /*0320*/ 	.word	0x00000360
        /*0324*/ 	.word	0x000000ff
        /*0328*/ 	.word	0x0002d830
        /*032c*/ 	.short	0x0100
        /*032e*/ 	.byte	0x08
	.zero		1


	//   ....[3]....
        /*0330*/ 	.word	0x00000370
        /*0334*/ 	.word	0x000000ff
        /*0338*/ 	.word	0x0002d840
        /*033c*/ 	.short	0x0100
        /*033e*/ 	.byte	0x08
	.zero		1


	//   ....[4]....
        /*0340*/ 	.word	0x00000380
        /*0344*/ 	.word	0x000000ff
        /*0348*/ 	.word	0x0002d838
        /*034c*/ 	.short	0x0100
        /*034e*/ 	.byte	0x08
	.zero		1


	//   ....[5]....
        /*0350*/ 	.word	0x00000390
        /*0354*/ 	.word	0x000000ff
        /*0358*/ 	.word	0x0002d848
        /*035c*/ 	.short	0x0100
        /*035e*/ 	.byte	0x08
	.zero		1


	//   ....[6]....
        /*0360*/ 	.word	0x000004c0
        /*0364*/ 	.word	0x000000ff
        /*0368*/ 	.word	0x0002d850
        /*036c*/ 	.short	0x0100
        /*036e*/ 	.byte	0x08
	.zero		1


	//   ....[7]....
        /*0370*/ 	.word	0x000004d0
        /*0374*/ 	.word	0x000000ff
        /*0378*/ 	.word	0x0002d860
        /*037c*/ 	.short	0x0100
        /*037e*/ 	.byte	0x08
	.zero		1


	//   ....[8]....
        /*0380*/ 	.word	0x000004e0
        /*0384*/ 	.word	0x000000ff
        /*0388*/ 	.word	0x0002d858
        /*038c*/ 	.short	0x0100
        /*038e*/ 	.byte	0x08
	.zero		1


	//   ....[9]....
        /*0390*/ 	.word	0x000004f0
        /*0394*/ 	.word	0x000000ff
        /*0398*/ 	.word	0x0002d868
        /*039c*/ 	.short	0x0100
        /*039e*/ 	.byte	0x08
	.zero		1


	//   ....[10]....
        /*03a0*/ 	.word	0x000005e0
        /*03a4*/ 	.word	0x000000ff
        /*03a8*/ 	.word	0x0002d870
        /*03ac*/ 	.short	0x0100
        /*03ae*/ 	.byte	0x06
	.zero		1


	//   ....[11]....
        /*03b0*/ 	.word	0x000005f0
        /*03b4*/ 	.word	0x000000ff
        /*03b8*/ 	.word	0x0002d880
        /*03bc*/ 	.short	0x0100
        /*03be*/ 	.byte	0x06
	.zero		1


	//   ....[12]....
        /*03c0*/ 	.word	0x00000600
        /*03c4*/ 	.word	0x000000ff
        /*03c8*/ 	.word	0x0002d878
        /*03cc*/ 	.short	0x0100
        /*03ce*/ 	.byte	0x06
	.zero		1


	//   ....[13]....
        /*03d0*/ 	.word	0x00000610
        /*03d4*/ 	.word	0x000000ff
        /*03d8*/ 	.word	0x0002d888
        /*03dc*/ 	.short	0x0100
        /*03de*/ 	.byte	0x06
	.zero		1


	//   ....[14]....
        /*03e0*/ 	.word	0x00000740
        /*03e4*/ 	.word	0x000000ff
        /*03e8*/ 	.word	0x0002d890
        /*03ec*/ 	.short	0x0100
        /*03ee*/ 	.byte	0x08
	.zero		1


	//   ....[15]....
        /*03f0*/ 	.word	0x00000750
        /*03f4*/ 	.word	0x000000ff
        /*03f8*/ 	.word	0x0002d8a0
        /*03fc*/ 	.short	0x0100
        /*03fe*/ 	.byte	0x08
	.zero		1


	//   ....[16]....
        /*0400*/ 	.word	0x00000760
        /*0404*/ 	.word	0x000000ff
        /*0408*/ 	.word	0x0002d898
        /*040c*/ 	.short	0x0100
        /*040e*/ 	.byte	0x08
	.zero		1


	//   ....[17]....
        /*0410*/ 	.word	0x00000770
        /*0414*/ 	.word	0x000000ff
        /*0418*/ 	.word	0x0002d8a8
        /*041c*/ 	.short	0x0100
        /*041e*/ 	.byte	0x08
	.zero		1


	//   ....[18]....
        /*0420*/ 	.word	0x000008a0
        /*0424*/ 	.word	0x000000ff
        /*0428*/ 	.word	0x0002d8b0
        /*042c*/ 	.short	0x0100
        /*042e*/ 	.byte	0x08
	.zero		1


	//   ....[19]....
        /*0430*/ 	.word	0x000008b0
        /*0434*/ 	.word	0x000000ff
        /*0438*/ 	.word	0x0002d8c0
        /*043c*/ 	.short	0x0100
        /*043e*/ 	.byte	0x08
	.zero		1


	//   ....[20]....
        /*0440*/ 	.word	0x000008c0
        /*0444*/ 	.word	0x000000ff
        /*0448*/ 	.word	0x0002d8b8
        /*044c*/ 	.short	0x0100
        /*044e*/ 	.byte	0x08
	.zero		1


	//   ....[21]....
        /*0450*/ 	.word	0x000008d0
        /*0454*/ 	.word	0x000000ff
        /*0458*/ 	.word	0x0002d8c8
        /*045c*/ 	.short	0x0100
        /*045e*/ 	.byte	0x08
	.zero		1


	//   ....[22]....
        /*0460*/ 	.word	0x00001b40
        /*0464*/ 	.word	0x000000ff
        /*0468*/ 	.word	0x0002d800
        /*046c*/ 	.short	0x010a
        /*046e*/ 	.byte	0x2a
	.zero		1


	//   ....[23]....
        /*0470*/ 	.word	0x00001bc0
        /*0474*/ 	.word	0x00000005
        /*0478*/ 	.word	0x0002d830
        /*047c*/ 	.short	0x010a
        /*047e*/ 	.byte	0x3f
	.zero		1


	//   ....[24]....
        /*0480*/ 	.word	0x00001c20
        /*0484*/ 	.word	0x00000005
        /*0488*/ 	.word	0x0002d830
        /*048c*/ 	.short	0x010a
        /*048e*/ 	.byte	0x3f
	.zero		1


	//   ....[25]....
        /*0490*/ 	.word	0x000020c0
        /*0494*/ 	.word	0x00000000
        /*0498*/ 	.word	0x00000000
        /*049c*/ 	.short	0x0101
        /*049e*/ 	.byte	0x3f
	.zero		1


	//   ....[26]....
        /*04a0*/ 	.word	0x00005000
        /*04a4*/ 	.word	0x000000ff
        /*04a8*/ 	.word	0x0002d830
        /*04ac*/ 	.short	0x010a
        /*04ae*/ 	.byte	0x06
	.zero		1


	//   ....[27]....
        /*04b0*/ 	.word	0x00005040
        /*04b4*/ 	.word	0x000000ff
        /*04b8*/ 	.word	0x0002d830
        /*04bc*/ 	.short	0x010a
        /*04be*/ 	.byte	0x06
	.zero		1


	//   ....[28]....
        /*04c0*/ 	.word	0x000052e0
        /*04c4*/ 	.word	0x000000ff
        /*04c8*/ 	.word	0x0002d850
        /*04cc*/ 	.short	0x010a
        /*04ce*/ 	.byte	0x06
	.zero		1


	//   ....[29]....
        /*04d0*/ 	.word	0x00005320
        /*04d4*/ 	.word	0x000000ff
        /*04d8*/ 	.word	0x0002d850
        /*04dc*/ 	.short	0x010a
        /*04de*/ 	.byte	0x06
	.zero		1


	//   ....[30]....
        /*04e0*/ 	.word	0x000058f0
        /*04e4*/ 	.word	0x00000008
        /*04e8*/ 	.word	0x00000000
        /*04ec*/ 	.short	0x0101
        /*04ee*/ 	.byte	0x3f
	.zero		1


	//   ....[31]....
        /*04f0*/ 	.word	0x00007320
        /*04f4*/ 	.word	0x00000036
        /*04f8*/ 	.word	0x00000000
        /*04fc*/ 	.short	0x0101
        /*04fe*/ 	.byte	0x3f
	.zero		1


	//   ....[32]....
        /*0500*/ 	.word	0x00008420
        /*0504*/ 	.word	0x000000ff
        /*0508*/ 	.word	0x0002d830
        /*050c*/ 	.short	0x010a
        /*050e*/ 	.byte	0x06
	.zero		1


	//   ....[33]....
        /*0510*/ 	.word	0x00008460
        /*0514*/ 	.word	0x000000ff
        /*0518*/ 	.word	0x0002d830
        /*051c*/ 	.short	0x010a
        /*051e*/ 	.byte	0x06
	.zero		1


	//   ....[34]....
        /*0520*/ 	.word	0x00008700
        /*0524*/ 	.word	0x000000ff
        /*0528*/ 	.word	0x0002d850
        /*052c*/ 	.short	0x010a
        /*052e*/ 	.byte	0x06
	.zero		1


	//   ....[35]....
        /*0530*/ 	.word	0x00008740
        /*0534*/ 	.word	0x000000ff
        /*0538*/ 	.word	0x0002d850
        /*053c*/ 	.short	0x010a
        /*053e*/ 	.byte	0x06
	.zero		1


	//   ....[36]....
        /*0540*/ 	.word	0x00009940
        /*0544*/ 	.word	0x0000001e
        /*0548*/ 	.word	0x00000000
        /*054c*/ 	.short	0x0101
        /*054e*/ 	.byte	0x3f
	.zero		1


	//   ....[37]....
        /*0550*/ 	.word	0x000099d0
        /*0554*/ 	.word	0x00000036
        /*0558*/ 	.word	0x00000000
        /*055c*/ 	.short	0x0101
        /*055e*/ 	.byte	0x3f
	.zero		1


	//   ....[38]....
        /*0560*/ 	.word	0x0000a510
        /*0564*/ 	.word	0x000000ff
        /*0568*/ 	.word	0x0002d830
        /*056c*/ 	.short	0x010a
        /*056e*/ 	.byte	0x06
	.zero		1


	//   ....[39]....
        /*0570*/ 	.word	0x0000a550
        /*0574*/ 	.word	0x000000ff
        /*0578*/ 	.word	0x0002d830
        /*057c*/ 	.short	0x010a
        /*057e*/ 	.byte	0x06
	.zero		1


	//   ....[40]....
        /*0580*/ 	.word	0x0000a7f0
        /*0584*/ 	.word	0x000000ff
        /*0588*/ 	.word	0x0002d850
        /*058c*/ 	.short	0x010a
        /*058e*/ 	.byte	0x06
	.zero		1


	//   ....[41]....
        /*0590*/ 	.word	0x0000a830
        /*0594*/ 	.word	0x000000ff
        /*0598*/ 	.word	0x0002d850
        /*059c*/ 	.short	0x010a
        /*059e*/ 	.byte	0x06
	.zero		1


	//   ....[42]....
        /*05a0*/ 	.word	0x0000adc0
        /*05a4*/ 	.word	0x0000000a
        /*05a8*/ 	.word	0x00000000
        /*05ac*/ 	.short	0x0101
        /*05ae*/ 	.byte	0x3f
	.zero		1


	//   ....[43]....
        /*05b0*/ 	.word	0x0000c930
        /*05b4*/ 	.word	0x00000036
        /*05b8*/ 	.word	0x00000000
        /*05bc*/ 	.short	0x0101
        /*05be*/ 	.byte	0x3f
	.zero		1


	//   ....[44]....
        /*05c0*/ 	.word	0x0000d560
        /*05c4*/ 	.word	0x000000ff
        /*05c8*/ 	.word	0x0002d850
        /*05cc*/ 	.short	0x010a
        /*05ce*/ 	.byte	0x09
	.zero		1


	//   ....[45]....
        /*05d0*/ 	.word	0x0000d5a0
        /*05d4*/ 	.word	0x000000ff
        /*05d8*/ 	.word	0x0002d850
        /*05dc*/ 	.short	0x010a
        /*05de*/ 	.byte	0x09
	.zero		1


	//   ....[46]....
        /*05e0*/ 	.word	0x0000dbe0
        /*05e4*/ 	.word	0x00000000
        /*05e8*/ 	.word	0x00000000
        /*05ec*/ 	.short	0x0101
        /*05ee*/ 	.byte	0x3f
	.zero		1


	//   ....[47]....
        /*05f0*/ 	.word	0x0000ec40
        /*05f4*/ 	.word	0x000000ff
        /*05f8*/ 	.word	0x00000000
        /*05fc*/ 	.short	0x0101
        /*05fe*/ 	.byte	0x05
	.zero		1


	//   ....[48]....
        /*0600*/ 	.word	0x00010990
        /*0604*/ 	.word	0x00000003
        /*0608*/ 	.word	0x0002d840
        /*060c*/ 	.short	0x010a
        /*060e*/ 	.byte	0x3f
	.zero		1


	//   ....[49]....
        /*0610*/ 	.word	0x00011710
        /*0614*/ 	.word	0x00000011
        /*0618*/ 	.word	0x0002d800
        /*061c*/ 	.short	0x0107
        /*061e*/ 	.byte	0x3f
	.zero		1


	//   ....[50]....
        /*0620*/ 	.word	0x000117e0
        /*0624*/ 	.word	0x00000011
        /*0628*/ 	.word	0x0002d800
        /*062c*/ 	.short	0x0101
        /*062e*/ 	.byte	0x3f
	.zero		1


	//   ....[51]....
        /*0630*/ 	.word	0x00011800
        /*0634*/ 	.word	0x00000011
        /*0638*/ 	.word	0x0002d820
        /*063c*/ 	.short	0x010a
        /*063e*/ 	.byte	0x3f
	.zero		1


	//   ....[52]....
        /*0640*/ 	.word	0x00011b20
        /*0644*/ 	.word	0x00000003
        /*0648*/ 	.word	0x0002d840
        /*064c*/ 	.short	0x010a
        /*064e*/ 	.byte	0x3f
	.zero		1


	//   ....[53]....
        /*0650*/ 	.word	0x00011f50
        /*0654*/ 	.word	0x00000002
        /*0658*/ 	.word	0x00000060
        /*065c*/ 	.short	0x010a
        /*065e*/ 	.byte	0x3f
	.zero		1


	//   ....[54]....
        /*0660*/ 	.word	0x00012670
        /*0664*/ 	.word	0x00000003
        /*0668*/ 	.word	0x0002d840
        /*066c*/ 	.short	0x010a
        /*066e*/ 	.byte	0x3f
	.zero		1


	//   ....[55]....
        /*0670*/ 	.word	0x00012aa0
        /*0674*/ 	.word	0x0000000c
        /*0678*/ 	.word	0x00000060
        /*067c*/ 	.short	0x010a
        /*067e*/ 	.byte	0x3f
	.zero		1


	//   ....[56]....
        /*0680*/ 	.word	0x000130d0
        /*0684*/ 	.word	0x00000002
        /*0688*/ 	.word	0x0002d840
        /*068c*/ 	.short	0x010a
        /*068e*/ 	.byte	0x3f
	.zero		1


	//   ....[57]....
        /*0690*/ 	.word	0x00013540
        /*0694*/ 	.word	0x00000008
        /*0698*/ 	.word	0x00000060
        /*069c*/ 	.short	0x010a
        /*069e*/ 	.byte	0x3f
	.zero		1


	//   ....[58]....
        /*06a0*/ 	.word	0x00013b30
        /*06a4*/ 	.word	0x00000003
        /*06a8*/ 	.word	0x0002d860
        /*06ac*/ 	.short	0x010a
        /*06ae*/ 	.byte	0x3f
	.zero		1


	//   ....[59]....
        /*06b0*/ 	.word	0x00014190
        /*06b4*/ 	.word	0x00000009
        /*06b8*/ 	.word	0x0002d820
        /*06bc*/ 	.short	0x010a
        /*06be*/ 	.byte	0x3f
	.zero		1


	//   ....[60]....
        /*06c0*/ 	.word	0x00014330
        /*06c4*/ 	.word	0x00000007
        /*06c8*/ 	.word	0x00000000
        /*06cc*/ 	.short	0x010a
        /*06ce*/ 	.byte	0x3f
	.zero		1


	//   ....[61]....
        /*06d0*/ 	.word	0x000143a0
        /*06d4*/ 	.word	0x00000003
        /*06d8*/ 	.word	0x00000000
        /*06dc*/ 	.short	0x010a
        /*06de*/ 	.byte	0x3f
	.zero		1


	//   ....[62]....
        /*06e0*/ 	.word	0x00014400
        /*06e4*/ 	.word	0x00000005
        /*06e8*/ 	.word	0x00000000
        /*06ec*/ 	.short	0x010a
        /*06ee*/ 	.byte	0x3f
	.zero		1


	//   ....[63]....
        /*06f0*/ 	.word	0x00014430
        /*06f4*/ 	.word	0x00000003
        /*06f8*/ 	.word	0x00000000
        /*06fc*/ 	.short	0x010a
        /*06fe*/ 	.byte	0x3f
	.zero		1


	//   ....[64]....
        /*0700*/ 	.word	0x000144a0
        /*0704*/ 	.word	0x00000003
        /*0708*/ 	.word	0x0002d800
        /*070c*/ 	.short	0x010a
        /*070e*/ 	.byte	0x3f
	.zero		1


	//   ....[65]....
        /*0710*/ 	.word	0x000144f0
        /*0714*/ 	.word	0x00000005
        /*0718*/ 	.word	0x0002d830
        /*071c*/ 	.short	0x010a
        /*071e*/ 	.byte	0x3f
	.zero		1


	//   ....[66]....
        /*0720*/ 	.word	0x00014550
        /*0724*/ 	.word	0x00000007
        /*0728*/ 	.word	0x0002d830
        /*072c*/ 	.short	0x010a
        /*072e*/ 	.byte	0x3f
	.zero		1


	//   ....[67]....
        /*0730*/ 	.word	0x000145b0
        /*0734*/ 	.word	0x00000007
        /*0738*/ 	.word	0x0002d850
        /*073c*/ 	.short	0x010a
        /*073e*/ 	.byte	0x3f
	.zero		1


	//   ....[68]....
        /*0740*/ 	.word	0x00014610
        /*0744*/ 	.word	0x00000005
        /*0748*/ 	.word	0x0002d830
        /*074c*/ 	.short	0x010a
        /*074e*/ 	.byte	0x3f
	.zero		1


	//   ....[69]....
        /*0750*/ 	.word	0x00014670
        /*0754*/ 	.word	0x00000005
        /*0758*/ 	.word	0x0002d850
        /*075c*/ 	.short	0x010a
        /*075e*/ 	.byte	0x3f
	.zero		1


	//   ....[70]....
        /*0760*/ 	.word	0x000146d0
        /*0764*/ 	.word	0x00000005
        /*0768*/ 	.word	0x0002d830
        /*076c*/ 	.short	0x010a
        /*076e*/ 	.byte	0x3f
	.zero		1


	//   ....[71]....
        /*0770*/ 	.word	0x00014730
        /*0774*/ 	.word	0x00000005
        /*0778*/ 	.word	0x0002d850
        /*077c*/ 	.short	0x010a
        /*077e*/ 	.byte	0x3f
	.zero		1


	//   ....[72]....
        /*0780*/ 	.word	0x00014790
        /*0784*/ 	.word	0x00000007
        /*0788*/ 	.word	0x0002d850
        /*078c*/ 	.short	0x010a
        /*078e*/ 	.byte	0x3f
	.zero		1


	//   ....[73]....
        /*0790*/ 	.word	0x000148e0
        /*0794*/ 	.word	0x00000003
        /*0798*/ 	.word	0x0002d840
        /*079c*/ 	.short	0x010a
        /*079e*/ 	.byte	0x3f
	.zero		1


	//   ....[74]....
        /*07a0*/ 	.word	0x000150f0
        /*07a4*/ 	.word	0x00000011
        /*07a8*/ 	.word	0x0002d820
        /*07ac*/ 	.short	0x010a
        /*07ae*/ 	.byte	0x3f
	.zero		1


	//   ....[75]....
        /*07b0*/ 	.word	0x00015140
        /*07b4*/ 	.word	0x00000003
        /*07b8*/ 	.word	0x0002d840
        /*07bc*/ 	.short	0x010a
        /*07be*/ 	.byte	0x3f
	.zero		1


	//   ....[76]....
        /*07c0*/ 	.word	0x00015190
        /*07c4*/ 	.word	0x00000002
        /*07c8*/ 	.word	0x00000060
        /*07cc*/ 	.short	0x010a
        /*07ce*/ 	.byte	0x3f
	.zero		1


	//   ....[77]....
        /*07d0*/ 	.word	0x000151e0
        /*07d4*/ 	.word	0x00000003
        /*07d8*/ 	.word	0x0002d840
        /*07dc*/ 	.short	0x010a
        /*07de*/ 	.byte	0x3f
	.zero		1


	//   ....[78]....
        /*07e0*/ 	.word	0x00015230
        /*07e4*/ 	.word	0x0000000c
        /*07e8*/ 	.word	0x00000060
        /*07ec*/ 	.short	0x010a
        /*07ee*/ 	.byte	0x3f
	.zero		1


	//   ....[79]....
        /*07f0*/ 	.word	0x00015280
        /*07f4*/ 	.word	0x00000002
        /*07f8*/ 	.word	0x0002d840
        /*07fc*/ 	.short	0x010a
        /*07fe*/ 	.byte	0x3f
	.zero		1


	//   ....[80]....
        /*0800*/ 	.word	0x000152d0
        /*0804*/ 	.word	0x00000008
        /*0808*/ 	.word	0x00000060
        /*080c*/ 	.short	0x010a
        /*080e*/ 	.byte	0x3f
	.zero		1


	//   ....[81]....
        /*0810*/ 	.word	0x00015320
        /*0814*/ 	.word	0x00000003
        /*0818*/ 	.word	0x0002d860
        /*081c*/ 	.short	0x010a
        /*081e*/ 	.byte	0x3f
	.zero		1


	//   ....[82]....
        /*0820*/ 	.word	0x00015410
        /*0824*/ 	.word	0x00000009
        /*0828*/ 	.word	0x0002d820
        /*082c*/ 	.short	0x010a
        /*082e*/ 	.byte	0x3f
	.zero		1


	//   ....[83]....
        /*0830*/ 	.word	0x000155b0
        /*0834*/ 	.word	0x00000007
        /*0838*/ 	.word	0x00000000
        /*083c*/ 	.short	0x010a
        /*083e*/ 	.byte	0x3f
	.zero		1


	//   ....[84]....
        /*0840*/ 	.word	0x00015600
        /*0844*/ 	.word	0x00000003
        /*0848*/ 	.word	0x00000000
        /*084c*/ 	.short	0x010a
        /*084e*/ 	.byte	0x3f
	.zero		1


	//   ....[85]....
        /*0850*/ 	.word	0x00015650
        /*0854*/ 	.word	0x00000005
        /*0858*/ 	.word	0x00000000
        /*085c*/ 	.short	0x010a
        /*085e*/ 	.byte	0x3f
	.zero		1


	//----- nvinfo : EIATTR_NUM_MBARRIERS
	.align		4
.L_179:
        /*0860*/ 	.byte	0x03, 0x38
        /*0862*/ 	.short	0x0016


	//----- nvinfo : EIATTR_EXIT_INSTR_OFFSETS
	.align		4
        /*0864*/ 	.byte	0x04, 0x1c
        /*0866*/ 	.short	(.L_181 - .L_180)


	//   ....[0]....
.L_180:
        /*0868*/ 	.word	0x00000a30


	//   ....[1]....
        /*086c*/ 	.word	0x0000f670


	//   ....[2]....
        /*0870*/ 	.word	0x00014480


	//----- nvinfo : EIATTR_MAX_THREADS
	.align		4
.L_181:
        /*0874*/ 	.byte	0x04, 0x05
        /*0876*/ 	.short	(.L_183 - .L_182)
.L_182:
        /*0878*/ 	.word	0x00000200
        /*087c*/ 	.word	0x00000001
        /*0880*/ 	.word	0x00000001


	//----- nvinfo : EIATTR_CRS_STACK_SIZE
	.align		4
.L_183:
        /*0884*/ 	.byte	0x04, 0x1e
        /*0886*/ 	.short	(.L_185 - .L_184)
.L_184:
        /*0888*/ 	.word	0x00000000


	//----- nvinfo : EIATTR_CBANK_PARAM_SIZE
	.align		4
.L_185:
        /*088c*/ 	.byte	0x03, 0x19
        /*088e*/ 	.short	0x0af0


	//----- nvinfo : EIATTR_PARAM_CBANK
	.align		4
        /*0890*/ 	.byte	0x04, 0x0a
        /*0892*/ 	.short	(.L_187 - .L_186)
	.align		4
.L_186:
        /*0894*/ 	.word	index@(.nv.constant0._ZN7cutlass13device_kernelIN5flash11enable_sm90INS1_16FlashAttnFwdSm90INS1_25CollectiveMainloopFwdSm90ILi2EN4cute5tupleIJNS5_1CILi1EEES8_S8_EEENS6_IJNS7_ILi192EEENS7_ILi128EEENS7_ILi96EEEEEELi96ENS_10bfloat16_tEfNS_4arch4Sm90ELb0ELb1ELb0ELb0ELb0ELb0ELb0ELb0ELb1ELb1ELb0ELb0EEENS1_21CollectiveEpilogueFwdINS6_IJSA_SC_SB_EEES9_SE_SG_Li384ELb0ELb1ELb0ELb0EEENS1_30DynamicPersistentTileSchedulerILi384ELi128ELb0ELb1ELb1EEEEEEEEEvNT_6ParamsE)
        /*0898*/ 	.short	0x0210
        /*089a*/ 	.short	0x0af0


	//----- nvinfo : EIATTR_SW_WAR
	.align		4
.L_187:
        /*089c*/ 	.byte	0x04, 0x36
        /*089e*/ 	.short	(.L_189 - .L_188)
.L_188:
        /*08a0*/ 	.word	0x00000008
.L_189:


//--------------------- .nv.info._ZN7cutlass13device_kernelIN5flash11enable_sm90INS1_16FlashAttnFwdSm90INS1_25CollectiveMainloopFwdSm90ILi2EN4cute5tupleIJNS5_1CILi1EEES8_S8_EEENS6_IJNS7_ILi192EEENS7_ILi128EEENS7_ILi96EEEEEELi96ENS_10bfloat16_tEfNS_4arch4Sm90ELb0ELb1ELb0ELb1ELb0ELb0ELb0ELb0ELb1ELb1ELb0ELb0EEENS1_21CollectiveEpilogueFwdINS6_IJSA_SC_SB_EEES9_SE_SG_Li384ELb1ELb1ELb0ELb0EEENS1_36VarlenDynamicPersistentTileSchedulerILi192ELi128ELi384ELi128ELb0ELb1ELb1ELb1ELb0ELb1EEEEEEEEEvNT_6ParamsE --------------------------
	.section	.nv.info._ZN7cutlass13device_kernelIN5flash11enable_sm90INS1_16FlashAttnFwdSm90INS1_25CollectiveMainloopFwdSm90ILi2EN4cute5tupleIJNS5_1CILi1EEES8_S8_EEENS6_IJNS7_ILi192EEENS7_ILi128EEENS7_ILi96EEEEEELi96ENS_10bfloat16_tEfNS_4arch4Sm90ELb0ELb1ELb0ELb1ELb0ELb0ELb0ELb0ELb1ELb1ELb0ELb0EEENS1_21CollectiveEpilogueFwdINS6_IJSA_SC_SB_EEES9_SE_SG_Li384ELb1ELb1ELb0ELb0EEENS1_36VarlenDynamicPersistentTileSchedulerILi192ELi128ELi384ELi128ELb0ELb1ELb1ELb1ELb0ELb1EEEEEEEEEvNT_6ParamsE,"",@"SHT_CUDA_INFO"
	.sectionflags	@""
	.align	4


	//----- nvinfo : EIATTR_CUDA_API_VERSION
	.align		4
        /*0000*/ 	.byte	0x04, 0x37
        /*0002*/ 	.short	(.L_191 - .L_190)
.L_190:
        /*0004*/ 	.word	0x00000082


	//----- nvinfo : EIATTR_KPARAM_INFO
	.align		4
.L_191:
        /*0008*/ 	.byte	0x04, 0x17
        /*000a*/ 	.short	(.L_193 - .L_192)
.L_192:
        /*000c*/ 	.word	0x00000000
        /*0010*/ 	.short	0x0000
        /*0012*/ 	.short	0x0070
        /*0014*/ 	.byte	0x00, 0xf0, 0x01, 0x2a


	//----- nvinfo : EIATTR_SPARSE_MMA_MASK
	.align		4
.L_193:
        /*0018*/ 	.byte	0x03, 0x50
        /*001a*/ 	.short	0x0000


	//----- nvinfo : EIATTR_MAXREG_COUNT
	.align		4
        /*001c*/ 	.byte	0x03, 0x1b
        /*001e*/ 	.short	0x0080


	//----- nvinfo : EIATTR_NUM_BARRIERS
	.align		4
        /*0020*/ 	.byte	0x02, 0x4c
        /*0022*/ 	.byte	0x10
	.zero		1


	//----- nvinfo : EIATTR_EXTERNS
	.align		4
        /*0024*/ 	.byte	0x04, 0x0f
        /*0026*/ 	.short	(.L_195 - .L_194)


	//   ....[0]....
	.align		4
.L_194:
        /*0028*/ 	.word	index@(__assertfail)


	//----- nvinfo : EIATTR_ANNOTATIONS
	.align		4
.L_195:
        /*002c*/ 	.byte	0x04, 0x55
        /*002e*/ 	.short	(.L_197 - .L_196)


	//   ....[0]....
.L_196:
        /* <DEDUP_REMOVED lines=23> */


	//----- nvinfo : EIATTR_MERCURY_ISA_VERSION
	.align		4
.L_197:
        /*0190*/ 	.byte	0x03, 0x5f
        /*0192*/ 	.short	0x0101


	//----- nvinfo : EIATTR_UNUSED_LOAD_BYTE_OFFSET
	.align		4
        /*0194*/ 	.byte	0x04, 0x44
        /*0196*/ 	.short	(.L_199 - .L_198)


	//   ....[0]....
.L_198:
        /*0198*/ 	.word	0x00000a50
        /*019c*/ 	.word	0x0000fff0


	//   ....[1]....
        /*01a0*/ 	.word	0x0000e090
        /*01a4*/ 	.word	0x0000fff0


	//----- nvinfo : EIATTR_INT_WARP_WIDE_INSTR_OFFSETS
	.align		4
.L_199:
        /*01a8*/ 	.byte	0x04, 0x31
        /*01aa*/ 	.short	(.L_201 - .L_200)


	//   ....[0]....
.L_200:
        /*01ac*/ 	.word	0x00000130


	//   ....[1]....
        /*01b0*/ 	.word	0x00000170


	//   ....[2]....
        /*01b4*/ 	.word	0x000001e0


	//   ....[3]....
        /*01b8*/ 	.word	0x000112b0


	//   ....[4]....
        /*01bc*/ 	.word	0x00011340


	//   ....[5]....
        /*01c0*/ 	.word	0x00014e30


	//   ....[6]....
        /*01c4*/ 	.word	0x00014ec0


	//----- nvinfo : EIATTR_COOP_GROUP_MASK_REGIDS
	.align		4
.L_201:
        /*01c8*/ 	.byte	0x04, 0x29
        /*01ca*/ 	.short	(.L_203 - .L_202)


	//   ....[0]....
.L_202:
        /*01cc*/ 	.word	0xffffffff


	//   ....[1]....
        /*01d0*/ 	.word	0xffffffff


	//   ....[2]....
        /*01d4*/ 	.word	0xffffffff


	//   ....[3]....
        /*01d8*/ 	.word	0xffffffff


	//   ....[4]....
        /*01dc*/ 	.word	0xffffffff


	//   ....[5]....
        /*01e0*/ 	.word	0xffffffff


	//   ....[6]....
        /*01e4*/ 	.word	0xffffffff


	//   ....[7]....
        /*01e8*/ 	.word	0xffffffff


	//   ....[8]....
        /*01ec*/ 	.word	0xffffffff


	//   ....[9]....
        /*01f0*/ 	.word	0xffffffff


	//   ....[10]....
        /*01f4*/ 	.word	0xffffffff


	//   ....[11]....
        /*01f8*/ 	.word	0xffffffff


	//   ....[12]....
        /*01fc*/ 	.word	0xffffffff


	//   ....[13]....
        /*0200*/ 	.word	0xffffffff


	//   ....[14]....
        /*0204*/ 	.word	0xffffffff


	//   ....[15]....
        /*0208*/ 	.word	0xffffffff


	//   ....[16]....
        /*020c*/ 	.word	0xffffffff


	//   ....[17]....
        /*0210*/ 	.word	0xffffffff


	//   ....[18]....
        /*0214*/ 	.word	0xffffffff


	//   ....[19]....
        /*0218*/ 	.word	0xffffffff


	//   ....[20]....
        /*021c*/ 	.word	0xffffffff


	//   ....[21]....
        /*0220*/ 	.word	0xffffffff


	//   ....[22]....
        /*0224*/ 	.word	0xffffffff


	//   ....[23]....
        /*0228*/ 	.word	0xffffffff


	//   ....[24]....
        /*022c*/ 	.word	0xffffffff


	//   ....[25]....
        /*0230*/ 	.word	0xffffffff


	//   ....[26]....
        /*0234*/ 	.word	0xffffffff


	//   ....[27]....
        /*0238*/ 	.word	0xffffffff


	//   ....[28]....
        /*023c*/ 	.word	0xffffffff


	//   ....[29]....
        /*0240*/ 	.word	0xffffffff


	//   ....[30]....
        /*0244*/ 	.word	0xffffffff


	//   ....[31]....
        /*0248*/ 	.word	0xffffffff


	//   ....[32]....
        /*024c*/ 	.word	0xffffffff


	//   ....[33]....
        /*0250*/ 	.word	0xffffffff


	//   ....[34]....
        /*0254*/ 	.word	0xffffffff


	//   ....[35]....
        /*0258*/ 	.word	0xffffffff


	//   ....[36]....
        /*025c*/ 	.word	0xffffffff


	//   ....[37]....
        /*0260*/ 	.word	0xffffffff


	//   ....[38]....
        /*0264*/ 	.word	0xffffffff


	//   ....[39]....
        /*0268*/ 	.word	0xffffffff


	//   ....[40]....
        /*026c*/ 	.word	0xffffffff


	//   ....[41]....
        /*0270*/ 	.word	0xffffffff


	//   ....[42]....
        /*0274*/ 	.word	0xffffffff


	//   ....[43]....
        /*0278*/ 	.word	0xffffffff


	//   ....[44]....
        /*027c*/ 	.word	0xffffffff


	//   ....[45]....
        /*0280*/ 	.word	0xffffffff


	//   ....[46]....
        /*0284*/ 	.word	0xffffffff


	//   ....[47]....
        /*0288*/ 	.word	0xffffffff


	//   ....[48]....
        /*028c*/ 	.word	0xffffffff


	//   ....[49]....
        /*0290*/ 	.word	0xffffffff


	//   ....[50]....
        /*0294*/ 	.word	0xffffffff


	//   ....[51]....
        /*0298*/ 	.word	0xffffffff


	//   ....[52]....
        /*029c*/ 	.word	0xffffffff


	//   ....[53]....
        /*02a0*/ 	.word	0xffffffff


	//   ....[54]....
        /*02a4*/ 	.word	0xffffffff


	//   ....[55]....
        /*02a8*/ 	.word	0xffffffff


	//   ....[56]....
        /*02ac*/ 	.word	0xffffffff


	//   ....[57]....
        /*02b0*/ 	.word	0xffffffff


	//   ....[58]....
        /*02b4*/ 	.word	0xffffffff


	//   ....[59]....
        /*02b8*/ 	.word	0xffffffff


	//   ....[60]....
        /*02bc*/ 	.word	0xffffffff


	//   ....[61]....
        /*02c0*/ 	.word	0xffffffff


	//   ....[62]....
        /*02c4*/ 	.word	0xffffffff


	//   ....[63]....
        /*02c8*/ 	.word	0xffffffff


	//   ....[64]....
        /*02cc*/ 	.word	0xffffffff


	//   ....[65]....
        /*02d0*/ 	.word	0xffffffff


	//   ....[66]....
        /*02d4*/ 	.word	0xffffffff


	//   ....[67]....
        /*02d8*/ 	.word	0xffffffff


	//   ....[68]....
        /*02dc*/ 	.word	0xffffffff


	//   ....[69]....
        /*02e0*/ 	.word	0xffffffff


	//   ....[70]....
        /*02e4*/ 	.word	0xffffffff


	//   ....[71]....
        /*02e8*/ 	.word	0xffffffff


	//   ....[72]....
        /*02ec*/ 	.word	0xffffffff


	//   ....[73]....
        /*02f0*/ 	.word	0xffffffff


	//   ....[74]....
        /*02f4*/ 	.word	0xffffffff


	//   ....[75]....
        /*02f8*/ 	.word	0xffffffff


	//   ....[76]....
        /*02fc*/ 	.word	0xffffffff


	//   ....[77]....
        /*0300*/ 	.word	0xffffffff


	//   ....[78]....
        /*0304*/ 	.word	0xffffffff


	//   ....[79]....
        /*0308*/ 	.word	0xffffffff


	//   ....[80]....
        /*030c*/ 	.word	0xffffffff


	//   ....[81]....
        /*0310*/ 	.word	0xffffffff


	//   ....[82]....
        /*0314*/ 	.word	0xffffffff


	//   ....[83]....
        /*0318*/ 	.word	0xffffffff


	//   ....[84]....
        /*031c*/ 	.word	0xffffffff


	//   ....[85]....
        /*0320*/ 	.word	0xffffffff


	//   ....[86]....
        /*0324*/ 	.word	0xffffffff


	//   ....[87]....
        /*0328*/ 	.word	0xffffffff


	//   ....[88]....
        /*032c*/ 	.word	0xffffffff


	//   ....[89]....
        /*0330*/ 	.word	0xffffffff


	//   ....[90]....
        /*0334*/ 	.word	0xffffffff


	//   ....[91]....
        /*0338*/ 	.word	0xffffffff


	//   ....[92]....
        /*033c*/ 	.word	0xffffffff


	//   ....[93]....
        /*0340*/ 	.word	0xffffffff


	//   ....[94]....
        /*0344*/ 	.word	0xffffffff


	//   ....[95]....
        /*0348*/ 	.word	0xffffffff


	//   ....[96]....
        /*034c*/ 	.word	0xffffffff


	//   ....[97]....
        /*0350*/ 	.word	0x0500000f


	//   ....[98]....
        /*0354*/ 	.word	0x0500000f


	//   ....[99]....
        /*0358*/ 	.word	0x0500000f


	//   ....[100]....
        /*035c*/ 	.word	0x0500000f


	//   ....[101]....
        /*0360*/ 	.word	0x0500000f


	//   ....[102]....
        /*0364*/ 	.word	0x0500000f


	//   ....[103]....
        /*0368*/ 	.word	0x0500000f


	//   ....[104]....
        /*036c*/ 	.word	0x0500000f


	//   ....[105]....
        /*0370*/ 	.word	0x0500000f


	//   ....[106]....
        /*0374*/ 	.word	0x0500000f


	//   ....[107]....
        /*0378*/ 	.word	0x0500000f


	//   ....[108]....
        /*037c*/ 	.word	0x0500000f


	//   ....[109]....
        /*0380*/ 	.word	0x0500000f


	//   ....[110]....
        /*0384*/ 	.word	0x0500000f


	//   ....[111]....
        /*0388*/ 	.word	0x0500000f


	//   ....[112]....
        /*038c*/ 	.word	0x0500000f


	//   ....[113]....
        /*0390*/ 	.word	0x0500000f


	//   ....[114]....
        /*0394*/ 	.word	0x0500000f


	//   ....[115]....
        /*0398*/ 	.word	0x0500000f


	//   ....[116]....
        /*039c*/ 	.word	0x0500000f


	//   ....[117]....
        /*03a0*/ 	.word	0x0500000f


	//   ....[118]....
        /*03a4*/ 	.word	0x0500000f


	//   ....[119]....
        /*03a8*/ 	.word	0x0500000f


	//   ....[120]....
        /*03ac*/ 	.word	0x0500000f


	//   ....[121]....
        /*03b0*/ 	.word	0x0500000f


	//   ....[122]....
        /*03b4*/ 	.word	0x0500000f


	//   ....[123]....
        /*03b8*/ 	.word	0x0500000f


	//   ....[124]....
        /*03bc*/ 	.word	0x0500000f


	//   ....[125]....
        /*03c0*/ 	.word	0x0500000f


	//   ....[126]....
        /*03c4*/ 	.word	0x0500000f


	//   ....[127]....
        /*03c8*/ 	.word	0x0500000f


	//----- nvinfo : EIATTR_COOP_GROUP_INSTR_OFFSETS
	.align		4
.L_203:
        /*03cc*/ 	.byte	0x04, 0x28
        /*03ce*/ 	.short	(.L_205 - .L_204)


	//   ....[0]....
.L_204:
        /*03d0*/ 	.word	0x00000070


	//   ....[1]....
        /*03d4*/ 	.word	0x00000140


	//   ....[2]....
        /*03d8*/ 	.word	0x00000190


	//   ....[3]....
        /*03dc*/ 	.word	0x000003c0


	//   ....[4]....
        /*03e0*/ 	.word	0x00000520


	//   ....[5]....
        /*03e4*/ 	.word	0x00000640


	//   ....[6]....
        /*03e8*/ 	.word	0x000007a0


	//   ....[7]....
        /*03ec*/ 	.word	0x00001a30


	//   ....[8]....
        /*03f0*/ 	.word	0x000020c0


	//   ....[9]....
        /*03f4*/ 	.word	0x00002440


	//   ....[10]....
        /*03f8*/ 	.word	0x00003700


	//   ....[11]....
        /*03fc*/ 	.word	0x00003810


	//   ....[12]....
        /*0400*/ 	.word	0x000040d0


	//   ....[13]....
        /*0404*/ 	.word	0x00004130


	//   ....[14]....
        /*0408*/ 	.word	0x00004d30


	//   ....[15]....
        /*040c*/ 	.word	0x000059b0


	//   ....[16]....
        /*0410*/ 	.word	0x00005c30


	//   ....[17]....
        /*0414*/ 	.word	0x00006810


	//   ....[18]....
        /*0418*/ 	.word	0x00006910


	//   ....[19]....
        /*041c*/ 	.word	0x00007190


	//   ....[20]....
        /*0420*/ 	.word	0x00007200


	//   ....[21]....
        /*0424*/ 	.word	0x000081a0


	//   ....[22]....
        /*0428*/ 	.word	0x00008c50


	//   ....[23]....
        /*042c*/ 	.word	0x00008ca0


	//   ....[24]....
        /*0430*/ 	.word	0x000091f0


	//   ....[25]....
        /*0434*/ 	.word	0x00009240


	//   ....[26]....
        /*0438*/ 	.word	0x0000a4e0


	//   ....[27]....
        /*043c*/ 	.word	0x0000ae30


	//   ....[28]....
        /*0440*/ 	.word	0x0000b0d0


	//   ....[29]....
        /*0444*/ 	.word	0x0000bca0


	//   ....[30]....
        /*0448*/ 	.word	0x0000bda0


	//   ....[31]....
        /*044c*/ 	.word	0x0000c620


	//   ....[32]....
        /*0450*/ 	.word	0x0000c680


	//   ....[33]....
        /*0454*/ 	.word	0x0000d630


	//   ....[34]....
        /*0458*/ 	.word	0x0000d740


	//   ....[35]....
        /*045c*/ 	.word	0x0000d7a0


	//   ....[36]....
        /*0460*/ 	.word	0x0000d8b0


	//   ....[37]....
        /*0464*/ 	.word	0x0000d8d0


	//   ....[38]....
        /*0468*/ 	.word	0x0000ea60


	//   ....[39]....
        /*046c*/ 	.word	0x0000eaa0


	//   ....[40]....
        /*0470*/ 	.word	0x0000ead0


	//   ....[41]....
        /*0474*/ 	.word	0x0000eb10


	//   ....[42]....
        /*0478*/ 	.word	0x0000efc0


	//   ....[43]....
        /*047c*/ 	.word	0x0000efe0


	//   ....[44]....
        /*0480*/ 	.word	0x0000f0f0


	//   ....[45]....
        /*0484*/ 	.word	0x0000f110


	//   ....[46]....
        /*0488*/ 	.word	0x0000f9e0


	//   ....[47]....
        /*048c*/ 	.word	0x0000f9f0


	//   ....[48]....
        /*0490*/ 	.word	0x0000faf0


	//   ....[49]....
        /*0494*/ 	.word	0x0000fb10


	//   ....[50]....
        /*0498*/ 	.word	0x0000fc90


	//   ....[51]....
        /*049c*/ 	.word	0x0000fe80


	//   ....[52]....
        /*04a0*/ 	.word	0x0000feb0


	//   ....[53]....
        /*04a4*/ 	.word	0x0000fee0


	//   ....[54]....
        /*04a8*/ 	.word	0x0000ff10


	//   ....[55]....
        /*04ac*/ 	.word	0x0000ff40


	//   ....[56]....
        /*04b0*/ 	.word	0x0000ff70


	//   ....[57]....
        /*04b4*/ 	.word	0x000100e0


	//   ....[58]....
        /*04b8*/ 	.word	0x00010110


	//   ....[59]....
        /*04bc*/ 	.word	0x00010140


	//   ....[60]....
        /*04c0*/ 	.word	0x00010170


	//   ....[61]....
        /*04c4*/ 	.word	0x000101a0


	//   ....[62]....
        /*04c8*/ 	.word	0x000101d0


	//   ....[63]....
        /*04cc*/ 	.word	0x00010270


	//   ....[64]....
        /*04d0*/ 	.word	0x000102d0


	//   ....[65]....
        /*04d4*/ 	.word	0x00010370


	//   ....[66]....
        /*04d8*/ 	.word	0x00011830


	//   ....[67]....
        /*04dc*/ 	.word	0x00012540


	//   ....[68]....
        /*04e0*/ 	.word	0x00012550


	//   ....[69]....
        /*04e4*/ 	.word	0x00012570


	//   ....[70]....
        /*04e8*/ 	.word	0x00012630


	//   ....[71]....
        /*04ec*/ 	.word	0x00012650


	//   ....[72]....
        /*04f0*/ 	.word	0x000126f0


	//   ....[73]....
        /*04f4*/ 	.word	0x00012710


	//   ....[74]....
        /*04f8*/ 	.word	0x00012720


	//   ....[75]....
        /*04fc*/ 	.word	0x000127b0


	//   ....[76]....
        /*0500*/ 	.word	0x00012800


	//   ....[77]....
        /*0504*/ 	.word	0x00012810


	//   ....[78]....
        /*0508*/ 	.word	0x00012840


	//   ....[79]....
        /*050c*/ 	.word	0x00015570


	//   ....[80]....
        /*0510*/ 	.word	0x000155c0


	//   ....[81]....
        /*0514*/ 	.word	0x000155f0


	//   ....[82]....
        /*0518*/ 	.word	0x00015620


	//   ....[83]....
        /*051c*/ 	.word	0x00015630


	//   ....[84]....
        /*0520*/ 	.word	0x00015660


	//   ....[85]....
        /*0524*/ 	.word	0x00015690


	//   ....[86]....
        /*0528*/ 	.word	0x000156c0


	//   ....[87]....
        /*052c*/ 	.word	0x00015840


	//   ....[88]....
        /*0530*/ 	.word	0x00015870


	//   ....[89]....
        /*0534*/ 	.word	0x000158a0


	//   ....[90]....
        /*0538*/ 	.word	0x000158d0


	//   ....[91]....
        /*053c*/ 	.word	0x00015900


	//   ....[92]....
        /*0540*/ 	.word	0x00015930


	//   ....[93]....
        /*0544*/ 	.word	0x000159f0


	//   ....[94]....
        /*0548*/ 	.word	0x00015a10


	//   ....[95]....
        /*054c*/ 	.word	0x00015a80


	//   ....[96]....
        /*0550*/ 	.word	0x00016120


	//   ....[97]....
        /*0554*/ 	.word	0x00016780


	//   ....[98]....
        /*0558*/ 	.word	0x00016940


	//   ....[99]....
        /*055c*/ 	.word	0x00016990


	//   ....[100]....
        /*0560*/ 	.word	0x000169f0


	//   ....[101]....
        /*0564*/ 	.word	0x00016b00


	//   ....[102]....
        /*0568*/ 	.word	0x00016b60


	//   ....[103]....
        /*056c*/ 	.word	0x00016c80


	//   ....[104]....
        /*0570*/ 	.word	0x00016ce0


	//   ....[105]....
        /*0574*/ 	.word	0x00016d80


	//   ....[106]....
        /*0578*/ 	.word	0x00016e50


	//   ....[107]....
        /*057c*/ 	.word	0x00016f50


	//   ....[108]....
        /*0580*/ 	.word	0x00016fd0


	//   ....[109]....
        /*0584*/ 	.word	0x000170c0


	//   ....[110]....
        /*0588*/ 	.word	0x000173d0


	//   ....[111]....
        /*058c*/ 	.word	0x00017470


	//   ....[112]....
        /*0590*/ 	.word	0x00017590


	//   ....[113]....
        /*0594*/ 	.word	0x00017600


	//   ....[114]....
        /*0598*/ 	.word	0x00017670


	//   ....[115]....
        /*059c*/ 	.word	0x000176e0


	//   ....[116]....
        /*05a0*/ 	.word	0x00017750


	//   ....[117]....
        /*05a4*/ 	.word	0x000177d0


	//   ....[118]....
        /*05a8*/ 	.word	0x00017860


	//   ....[119]....
        /*05ac*/ 	.word	0x000178f0


	//   ....[120]....
        /*05b0*/ 	.word	0x00017960


	//   ....[121]....
        /*05b4*/ 	.word	0x000179d0


	//   ....[122]....
        /*05b8*/ 	.word	0x00017a40


	//   ....[123]....
        /*05bc*/ 	.word	0x00017ac0


	//   ....[124]....
        /*05c0*/ 	.word	0x00017b30


	//   ....[125]....
        /*05c4*/ 	.word	0x00017bd0


	//   ....[126]....
        /*05c8*/ 	.word	0x00017c60


	//   ....[127]....
        /*05cc*/ 	.word	0x00017d80


	//----- nvinfo : EIATTR_REG_RECONFIG
	.align		4
.L_205:
        /*05d0*/ 	.byte	0x01, 0x54
	.zero		2


	//----- nvinfo : EIATTR_SYSCALL_OFFSETS
	.align		4
        /*05d4*/ 	.byte	0x04, 0x46
        /*05d6*/ 	.short	(.L_207 - .L_206)


	//   ....[0]....
.L_206:
        /*05d8*/ 	.word	0x00001c20


	//   ....[1]....
        /*05dc*/ 	.word	0x000114a0


	//   ....[2]....
        /*05e0*/ 	.word	0x000115f0


	//   ....[3]....
        /*05e4*/ 	.word	0x000116e0


	//   ....[4]....
        /*05e8*/ 	.word	0x00011fb0


	//----- nvinfo : EIATTR_MBARRIER_INSTR_OFFSETS
	.align		4
.L_207:
        /*05ec*/ 	.byte	0x04, 0x39
        /*05ee*/ 	.short	(.L_209 - .L_208)


	//   ....[0]....
.L_208:
        /*05f0*/ 	.word	0x00000270
        /*05f4*/ 	.word	0x000000ff
        /*05f8*/ 	.word	0x0002d800
        /*05fc*/ 	.short	0x0100
        /*05fe*/ 	.byte	0x08
	.zero		1


	//   ....[1]....
        /*0600*/ 	.word	0x00000280
        /*0604*/ 	.word	0x000000ff
        /*0608*/ 	.word	0x0002d820
        /*060c*/ 	.short	0x0100
        /*060e*/ 	.byte	0x08
	.zero		1


	//   ....[2]....
        /*0610*/ 	.word	0x00000370
        /*0614*/ 	.word	0x000000ff
        /*0618*/ 	.word	0x0002d830
        /*061c*/ 	.short	0x0100
        /*061e*/ 	.byte	0x08
	.zero		1


	//   ....[3]....
        /*0620*/ 	.word	0x00000380
        /*0624*/ 	.word	0x000000ff
        /*0628*/ 	.word	0x0002d840
        /*062c*/ 	.short	0x0100
        /*062e*/ 	.byte	0x08
	.zero		1


	//   ....[4]....
        /*0630*/ 	.word	0x00000390
        /*0634*/ 	.word	0x000000ff
        /*0638*/ 	.word	0x0002d838
        /*063c*/ 	.short	0x0100
        /*063e*/ 	.byte	0x08
	.zero		1


	//   ....[5]....
        /*0640*/ 	.word	0x000003a0
        /*0644*/ 	.word	0x000000ff
        /*0648*/ 	.word	0x0002d848
        /*064c*/ 	.short	0x0100
        /*064e*/ 	.byte	0x08
	.zero		1


	//   ....[6]....
        /*0650*/ 	.word	0x000004d0
        /*0654*/ 	.word	0x000000ff
        /*0658*/ 	.word	0x0002d850
        /*065c*/ 	.short	0x0100
        /*065e*/ 	.byte	0x08
	.zero		1


	//   ....[7]....
        /*0660*/ 	.word	0x000004e0
        /*0664*/ 	.word	0x000000ff
        /*0668*/ 	.word	0x0002d860
        /*066c*/ 	.short	0x0100
        /*066e*/ 	.byte	0x08
	.zero		1


	//   ....[8]....
        /*0670*/ 	.word	0x000004f0
        /*0674*/ 	.word	0x000000ff
        /*0678*/ 	.word	0x0002d858
        /*067c*/ 	.short	0x0100
        /*067e*/ 	.byte	0x08
	.zero		1


	//   ....[9]....
        /*0680*/ 	.word	0x00000500
        /*0684*/ 	.word	0x000000ff
        /*0688*/ 	.word	0x0002d868
        /*068c*/ 	.short	0x0100
        /*068e*/ 	.byte	0x08
	.zero		1


	//   ....[10]....
        /*0690*/ 	.word	0x000005f0
        /*0694*/ 	.word	0x000000ff
        /*0698*/ 	.word	0x0002d870
        /*069c*/ 	.short	0x0100
        /*069e*/ 	.byte	0x06
	.zero		1


	//   ....[11]....
        /*06a0*/ 	.word	0x00000600
        /*06a4*/ 	.word	0x000000ff
        /*06a8*/ 	.word	0x0002d880
        /*06ac*/ 	.short	0x0100
        /*06ae*/ 	.byte	0x06
	.zero		1


	//   ....[12]....
        /*06b0*/ 	.word	0x00000610
        /*06b4*/ 	.word	0x000000ff
        /*06b8*/ 	.word	0x0002d878
        /*06bc*/ 	.short	0x0100
        /*06be*/ 	.byte	0x06
	.zero		1


	//   ....[13]....
        /*06c0*/ 	.word	0x00000620
        /*06c4*/ 	.word	0x000000ff
        /*06c8*/ 	.word	0x0002d888
        /*06cc*/ 	.short	0x0100
        /*06ce*/ 	.byte	0x06
	.zero		1


	//   ....[14]....
        /*06d0*/ 	.word	0x00000750
        /*06d4*/ 	.word	0x000000ff
        /*06d8*/ 	.word	0x0002d890
        /*06dc*/ 	.short	0x0100
        /*06de*/ 	.byte	0x08
	.zero		1


	//   ....[15]....
        /*06e0*/ 	.word	0x00000760
        /*06e4*/ 	.word	0x000000ff
        /*06e8*/ 	.word	0x0002d8a0
        /*06ec*/ 	.short	0x0100
        /*06ee*/ 	.byte	0x08
	.zero		1


	//   ....[16]....
        /*06f0*/ 	.word	0x00000770
        /*06f4*/ 	.word	0x000000ff
        /*06f8*/ 	.word	0x0002d898
        /*06fc*/ 	.short	0x0100
        /*06fe*/ 	.byte	0x08
	.zero		1


	//   ....[17]....
        /*0700*/ 	.word	0x00000780
        /*0704*/ 	.word	0x000000ff
        /*0708*/ 	.word	0x0002d8a8
        /*070c*/ 	.short	0x0100
        /*070e*/ 	.byte	0x08
	.zero		1


	//   ....[18]....
        /*0710*/ 	.word	0x000008b0
        /*0714*/ 	.word	0x000000ff
        /*0718*/ 	.word	0x0002d8b0
        /*071c*/ 	.short	0x0100
        /*071e*/ 	.byte	0x08
	.zero		1


	//   ....[19]....
        /*0720*/ 	.word	0x000008c0
        /*0724*/ 	.word	0x000000ff
        /*0728*/ 	.word	0x0002d8c0
        /*072c*/ 	.short	0x0100
        /*072e*/ 	.byte	0x08
	.zero		1


	//   ....[20]....
        /*0730*/ 	.word	0x000008d0
        /*0734*/ 	.word	0x000000ff
        /*0738*/ 	.word	0x0002d8b8
        /*073c*/ 	.short	0x0100
        /*073e*/ 	.byte	0x08
	.zero		1


	//   ....[21]....
        /*0740*/ 	.word	0x000008e0
        /*0744*/ 	.word	0x000000ff
        /*0748*/ 	.word	0x0002d8c8
        /*074c*/ 	.short	0x0100
        /*074e*/ 	.byte	0x08
	.zero		1


	//   ....[22]....
        /*0750*/ 	.word	0x00001ca0
        /*0754*/ 	.word	0x000000ff
        /*0758*/ 	.word	0x0002d800
        /*075c*/ 	.short	0x010a
        /*075e*/ 	.byte	0x2a
	.zero		1


	//   ....[23]....
        /*0760*/ 	.word	0x00001d20
        /*0764*/ 	.word	0x00000005
        /*0768*/ 	.word	0x0002d830
        /*076c*/ 	.short	0x010a
        /*076e*/ 	.byte	0x3f
	.zero		1


	//   ....[24]....
        /*0770*/ 	.word	0x00001d80
        /*0774*/ 	.word	0x00000005
        /*0778*/ 	.word	0x0002d830
        /*077c*/ 	.short	0x010a
        /*077e*/ 	.byte	0x3f
	.zero		1


	//   ....[25]....
        /*0780*/ 	.word	0x000021f0
        /*0784*/ 	.word	0x00000000
        /*0788*/ 	.word	0x00000000
        /*078c*/ 	.short	0x0101
        /*078e*/ 	.byte	0x3f
	.zero		1


	//   ....[26]....
        /*0790*/ 	.word	0x00005160
        /*0794*/ 	.word	0x000000ff
        /*0798*/ 	.word	0x0002d830
        /*079c*/ 	.short	0x010a
        /*079e*/ 	.byte	0x06
	.zero		1


	//   ....[27]....
        /*07a0*/ 	.word	0x000051a0
        /*07a4*/ 	.word	0x000000ff
        /*07a8*/ 	.word	0x0002d830
        /*07ac*/ 	.short	0x010a
        /*07ae*/ 	.byte	0x06
	.zero		1


	//   ....[28]....
        /*07b0*/ 	.word	0x00005440
        /*07b4*/ 	.word	0x000000ff
        /*07b8*/ 	.word	0x0002d850
        /*07bc*/ 	.short	0x010a
        /*07be*/ 	.byte	0x06
	.zero		1


	//   ....[29]....
        /*07c0*/ 	.word	0x00005480
        /*07c4*/ 	.word	0x000000ff
        /*07c8*/ 	.word	0x0002d850
        /*07cc*/ 	.short	0x010a
        /*07ce*/ 	.byte	0x06
	.zero		1


	//   ....[30]....
        /*07d0*/ 	.word	0x00005a70
        /*07d4*/ 	.word	0x00000007
        /*07d8*/ 	.word	0x00000000
        /*07dc*/ 	.short	0x0101
        /*07de*/ 	.byte	0x3f
	.zero		1


	//   ....[31]....
        /*07e0*/ 	.word	0x00007600
        /*07e4*/ 	.word	0x00000036
        /*07e8*/ 	.word	0x00000000
        /*07ec*/ 	.short	0x0101
        /*07ee*/ 	.byte	0x3f
	.zero		1


	//   ....[32]....
        /*07f0*/ 	.word	0x00008580
        /*07f4*/ 	.word	0x000000ff
        /*07f8*/ 	.word	0x0002d830
        /*07fc*/ 	.short	0x010a
        /*07fe*/ 	.byte	0x06
	.zero		1


	//   ....[33]....
        /*0800*/ 	.word	0x000085c0
        /*0804*/ 	.word	0x000000ff
        /*0808*/ 	.word	0x0002d830
        /*080c*/ 	.short	0x010a
        /*080e*/ 	.byte	0x06
	.zero		1


	//   ....[34]....
        /*0810*/ 	.word	0x00008860
        /*0814*/ 	.word	0x000000ff
        /*0818*/ 	.word	0x0002d850
        /*081c*/ 	.short	0x010a
        /*081e*/ 	.byte	0x06
	.zero		1


	//   ....[35]....
        /*0820*/ 	.word	0x000088a0
        /*0824*/ 	.word	0x000000ff
        /*0828*/ 	.word	0x0002d850
        /*082c*/ 	.short	0x010a
        /*082e*/ 	.byte	0x06
	.zero		1


	//   ....[36]....
        /*0830*/ 	.word	0x00009a80
        /*0834*/ 	.word	0x0000002a
        /*0838*/ 	.word	0x00000000
        /*083c*/ 	.short	0x0101
        /*083e*/ 	.byte	0x3f
	.zero		1


	//   ....[37]....
        /*0840*/ 	.word	0x00009b10
        /*0844*/ 	.word	0x00000037
        /*0848*/ 	.word	0x00000000
        /*084c*/ 	.short	0x0101
        /*084e*/ 	.byte	0x3f
	.zero		1


	//   ....[38]....
        /*0850*/ 	.word	0x0000a660
        /*0854*/ 	.word	0x000000ff
        /*0858*/ 	.word	0x0002d830
        /*085c*/ 	.short	0x010a
        /*085e*/ 	.byte	0x06
	.zero		1


	//   ....[39]....
        /*0860*/ 	.word	0x0000a6a0
        /*0864*/ 	.word	0x000000ff
        /*0868*/ 	.word	0x0002d830
        /*086c*/ 	.short	0x010a
        /*086e*/ 	.byte	0x06
	.zero		1


	//   ....[40]....
        /*0870*/ 	.word	0x0000a940
        /*0874*/ 	.word	0x000000ff
        /*0878*/ 	.word	0x0002d850
        /*087c*/ 	.short	0x010a
        /*087e*/ 	.byte	0x06
	.zero		1


	//   ....[41]....
        /*0880*/ 	.word	0x0000a980
        /*0884*/ 	.word	0x000000ff
        /*0888*/ 	.word	0x0002d850
        /*088c*/ 	.short	0x010a
        /*088e*/ 	.byte	0x06
	.zero		1


	//   ....[42]....
        /*0890*/ 	.word	0x0000af30
        /*0894*/ 	.word	0x00000009
        /*0898*/ 	.word	0x00000000
        /*089c*/ 	.short	0x0101
        /*089e*/ 	.byte	0x3f
	.zero		1


	//   ....[43]....
        /*08a0*/ 	.word	0x0000ca90
        /*08a4*/ 	.word	0x00000036
        /*08a8*/ 	.word	0x00000000
        /*08ac*/ 	.short	0x0101
        /*08ae*/ 	.byte	0x3f
	.zero		1


	//   ....[44]....
        /*08b0*/ 	.word	0x0000d6b0
        /*08b4*/ 	.word	0x000000ff
        /*08b8*/ 	.word	0x0002d850
        /*08bc*/ 	.short	0x010a
        /*08be*/ 	.byte	0x09
	.zero		1


	//   ....[45]....
        /*08c0*/ 	.word	0x0000d6f0
        /*08c4*/ 	.word	0x000000ff
        /*08c8*/ 	.word	0x0002d850
        /*08cc*/ 	.short	0x010a
        /*08ce*/ 	.byte	0x09
	.zero		1


	//   ....[46]....
        /*08d0*/ 	.word	0x0000dd30
        /*08d4*/ 	.word	0x00000006
        /*08d8*/ 	.word	0x00000000
        /*08dc*/ 	.short	0x0101
        /*08de*/ 	.byte	0x3f
	.zero		1


	//   ....[47]....
        /*08e0*/ 	.word	0x0000eff0
        /*08e4*/ 	.word	0x000000ff
        /*08e8*/ 	.word	0x00000000
        /*08ec*/ 	.short	0x0101
        /*08ee*/ 	.byte	0x04
	.zero		1


	//   ....[48]....
        /*08f0*/ 	.word	0x00011a50
        /*08f4*/ 	.word	0x00000000
        /*08f8*/ 	.word	0x0002d840
        /*08fc*/ 	.short	0x010a
        /*08fe*/ 	.byte	0x3f
	.zero		1


	//   ....[49]....
        /*0900*/ 	.word	0x000129d0
        /*0904*/ 	.word	0x00000016
        /*0908*/ 	.word	0x0002d800
        /*090c*/ 	.short	0x0107
        /*090e*/ 	.byte	0x3f
	.zero		1


	//   ....[50]....
        /*0910*/ 	.word	0x00012ad0
        /*0914*/ 	.word	0x00000016
        /*0918*/ 	.word	0x0002d800
        /*091c*/ 	.short	0x0101
        /*091e*/ 	.byte	0x3f
	.zero		1


	//   ....[51]....
        /*0920*/ 	.word	0x00012af0
        /*0924*/ 	.word	0x00000016
        /*0928*/ 	.word	0x0002d820
        /*092c*/ 	.short	0x010a
        /*092e*/ 	.byte	0x3f
	.zero		1


	//   ....[52]....
        /*0930*/ 	.word	0x00012e10
        /*0934*/ 	.word	0x00000003
        /*0938*/ 	.word	0x0002d840
        /*093c*/ 	.short	0x010a
        /*093e*/ 	.byte	0x3f
	.zero		1


	//   ....[53]....
        /*0940*/ 	.word	0x00013290
        /*0944*/ 	.word	0x00000003
        /*0948*/ 	.word	0x00000060
        /*094c*/ 	.short	0x010a
        /*094e*/ 	.byte	0x3f
	.zero		1


	//   ....[54]....
        /*0950*/ 	.word	0x000139d0
        /*0954*/ 	.word	0x00000003
        /*0958*/ 	.word	0x0002d840
        /*095c*/ 	.short	0x010a
        /*095e*/ 	.byte	0x3f
	.zero		1


	//   ....[55]....
        /*0960*/ 	.word	0x00013e50
        /*0964*/ 	.word	0x0000000c
        /*0968*/ 	.word	0x00000060
        /*096c*/ 	.short	0x010a
        /*096e*/ 	.byte	0x3f
	.zero		1


	//   ....[56]....
        /*0970*/ 	.word	0x000144c0
        /*0974*/ 	.word	0x00000002
        /*0978*/ 	.word	0x0002d840
        /*097c*/ 	.short	0x010a
        /*097e*/ 	.byte	0x3f
	.zero		1


	//   ....[57]....
        /*0980*/ 	.word	0x00014950
        /*0984*/ 	.word	0x00000007
        /*0988*/ 	.word	0x00000060
        /*098c*/ 	.short	0x010a
        /*098e*/ 	.byte	0x3f
	.zero		1


	//   ....[58]....
        /*0990*/ 	.word	0x00014f70
        /*0994*/ 	.word	0x00000003
        /*0998*/ 	.word	0x0002d860
        /*099c*/ 	.short	0x010a
        /*099e*/ 	.byte	0x3f
	.zero		1


	//   ....[59]....
        /*09a0*/ 	.word	0x000160a0
        /*09a4*/ 	.word	0x00000009
        /*09a8*/ 	.word	0x0002d820
        /*09ac*/ 	.short	0x010a
        /*09ae*/ 	.byte	0x3f
	.zero		1


	//   ....[60]....
        /*09b0*/ 	.word	0x00016240
        /*09b4*/ 	.word	0x00000005
        /*09b8*/ 	.word	0x00000000
        /*09bc*/ 	.short	0x010a
        /*09be*/ 	.byte	0x3f
	.zero		1


	//   ....[61]....
        /*09c0*/ 	.word	0x000162b0
        /*09c4*/ 	.word	0x00000003
        /*09c8*/ 	.word	0x00000000
        /*09cc*/ 	.short	0x010a
        /*09ce*/ 	.byte	0x3f
	.zero		1


	//   ....[62]....
        /*09d0*/ 	.word	0x00016310
        /*09d4*/ 	.word	0x00000017
        /*09d8*/ 	.word	0x00000000
        /*09dc*/ 	.short	0x010a
        /*09de*/ 	.byte	0x3f
	.zero		1


	//   ....[63]....
        /*09e0*/ 	.word	0x00016340
        /*09e4*/ 	.word	0x00000007
        /*09e8*/ 	.word	0x00000000
        /*09ec*/ 	.short	0x010a
        /*09ee*/ 	.byte	0x3f
	.zero		1


	//   ....[64]....
        /*09f0*/ 	.word	0x000163b0
        /*09f4*/ 	.word	0x00000003
        /*09f8*/ 	.word	0x0002d800
        /*09fc*/ 	.short	0x010a
        /*09fe*/ 	.byte	0x3f
	.zero		1


	//   ....[65]....
        /*0a00*/ 	.word	0x00016400
        /*0a04*/ 	.word	0x00000005
        /*0a08*/ 	.word	0x0002d830
        /*0a0c*/ 	.short	0x010a
        /*0a0e*/ 	.byte	0x3f
	.zero		1


	//   ....[66]....
        /*0a10*/ 	.word	0x00016460
        /*0a14*/ 	.word	0x00000007
        /*0a18*/ 	.word	0x0002d830
        /*0a1c*/ 	.short	0x010a
        /*0a1e*/ 	.byte	0x3f
	.zero		1


	//   ....[67]....
        /*0a20*/ 	.word	0x000164c0
        /*0a24*/ 	.word	0x00000007
        /*0a28*/ 	.word	0x0002d850
        /*0a2c*/ 	.short	0x010a
        /*0a2e*/ 	.byte	0x3f
	.zero		1


	//   ....[68]....
        /*0a30*/ 	.word	0x00016520
        /*0a34*/ 	.word	0x00000005
        /*0a38*/ 	.word	0x0002d830
        /*0a3c*/ 	.short	0x010a
        /*0a3e*/ 	.byte	0x3f
	.zero		1


	//   ....[69]....
        /*0a40*/ 	.word	0x00016580
        /*0a44*/ 	.word	0x00000005
        /*0a48*/ 	.word	0x0002d850
        /*0a4c*/ 	.short	0x010a
        /*0a4e*/ 	.byte	0x3f
	.zero		1


	//   ....[70]....
        /*0a50*/ 	.word	0x000165e0
        /*0a54*/ 	.word	0x00000005
        /*0a58*/ 	.word	0x0002d830
        /*0a5c*/ 	.short	0x010a
        /*0a5e*/ 	.byte	0x3f
	.zero		1


	//   ....[71]....
        /*0a60*/ 	.word	0x00016640
        /*0a64*/ 	.word	0x00000005
        /*0a68*/ 	.word	0x0002d850
        /*0a6c*/ 	.short	0x010a
        /*0a6e*/ 	.byte	0x3f
	.zero		1


	//   ....[72]....
        /*0a70*/ 	.word	0x000166a0
        /*0a74*/ 	.word	0x00000007
        /*0a78*/ 	.word	0x0002d850
        /*0a7c*/ 	.short	0x010a
        /*0a7e*/ 	.byte	0x3f
	.zero		1


	//   ....[73]....
        /*0a80*/ 	.word	0x00016840
        /*0a84*/ 	.word	0x00000000
        /*0a88*/ 	.word	0x0002d840
        /*0a8c*/ 	.short	0x010a
        /*0a8e*/ 	.byte	0x3f
	.zero		1


	//   ....[74]....
        /*0a90*/ 	.word	0x000170f0
        /*0a94*/ 	.word	0x00000016
        /*0a98*/ 	.word	0x0002d820
        /*0a9c*/ 	.short	0x010a
        /*0a9e*/ 	.byte	0x3f
	.zero		1


	//   ....[75]....
        /*0aa0*/ 	.word	0x00017140
        /*0aa4*/ 	.word	0x00000003
        /*0aa8*/ 	.word	0x0002d840
        /*0aac*/ 	.short	0x010a
        /*0aae*/ 	.byte	0x3f
	.zero		1


	//   ....[76]....
        /*0ab0*/ 	.word	0x00017190
        /*0ab4*/ 	.word	0x00000003
        /*0ab8*/ 	.word	0x00000060
        /*0abc*/ 	.short	0x010a
        /*0abe*/ 	.byte	0x3f
	.zero		1


	//   ....[77]....
        /*0ac0*/ 	.word	0x000171e0
        /*0ac4*/ 	.word	0x00000003
        /*0ac8*/ 	.word	0x0002d840
        /*0acc*/ 	.short	0x010a
        /*0ace*/ 	.byte	0x3f
	.zero		1


	//   ....[78]....
        /*0ad0*/ 	.word	0x00017230
        /*0ad4*/ 	.word	0x0000000c
        /*0ad8*/ 	.word	0x00000060
        /*0adc*/ 	.short	0x010a
        /*0ade*/ 	.byte	0x3f
	.zero		1


	//   ....[79]....
        /*0ae0*/ 	.word	0x00017280
        /*0ae4*/ 	.word	0x00000002
        /*0ae8*/ 	.word	0x0002d840
        /*0aec*/ 	.short	0x010a
        /*0aee*/ 	.byte	0x3f
	.zero		1


	//   ....[80]....
        /*0af0*/ 	.word	0x000172d0
        /*0af4*/ 	.word	0x00000007
        /*0af8*/ 	.word	0x00000060
        /*0afc*/ 	.short	0x010a
        /*0afe*/ 	.byte	0x3f
	.zero		1


	//   ....[81]....
        /*0b00*/ 	.word	0x00017320
        /*0b04*/ 	.word	0x00000003
        /*0b08*/ 	.word	0x0002d860
        /*0b0c*/ 	.short	0x010a
        /*0b0e*/ 	.byte	0x3f
	.zero		1


	//   ....[82]....
        /*0b10*/ 	.word	0x00017ca0
        /*0b14*/ 	.word	0x00000009
        /*0b18*/ 	.word	0x0002d820
        /*0b1c*/ 	.short	0x010a
        /*0b1e*/ 	.byte	0x3f
	.zero		1


	//   ....[83]....
        /*0b20*/ 	.word	0x00017e40
        /*0b24*/ 	.word	0x00000005
        /*0b28*/ 	.word	0x00000000
        /*0b2c*/ 	.short	0x010a
        /*0b2e*/ 	.byte	0x3f
	.zero		1


	//   ....[84]....
        /*0b30*/ 	.word	0x00017e90
        /*0b34*/ 	.word	0x00000003
        /*0b38*/ 	.word	0x00000000
        /*0b3c*/ 	.short	0x010a
        /*0b3e*/ 	.byte	0x3f
	.zero		1


	//   ....[85]....
        /*0b40*/ 	.word	0x00017ee0
        /*0b44*/ 	.word	0x00000017
        /*0b48*/ 	.word	0x00000000
        /*0b4c*/ 	.short	0x010a
        /*0b4e*/ 	.byte	0x3f
	.zero		1


	//----- nvinfo : EIATTR_NUM_MBARRIERS
	.align		4
.L_209:
        /*0b50*/ 	.byte	0x03, 0x38
        /*0b52*/ 	.short	0x0016


	//----- nvinfo : EIATTR_EXIT_INSTR_OFFSETS
	.align		4
        /*0b54*/ 	.byte	0x04, 0x1c
        /*0b56*/ 	.short	(.L_211 - .L_210)


	//   ....[0]....
.L_210:
        /*0b58*/ 	.word	0x00000a80


	//   ....[1]....
        /*0b5c*/ 	.word	0x0000fc40


	//   ....[2]....
        /*0b60*/ 	.word	0x00016390


	//----- nvinfo : EIATTR_MAX_THREADS
	.align		4
.L_211:
        /*0b64*/ 	.byte	0x04, 0x05
        /*0b66*/ 	.short	(.L_213 - .L_212)
.L_212:
        /*0b68*/ 	.word	0x00000200
        /*0b6c*/ 	.word	0x00000001
        /*0b70*/ 	.word	0x00000001


	//----- nvinfo : EIATTR_CRS_STACK_SIZE
	.align		4
.L_213:
        /*0b74*/ 	.byte	0x04, 0x1e
        /*0b76*/ 	.short	(.L_215 - .L_214)
.L_214:
        /*0b78*/ 	.word	0x00000000


	//----- nvinfo : EIATTR_CBANK_PARAM_SIZE
	.align		4
.L_215:
        /*0b7c*/ 	.byte	0x03, 0x19
        /*0b7e*/ 	.short	0x0af0


	//----- nvinfo : EIATTR_PARAM_CBANK
	.align		4
        /*0b80*/ 	.byte	0x04, 0x0a
        /*0b82*/ 	.short	(.L_217 - .L_216)
	.align		4
.L_216:
        /*0b84*/ 	.word	index@(.nv.constant0._ZN7cutlass13device_kernelIN5flash11enable_sm90INS1_16FlashAttnFwdSm90INS1_25CollectiveMainloopFwdSm90ILi2EN4cute5tupleIJNS5_1CILi1EEES8_S8_EEENS6_IJNS7_ILi192EEENS7_ILi128EEENS7_ILi96EEEEEELi96ENS_10bfloat16_tEfNS_4arch4Sm90ELb0ELb1ELb0ELb1ELb0ELb0ELb0ELb0ELb1ELb1ELb0ELb0EEENS1_21CollectiveEpilogueFwdINS6_IJSA_SC_SB_EEES9_SE_SG_Li384ELb1ELb1ELb0ELb0EEENS1_36VarlenDynamicPersistentTileSchedulerILi192ELi128ELi384ELi128ELb0ELb1ELb1ELb1ELb0ELb1EEEEEEEEEvNT_6ParamsE)
        /*0b88*/ 	.short	0x0210
        /*0b8a*/ 	.short	0x0af0


	//----- nvinfo : EIATTR_SW_WAR
	.align		4
.L_217:
        /*0b8c*/ 	.byte	0x04, 0x36
        /*0b8e*/ 	.short	(.L_219 - .L_218)
.L_218:
        /*0b90*/ 	.word	0x00000008
.L_219:


//--------------------- .nv.info._ZN7cutlass13device_kernelIN5flash11enable_sm90INS1_16FlashAttnFwdSm90INS1_25CollectiveMainloopFwdSm90ILi2EN4cute5tupleIJNS5_1CILi1EEES8_S8_EEENS6_IJNS7_ILi192EEENS7_ILi128EEENS7_ILi96EEEEEELi96ENS_10bfloat16_tEfNS_4arch4Sm90ELb0ELb1ELb0ELb1ELb0ELb1ELb0ELb0ELb1ELb1ELb0ELb0EEENS1_21CollectiveEpilogueFwdINS6_IJSA_SC_SB_EEES9_SE_SG_Li384ELb1ELb1ELb0ELb0EEENS1_36VarlenDynamicPersistentTileSchedulerILi192ELi128ELi384ELi128ELb0ELb1ELb1ELb1ELb0ELb1EEEEEEEEEvNT_6ParamsE --------------------------
	.section	.nv.info._ZN7cutlass13device_kernelIN5flash11enable_sm90INS1_16FlashAttnFwdSm90INS1_25CollectiveMainloopFwdSm90ILi2EN4cute5tupleIJNS5_1CILi1EEES8_S8_EEENS6_IJNS7_ILi192EEENS7_ILi128EEENS7_ILi96EEEEEELi96ENS_10bfloat16_tEfNS_4arch4Sm90ELb0ELb1ELb0ELb1ELb0ELb1ELb0ELb0ELb1ELb1ELb0ELb0EEENS1_21CollectiveEpilogueFwdINS6_IJSA_SC_SB_EEES9_SE_SG_Li384ELb1ELb1ELb0ELb0EEENS1_36VarlenDynamicPersistentTileSchedulerILi192ELi128ELi384ELi128ELb0ELb1ELb1ELb1ELb0ELb1EEEEEEEEEvNT_6ParamsE,"",@"SHT_CUDA_INFO"
	.sectionflags	@""
	.align	4


	//----- nvinfo : EIATTR_CUDA_API_VERSION
	.align		4
        /*0000*/ 	.byte	0x04, 0x37
        /*0002*/ 	.short	(.L_221 - .L_220)
.L_220:
        /*0004*/ 	.word	0x00000082


	//----- nvinfo : EIATTR_KPARAM_INFO
	.align		4
.L_221:
        /*0008*/ 	.byte	0x04, 0x17
        /*000a*/ 	.short	(.L_223 - .L_222)
.L_222:
        /*000c*/ 	.word	0x00000000
        /*0010*/ 	.short	0x0000
        /*0012*/ 	.short	0x0070
        /*0014*/ 	.byte	0x00, 0xf0, 0x01, 0x2a


	//----- nvinfo : EIATTR_SPARSE_MMA_MASK
	.align		4
.L_223:
        /*0018*/ 	.byte	0x03, 0x50
        /*001a*/ 	.short	0x0000


	//----- nvinfo : EIATTR_MAXREG_COUNT
	.align		4
        /*001c*/ 	.byte	0x03, 0x1b
        /*001e*/ 	.short	0x0080


	//----- nvinfo : EIATTR_NUM_BARRIERS
	.align		4
        /*0020*/ 	.byte	0x02, 0x4c
        /*0022*/ 	.byte	0x10
	.zero		1


	//----- nvinfo : EIATTR_EXTERNS
	.align		4
        /*0024*/ 	.byte	0x04, 0x0f
        /*0026*/ 	.short	(.L_225 - .L_224)


	//   ....[0]....
	.align		4
.L_224:
        /*0028*/ 	.word	index@(__assertfail)


	//----- nvinfo : EIATTR_ANNOTATIONS
	.align		4
.L_225:
        /*002c*/ 	.byte	0x04, 0x55
        /*002e*/ 	.short	(.L_227 - .L_226)


	//   ....[0]....
.L_226:
        /* <DEDUP_REMOVED lines=84> */


	//----- nvinfo : EIATTR_MERCURY_ISA_VERSION
	.align		4
.L_227:
        /*0558*/ 	.byte	0x03, 0x5f
        /*055a*/ 	.short	0x0101


	//----- nvinfo : EIATTR_UNUSED_LOAD_BYTE_OFFSET
	.align		4
        /*055c*/ 	.byte	0x04, 0x44
        /*055e*/ 	.short	(.L_229 - .L_228)


	//   ....[0]....
.L_228:
        /*0560*/ 	.word	0x00000ae0
        /*0564*/ 	.word	0x0000fff0


	//   ....[1]....
        /*0568*/ 	.word	0x00018e00
        /*056c*/ 	.word	0x0000fff0


	//----- nvinfo : EIATTR_INT_WARP_WIDE_INSTR_OFFSETS
	.align		4
.L_229:
        /*0570*/ 	.byte	0x04, 0x31
        /*0572*/ 	.short	(.L_231 - .L_230)


	//   ....[0]....
.L_230:
        /*0574*/ 	.word	0x00000190


	//   ....[1]....
        /*0578*/ 	.word	0x000001d0


	//   ....[2]....
        /*057c*/ 	.word	0x00000240


	//   ....[3]....
        /*0580*/ 	.word	0x0001db40


	//   ....[4]....
        /*0584*/ 	.word	0x0001dbd0


	//   ....[5]....
        /*0588*/ 	.word	0x00021700


	//   ....[6]....
        /*058c*/ 	.word	0x00021790


	//----- nvinfo : EIATTR_COOP_GROUP_MASK_REGIDS
	.align		4
.L_231:
        /*0590*/ 	.byte	0x04, 0x29
        /*0592*/ 	.short	(.L_233 - .L_232)


	//   ....[0]....
.L_232:
        /*0594*/ 	.word	0xffffffff


	//   ....[1]....
        /*0598*/ 	.word	0xffffffff


	//   ....[2]....
        /*059c*/ 	.word	0xffffffff


	//   ....[3]....
        /*05a0*/ 	.word	0xffffffff


	//   ....[4]....
        /*05a4*/ 	.word	0xffffffff


	//   ....[5]....
        /*05a8*/ 	.word	0xffffffff


	//   ....[6]....
        /*05ac*/ 	.word	0xffffffff


	//   ....[7]....
        /*05b0*/ 	.word	0xffffffff


	//   ....[8]....
        /*05b4*/ 	.word	0xffffffff


	//   ....[9]....
        /*05b8*/ 	.word	0xffffffff


	//   ....[10]....
        /*05bc*/ 	.word	0xffffffff


	//   ....[11]....
        /*05c0*/ 	.word	0xffffffff


	//   ....[12]....
        /*05c4*/ 	.word	0xffffffff


	//   ....[13]....
        /*05c8*/ 	.word	0xffffffff


	//   ....[14]....
        /*05cc*/ 	.word	0xffffffff


	//   ....[15]....
        /*05d0*/ 	.word	0xffffffff


	//   ....[16]....
        /*05d4*/ 	.word	0xffffffff


	//   ....[17]....
        /*05d8*/ 	.word	0xffffffff


	//   ....[18]....
        /*05dc*/ 	.word	0xffffffff


	//   ....[19]....
        /*05e0*/ 	.word	0xffffffff


	//   ....[20]....
        /*05e4*/ 	.word	0xffffffff


	//   ....[21]....
        /*05e8*/ 	.word	0xffffffff


	//   ....[22]....
        /*05ec*/ 	.word	0xffffffff


	//   ....[23]....
        /*05f0*/ 	.word	0xffffffff


	//   ....[24]....
        /*05f4*/ 	.word	0xffffffff


	//   ....[25]....
        /*05f8*/ 	.word	0xffffffff


	//   ....[26]....
        /*05fc*/ 	.word	0xffffffff


	//   ....[27]....
        /*0600*/ 	.word	0xffffffff


	//   ....[28]....
        /*0604*/ 	.word	0xffffffff


	//   ....[29]....
        /*0608*/ 	.word	0xffffffff


	//   ....[30]....
        /*060c*/ 	.word	0xffffffff


	//   ....[31]....
        /*0610*/ 	.word	0xffffffff


	//   ....[32]....
        /*0614*/ 	.word	0xffffffff


	//   ....[33]....
        /*0618*/ 	.word	0xffffffff


	//   ....[34]....
        /*061c*/ 	.word	0xffffffff


	//   ....[35]....
        /*0620*/ 	.word	0xffffffff


	//   ....[36]....
        /*0624*/ 	.word	0xffffffff


	//   ....[37]....
        /*0628*/ 	.word	0xffffffff


	//   ....[38]....
        /*062c*/ 	.word	0xffffffff


	//   ....[39]....
        /*0630*/ 	.word	0xffffffff


	//   ....[40]....
        /*0634*/ 	.word	0xffffffff


	//   ....[41]....
        /*0638*/ 	.word	0xffffffff


	//   ....[42]....
        /*063c*/ 	.word	0xffffffff


	//   ....[43]....
        /*0640*/ 	.word	0xffffffff


	//   ....[44]....
        /*0644*/ 	.word	0xffffffff


	//   ....[45]....
        /*0648*/ 	.word	0xffffffff


	//   ....[46]....
        /*064c*/ 	.word	0xffffffff


	//   ....[47]....
        /*0650*/ 	.word	0xffffffff


	//   ....[48]....
        /*0654*/ 	.word	0xffffffff


	//   ....[49]....
        /*0658*/ 	.word	0xffffffff


	//   ....[50]....
        /*065c*/ 	.word	0xffffffff


	//   ....[51]....
        /*0660*/ 	.word	0xffffffff


	//   ....[52]....
        /*0664*/ 	.word	0xffffffff


	//   ....[53]....
        /*0668*/ 	.word	0xffffffff


	//   ....[54]....
        /*066c*/ 	.word	0xffffffff


	//   ....[55]....
        /*0670*/ 	.word	0xffffffff


	//   ....[56]....
        /*0674*/ 	.word	0xffffffff


	//   ....[57]....
        /*0678*/ 	.word	0xffffffff


	//   ....[58]....
        /*067c*/ 	.word	0xffffffff


	//   ....[59]....
        /*0680*/ 	.word	0xffffffff


	//   ....[60]....
        /*0684*/ 	.word	0xffffffff


	//   ....[61]....
        /*0688*/ 	.word	0xffffffff


	//   ....[62]....
        /*068c*/ 	.word	0xffffffff


	//   ....[63]....
        /*0690*/ 	.word	0xffffffff


	//   ....[64]....
        /*0694*/ 	.word	0xffffffff


	//   ....[65]....
        /*0698*/ 	.word	0xffffffff


	//   ....[66]....
        /*069c*/ 	.word	0xffffffff


	//   ....[67]....
        /*06a0*/ 	.word	0xffffffff


	//   ....[68]....
        /*06a4*/ 	.word	0xffffffff


	//   ....[69]....
        /*06a8*/ 	.word	0xffffffff


	//   ....[70]....
        /*06ac*/ 	.word	0xffffffff


	//   ....[71]....
        /*06b0*/ 	.word	0xffffffff


	//   ....[72]....
        /*06b4*/ 	.word	0xffffffff


	//   ....[73]....
        /*06b8*/ 	.word	0xffffffff


	//   ....[74]....
        /*06bc*/ 	.word	0xffffffff


	//   ....[75]....
        /*06c0*/ 	.word	0xffffffff


	//   ....[76]....
        /*06c4*/ 	.word	0xffffffff


	//   ....[77]....
        /*06c8*/ 	.word	0xffffffff


	//   ....[78]....
        /*06cc*/ 	.word	0xffffffff


	//   ....[79]....
        /*06d0*/ 	.word	0xffffffff


	//   ....[80]....
        /*06d4*/ 	.word	0xffffffff


	//   ....[81]....
        /*06d8*/ 	.word	0xffffffff


	//   ....[82]....
        /*06dc*/ 	.word	0xffffffff


	//   ....[83]....
        /*06e0*/ 	.word	0xffffffff


	//   ....[84]....
        /*06e4*/ 	.word	0xffffffff


	//   ....[85]....
        /*06e8*/ 	.word	0xffffffff


	//   ....[86]....
        /*06ec*/ 	.word	0xffffffff


	//   ....[87]....
        /*06f0*/ 	.word	0xffffffff


	//   ....[88]....
        /*06f4*/ 	.word	0xffffffff


	//   ....[89]....
        /*06f8*/ 	.word	0xffffffff


	//   ....[90]....
        /*06fc*/ 	.word	0xffffffff


	//   ....[91]....
        /*0700*/ 	.word	0xffffffff


	//   ....[92]....
        /*0704*/ 	.word	0xffffffff


	//   ....[93]....
        /*0708*/ 	.word	0xffffffff


	//   ....[94]....
        /*070c*/ 	.word	0xffffffff


	//   ....[95]....
        /*0710*/ 	.word	0xffffffff


	//   ....[96]....
        /*0714*/ 	.word	0xffffffff


	//   ....[97]....
        /*0718*/ 	.word	0xffffffff


	//   ....[98]....
        /*071c*/ 	.word	0xffffffff


	//   ....[99]....
        /*0720*/ 	.word	0xffffffff


	//   ....[100]....
        /*0724*/ 	.word	0xffffffff


	//   ....[101]....
        /*0728*/ 	.word	0xffffffff


	//   ....[102]....
        /*072c*/ 	.word	0xffffffff


	//   ....[103]....
        /*0730*/ 	.word	0xffffffff


	//   ....[104]....
        /*0734*/ 	.word	0xffffffff


	//   ....[105]....
        /*0738*/ 	.word	0xffffffff


	//   ....[106]....
        /*073c*/ 	.word	0x0500000f


	//   ....[107]....
        /*0740*/ 	.word	0x0500000f


	//   ....[108]....
        /*0744*/ 	.word	0x0500000f


	//   ....[109]....
        /*0748*/ 	.word	0x0500000f


	//   ....[110]....
        /*074c*/ 	.word	0x0500000f


	//   ....[111]....
        /*0750*/ 	.word	0x0500000f


	//   ....[112]....
        /*0754*/ 	.word	0x0500000f


	//   ....[113]....
        /*0758*/ 	.word	0x0500000f


	//   ....[114]....
        /*075c*/ 	.word	0x0500000f


	//   ....[115]....
        /*0760*/ 	.word	0x0500000f


	//   ....[116]....
        /*0764*/ 	.word	0x0500000f


	//   ....[117]....
        /*0768*/ 	.word	0x0500000f


	//   ....[118]....
        /*076c*/ 	.word	0x0500000f


	//   ....[119]....
        /*0770*/ 	.word	0x0500000f


	//   ....[120]....
        /*0774*/ 	.word	0x0500000f


	//   ....[121]....
        /*0778*/ 	.word	0x0500000f


	//   ....[122]....
        /*077c*/ 	.word	0x0500000f


	//   ....[123]....
        /*0780*/ 	.word	0x0500000f


	//   ....[124]....
        /*0784*/ 	.word	0x0500000f


	//   ....[125]....
        /*0788*/ 	.word	0x0500000f


	//   ....[126]....
        /*078c*/ 	.word	0x0500000f


	//   ....[127]....
        /*0790*/ 	.word	0x0500000f


	//   ....[128]....
        /*0794*/ 	.word	0x0500000f


	//   ....[129]....
        /*0798*/ 	.word	0x0500000f


	//   ....[130]....
        /*079c*/ 	.word	0x0500000f


	//   ....[131]....
        /*07a0*/ 	.word	0x0500000f


	//   ....[132]....
        /*07a4*/ 	.word	0x0500000f


	//   ....[133]....
        /*07a8*/ 	.word	0x0500000f


	//   ....[134]....
        /*07ac*/ 	.word	0x0500000f


	//   ....[135]....
        /*07b0*/ 	.word	0x0500000f


	//   ....[136]....
        /*07b4*/ 	.word	0x0500000f


	//   ....[137]....
        /*07b8*/ 	.word	0x0500000f


	//   ....[138]....
        /*07bc*/ 	.word	0x0500000f


	//   ....[139]....
        /*07c0*/ 	.word	0x0500000f


	//   ....[140]....
        /*07c4*/ 	.word	0x0500000f


	//   ....[141]....
        /*07c8*/ 	.word	0x0500000f


	//   ....[142]....
        /*07cc*/ 	.word	0x0500000f


	//   ....[143]....
        /*07d0*/ 	.word	0x0500000f


	//   ....[144]....
        /*07d4*/ 	.word	0x0500000f


	//   ....[145]....
        /*07d8*/ 	.word	0x0500000f


	//   ....[146]....
        /*07dc*/ 	.word	0x0500000f


	//   ....[147]....
        /*07e0*/ 	.word	0x0500000f


	//   ....[148]....
        /*07e4*/ 	.word	0x0500000f


	//   ....[149]....
        /*07e8*/ 	.word	0x0500000f


	//   ....[150]....
        /*07ec*/ 	.word	0x0500000f


	//----- nvinfo : EIATTR_COOP_GROUP_INSTR_OFFSETS
	.align		4
.L_233:
        /*07f0*/ 	.byte	0x04, 0x28
        /*07f2*/ 	.short	(.L_235 - .L_234)


	//   ....[0]....
.L_234:
        /*07f4*/ 	.word	0x00000070


	//   ....[1]....
        /*07f8*/ 	.word	0x000001a0


	//   ....[2]....
        /*07fc*/ 	.word	0x000001f0


	//   ....[3]....
        /*0800*/ 	.word	0x00000420


	//   ....[4]....
        /*0804*/ 	.word	0x00000580


	//   ....[5]....
        /*0808*/ 	.word	0x000006a0


	//   ....[6]....
        /*080c*/ 	.word	0x00000800


	//   ....[7]....
        /*0810*/ 	.word	0x00007760


	//   ....[8]....
        /*0814*/ 	.word	0x00007ed0


	//   ....[9]....
        /*0818*/ 	.word	0x00007ee0


	//   ....[10]....
        /*081c*/ 	.word	0x00007ef0


	//   ....[11]....
        /*0820*/ 	.word	0x00007f00


	//   ....[12]....
        /*0824*/ 	.word	0x00009f40


	//   ....[13]....
        /*0828*/ 	.word	0x00009f50


	//   ....[14]....
        /*082c*/ 	.word	0x00009f60


	//   ....[15]....
        /*0830*/ 	.word	0x00009f70


	//   ....[16]....
        /*0834*/ 	.word	0x0000c150


	//   ....[17]....
        /*0838*/ 	.word	0x0000d110


	//   ....[18]....
        /*083c*/ 	.word	0x0000d810


	//   ....[19]....
        /*0840*/ 	.word	0x0000d8b0


	//   ....[20]....
        /*0844*/ 	.word	0x0000df80


	//   ....[21]....
        /*0848*/ 	.word	0x0000dff0


	//   ....[22]....
        /*084c*/ 	.word	0x0000eee0


	//   ....[23]....
        /*0850*/ 	.word	0x0000f9c0


	//   ....[24]....
        /*0854*/ 	.word	0x00010100


	//   ....[25]....
        /*0858*/ 	.word	0x00010b10


	//   ....[26]....
        /*085c*/ 	.word	0x00010b30


	//   ....[27]....
        /*0860*/ 	.word	0x000118f0


	//   ....[28]....
        /*0864*/ 	.word	0x00011930


	//   ....[29]....
        /*0868*/ 	.word	0x00012690


	//   ....[30]....
        /*086c*/ 	.word	0x00013350


	//   ....[31]....
        /*0870*/ 	.word	0x00013370


	//   ....[32]....
        /*0874*/ 	.word	0x00013aa0


	//   ....[33]....
        /*0878*/ 	.word	0x00013ae0


	//   ....[34]....
        /*087c*/ 	.word	0x00014cf0


	//   ....[35]....
        /*0880*/ 	.word	0x00015430


	//   ....[36]....
        /*0884*/ 	.word	0x00015bb0


	//   ....[37]....
        /*0888*/ 	.word	0x000165b0


	//   ....[38]....
        /*088c*/ 	.word	0x000165d0


	//   ....[39]....
        /*0890*/ 	.word	0x000172f0


	//   ....[40]....
        /*0894*/ 	.word	0x00017310


	//   ....[41]....
        /*0898*/ 	.word	0x00018130


	//   ....[42]....
        /*089c*/ 	.word	0x00018800


	//   ....[43]....
        /*08a0*/ 	.word	0x00018830


	//   ....[44]....
        /*08a4*/ 	.word	0x00018880


	//   ....[45]....
        /*08a8*/ 	.word	0x00018890


	//   ....[46]....
        /*08ac*/ 	.word	0x00019850


	//   ....[47]....
        /*08b0*/ 	.word	0x00019890


	//   ....[48]....
        /*08b4*/ 	.word	0x000198d0


	//   ....[49]....
        /*08b8*/ 	.word	0x000198e0


	//   ....[50]....
        /*08bc*/ 	.word	0x00019e20


	//   ....[51]....
        /*08c0*/ 	.word	0x00019e40


	//   ....[52]....
        /*08c4*/ 	.word	0x00019f60


	//   ....[53]....
        /*08c8*/ 	.word	0x00019f80


	//   ....[54]....
        /*08cc*/ 	.word	0x0001a7d0


	//   ....[55]....
        /*08d0*/ 	.word	0x0001a7e0


	//   ....[56]....
        /*08d4*/ 	.word	0x0001a940


	//   ....[57]....
        /*08d8*/ 	.word	0x0001a950


	//   ....[58]....
        /*08dc*/ 	.word	0x0001aaf0


	//   ....[59]....
        /*08e0*/ 	.word	0x0001ace0


	//   ....[60]....
        /*08e4*/ 	.word	0x0001ad10


	//   ....[61]....
        /*08e8*/ 	.word	0x0001ad40


	//   ....[62]....
        /*08ec*/ 	.word	0x0001ad70


	//   ....[63]....
        /*08f0*/ 	.word	0x0001ada0


	//   ....[64]....
        /*08f4*/ 	.word	0x0001add0


	//   ....[65]....
        /*08f8*/ 	.word	0x0001af40


	//   ....[66]....
        /*08fc*/ 	.word	0x0001af70


	//   ....[67]....
        /*0900*/ 	.word	0x0001afa0


	//   ....[68]....
        /*0904*/ 	.word	0x0001afd0


	//   ....[69]....
        /*0908*/ 	.word	0x0001b000


	//   ....[70]....
        /*090c*/ 	.word	0x0001b030


	//   ....[71]....
        /*0910*/ 	.word	0x0001b0d0


	//   ....[72]....
        /*0914*/ 	.word	0x0001b130


	//   ....[73]....
        /*0918*/ 	.word	0x0001b1d0


	//   ....[74]....
        /*091c*/ 	.word	0x0001c2b0


	//   ....[75]....
        /*0920*/ 	.word	0x0001e0d0


	//   ....[76]....
        /*0924*/ 	.word	0x0001ede0


	//   ....[77]....
        /*0928*/ 	.word	0x0001ee00


	//   ....[78]....
        /*092c*/ 	.word	0x0001eed0


	//   ....[79]....
        /*0930*/ 	.word	0x0001eef0


	//   ....[80]....
        /*0934*/ 	.word	0x0001ef90


	//   ....[81]....
        /*0938*/ 	.word	0x0001efb0


	//   ....[82]....
        /*093c*/ 	.word	0x0001efc0


	//   ....[83]....
        /*0940*/ 	.word	0x0001f050


	//   ....[84]....
        /*0944*/ 	.word	0x0001f070


	//   ....[85]....
        /*0948*/ 	.word	0x0001f0e0


	//   ....[86]....
        /*094c*/ 	.word	0x0001f120


	//   ....[87]....
        /*0950*/ 	.word	0x0001f190


	//   ....[88]....
        /*0954*/ 	.word	0x00021e30


	//   ....[89]....
        /*0958*/ 	.word	0x00021e60


	//   ....[90]....
        /*095c*/ 	.word	0x00021ea0


	//   ....[91]....
        /*0960*/ 	.word	0x00021ed0


	//   ....[92]....
        /*0964*/ 	.word	0x00021f00


	//   ....[93]....
        /*0968*/ 	.word	0x00021f30


	//   ....[94]....
        /*096c*/ 	.word	0x00021f60


	//   ....[95]....
        /*0970*/ 	.word	0x00021f90


	//   ....[96]....
        /*0974*/ 	.word	0x00022110


	//   ....[97]....
        /*0978*/ 	.word	0x00022140


	//   ....[98]....
        /*097c*/ 	.word	0x00022170


	//   ....[99]....
        /*0980*/ 	.word	0x000221a0


	//   ....[100]....
        /*0984*/ 	.word	0x000221d0


	//   ....[101]....
        /*0988*/ 	.word	0x00022200


	//   ....[102]....
        /*098c*/ 	.word	0x000222c0


	//   ....[103]....
        /*0990*/ 	.word	0x000222e0


	//   ....[104]....
        /*0994*/ 	.word	0x00022350


	//   ....[105]....
        /*0998*/ 	.word	0x000229f0


	//   ....[106]....
        /*099c*/ 	.word	0x00022e50


	//   ....[107]....
        /*09a0*/ 	.word	0x00022ef0


	//   ....[108]....
        /*09a4*/ 	.word	0x00022f80


	//   ....[109]....
        /*09a8*/ 	.word	0x00022fd0


	//   ....[110]....
        /*09ac*/ 	.word	0x00023020


	//   ....[111]....
        /*09b0*/ 	.word	0x000230f0


	//   ....[112]....
        /*09b4*/ 	.word	0x00023180


	//   ....[113]....
        /*09b8*/ 	.word	0x000231e0


	//   ....[114]....
        /*09bc*/ 	.word	0x00023240


	//   ....[115]....
        /*09c0*/ 	.word	0x00023590


	//   ....[116]....
        /*09c4*/ 	.word	0x000235e0


	//   ....[117]....
        /*09c8*/ 	.word	0x00023670


	//   ....[118]....
        /*09cc*/ 	.word	0x00023700


	//   ....[119]....
        /*09d0*/ 	.word	0x000237c0


	//   ....[120]....
        /*09d4*/ 	.word	0x00023aa0


	//   ....[121]....
        /*09d8*/ 	.word	0x00023c60


	//   ....[122]....
        /*09dc*/ 	.word	0x00023cb0


	//   ....[123]....
        /*09e0*/ 	.word	0x00023d10


	//   ....[124]....
        /*09e4*/ 	.word	0x00023e20


	//   ....[125]....
        /*09e8*/ 	.word	0x00023e80


	//   ....[126]....
        /*09ec*/ 	.word	0x00023fa0


	//   ....[127]....
        /*09f0*/ 	.word	0x00024000


	//   ....[128]....
        /*09f4*/ 	.word	0x000240a0


	//   ....[129]....
        /*09f8*/ 	.word	0x00024170


	//   ....[130]....
        /*09fc*/ 	.word	0x000241f0


	//   ....[131]....
        /*0a00*/ 	.word	0x000242b0


	//   ....[132]....
        /*0a04*/ 	.word	0x00024330


	//   ....[133]....
        /*0a08*/ 	.word	0x000246e0


	//   ....[134]....
        /*0a0c*/ 	.word	0x00024780


	//   ....[135]....
        /*0a10*/ 	.word	0x000248a0


	//   ....[136]....
        /*0a14*/ 	.word	0x00024910


	//   ....[137]....
        /*0a18*/ 	.word	0x00024980


	//   ....[138]....
        /*0a1c*/ 	.word	0x000249f0


	//   ....[139]....
        /*0a20*/ 	.word	0x00024a60


	//   ....[140]....
        /*0a24*/ 	.word	0x00024ae0


	//   ....[141]....
        /*0a28*/ 	.word	0x00024b70


	//   ....[142]....
        /*0a2c*/ 	.word	0x00024c00


	//   ....[143]....
        /*0a30*/ 	.word	0x00024c70


	//   ....[144]....
        /*0a34*/ 	.word	0x00024ce0


	//   ....[145]....
        /*0a38*/ 	.word	0x00024d50


	//   ....[146]....
        /*0a3c*/ 	.word	0x00024dd0


	//   ....[147]....
        /*0a40*/ 	.word	0x00024e40


	//   ....[148]....
        /*0a44*/ 	.word	0x00024ee0


	//   ....[149]....
        /*0a48*/ 	.word	0x00024f70


	//   ....[150]....
        /*0a4c*/ 	.word	0x000250a0


	//----- nvinfo : EIATTR_REG_RECONFIG
	.align		4
.L_235:
        /*0a50*/ 	.byte	0x01, 0x54
	.zero		2


	//----- nvinfo : EIATTR_SYSCALL_OFFSETS
	.align		4
        /*0a54*/ 	.byte	0x04, 0x46
        /*0a56*/ 	.short	(.L_237 - .L_236)


	//   ....[0]....
.L_236:
        /*0a58*/ 	.word	0x00001da0


	//   ....[1]....
        /*0a5c*/ 	.word	0x00001ef0


	//   ....[2]....
        /*0a60*/ 	.word	0x00007960


	//   ....[3]....
        /*0a64*/ 	.word	0x00007c80


	//   ....[4]....
        /*0a68*/ 	.word	0x0001dd30


	//   ....[5]....
        /*0a6c*/ 	.word	0x0001de80


	//   ....[6]....
        /*0a70*/ 	.word	0x0001df70


	//   ....[7]....
        /*0a74*/ 	.word	0x0001e850


	//----- nvinfo : EIATTR_MBARRIER_INSTR_OFFSETS
	.align		4
.L_237:
        /*0a78*/ 	.byte	0x04, 0x39
        /*0a7a*/ 	.short	(.L_239 - .L_238)


	//   ....[0]....
.L_238:
        /*0a7c*/ 	.word	0x000002d0
        /*0a80*/ 	.word	0x000000ff
        /*0a84*/ 	.word	0x0002d800
        /*0a88*/ 	.short	0x0100
        /*0a8a*/ 	.byte	0x08
	.zero		1


	//   ....[1]....
        /*0a8c*/ 	.word	0x000002e0
        /*0a90*/ 	.word	0x000000ff
        /*0a94*/ 	.word	0x0002d820
        /*0a98*/ 	.short	0x0100
        /*0a9a*/ 	.byte	0x08
	.zero		1


	//   ....[2]....
        /*0a9c*/ 	.word	0x000003d0
        /*0aa0*/ 	.word	0x000000ff
        /*0aa4*/ 	.word	0x0002d830
        /*0aa8*/ 	.short	0x0100
        /*0aaa*/ 	.byte	0x08
	.zero		1


	//   ....[3]....
        /*0aac*/ 	.word	0x000003e0
        /*0ab0*/ 	.word	0x000000ff
        /*0ab4*/ 	.word	0x0002d840
        /*0ab8*/ 	.short	0x0100
        /*0aba*/ 	.byte	0x08
	.zero		1


	//   ....[4]....
        /*0abc*/ 	.word	0x000003f0
        /*0ac0*/ 	.word	0x000000ff
        /*0ac4*/ 	.word	0x0002d838
        /*0ac8*/ 	.short	0x0100
        /*0aca*/ 	.byte	0x08
	.zero		1


	//   ....[5]....
        /*0acc*/ 	.word	0x00000400
        /*0ad0*/ 	.word	0x000000ff
        /*0ad4*/ 	.word	0x0002d848
        /*0ad8*/ 	.short	0x0100
        /*0ada*/ 	.byte	0x08
	.zero		1


	//   ....[6]....
        /*0adc*/ 	.word	0x00000530
        /*0ae0*/ 	.word	0x000000ff
        /*0ae4*/ 	.word	0x0002d850
        /*0ae8*/ 	.short	0x0100
        /*0aea*/ 	.byte	0x08
	.zero		1


	//   ....[7]....
        /*0aec*/ 	.word	0x00000540
        /*0af0*/ 	.word	0x000000ff
        /*0af4*/ 	.word	0x0002d860
        /*0af8*/ 	.short	0x0100
        /*0afa*/ 	.byte	0x08
	.zero		1


	//   ....[8]....
        /*0afc*/ 	.word	0x00000550
        /*0b00*/ 	.word	0x000000ff
        /*0b04*/ 	.word	0x0002d858
        /*0b08*/ 	.short	0x0100
        /*0b0a*/ 	.byte	0x08
	.zero		1


	//   ....[9]....
        /*0b0c*/ 	.word	0x00000560
        /*0b10*/ 	.word	0x000000ff
        /*0b14*/ 	.word	0x0002d868
        /*0b18*/ 	.short	0x0100
        /*0b1a*/ 	.byte	0x08
	.zero		1


	//   ....[10]....
        /*0b1c*/ 	.word	0x00000650
        /*0b20*/ 	.word	0x000000ff
        /*0b24*/ 	.word	0x0002d870
        /*0b28*/ 	.short	0x0100
        /*0b2a*/ 	.byte	0x06
	.zero		1


	//   ....[11]....
        /*0b2c*/ 	.word	0x00000660
        /*0b30*/ 	.word	0x000000ff
        /*0b34*/ 	.word	0x0002d880
        /*0b38*/ 	.short	0x0100
        /*0b3a*/ 	.byte	0x06
	.zero		1


	//   ....[12]....
        /*0b3c*/ 	.word	0x00000670
        /*0b40*/ 	.word	0x000000ff
        /*0b44*/ 	.word	0x0002d878
        /*0b48*/ 	.short	0x0100
        /*0b4a*/ 	.byte	0x06
	.zero		1


	//   ....[13]....
        /*0b4c*/ 	.word	0x00000680
        /*0b50*/ 	.word	0x000000ff
        /*0b54*/ 	.word	0x0002d888
        /*0b58*/ 	.short	0x0100
        /*0b5a*/ 	.byte	0x06
	.zero		1


	//   ....[14]....
        /*0b5c*/ 	.word	0x000007b0
        /*0b60*/ 	.word	0x000000ff
        /*0b64*/ 	.word	0x0002d890
        /*0b68*/ 	.short	0x0100
        /*0b6a*/ 	.byte	0x08
	.zero		1


	//   ....[15]....
        /*0b6c*/ 	.word	0x000007c0
        /*0b70*/ 	.word	0x000000ff
        /*0b74*/ 	.word	0x0002d8a0
        /*0b78*/ 	.short	0x0100
        /*0b7a*/ 	.byte	0x08
	.zero		1


	//   ....[16]....
        /*0b7c*/ 	.word	0x000007d0
        /*0b80*/ 	.word	0x000000ff
        /*0b84*/ 	.word	0x0002d898
        /*0b88*/ 	.short	0x0100
        /*0b8a*/ 	.byte	0x08
	.zero		1


	//   ....[17]....
        /*0b8c*/ 	.word	0x000007e0
        /*0b90*/ 	.word	0x000000ff
        /*0b94*/ 	.word	0x0002d8a8
        /*0b98*/ 	.short	0x0100
        /*0b9a*/ 	.byte	0x08
	.zero		1


	//   ....[18]....
        /*0b9c*/ 	.word	0x00000910
        /*0ba0*/ 	.word	0x000000ff
        /*0ba4*/ 	.word	0x0002d8b0
        /*0ba8*/ 	.short	0x0100
        /*0baa*/ 	.byte	0x08
	.zero		1


	//   ....[19]....
        /*0bac*/ 	.word	0x00000920
        /*0bb0*/ 	.word	0x000000ff
        /*0bb4*/ 	.word	0x0002d8c0
        /*0bb8*/ 	.short	0x0100
        /*0bba*/ 	.byte	0x08
	.zero		1


	//   ....[20]....
        /*0bbc*/ 	.word	0x00000930
        /*0bc0*/ 	.word	0x000000ff
        /*0bc4*/ 	.word	0x0002d8b8
        /*0bc8*/ 	.short	0x0100
        /*0bca*/ 	.byte	0x08
	.zero		1


	//   ....[21]....
        /*0bcc*/ 	.word	0x00000940
        /*0bd0*/ 	.word	0x000000ff
        /*0bd4*/ 	.word	0x0002d8c8
        /*0bd8*/ 	.short	0x0100
        /*0bda*/ 	.byte	0x08
	.zero		1


	//   ....[22]....
        /*0bdc*/ 	.word	0x00003420
        /*0be0*/ 	.word	0x0000000e
        /*0be4*/ 	.word	0x0002d890
        /*0be8*/ 	.short	0x010a
        /*0bea*/ 	.byte	0x3f
	.zero		1


	//   ....[23]....
        /*0bec*/ 	.word	0x00004f40
        /*0bf0*/ 	.word	0x0000000e
        /*0bf4*/ 	.word	0x0002d890
        /*0bf8*/ 	.short	0x010a
        /*0bfa*/ 	.byte	0x3f
	.zero		1


	//   ....[24]....
        /*0bfc*/ 	.word	0x00006a20
        /*0c00*/ 	.word	0x0000000e
        /*0c04*/ 	.word	0x0002d890
        /*0c08*/ 	.short	0x010a
        /*0c0a*/ 	.byte	0x3f
	.zero		1


	//   ....[25]....
        /*0c0c*/ 	.word	0x00006c90
        /*0c10*/ 	.word	0x0000001c
        /*0c14*/ 	.word	0x00000000
        /*0c18*/ 	.short	0x0101
        /*0c1a*/ 	.byte	0x3f
	.zero		1


	//   ....[26]....
        /*0c1c*/ 	.word	0x00006cd0
        /*0c20*/ 	.word	0x0000000e
        /*0c24*/ 	.word	0x0002d8b0
        /*0c28*/ 	.short	0x010a
        /*0c2a*/ 	.byte	0x3f
	.zero		1


	//   ....[27]....
        /*0c2c*/ 	.word	0x00006ff0
        /*0c30*/ 	.word	0x0000000e
        /*0c34*/ 	.word	0x00000000
        /*0c38*/ 	.short	0x0101
        /*0c3a*/ 	.byte	0x3f
	.zero		1


	//   ....[28]....
        /*0c3c*/ 	.word	0x00007a00
        /*0c40*/ 	.word	0x00000002
        /*0c44*/ 	.word	0x0002d800
        /*0c48*/ 	.short	0x010a
        /*0c4a*/ 	.byte	0x3f
	.zero		1


	//   ....[29]....
        /*0c4c*/ 	.word	0x00007a50
        /*0c50*/ 	.word	0x00000002
        /*0c54*/ 	.word	0x0002d800
        /*0c58*/ 	.short	0x010a
        /*0c5a*/ 	.byte	0x3f
	.zero		1


	//   ....[30]....
        /*0c5c*/ 	.word	0x00008630
        /*0c60*/ 	.word	0x00000002
        /*0c64*/ 	.word	0x0002d800
        /*0c68*/ 	.short	0x010a
        /*0c6a*/ 	.byte	0x3f
	.zero		1


	//   ....[31]....
        /*0c6c*/ 	.word	0x0000a3f0
        /*0c70*/ 	.word	0x00000002
        /*0c74*/ 	.word	0x0002d800
        /*0c78*/ 	.short	0x010a
        /*0c7a*/ 	.byte	0x3f
	.zero		1


	//   ....[32]....
        /*0c7c*/ 	.word	0x0000bd20
        /*0c80*/ 	.word	0x0000000b
        /*0c84*/ 	.word	0x0002d830
        /*0c88*/ 	.short	0x010a
        /*0c8a*/ 	.byte	0x3f
	.zero		1


	//   ....[33]....
        /*0c8c*/ 	.word	0x0000bd90
        /*0c90*/ 	.word	0x0000000b
        /*0c94*/ 	.word	0x0002d830
        /*0c98*/ 	.short	0x010a
        /*0c9a*/ 	.byte	0x3f
	.zero		1


	//   ....[34]....
        /*0c9c*/ 	.word	0x0000c3c0
        /*0ca0*/ 	.word	0x00000000
        /*0ca4*/ 	.word	0x00000000
        /*0ca8*/ 	.short	0x0101
        /*0caa*/ 	.byte	0x3f
	.zero		1


	//   ....[35]....
        /*0cac*/ 	.word	0x0000f3b0
        /*0cb0*/ 	.word	0x00000009
        /*0cb4*/ 	.word	0x0002d830
        /*0cb8*/ 	.short	0x010a
        /*0cba*/ 	.byte	0x3f
	.zero		1


	//   ....[36]....
        /*0cbc*/ 	.word	0x0000f400
        /*0cc0*/ 	.word	0x00000009
        /*0cc4*/ 	.word	0x0002d830
        /*0cc8*/ 	.short	0x010a
        /*0cca*/ 	.byte	0x3f
	.zero		1


	//   ....[37]....
        /*0ccc*/ 	.word	0x0000f810
        /*0cd0*/ 	.word	0x00000009
        /*0cd4*/ 	.word	0x0002d850
        /*0cd8*/ 	.short	0x010a
        /*0cda*/ 	.byte	0x3f
	.zero		1


	//   ....[38]....
        /*0cdc*/ 	.word	0x0000f850
        /*0ce0*/ 	.word	0x00000009
        /*0ce4*/ 	.word	0x0002d850
        /*0ce8*/ 	.short	0x010a
        /*0cea*/ 	.byte	0x3f
	.zero		1


	//   ....[39]....
        /*0cec*/ 	.word	0x0000ff70
        /*0cf0*/ 	.word	0x00000009
        /*0cf4*/ 	.word	0x00000000
        /*0cf8*/ 	.short	0x0101
        /*0cfa*/ 	.byte	0x3f
	.zero		1


	//   ....[40]....
        /*0cfc*/ 	.word	0x00010900
        /*0d00*/ 	.word	0x00000008
        /*0d04*/ 	.word	0x00000000
        /*0d08*/ 	.short	0x0101
        /*0d0a*/ 	.byte	0x3f
	.zero		1


	//   ....[41]....
        /*0d0c*/ 	.word	0x00012a60
        /*0d10*/ 	.word	0x00000000
        /*0d14*/ 	.word	0x0002d830
        /*0d18*/ 	.short	0x010a
        /*0d1a*/ 	.byte	0x3f
	.zero		1


	//   ....[42]....
        /*0d1c*/ 	.word	0x00012ab0
        /*0d20*/ 	.word	0x00000000
        /*0d24*/ 	.word	0x0002d830
        /*0d28*/ 	.short	0x010a
        /*0d2a*/ 	.byte	0x3f
	.zero		1


	//   ....[43]....
        /*0d2c*/ 	.word	0x00012ec0
        /*0d30*/ 	.word	0x00000006
        /*0d34*/ 	.word	0x0002d850
        /*0d38*/ 	.short	0x010a
        /*0d3a*/ 	.byte	0x3f
	.zero		1


	//   ....[44]....
        /*0d3c*/ 	.word	0x00012f00
        /*0d40*/ 	.word	0x00000006
        /*0d44*/ 	.word	0x0002d850
        /*0d48*/ 	.short	0x010a
        /*0d4a*/ 	.byte	0x3f
	.zero		1


	//   ....[45]....
        /*0d4c*/ 	.word	0x00013f80
        /*0d50*/ 	.word	0x0000000b
        /*0d54*/ 	.word	0x00000000
        /*0d58*/ 	.short	0x0101
        /*0d5a*/ 	.byte	0x3f
	.zero		1


	//   ....[46]....
        /*0d5c*/ 	.word	0x00013f90
        /*0d60*/ 	.word	0x00000009
        /*0d64*/ 	.word	0x00000000
        /*0d68*/ 	.short	0x0101
        /*0d6a*/ 	.byte	0x3f
	.zero		1


	//   ....[47]....
        /*0d6c*/ 	.word	0x00014e40
        /*0d70*/ 	.word	0x00000000
        /*0d74*/ 	.word	0x0002d830
        /*0d78*/ 	.short	0x010a
        /*0d7a*/ 	.byte	0x3f
	.zero		1


	//   ....[48]....
        /*0d7c*/ 	.word	0x00014e90
        /*0d80*/ 	.word	0x00000000
        /*0d84*/ 	.word	0x0002d830
        /*0d88*/ 	.short	0x010a
        /*0d8a*/ 	.byte	0x3f
	.zero		1


	//   ....[49]....
        /*0d8c*/ 	.word	0x000152a0
        /*0d90*/ 	.word	0x00000006
        /*0d94*/ 	.word	0x0002d850
        /*0d98*/ 	.short	0x010a
        /*0d9a*/ 	.byte	0x3f
	.zero		1


	//   ....[50]....
        /*0d9c*/ 	.word	0x000152e0
        /*0da0*/ 	.word	0x00000006
        /*0da4*/ 	.word	0x0002d850
        /*0da8*/ 	.short	0x010a
        /*0daa*/ 	.byte	0x3f
	.zero		1


	//   ....[51]....
        /*0dac*/ 	.word	0x000159b0
        /*0db0*/ 	.word	0x0000000a
        /*0db4*/ 	.word	0x00000000
        /*0db8*/ 	.short	0x0101
        /*0dba*/ 	.byte	0x3f
	.zero		1


	//   ....[52]....
        /*0dbc*/ 	.word	0x000163a0
        /*0dc0*/ 	.word	0x00000000
        /*0dc4*/ 	.word	0x00000000
        /*0dc8*/ 	.short	0x0101
        /*0dca*/ 	.byte	0x3f
	.zero		1


	//   ....[53]....
        /*0dcc*/ 	.word	0x000181b0
        /*0dd0*/ 	.word	0x0000000a
        /*0dd4*/ 	.word	0x0002d850
        /*0dd8*/ 	.short	0x010a
        /*0dda*/ 	.byte	0x3f
	.zero		1


	//   ....[54]....
        /*0ddc*/ 	.word	0x00018260
        /*0de0*/ 	.word	0x0000000a
        /*0de4*/ 	.word	0x0002d850
        /*0de8*/ 	.short	0x010a
        /*0dea*/ 	.byte	0x3f
	.zero		1


	//   ....[55]....
        /*0dec*/ 	.word	0x00018a40
        /*0df0*/ 	.word	0x00000007
        /*0df4*/ 	.word	0x00000000
        /*0df8*/ 	.short	0x0101
        /*0dfa*/ 	.byte	0x3f
	.zero		1


	//   ....[56]....
        /*0dfc*/ 	.word	0x00019e30
        /*0e00*/ 	.word	0x00000000
        /*0e04*/ 	.word	0x00000000
        /*0e08*/ 	.short	0x0101
        /*0e0a*/ 	.byte	0x3f
	.zero		1


	//   ....[57]....
        /*0e0c*/ 	.word	0x0001c390
        /*0e10*/ 	.word	0x00000016
        /*0e14*/ 	.word	0x0002d820
        /*0e18*/ 	.short	0x010a
        /*0e1a*/ 	.byte	0x3f
	.zero		1


	//   ....[58]....
        /*0e1c*/ 	.word	0x0001c420
        /*0e20*/ 	.word	0x0000000b
        /*0e24*/ 	.word	0x0002d8a0
        /*0e28*/ 	.short	0x010a
        /*0e2a*/ 	.byte	0x3f
	.zero		1


	//   ....[59]....
        /*0e2c*/ 	.word	0x0001c870
        /*0e30*/ 	.word	0x0000000b
        /*0e34*/ 	.word	0x0002d8c0
        /*0e38*/ 	.short	0x010a
        /*0e3a*/ 	.byte	0x3f
	.zero		1


	//   ....[60]....
        /*0e3c*/ 	.word	0x0001cd80
        /*0e40*/ 	.word	0x00000006
        /*0e44*/ 	.word	0x0002d8a0
        /*0e48*/ 	.short	0x010a
        /*0e4a*/ 	.byte	0x3f
	.zero		1


	//   ....[61]....
        /*0e4c*/ 	.word	0x0001d1c0
        /*0e50*/ 	.word	0x00000006
        /*0e54*/ 	.word	0x0002d8c0
        /*0e58*/ 	.short	0x010a
        /*0e5a*/ 	.byte	0x3f
	.zero		1


	//   ....[62]....
        /*0e5c*/ 	.word	0x0001e2f0
        /*0e60*/ 	.word	0x00000000
        /*0e64*/ 	.word	0x0002d840
        /*0e68*/ 	.short	0x010a
        /*0e6a*/ 	.byte	0x3f
	.zero		1


	//   ....[63]....
        /*0e6c*/ 	.word	0x0001f260
        /*0e70*/ 	.word	0x00000016
        /*0e74*/ 	.word	0x0002d800
        /*0e78*/ 	.short	0x0107
        /*0e7a*/ 	.byte	0x3f
	.zero		1


	//   ....[64]....
        /*0e7c*/ 	.word	0x0001f350
        /*0e80*/ 	.word	0x00000016
        /*0e84*/ 	.word	0x0002d800
        /*0e88*/ 	.short	0x0101
        /*0e8a*/ 	.byte	0x3f
	.zero		1


	//   ....[65]....
        /*0e8c*/ 	.word	0x0001f370
        /*0e90*/ 	.word	0x00000016
        /*0e94*/ 	.word	0x0002d820
        /*0e98*/ 	.short	0x010a
        /*0e9a*/ 	.byte	0x3f
	.zero		1


	//   ....[66]....
        /*0e9c*/ 	.word	0x0001f6b0
        /*0ea0*/ 	.word	0x00000003
        /*0ea4*/ 	.word	0x0002d840
        /*0ea8*/ 	.short	0x010a
        /*0eaa*/ 	.byte	0x3f
	.zero		1


	//   ....[67]....
        /*0eac*/ 	.word	0x0001fb30
        /*0eb0*/ 	.word	0x00000003
        /*0eb4*/ 	.word	0x00000060
        /*0eb8*/ 	.short	0x010a
        /*0eba*/ 	.byte	0x3f
	.zero		1


	//   ....[68]....
        /*0ebc*/ 	.word	0x00020280
        /*0ec0*/ 	.word	0x00000003
        /*0ec4*/ 	.word	0x0002d840
        /*0ec8*/ 	.short	0x010a
        /*0eca*/ 	.byte	0x3f
	.zero		1


	//   ....[69]....
        /*0ecc*/ 	.word	0x00020700
        /*0ed0*/ 	.word	0x0000000b
        /*0ed4*/ 	.word	0x00000060
        /*0ed8*/ 	.short	0x010a
        /*0eda*/ 	.byte	0x3f
	.zero		1


	//   ....[70]....
        /*0edc*/ 	.word	0x00020d80
        /*0ee0*/ 	.word	0x00000002
        /*0ee4*/ 	.word	0x0002d840
        /*0ee8*/ 	.short	0x010a
        /*0eea*/ 	.byte	0x3f
	.zero		1


	//   ....[71]....
        /*0eec*/ 	.word	0x00021210
        /*0ef0*/ 	.word	0x00000007
        /*0ef4*/ 	.word	0x00000060
        /*0ef8*/ 	.short	0x010a
        /*0efa*/ 	.byte	0x3f
	.zero		1


	//   ....[72]....
        /*0efc*/ 	.word	0x00021840
        /*0f00*/ 	.word	0x00000003
        /*0f04*/ 	.word	0x0002d860
        /*0f08*/ 	.short	0x010a
        /*0f0a*/ 	.byte	0x3f
	.zero		1


	//   ....[73]....
        /*0f0c*/ 	.word	0x00022970
        /*0f10*/ 	.word	0x00000009
        /*0f14*/ 	.word	0x0002d820
        /*0f18*/ 	.short	0x010a
        /*0f1a*/ 	.byte	0x3f
	.zero		1


	//   ....[74]....
        /*0f1c*/ 	.word	0x00022b00
        /*0f20*/ 	.word	0x00000005
        /*0f24*/ 	.word	0x00000000
        /*0f28*/ 	.short	0x010a
        /*0f2a*/ 	.byte	0x3f
	.zero		1


	//   ....[75]....
        /*0f2c*/ 	.word	0x00022b70
        /*0f30*/ 	.word	0x00000003
        /*0f34*/ 	.word	0x00000000
        /*0f38*/ 	.short	0x010a
        /*0f3a*/ 	.byte	0x3f
	.zero		1


	//   ....[76]....
        /*0f3c*/ 	.word	0x00022bd0
        /*0f40*/ 	.word	0x00000017
        /*0f44*/ 	.word	0x00000000
        /*0f48*/ 	.short	0x010a
        /*0f4a*/ 	.byte	0x3f
	.zero		1


	//   ....[77]....
        /*0f4c*/ 	.word	0x00022c00
        /*0f50*/ 	.word	0x00000007
        /*0f54*/ 	.word	0x00000000
        /*0f58*/ 	.short	0x010a
        /*0f5a*/ 	.byte	0x3f
	.zero		1


	//   ....[78]....
        /*0f5c*/ 	.word	0x00022c60
        /*0f60*/ 	.word	0x0000000e
        /*0f64*/ 	.word	0x0002d890
        /*0f68*/ 	.short	0x010a
        /*0f6a*/ 	.byte	0x3f
	.zero		1


	//   ....[79]....
        /*0f6c*/ 	.word	0x00022cb0
        /*0f70*/ 	.word	0x0000000e
        /*0f74*/ 	.word	0x0002d890
        /*0f78*/ 	.short	0x010a
        /*0f7a*/ 	.byte	0x3f
	.zero		1


	//   ....[80]....
        /*0f7c*/ 	.word	0x00022d00
        /*0f80*/ 	.word	0x0000000e
        /*0f84*/ 	.word	0x0002d890
        /*0f88*/ 	.short	0x010a
        /*0f8a*/ 	.byte	0x3f
	.zero		1


	//   ....[81]....
        /*0f8c*/ 	.word	0x00022d50
        /*0f90*/ 	.word	0x0000000e
        /*0f94*/ 	.word	0x0002d8b0
        /*0f98*/ 	.short	0x010a
        /*0f9a*/ 	.byte	0x3f
	.zero		1


	//   ....[82]....
        /*0f9c*/ 	.word	0x00023050
        /*0fa0*/ 	.word	0x00000002
        /*0fa4*/ 	.word	0x0002d800
        /*0fa8*/ 	.short	0x010a
        /*0faa*/ 	.byte	0x3f
	.zero		1


	//   ....[83]....
        /*0fac*/ 	.word	0x00023270
        /*0fb0*/ 	.word	0x00000002
        /*0fb4*/ 	.word	0x0002d800
        /*0fb8*/ 	.short	0x010a
        /*0fba*/ 	.byte	0x3f
	.zero		1


	//   ....[84]....
        /*0fbc*/ 	.word	0x000232c0
        /*0fc0*/ 	.word	0x0000000b
        /*0fc4*/ 	.word	0x0002d830
        /*0fc8*/ 	.short	0x010a
        /*0fca*/ 	.byte	0x3f
	.zero		1


	//   ....[85]....
        /*0fcc*/ 	.word	0x00023310
        /*0fd0*/ 	.word	0x00000009
        /*0fd4*/ 	.word	0x0002d830
        /*0fd8*/ 	.short	0x010a
        /*0fda*/ 	.byte	0x3f
	.zero		1


	//   ....[86]....
        /*0fdc*/ 	.word	0x00023360
        /*0fe0*/ 	.word	0x00000009
        /*0fe4*/ 	.word	0x0002d850
        /*0fe8*/ 	.short	0x010a
        /*0fea*/ 	.byte	0x3f
	.zero		1


	//   ....[87]....
        /*0fec*/ 	.word	0x000233b0
        /*0ff0*/ 	.word	0x00000000
        /*0ff4*/ 	.word	0x0002d830
        /*0ff8*/ 	.short	0x010a
        /*0ffa*/ 	.byte	0x3f
	.zero		1


	//   ....[88]....
        /*0ffc*/ 	.word	0x00023400
        /*1000*/ 	.word	0x00000006
        /*1004*/ 	.word	0x0002d850
        /*1008*/ 	.short	0x010a
        /*100a*/ 	.byte	0x3f
	.zero		1


	//   ....[89]....
        /*100c*/ 	.word	0x00023450
        /*1010*/ 	.word	0x00000000
        /*1014*/ 	.word	0x0002d830
        /*1018*/ 	.short	0x010a
        /*101a*/ 	.byte	0x3f
	.zero		1


	//   ....[90]....
        /*101c*/ 	.word	0x000234a0
        /*1020*/ 	.word	0x00000006
        /*1024*/ 	.word	0x0002d850
        /*1028*/ 	.short	0x010a
        /*102a*/ 	.byte	0x3f
	.zero		1


	//   ....[91]....
        /*102c*/ 	.word	0x000234f0
        /*1030*/ 	.word	0x0000000a
        /*1034*/ 	.word	0x0002d850
        /*1038*/ 	.short	0x010a
        /*103a*/ 	.byte	0x3f
	.zero		1


	//   ....[92]....
        /*103c*/ 	.word	0x00023880
        /*1040*/ 	.word	0x00000016
        /*1044*/ 	.word	0x0002d820
        /*1048*/ 	.short	0x010a
        /*104a*/ 	.byte	0x3f
	.zero		1


	//   ....[93]....
        /*104c*/ 	.word	0x000238d0
        /*1050*/ 	.word	0x0000000b
        /*1054*/ 	.word	0x0002d8a0
        /*1058*/ 	.short	0x010a
        /*105a*/ 	.byte	0x3f
	.zero		1


	//   ....[94]....
        /*105c*/ 	.word	0x00023920
        /*1060*/ 	.word	0x0000000b
        /*1064*/ 	.word	0x0002d8c0
        /*1068*/ 	.short	0x010a
        /*106a*/ 	.byte	0x3f
	.zero		1


	//   ....[95]....
        /*106c*/ 	.word	0x00023970
        /*1070*/ 	.word	0x00000006
        /*1074*/ 	.word	0x0002d8a0
        /*1078*/ 	.short	0x010a
        /*107a*/ 	.byte	0x3f
	.zero		1


	//   ....[96]....
        /*107c*/ 	.word	0x000239c0
        /*1080*/ 	.word	0x00000006
        /*1084*/ 	.word	0x0002d8c0
        /*1088*/ 	.short	0x010a
        /*108a*/ 	.byte	0x3f
	.zero		1


	//   ....[97]....
        /*108c*/ 	.word	0x00023b60
        /*1090*/ 	.word	0x00000000
        /*1094*/ 	.word	0x0002d840
        /*1098*/ 	.short	0x010a
        /*109a*/ 	.byte	0x3f
	.zero		1


	//   ....[98]....
        /*109c*/ 	.word	0x00024400
        /*10a0*/ 	.word	0x00000016
        /*10a4*/ 	.word	0x0002d820
        /*10a8*/ 	.short	0x010a
        /*10aa*/ 	.byte	0x3f
	.zero		1


	//   ....[99]....
        /*10ac*/ 	.word	0x00024450
        /*10b0*/ 	.word	0x00000003
        /*10b4*/ 	.word	0x0002d840
        /*10b8*/ 	.short	0x010a
        /*10ba*/ 	.byte	0x3f
	.zero		1


	//   ....[100]....
        /*10bc*/ 	.word	0x000244a0
        /*10c0*/ 	.word	0x00000003
        /*10c4*/ 	.word	0x00000060
        /*10c8*/ 	.short	0x010a
        /*10ca*/ 	.byte	0x3f
	.zero		1


	//   ....[101]....
        /*10cc*/ 	.word	0x000244f0
        /*10d0*/ 	.word	0x00000003
        /*10d4*/ 	.word	0x0002d840
        /*10d8*/ 	.short	0x010a
        /*10da*/ 	.byte	0x3f
	.zero		1


	//   ....[102]....
        /*10dc*/ 	.word	0x00024540
        /*10e0*/ 	.word	0x0000000b
        /*10e4*/ 	.word	0x00000060
        /*10e8*/ 	.short	0x010a
        /*10ea*/ 	.byte	0x3f
	.zero		1


	//   ....[103]....
        /*10ec*/ 	.word	0x00024590
        /*10f0*/ 	.word	0x00000002
        /*10f4*/ 	.word	0x0002d840
        /*10f8*/ 	.short	0x010a
        /*10fa*/ 	.byte	0x3f
	.zero		1


	//   ....[104]....
        /*10fc*/ 	.word	0x000245e0
        /*1100*/ 	.word	0x00000007
        /*1104*/ 	.word	0x00000060
        /*1108*/ 	.short	0x010a
        /*110a*/ 	.byte	0x3f
	.zero		1


	//   ....[105]....
        /*110c*/ 	.word	0x00024630
        /*1110*/ 	.word	0x00000003
        /*1114*/ 	.word	0x0002d860
        /*1118*/ 	.short	0x010a
        /*111a*/ 	.byte	0x3f
	.zero		1


	//   ....[106]....
        /*111c*/ 	.word	0x00024fc0
        /*1120*/ 	.word	0x00000009
        /*1124*/ 	.word	0x0002d820
        /*1128*/ 	.short	0x010a
        /*112a*/ 	.byte	0x3f
	.zero		1


	//   ....[107]....
        /*112c*/ 	.word	0x00025160
        /*1130*/ 	.word	0x00000005
        /*1134*/ 	.word	0x00000000
        /*1138*/ 	.short	0x010a
        /*113a*/ 	.byte	0x3f
	.zero		1


	//   ....[108]....
        /*113c*/ 	.word	0x000251b0
        /*1140*/ 	.word	0x00000003
        /*1144*/ 	.word	0x00000000
        /*1148*/ 	.short	0x010a
        /*114a*/ 	.byte	0x3f
	.zero		1


	//   ....[109]....
        /*114c*/ 	.word	0x00025200
        /*1150*/ 	.word	0x00000017
        /*1154*/ 	.word	0x00000000
        /*1158*/ 	.short	0x010a
        /*115a*/ 	.byte	0x3f
	.zero		1


	//----- nvinfo : EIATTR_NUM_MBARRIERS
	.align		4
.L_239:
        /*115c*/ 	.byte	0x03, 0x38
        /*115e*/ 	.short	0x0016


	//----- nvinfo : EIATTR_EXIT_INSTR_OFFSETS
	.align		4
        /*1160*/ 	.byte	0x04, 0x1c
        /*1162*/ 	.short	(.L_241 - .L_240)


	//   ....[0]....
.L_240:
        /*1164*/ 	.word	0x00022c50


	//----- nvinfo : EIATTR_MAX_THREADS
	.align		4
.L_241:
        /*1168*/ 	.byte	0x04, 0x05
        /*116a*/ 	.short	(.L_243 - .L_242)
.L_242:
        /*116c*/ 	.word	0x00000200
        /*1170*/ 	.word	0x00000001
        /*1174*/ 	.word	0x00000001


	//----- nvinfo : EIATTR_CRS_STACK_SIZE
	.align		4
.L_243:
        /*1178*/ 	.byte	0x04, 0x1e
        /*117a*/ 	.short	(.L_245 - .L_244)
.L_244:
        /*117c*/ 	.word	0x00000000


	//----- nvinfo : EIATTR_CBANK_PARAM_SIZE
	.align		4
.L_245:
        /*1180*/ 	.byte	0x03, 0x19
        /*1182*/ 	.short	0x0af0


	//----- nvinfo : EIATTR_PARAM_CBANK
	.align		4
        /*1184*/ 	.byte	0x04, 0x0a
        /*1186*/ 	.short	(.L_247 - .L_246)
	.align		4
.L_246:
        /*1188*/ 	.word	index@(.nv.constant0._ZN7cutlass13device_kernelIN5flash11enable_sm90INS1_16FlashAttnFwdSm90INS1_25CollectiveMainloopFwdSm90ILi2EN4cute5tupleIJNS5_1CILi1EEES8_S8_EEENS6_IJNS7_ILi192EEENS7_ILi128EEENS7_ILi96EEEEEELi96ENS_10bfloat16_tEfNS_4arch4Sm90ELb0ELb1ELb0ELb1ELb0ELb1ELb0ELb0ELb1ELb1ELb0ELb0EEENS1_21CollectiveEpilogueFwdINS6_IJSA_SC_SB_EEES9_SE_SG_Li384ELb1ELb1ELb0ELb0EEENS1_36VarlenDynamicPersistentTileSchedulerILi192ELi128ELi384ELi128ELb0ELb1ELb1ELb1ELb0ELb1EEEEEEEEEvNT_6ParamsE)
        /*118c*/ 	.short	0x0210
        /*118e*/ 	.short	0x0af0


	//----- nvinfo : EIATTR_SW_WAR
	.align		4
.L_247:
        /*1190*/ 	.byte	0x04, 0x36
        /*1192*/ 	.short	(.L_249 - .L_248)
.L_248:
        /*1194*/ 	.word	0x00000008
.L_249:


//--------------------- .nv.info._ZN7cutlass13device_kernelIN5flash11enable_sm90INS1_16FlashAttnFwdSm90INS1_25CollectiveMainloopFwdSm90ILi2EN4cute5tupleIJNS5_1CILi1EEES8_S8_EEENS6_IJNS7_ILi192EEENS7_ILi144EEENS7_ILi96EEEEEELi96ENS_10bfloat16_tEfNS_4arch4Sm90ELb1ELb0ELb0ELb0ELb0ELb0ELb0ELb0ELb1ELb1ELb0ELb0EEENS1_21CollectiveEpilogueFwdINS6_IJSA_SC_SB_EEES9_SE_SG_Li384ELb0ELb1ELb0ELb0EEENS1_30DynamicPersistentTileSchedulerILi384ELi128ELb0ELb1ELb1EEEEEEEEEvNT_6ParamsE --------------------------
	.section	.nv.info._ZN7cutlass13device_kernelIN5flash11enable_sm90INS1_16FlashAttnFwdSm90INS1_25CollectiveMainloopFwdSm90ILi2EN4cute5tupleIJNS5_1CILi1EEES8_S8_EEENS6_IJNS7_ILi192EEENS7_ILi144EEENS7_ILi96EEEEEELi96ENS_10bfloat16_tEfNS_4arch4Sm90ELb1ELb0ELb0ELb0ELb0ELb0ELb0ELb0ELb1ELb1ELb0ELb0EEENS1_21CollectiveEpilogueFwdINS6_IJSA_SC_SB_EEES9_SE_SG_Li384ELb0ELb1ELb0ELb0EEENS1_30DynamicPersistentTileSchedulerILi384ELi128ELb0ELb1ELb1EEEEEEEEEvNT_6ParamsE,"",@"SHT_CUDA_INFO"
	.sectionflags	@""
	.align	4


	//----- nvinfo : EIATTR_CUDA_API_VERSION
	.align		4
        /*0000*/ 	.byte	0x04, 0x37
        /*0002*/ 	.short	(.L_251 - .L_250)
.L_250:
        /*0004*/ 	.word	0x00000082


	//----- nvinfo : EIATTR_KPARAM_INFO
	.align		4
.L_251:
        /*0008*/ 	.byte	0x04, 0x17
        /*000a*/ 	.short	(.L_253 - .L_252)
.L_252:
        /*000c*/ 	.word	0x00000000
        /*0010*/ 	.short	0x0000
        /*0012*/ 	.short	0x0070
        /*0014*/ 	.byte	0x00, 0xf0, 0x01, 0x2a


	//----- nvinfo : EIATTR_SPARSE_MMA_MASK
	.align		4
.L_253:
        /*0018*/ 	.byte	0x03, 0x50
        /*001a*/ 	.short	0x0000


	//----- nvinfo : EIATTR_MAXREG_COUNT
	.align		4
        /*001c*/ 	.byte	0x03, 0x1b
        /*001e*/ 	.short	0x0080


	//----- nvinfo : EIATTR_NUM_BARRIERS
	.align		4
        /*0020*/ 	.byte	0x02, 0x4c
        /*0022*/ 	.byte	0x10
	.zero		1


	//----- nvinfo : EIATTR_EXTERNS
	.align		4
        /*0024*/ 	.byte	0x04, 0x0f
        /*0026*/ 	.short	(.L_255 - .L_254)


	//   ....[0]....
	.align		4
.L_254:
        /*0028*/ 	.word	index@(__assertfail)


	//----- nvinfo : EIATTR_ANNOTATIONS
	.align		4
.L_255:
        /*002c*/ 	.byte	0x04, 0x55
        /*002e*/ 	.short	(.L_257 - .L_256)


	//   ....[0]....
.L_256:
        /*0030*/ 	.word	0x00000001
        /*0034*/ 	.byte	0x50, 0x09, 0x00, 0x00, 0x01, 0x00, 0x00, 0x00, 0x60, 0x0a, 0x00, 0x00, 0x01, 0x00, 0x00, 0x00
        /*0044*/ 	.byte	0xb0, 0xee, 0x00, 0x00, 0x01, 0x00, 0x00, 0x00, 0xc0, 0xee, 0x00, 0x00, 0x01, 0x00, 0x00, 0x00
        /*0054*/ 	.byte	0x40, 0xef, 0x00, 0x00, 0x01, 0x00, 0x00, 0x00, 0x20, 0x0c, 0x01, 0x00, 0x01, 0x00, 0x00, 0x00
        /*0064*/ 	.byte	0x40, 0x0c, 0x01, 0x00, 0x01, 0x00, 0x00, 0x00, 0x10, 0x34, 0x01, 0x00, 0x01, 0x00, 0x00, 0x00
        /*0074*/ 	.byte	0xb0, 0x35, 0x01, 0x00, 0x01, 0x00, 0x00, 0x00, 0x50, 0x37, 0x01, 0x00


	//----- nvinfo : EIATTR_MERCURY_ISA_VERSION
	.align		4
.L_257:
        /*0080*/ 	.byte	0x03, 0x5f
        /*0082*/ 	.short	0x0101


	//----- nvinfo : EIATTR_INT_WARP_WIDE_INSTR_OFFSETS
	.align		4
        /*0084*/ 	.byte	0x04, 0x31
        /*0086*/ 	.short	(.L_259 - .L_258)


	//   ....[0]....
.L_258:
        /*0088*/ 	.word	0x00000130


	//   ....[1]....
        /*008c*/ 	.word	0x00000170


	//   ....[2]....
        /*0090*/ 	.word	0x000001e0


	//   ....[3]....
        /*0094*/ 	.word	0x0000f5a0


	//   ....[4]....
        /*0098*/ 	.word	0x0000f640


	//   ....[5]....
        /*009c*/ 	.word	0x00012e90


	//   ....[6]....
        /*00a0*/ 	.word	0x00012f30


	//----- nvinfo : EIATTR_COOP_GROUP_MASK_REGIDS
	.align		4
.L_259:
        /*00a4*/ 	.byte	0x04, 0x29
        /*00a6*/ 	.short	(.L_261 - .L_260)


	//   ....[0]....
.L_260:
        /*00a8*/ 	.word	0xffffffff


	//   ....[1]....
        /*00ac*/ 	.word	0xffffffff


	//   ....[2]....
        /*00b0*/ 	.word	0xffffffff


	//   ....[3]....
        /*00b4*/ 	.word	0xffffffff


	//   ....[4]....
        /*00b8*/ 	.word	0xffffffff


	//   ....[5]....
        /*00bc*/ 	.word	0xffffffff


	//   ....[6]....
        /*00c0*/ 	.word	0xffffffff


	//   ....[7]....
        /*00c4*/ 	.word	0xffffffff


	//   ....[8]....
        /*00c8*/ 	.word	0xffffffff


	//   ....[9]....
        /*00cc*/ 	.word	0xffffffff


	//   ....[10]....
        /*00d0*/ 	.word	0xffffffff


	//   ....[11]....
        /*00d4*/ 	.word	0xffffffff


	//   ....[12]....
        /*00d8*/ 	.word	0xffffffff


	//   ....[13]....
        /*00dc*/ 	.word	0xffffffff


	//   ....[14]....
        /*00e0*/ 	.word	0xffffffff


	//   ....[15]....
        /*00e4*/ 	.word	0xffffffff


	//   ....[16]....
        /*00e8*/ 	.word	0xffffffff


	//   ....[17]....
        /*00ec*/ 	.word	0xffffffff


	//   ....[18]....
        /*00f0*/ 	.word	0xffffffff


	//   ....[19]....
        /*00f4*/ 	.word	0xffffffff


	//   ....[20]....
        /*00f8*/ 	.word	0xffffffff


	//   ....[21]....
        /*00fc*/ 	.word	0xffffffff


	//   ....[22]....
        /*0100*/ 	.word	0xffffffff


	//   ....[23]....
        /*0104*/ 	.word	0xffffffff


	//   ....[24]....
        /*0108*/ 	.word	0xffffffff


	//   ....[25]....
        /*010c*/ 	.word	0xffffffff


	//   ....[26]....
        /*0110*/ 	.word	0xffffffff


	//   ....[27]....
        /*0114*/ 	.word	0xffffffff


	//   ....[28]....
        /*0118*/ 	.word	0xffffffff


	//   ....[29]....
        /*011c*/ 	.word	0xffffffff


	//   ....[30]....
        /*0120*/ 	.word	0xffffffff


	//   ....[31]....
        /*0124*/ 	.word	0xffffffff


	//   ....[32]....
        /*0128*/ 	.word	0xffffffff


	//   ....[33]....
        /*012c*/ 	.word	0xffffffff


	//   ....[34]....
        /*0130*/ 	.word	0xffffffff


	//   ....[35]....
        /*0134*/ 	.word	0xffffffff


	//   ....[36]....
        /*0138*/ 	.word	0xffffffff


	//   ....[37]....
        /*013c*/ 	.word	0xffffffff


	//   ....[38]....
        /*0140*/ 	.word	0xffffffff


	//   ....[39]....
        /*0144*/ 	.word	0xffffffff


	//   ....[40]....
        /*0148*/ 	.word	0xffffffff


	//   ....[41]....
        /*014c*/ 	.word	0xffffffff


	//   ....[42]....
        /*0150*/ 	.word	0xffffffff


	//   ....[43]....
        /*0154*/ 	.word	0xffffffff


	//   ....[44]....
        /*0158*/ 	.word	0xffffffff


	//   ....[45]....
        /*015c*/ 	.word	0xffffffff


	//   ....[46]....
        /*0160*/ 	.word	0xffffffff


	//   ....[47]....
        /*0164*/ 	.word	0xffffffff


	//   ....[48]....
        /*0168*/ 	.word	0xffffffff


	//   ....[49]....
        /*016c*/ 	.word	0xffffffff


	//   ....[50]....
        /*0170*/ 	.word	0xffffffff


	//   ....[51]....
        /*0174*/ 	.word	0xffffffff


	//   ....[52]....
        /*0178*/ 	.word	0xffffffff


	//   ....[53]....
        /*017c*/ 	.word	0xffffffff


	//   ....[54]....
        /*0180*/ 	.word	0xffffffff


	//   ....[55]....
        /*0184*/ 	.word	0xffffffff


	//   ....[56]....
        /*0188*/ 	.word	0xffffffff


	//   ....[57]....
        /*018c*/ 	.word	0xffffffff


	//   ....[58]....
        /*0190*/ 	.word	0xffffffff


	//   ....[59]....
        /*0194*/ 	.word	0x0500000f


	//   ....[60]....
        /*0198*/ 	.word	0x0500000f


	//   ....[61]....
        /*019c*/ 	.word	0x0500000f


	//   ....[62]....
        /*01a0*/ 	.word	0x0500000f


	//   ....[63]....
        /*01a4*/ 	.word	0x0500000f


	//   ....[64]....
        /*01a8*/ 	.word	0x0500000f


	//   ....[65]....
        /*01ac*/ 	.word	0x0500000f


	//   ....[66]....
        /*01b0*/ 	.word	0x0500000f


	//   ....[67]....
        /*01b4*/ 	.word	0x0500000f


	//   ....[68]....
        /*01b8*/ 	.word	0x0500000f


	//   ....[69]....
        /*01bc*/ 	.word	0x0500000f


	//   ....[70]....
        /*01c0*/ 	.word	0x0500000f


	//   ....[71]....
        /*01c4*/ 	.word	0x0500000f


	//   ....[72]....
        /*01c8*/ 	.word	0x0500000f


	//   ....[73]....
        /*01cc*/ 	.word	0x0500000f


	//----- nvinfo : EIATTR_COOP_GROUP_INSTR_OFFSETS
	.align		4
.L_261:
        /*01d0*/ 	.byte	0x04, 0x28
        /*01d2*/ 	.short	(.L_263 - .L_262)


	//   ....[0]....
.L_262:
        /*01d4*/ 	.word	0x00000070


	//   ....[1]....
        /*01d8*/ 	.word	0x00000140


	//   ....[2]....
        /*01dc*/ 	.word	0x00000190


	//   ....[3]....
        /*01e0*/ 	.word	0x000003c0


	//   ....[4]....
        /*01e4*/ 	.word	0x00000520


	//   ....[5]....
        /*01e8*/ 	.word	0x00000640


	//   ....[6]....
        /*01ec*/ 	.word	0x000007a0


	//   ....[7]....
        /*01f0*/ 	.word	0x000015a0


	//   ....[8]....
        /*01f4*/ 	.word	0x00002c00


	//   ....[9]....
        /*01f8*/ 	.word	0x00002c10


	//   ....[10]....
        /*01fc*/ 	.word	0x00003800


	//   ....[11]....
        /*0200*/ 	.word	0x000038a0


	//   ....[12]....
        /*0204*/ 	.word	0x00004240


	//   ....[13]....
        /*0208*/ 	.word	0x000042c0


	//   ....[14]....
        /*020c*/ 	.word	0x00005150


	//   ....[15]....
        /*0210*/ 	.word	0x00006b60


	//   ....[16]....
        /*0214*/ 	.word	0x00006b90


	//   ....[17]....
        /*0218*/ 	.word	0x000073b0


	//   ....[18]....
        /*021c*/ 	.word	0x000074b0


	//   ....[19]....
        /*0220*/ 	.word	0x00007f00


	//   ....[20]....
        /*0224*/ 	.word	0x00007f90


	//   ....[21]....
        /*0228*/ 	.word	0x00009350


	//   ....[22]....
        /*022c*/ 	.word	0x0000afd0


	//   ....[23]....
        /*0230*/ 	.word	0x0000b000


	//   ....[24]....
        /*0234*/ 	.word	0x0000b640


	//   ....[25]....
        /*0238*/ 	.word	0x0000b6c0


	//   ....[26]....
        /*023c*/ 	.word	0x0000caf0


	//   ....[27]....
        /*0240*/ 	.word	0x0000cc00


	//   ....[28]....
        /*0244*/ 	.word	0x0000cc60


	//   ....[29]....
        /*0248*/ 	.word	0x0000cd90


	//   ....[30]....
        /*024c*/ 	.word	0x0000cdc0


	//   ....[31]....
        /*0250*/ 	.word	0x0000dd20


	//   ....[32]....
        /*0254*/ 	.word	0x0000dd50


	//   ....[33]....
        /*0258*/ 	.word	0x0000dd90


	//   ....[34]....
        /*025c*/ 	.word	0x0000ddc0


	//   ....[35]....
        /*0260*/ 	.word	0x0000e2f0


	//   ....[36]....
        /*0264*/ 	.word	0x0000e320


	//   ....[37]....
        /*0268*/ 	.word	0x0000e430


	//   ....[38]....
        /*026c*/ 	.word	0x0000e450


	//   ....[39]....
        /*0270*/ 	.word	0x0000eb80


	//   ....[40]....
        /*0274*/ 	.word	0x0000eb90


	//   ....[41]....
        /*0278*/ 	.word	0x0000eca0


	//   ....[42]....
        /*027c*/ 	.word	0x0000ecc0


	//   ....[43]....
        /*0280*/ 	.word	0x0000ee70


	//   ....[44]....
        /*0284*/ 	.word	0x0000fb80


	//   ....[45]....
        /*0288*/ 	.word	0x000106e0


	//   ....[46]....
        /*028c*/ 	.word	0x00010720


	//   ....[47]....
        /*0290*/ 	.word	0x00010750


	//   ....[48]....
        /*0294*/ 	.word	0x00010820


	//   ....[49]....
        /*0298*/ 	.word	0x00010830


	//   ....[50]....
        /*029c*/ 	.word	0x000108e0


	//   ....[51]....
        /*02a0*/ 	.word	0x000108f0


	//   ....[52]....
        /*02a4*/ 	.word	0x00010900


	//   ....[53]....
        /*02a8*/ 	.word	0x00010910


	//   ....[54]....
        /*02ac*/ 	.word	0x00010920


	//   ....[55]....
        /*02b0*/ 	.word	0x00010a00


	//   ....[56]....
        /*02b4*/ 	.word	0x00010aa0


	//   ....[57]....
        /*02b8*/ 	.word	0x000134f0


	//   ....[58]....
        /*02bc*/ 	.word	0x000136d0


	//   ....[59]....
        /*02c0*/ 	.word	0x00013c50


	//   ....[60]....
        /*02c4*/ 	.word	0x00013db0


	//   ....[61]....
        /*02c8*/ 	.word	0x00013e20


	//   ....[62]....
        /*02cc*/ 	.word	0x00013f90


	//   ....[63]....
        /*02d0*/ 	.word	0x00013fe0


	//   ....[64]....
        /*02d4*/ 	.word	0x00014110


	//   ....[65]....
        /*02d8*/ 	.word	0x00014160


	//   ....[66]....
        /*02dc*/ 	.word	0x00014280


	//   ....[67]....
        /*02e0*/ 	.word	0x00014300


	//   ....[68]....
        /*02e4*/ 	.word	0x00014410


	//   ....[69]....
        /*02e8*/ 	.word	0x00014460


	//   ....[70]....
        /*02ec*/ 	.word	0x00014560


	//   ....[71]....
        /*02f0*/ 	.word	0x000145b0


	//   ....[72]....
        /*02f4*/ 	.word	0x000148c0


	//   ....[73]....
        /*02f8*/ 	.word	0x000149e0


	//----- nvinfo : EIATTR_REG_RECONFIG
	.align		4
.L_263:
        /*02fc*/ 	.byte	0x01, 0x54
	.zero		2


	//----- nvinfo : EIATTR_SYSCALL_OFFSETS
	.align		4
        /*0300*/ 	.byte	0x04, 0x46
        /*0302*/ 	.short	(.L_265 - .L_264)


	//   ....[0]....
.L_264:
        /*0304*/ 	.word	0x000017a0


	//   ....[1]....
        /*0308*/ 	.word	0x0000f7a0


	//   ....[2]....
        /*030c*/ 	.word	0x0000f8f0


	//   ....[3]....
        /*0310*/ 	.word	0x0000f9e0


	//   ....[4]....
        /*0314*/ 	.word	0x000101e0


	//----- nvinfo : EIATTR_MBARRIER_INSTR_OFFSETS
	.align		4
.L_265:
        /*0318*/ 	.byte	0x04, 0x39
        /*031a*/ 	.short	(.L_267 - .L_266)


	//   ....[0]....
.L_266:
        /*031c*/ 	.word	0x00000270
        /*0320*/ 	.word	0x000000ff
        /*0324*/ 	.word	0x00031c00
        /*0328*/ 	.short	0x0100
        /*032a*/ 	.byte	0x08
	.zero		1


	//   ....[1]....
        /*032c*/ 	.word	0x00000280
        /*0330*/ 	.word	0x000000ff
        /*0334*/ 	.word	0x00031c20
        /*0338*/ 	.short	0x0100
        /*033a*/ 	.byte	0x08
	.zero		1


	//   ....[2]....
        /*033c*/ 	.word	0x00000370
        /*0340*/ 	.word	0x000000ff
        /*0344*/ 	.word	0x00031c30
        /*0348*/ 	.short	0x0100
        /*034a*/ 	.byte	0x08
	.zero		1


	//   ....[3]....
        /*034c*/ 	.word	0x00000380
        /*0350*/ 	.word	0x000000ff
        /*0354*/ 	.word	0x00031c40
        /*0358*/ 	.short	0x0100
        /*035a*/ 	.byte	0x08
	.zero		1


	//   ....[4]....
        /*035c*/ 	.word	0x00000390
        /*0360*/ 	.word	0x000000ff
        /*0364*/ 	.word	0x00031c38
        /*0368*/ 	.short	0x0100
        /*036a*/ 	.byte	0x08
	.zero		1


	//   ....[5]....
        /*036c*/ 	.word	0x000003a0
        /*0370*/ 	.word	0x000000ff
        /*0374*/ 	.word	0x00031c48
        /*0378*/ 	.short	0x0100
        /*037a*/ 	.byte	0x08
	.zero		1


	//   ....[6]....
        /*037c*/ 	.word	0x000004d0
        /*0380*/ 	.word	0x000000ff
        /*0384*/ 	.word	0x00031c50
        /*0388*/ 	.short	0x0100
        /*038a*/ 	.byte	0x08
	.zero		1


	//   ....[7]....
        /*038c*/ 	.word	0x000004e0
        /*0390*/ 	.word	0x000000ff
        /*0394*/ 	.word	0x00031c60
        /*0398*/ 	.short	0x0100
        /*039a*/ 	.byte	0x08
	.zero		1


	//   ....[8]....
        /*039c*/ 	.word	0x000004f0
        /*03a0*/ 	.word	0x000000ff
        /*03a4*/ 	.word	0x00031c58
        /*03a8*/ 	.short	0x0100
        /*03aa*/ 	.byte	0x08
	.zero		1


	//   ....[9]....
        /*03ac*/ 	.word	0x00000500
        /*03b0*/ 	.word	0x000000ff
        /*03b4*/ 	.word	0x00031c68
        /*03b8*/ 	.short	0x0100
        /*03ba*/ 	.byte	0x08
	.zero		1


	//   ....[10]....
        /*03bc*/ 	.word	0x000005f0
        /*03c0*/ 	.word	0x000000ff
        /*03c4*/ 	.word	0x00031c70
        /*03c8*/ 	.short	0x0100
        /*03ca*/ 	.byte	0x06
	.zero		1


	//   ....[11]....
        /*03cc*/ 	.word	0x00000600
        /*03d0*/ 	.word	0x000000ff
        /*03d4*/ 	.word	0x00031c80
        /*03d8*/ 	.short	0x0100
        /*03da*/ 	.byte	0x06
	.zero		1


	//   ....[12]....
        /*03dc*/ 	.word	0x00000610
        /*03e0*/ 	.word	0x000000ff
        /*03e4*/ 	.word	0x00031c78
        /*03e8*/ 	.short	0x0100
        /*03ea*/ 	.byte	0x06
	.zero		1


	//   ....[13]....
        /*03ec*/ 	.word	0x00000620
        /*03f0*/ 	.word	0x000000ff
        /*03f4*/ 	.word	0x00031c88
        /*03f8*/ 	.short	0x0100
        /*03fa*/ 	.byte	0x06
	.zero		1


	//   ....[14]....
        /*03fc*/ 	.word	0x00000750
        /*0400*/ 	.word	0x000000ff
        /*0404*/ 	.word	0x00031c90
        /*0408*/ 	.short	0x0100
        /*040a*/ 	.byte	0x08
	.zero		1


	//   ....[15]....
        /*040c*/ 	.word	0x00000760
        /*0410*/ 	.word	0x000000ff
        /*0414*/ 	.word	0x00031ca0
        /*0418*/ 	.short	0x0100
        /*041a*/ 	.byte	0x08
	.zero		1


	//   ....[16]....
        /*041c*/ 	.word	0x00000770
        /*0420*/ 	.word	0x000000ff
        /*0424*/ 	.word	0x00031c98
        /*0428*/ 	.short	0x0100
        /*042a*/ 	.byte	0x08
	.zero		1


	//   ....[17]....
        /*042c*/ 	.word	0x00000780
        /*0430*/ 	.word	0x000000ff
        /*0434*/ 	.word	0x00031ca8
        /*0438*/ 	.short	0x0100
        /*043a*/ 	.byte	0x08
	.zero		1


	//   ....[18]....
        /*043c*/ 	.word	0x000008b0
        /*0440*/ 	.word	0x000000ff
        /*0444*/ 	.word	0x00031cb0
        /*0448*/ 	.short	0x0100
        /*044a*/ 	.byte	0x08
	.zero		1


	//   ....[19]....
        /*044c*/ 	.word	0x000008c0
        /*0450*/ 	.word	0x000000ff
        /*0454*/ 	.word	0x00031cc0
        /*0458*/ 	.short	0x0100
        /*045a*/ 	.byte	0x08
	.zero		1


	//   ....[20]....
        /*045c*/ 	.word	0x000008d0
        /*0460*/ 	.word	0x000000ff
        /*0464*/ 	.word	0x00031cb8
        /*0468*/ 	.short	0x0100
        /*046a*/ 	.byte	0x08
	.zero		1


	//   ....[21]....
        /*046c*/ 	.word	0x000008e0
        /*0470*/ 	.word	0x000000ff
        /*0474*/ 	.word	0x00031cc8
        /*0478*/ 	.short	0x0100
        /*047a*/ 	.byte	0x08
	.zero		1


	//   ....[22]....
        /*047c*/ 	.word	0x00001840
        /*0480*/ 	.word	0x000000ff
        /*0484*/ 	.word	0x00031c00
        /*0488*/ 	.short	0x010a
        /*048a*/ 	.byte	0x25
	.zero		1


	//   ....[23]....
        /*048c*/ 	.word	0x000018c0
        /*0490*/ 	.word	0x00000003
        /*0494*/ 	.word	0x00031c30
        /*0498*/ 	.short	0x010a
        /*049a*/ 	.byte	0x3f
	.zero		1


	//   ....[24]....
        /*049c*/ 	.word	0x00001920
        /*04a0*/ 	.word	0x00000003
        /*04a4*/ 	.word	0x00031c30
        /*04a8*/ 	.short	0x010a
        /*04aa*/ 	.byte	0x3f
	.zero		1


	//   ....[25]....
        /*04ac*/ 	.word	0x00004440
        /*04b0*/ 	.word	0x0000000b
        /*04b4*/ 	.word	0x00000000
        /*04b8*/ 	.short	0x0101
        /*04ba*/ 	.byte	0x3f
	.zero		1


	//   ....[26]....
        /*04bc*/ 	.word	0x00005290
        /*04c0*/ 	.word	0x000000ff
        /*04c4*/ 	.word	0x00031c30
        /*04c8*/ 	.short	0x010a
        /*04ca*/ 	.byte	0x04
	.zero		1


	//   ....[27]....
        /*04cc*/ 	.word	0x000052d0
        /*04d0*/ 	.word	0x000000ff
        /*04d4*/ 	.word	0x00031c30
        /*04d8*/ 	.short	0x010a
        /*04da*/ 	.byte	0x04
	.zero		1


	//   ....[28]....
        /*04dc*/ 	.word	0x00006960
        /*04e0*/ 	.word	0x000000ff
        /*04e4*/ 	.word	0x00031c50
        /*04e8*/ 	.short	0x010a
        /*04ea*/ 	.byte	0x04
	.zero		1


	//   ....[29]....
        /*04ec*/ 	.word	0x000069a0
        /*04f0*/ 	.word	0x000000ff
        /*04f4*/ 	.word	0x00031c50
        /*04f8*/ 	.short	0x010a
        /*04fa*/ 	.byte	0x04
	.zero		1


	//   ....[30]....
        /*04fc*/ 	.word	0x000086d0
        /*0500*/ 	.word	0x00000007
        /*0504*/ 	.word	0x00000000
        /*0508*/ 	.short	0x0101
        /*050a*/ 	.byte	0x3f
	.zero		1


	//   ....[31]....
        /*050c*/ 	.word	0x00008820
        /*0510*/ 	.word	0x00000049
        /*0514*/ 	.word	0x00000000
        /*0518*/ 	.short	0x0101
        /*051a*/ 	.byte	0x3f
	.zero		1


	//   ....[32]....
        /*051c*/ 	.word	0x000094b0
        /*0520*/ 	.word	0x000000ff
        /*0524*/ 	.word	0x00031c30
        /*0528*/ 	.short	0x010a
        /*052a*/ 	.byte	0x04
	.zero		1


	//   ....[33]....
        /*052c*/ 	.word	0x000094f0
        /*0530*/ 	.word	0x000000ff
        /*0534*/ 	.word	0x00031c30
        /*0538*/ 	.short	0x010a
        /*053a*/ 	.byte	0x04
	.zero		1


	//   ....[34]....
        /*053c*/ 	.word	0x0000ab80
        /*0540*/ 	.word	0x000000ff
        /*0544*/ 	.word	0x00031c50
        /*0548*/ 	.short	0x010a
        /*054a*/ 	.byte	0x04
	.zero		1


	//   ....[35]....
        /*054c*/ 	.word	0x0000abc0
        /*0550*/ 	.word	0x000000ff
        /*0554*/ 	.word	0x00031c50
        /*0558*/ 	.short	0x010a
        /*055a*/ 	.byte	0x04
	.zero		1


	//   ....[36]....
        /*055c*/ 	.word	0x0000bf00
        /*0560*/ 	.word	0x00000087
        /*0564*/ 	.word	0x00000000
        /*0568*/ 	.short	0x0101
        /*056a*/ 	.byte	0x3f
	.zero		1


	//   ....[37]....
        /*056c*/ 	.word	0x0000c050
        /*0570*/ 	.word	0x00000008
        /*0574*/ 	.word	0x00000000
        /*0578*/ 	.short	0x0101
        /*057a*/ 	.byte	0x3f
	.zero		1


	//   ....[38]....
        /*057c*/ 	.word	0x0000cb70
        /*0580*/ 	.word	0x000000ff
        /*0584*/ 	.word	0x00031c50
        /*0588*/ 	.short	0x010a
        /*058a*/ 	.byte	0x05
	.zero		1


	//   ....[39]....
        /*058c*/ 	.word	0x0000cbb0
        /*0590*/ 	.word	0x000000ff
        /*0594*/ 	.word	0x00031c50
        /*0598*/ 	.short	0x010a
        /*059a*/ 	.byte	0x05
	.zero		1


	//   ....[40]....
        /*059c*/ 	.word	0x0000d280
        /*05a0*/ 	.word	0x00000008
        /*05a4*/ 	.word	0x00000000
        /*05a8*/ 	.short	0x0101
        /*05aa*/ 	.byte	0x3f
	.zero		1


	//   ....[41]....
        /*05ac*/ 	.word	0x0000e310
        /*05b0*/ 	.word	0x000000ff
        /*05b4*/ 	.word	0x00000000
        /*05b8*/ 	.short	0x0101
        /*05ba*/ 	.byte	0x05
	.zero		1


	//   ....[42]....
        /*05bc*/ 	.word	0x0000fdb0
        /*05c0*/ 	.word	0x00000003
        /*05c4*/ 	.word	0x00031c40
        /*05c8*/ 	.short	0x010a
        /*05ca*/ 	.byte	0x3f
	.zero		1


	//   ....[43]....
        /*05cc*/ 	.word	0x00010bb0
        /*05d0*/ 	.word	0x00000011
        /*05d4*/ 	.word	0x00031c00
        /*05d8*/ 	.short	0x0107
        /*05da*/ 	.byte	0x3f
	.zero		1


	//   ....[44]....
        /*05dc*/ 	.word	0x00010ca0
        /*05e0*/ 	.word	0x00000011
        /*05e4*/ 	.word	0x00031c00
        /*05e8*/ 	.short	0x0101
        /*05ea*/ 	.byte	0x3f
	.zero		1


	//   ....[45]....
        /*05ec*/ 	.word	0x00010cc0
        /*05f0*/ 	.word	0x00000011
        /*05f4*/ 	.word	0x00031c20
        /*05f8*/ 	.short	0x010a
        /*05fa*/ 	.byte	0x3f
	.zero		1


	//   ....[46]....
        /*05fc*/ 	.word	0x00010fe0
        /*0600*/ 	.word	0x00000002
        /*0604*/ 	.word	0x00031c40
        /*0608*/ 	.short	0x010a
        /*060a*/ 	.byte	0x3f
	.zero		1


	//   ....[47]....
        /*060c*/ 	.word	0x000113f0
        /*0610*/ 	.word	0x00000003
        /*0614*/ 	.word	0x00000060
        /*0618*/ 	.short	0x010a
        /*061a*/ 	.byte	0x3f
	.zero		1


	//   ....[48]....
        /*061c*/ 	.word	0x00011b00
        /*0620*/ 	.word	0x00000003
        /*0624*/ 	.word	0x00031c40
        /*0628*/ 	.short	0x010a
        /*062a*/ 	.byte	0x3f
	.zero		1


	//   ....[49]....
        /*062c*/ 	.word	0x00011f30
        /*0630*/ 	.word	0x0000000c
        /*0634*/ 	.word	0x00000060
        /*0638*/ 	.short	0x010a
        /*063a*/ 	.byte	0x3f
	.zero		1


	//   ....[50]....
        /*063c*/ 	.word	0x00012590
        /*0640*/ 	.word	0x00000002
        /*0644*/ 	.word	0x00031c40
        /*0648*/ 	.short	0x010a
        /*064a*/ 	.byte	0x3f
	.zero		1


	//   ....[51]....
        /*064c*/ 	.word	0x000129d0
        /*0650*/ 	.word	0x00000008
        /*0654*/ 	.word	0x00000060
        /*0658*/ 	.short	0x010a
        /*065a*/ 	.byte	0x3f
	.zero		1


	//   ....[52]....
        /*065c*/ 	.word	0x00012fd0
        /*0660*/ 	.word	0x00000003
        /*0664*/ 	.word	0x00031c60
        /*0668*/ 	.short	0x010a
        /*066a*/ 	.byte	0x3f
	.zero		1


	//   ....[53]....
        /*066c*/ 	.word	0x00013650
        /*0670*/ 	.word	0x00000007
        /*0674*/ 	.word	0x00031c20
        /*0678*/ 	.short	0x010a
        /*067a*/ 	.byte	0x3f
	.zero		1


	//   ....[54]....
        /*067c*/ 	.word	0x00013810
        /*0680*/ 	.word	0x00000005
        /*0684*/ 	.word	0x00000000
        /*0688*/ 	.short	0x010a
        /*068a*/ 	.byte	0x3f
	.zero		1


	//   ....[55]....
        /*068c*/ 	.word	0x00013880
        /*0690*/ 	.word	0x00000003
        /*0694*/ 	.word	0x00000000
        /*0698*/ 	.short	0x010a
        /*069a*/ 	.byte	0x3f
	.zero		1


	//   ....[56]....
        /*069c*/ 	.word	0x000138e0
        /*06a0*/ 	.word	0x00000005
        /*06a4*/ 	.word	0x00000000
        /*06a8*/ 	.short	0x010a
        /*06aa*/ 	.byte	0x3f
	.zero		1


	//   ....[57]....
        /*06ac*/ 	.word	0x00013910
        /*06b0*/ 	.word	0x00000003
        /*06b4*/ 	.word	0x00000000
        /*06b8*/ 	.short	0x010a
        /*06ba*/ 	.byte	0x3f
	.zero		1


	//   ....[58]....
        /*06bc*/ 	.word	0x00013980
        /*06c0*/ 	.word	0x00000003
        /*06c4*/ 	.word	0x00031c00
        /*06c8*/ 	.short	0x010a
        /*06ca*/ 	.byte	0x3f
	.zero		1


	//   ....[59]....
        /*06cc*/ 	.word	0x000139d0
        /*06d0*/ 	.word	0x00000003
        /*06d4*/ 	.word	0x00031c30
        /*06d8*/ 	.short	0x010a
        /*06da*/ 	.byte	0x3f
	.zero		1


	//   ....[60]....
        /*06dc*/ 	.word	0x00013a30
        /*06e0*/ 	.word	0x00000005
        /*06e4*/ 	.word	0x00031c30
        /*06e8*/ 	.short	0x010a
        /*06ea*/ 	.byte	0x3f
	.zero		1


	//   ....[61]....
        /*06ec*/ 	.word	0x00013a90
        /*06f0*/ 	.word	0x00000005
        /*06f4*/ 	.word	0x00031c50
        /*06f8*/ 	.short	0x010a
        /*06fa*/ 	.byte	0x3f
	.zero		1


	//   ....[62]....
        /*06fc*/ 	.word	0x00013af0
        /*0700*/ 	.word	0x00000005
        /*0704*/ 	.word	0x00031c30
        /*0708*/ 	.short	0x010a
        /*070a*/ 	.byte	0x3f
	.zero		1


	//   ....[63]....
        /*070c*/ 	.word	0x00013b50
        /*0710*/ 	.word	0x00000005
        /*0714*/ 	.word	0x00031c50
        /*0718*/ 	.short	0x010a
        /*071a*/ 	.byte	0x3f
	.zero		1


	//   ....[64]....
        /*071c*/ 	.word	0x00013bb0
        /*0720*/ 	.word	0x00000007
        /*0724*/ 	.word	0x00031c50
        /*0728*/ 	.short	0x010a
        /*072a*/ 	.byte	0x3f
	.zero		1


	//   ....[65]....
        /*072c*/ 	.word	0x00013d00
        /*0730*/ 	.word	0x00000003
        /*0734*/ 	.word	0x00031c40
        /*0738*/ 	.short	0x010a
        /*073a*/ 	.byte	0x3f
	.zero		1


	//   ....[66]....
        /*073c*/ 	.word	0x000145e0
        /*0740*/ 	.word	0x00000011
        /*0744*/ 	.word	0x00031c20
        /*0748*/ 	.short	0x010a
        /*074a*/ 	.byte	0x3f
	.zero		1


	//   ....[67]....
        /*074c*/ 	.word	0x00014630
        /*0750*/ 	.word	0x00000002
        /*0754*/ 	.word	0x00031c40
        /*0758*/ 	.short	0x010a
        /*075a*/ 	.byte	0x3f
	.zero		1


	//   ....[68]....
        /*075c*/ 	.word	0x00014680
        /*0760*/ 	.word	0x00000003
        /*0764*/ 	.word	0x00000060
        /*0768*/ 	.short	0x010a
        /*076a*/ 	.byte	0x3f
	.zero		1


	//   ....[69]....
        /*076c*/ 	.word	0x000146d0
        /*0770*/ 	.word	0x00000003
        /*0774*/ 	.word	0x00031c40
        /*0778*/ 	.short	0x010a
        /*077a*/ 	.byte	0x3f
	.zero		1


	//   ....[70]....
        /*077c*/ 	.word	0x00014720
        /*0780*/ 	.word	0x0000000c
        /*0784*/ 	.word	0x00000060
        /*0788*/ 	.short	0x010a
        /*078a*/ 	.byte	0x3f
	.zero		1


	//   ....[71]....
        /*078c*/ 	.word	0x00014770
        /*0790*/ 	.word	0x00000002
        /*0794*/ 	.word	0x00031c40
        /*0798*/ 	.short	0x010a
        /*079a*/ 	.byte	0x3f
	.zero		1


	//   ....[72]....
        /*079c*/ 	.word	0x000147c0
        /*07a0*/ 	.word	0x00000008
        /*07a4*/ 	.word	0x00000060
        /*07a8*/ 	.short	0x010a
        /*07aa*/ 	.byte	0x3f
	.zero		1


	//   ....[73]....
        /*07ac*/ 	.word	0x00014810
        /*07b0*/ 	.word	0x00000003
        /*07b4*/ 	.word	0x00031c60
        /*07b8*/ 	.short	0x010a
        /*07ba*/ 	.byte	0x3f
	.zero		1


	//   ....[74]....
        /*07bc*/ 	.word	0x00014900
        /*07c0*/ 	.word	0x00000007
        /*07c4*/ 	.word	0x00031c20
        /*07c8*/ 	.short	0x010a
        /*07ca*/ 	.byte	0x3f
	.zero		1


	//   ....[75]....
        /*07cc*/ 	.word	0x00014aa0
        /*07d0*/ 	.word	0x00000005
        /*07d4*/ 	.word	0x00000000
        /*07d8*/ 	.short	0x010a
        /*07da*/ 	.byte	0x3f
	.zero		1


	//   ....[76]....
        /*07dc*/ 	.word	0x00014af0
        /*07e0*/ 	.word	0x00000003
        /*07e4*/ 	.word	0x00000000
        /*07e8*/ 	.short	0x010a
        /*07ea*/ 	.byte	0x3f
	.zero		1


	//   ....[77]....
        /*07ec*/ 	.word	0x00014b40
        /*07f0*/ 	.word	0x00000005
        /*07f4*/ 	.word	0x00000000
        /*07f8*/ 	.short	0x010a
        /*07fa*/ 	.byte	0x3f
	.zero		1


	//----- nvinfo : EIATTR_NUM_MBARRIERS
	.align		4
.L_267:
        /*07fc*/ 	.byte	0x03, 0x38
        /*07fe*/ 	.short	0x0016


	//----- nvinfo : EIATTR_EXIT_INSTR_OFFSETS
	.align		4
        /*0800*/ 	.byte	0x04, 0x1c
        /*0802*/ 	.short	(.L_269 - .L_268)


	//   ....[0]....
.L_268:
        /*0804*/ 	.word	0x00000a50


	//   ....[1]....
        /*0808*/ 	.word	0x0000ee00


	//   ....[2]....
        /*080c*/ 	.word	0x00013960


	//----- nvinfo : EIATTR_MAX_THREADS
	.align		4
.L_269:
        /*0810*/ 	.byte	0x04, 0x05
        /*0812*/ 	.short	(.L_271 - .L_270)
.L_270:
        /*0814*/ 	.word	0x00000200
        /*0818*/ 	.word	0x00000001
        /*081c*/ 	.word	0x00000001


	//----- nvinfo : EIATTR_CRS_STACK_SIZE
	.align		4
.L_271:
        /*0820*/ 	.byte	0x04, 0x1e
        /*0822*/ 	.short	(.L_273 - .L_272)
.L_272:
        /*0824*/ 	.word	0x00000000


	//----- nvinfo : EIATTR_CBANK_PARAM_SIZE
	.align		4
.L_273:
        /*0828*/ 	.byte	0x03, 0x19
        /*082a*/ 	.short	0x0af0


	//----- nvinfo : EIATTR_PARAM_CBANK
	.align		4
        /*082c*/ 	.byte	0x04, 0x0a
        /*082e*/ 	.short	(.L_275 - .L_274)
	.align		4
.L_274:
        /*0830*/ 	.word	index@(.nv.constant0._ZN7cutlass13device_kernelIN5flash11enable_sm90INS1_16FlashAttnFwdSm90INS1_25CollectiveMainloopFwdSm90ILi2EN4cute5tupleIJNS5_1CILi1EEES8_S8_EEENS6_IJNS7_ILi192EEENS7_ILi144EEENS7_ILi96EEEEEELi96ENS_10bfloat16_tEfNS_4arch4Sm90ELb1ELb0ELb0ELb0ELb0ELb0ELb0ELb0ELb1ELb1ELb0ELb0EEENS1_21CollectiveEpilogueFwdINS6_IJSA_SC_SB_EEES9_SE_SG_Li384ELb0ELb1ELb0ELb0EEENS1_30DynamicPersistentTileSchedulerILi384ELi128ELb0ELb1ELb1EEEEEEEEEvNT_6ParamsE)
        /*0834*/ 	.short	0x0210
        /*0836*/ 	.short	0x0af0


	//----- nvinfo : EIATTR_SW_WAR
	.align		4
.L_275:
        /*0838*/ 	.byte	0x04, 0x36
        /*083a*/ 	.short	(.L_277 - .L_276)
.L_276:
        /*083c*/ 	.word	0x00000008
.L_277:


//--------------------- .nv.info._ZN7cutlass13device_kernelIN5flash11enable_sm90INS1_16FlashAttnFwdSm90INS1_25CollectiveMainloopFwdSm90ILi2EN4cute5tupleIJNS5_1CILi1EEES8_S8_EEENS6_IJNS7_ILi192EEENS7_ILi144EEENS7_ILi96EEEEEELi96ENS_10bfloat16_tEfNS_4arch4Sm90ELb1ELb0ELb0ELb1ELb0ELb0ELb0ELb0ELb1ELb1ELb0ELb0EEENS1_21CollectiveEpilogueFwdINS6_IJSA_SC_SB_EEES9_SE_SG_Li384ELb1ELb1ELb0ELb0EEENS1_36VarlenDynamicPersistentTileSchedulerILi192ELi144ELi384ELi128ELb0ELb1ELb1ELb1ELb1ELb1EEEEEEEEEvNT_6ParamsE --------------------------
	.section	.nv.info._ZN7cutlass13device_kernelIN5flash11enable_sm90INS1_16FlashAttnFwdSm90INS1_25CollectiveMainloopFwdSm90ILi2EN4cute5tupleIJNS5_1CILi1EEES8_S8_EEENS6_IJNS7_ILi192EEENS7_ILi144EEENS7_ILi96EEEEEELi96ENS_10bfloat16_tEfNS_4arch4Sm90ELb1ELb0ELb0ELb1ELb0ELb0ELb0ELb0ELb1ELb1ELb0ELb0EEENS1_21CollectiveEpilogueFwdINS6_IJSA_SC_SB_EEES9_SE_SG_Li384ELb1ELb1ELb0ELb0EEENS1_36VarlenDynamicPersistentTileSchedulerILi192ELi144ELi384ELi128ELb0ELb1ELb1ELb1ELb1ELb1EEEEEEEEEvNT_6ParamsE,"",@"SHT_CUDA_INFO"
	.sectionflags	@""
	.align	4


	//----- nvinfo : EIATTR_CUDA_API_VERSION
	.align		4
        /*0000*/ 	.byte	0x04, 0x37
        /*0002*/ 	.short	(.L_279 - .L_278)
.L_278:
        /*0004*/ 	.word	0x00000082


	//----- nvinfo : EIATTR_KPARAM_INFO
	.align		4
.L_279:
        /*0008*/ 	.byte	0x04, 0x17
        /*000a*/ 	.short	(.L_281 - .L_280)
.L_280:
        /*000c*/ 	.word	0x00000000
        /*0010*/ 	.short	0x0000
        /*0012*/ 	.short	0x0070
        /*0014*/ 	.byte	0x00, 0xf0, 0x01, 0x2a


	//----- nvinfo : EIATTR_SPARSE_MMA_MASK
	.align		4
.L_281:
        /*0018*/ 	.byte	0x03, 0x50
        /*001a*/ 	.short	0x0000


	//----- nvinfo : EIATTR_MAXREG_COUNT
	.align		4
        /*001c*/ 	.byte	0x03, 0x1b
        /*001e*/ 	.short	0x0080


	//----- nvinfo : EIATTR_NUM_BARRIERS
	.align		4
        /*0020*/ 	.byte	0x02, 0x4c
        /*0022*/ 	.byte	0x10
	.zero		1


	//----- nvinfo : EIATTR_EXTERNS
	.align		4
        /*0024*/ 	.byte	0x04, 0x0f
        /*0026*/ 	.short	(.L_283 - .L_282)


	//   ....[0]....
	.align		4
.L_282:
        /*0028*/ 	.word	index@(__assertfail)


	//----- nvinfo : EIATTR_ANNOTATIONS
	.align		4
.L_283:
        /*002c*/ 	.byte	0x04, 0x55
        /*002e*/ 	.short	(.L_285 - .L_284)


	//   ....[0]....
.L_284:
        /* <DEDUP_REMOVED lines=23> */


	//----- nvinfo : EIATTR_MERCURY_ISA_VERSION
	.align		4
.L_285:
        /*0188*/ 	.byte	0x03, 0x5f
        /*018a*/ 	.short	0x0101


	//----- nvinfo : EIATTR_UNUSED_LOAD_BYTE_OFFSET
	.align		4
        /*018c*/ 	.byte	0x04, 0x44
        /*018e*/ 	.short	(.L_287 - .L_286)


	//   ....[0]....
.L_286:
        /*0190*/ 	.word	0x00000a60
        /*0194*/ 	.word	0x0000fff0


	//   ....[1]....
        /*0198*/ 	.word	0x0000d8d0
        /*019c*/ 	.word	0x0000fff0


	//----- nvinfo : EIATTR_INT_WARP_WIDE_INSTR_OFFSETS
	.align		4
.L_287:
        /*01a0*/ 	.byte	0x04, 0x31
        /*01a2*/ 	.short	(.L_289 - .L_288)


	//   ....[0]....
.L_288:
        /*01a4*/ 	.word	0x00000130


	//   ....[1]....
        /*01a8*/ 	.word	0x00000170


	//   ....[2]....
        /*01ac*/ 	.word	0x000001e0


	//   ....[3]....
        /*01b0*/ 	.word	0x00010a40


	//   ....[4]....
        /*01b4*/ 	.word	0x00010ae0


	//   ....[5]....
        /*01b8*/ 	.word	0x00014570


	//   ....[6]....
        /*01bc*/ 	.word	0x00014610


	//----- nvinfo : EIATTR_COOP_GROUP_MASK_REGIDS
	.align		4
.L_289:
        /*01c0*/ 	.byte	0x04, 0x29
        /*01c2*/ 	.short	(.L_291 - .L_290)


	//   ....[0]....
.L_290:
        /*01c4*/ 	.word	0xffffffff


	//   ....[1]....
        /*01c8*/ 	.word	0xffffffff


	//   ....[2]....
        /*01cc*/ 	.word	0xffffffff


	//   ....[3]....
        /*01d0*/ 	.word	0xffffffff


	//   ....[4]....
        /*01d4*/ 	.word	0xffffffff


	//   ....[5]....
        /*01d8*/ 	.word	0xffffffff


	//   ....[6]....
        /*01dc*/ 	.word	0xffffffff


	//   ....[7]....
        /*01e0*/ 	.word	0xffffffff


	//   ....[8]....
        /*01e4*/ 	.word	0xffffffff


	//   ....[9]....
        /*01e8*/ 	.word	0xffffffff


	//   ....[10]....
        /*01ec*/ 	.word	0xffffffff


	//   ....[11]....
        /*01f0*/ 	.word	0xffffffff


	//   ....[12]....
        /*01f4*/ 	.word	0xffffffff


	//   ....[13]....
        /*01f8*/ 	.word	0xffffffff


	//   ....[14]....
        /*01fc*/ 	.word	0xffffffff


	//   ....[15]....
        /*0200*/ 	.word	0xffffffff


	//   ....[16]....
        /*0204*/ 	.word	0xffffffff


	//   ....[17]....
        /*0208*/ 	.word	0xffffffff


	//   ....[18]....
        /*020c*/ 	.word	0xffffffff


	//   ....[19]....
        /*0210*/ 	.word	0xffffffff


	//   ....[20]....
        /*0214*/ 	.word	0xffffffff


	//   ....[21]....
        /*0218*/ 	.word	0xffffffff


	//   ....[22]....
        /*021c*/ 	.word	0xffffffff


	//   ....[23]....
        /*0220*/ 	.word	0xffffffff


	//   ....[24]....
        /*0224*/ 	.word	0xffffffff


	//   ....[25]....
        /*0228*/ 	.word	0xffffffff


	//   ....[26]....
        /*022c*/ 	.word	0xffffffff


	//   ....[27]....
        /*0230*/ 	.word	0xffffffff


	//   ....[28]....
        /*0234*/ 	.word	0xffffffff


	//   ....[29]....
        /*0238*/ 	.word	0xffffffff


	//   ....[30]....
        /*023c*/ 	.word	0xffffffff


	//   ....[31]....
        /*0240*/ 	.word	0xffffffff


	//   ....[32]....
        /*0244*/ 	.word	0xffffffff


	//   ....[33]....
        /*0248*/ 	.word	0xffffffff


	//   ....[34]....
        /*024c*/ 	.word	0xffffffff


	//   ....[35]....
        /*0250*/ 	.word	0xffffffff


	//   ....[36]....
        /*0254*/ 	.word	0xffffffff


	//   ....[37]....
        /*0258*/ 	.word	0xffffffff


	//   ....[38]....
        /*025c*/ 	.word	0xffffffff


	//   ....[39]....
        /*0260*/ 	.word	0xffffffff


	//   ....[40]....
        /*0264*/ 	.word	0xffffffff


	//   ....[41]....
        /*0268*/ 	.word	0xffffffff


	//   ....[42]....
        /*026c*/ 	.word	0xffffffff


	//   ....[43]....
        /*0270*/ 	.word	0xffffffff


	//   ....[44]....
        /*0274*/ 	.word	0xffffffff


	//   ....[45]....
        /*0278*/ 	.word	0xffffffff


	//   ....[46]....
        /*027c*/ 	.word	0xffffffff


	//   ....[47]....
        /*0280*/ 	.word	0xffffffff


	//   ....[48]....
        /*0284*/ 	.word	0xffffffff


	//   ....[49]....
        /*0288*/ 	.word	0xffffffff


	//   ....[50]....
        /*028c*/ 	.word	0xffffffff


	//   ....[51]....
        /*0290*/ 	.word	0xffffffff


	//   ....[52]....
        /*0294*/ 	.word	0xffffffff


	//   ....[53]....
        /*0298*/ 	.word	0xffffffff


	//   ....[54]....
        /*029c*/ 	.word	0xffffffff


	//   ....[55]....
        /*02a0*/ 	.word	0xffffffff


	//   ....[56]....
        /*02a4*/ 	.word	0xffffffff


	//   ....[57]....
        /*02a8*/ 	.word	0xffffffff


	//   ....[58]....
        /*02ac*/ 	.word	0xffffffff


	//   ....[59]....
        /*02b0*/ 	.word	0xffffffff


	//   ....[60]....
        /*02b4*/ 	.word	0xffffffff


	//   ....[61]....
        /*02b8*/ 	.word	0xffffffff


	//   ....[62]....
        /*02bc*/ 	.word	0xffffffff


	//   ....[63]....
        /*02c0*/ 	.word	0xffffffff


	//   ....[64]....
        /*02c4*/ 	.word	0xffffffff


	//   ....[65]....
        /*02c8*/ 	.word	0xffffffff


	//   ....[66]....
        /*02cc*/ 	.word	0xffffffff


	//   ....[67]....
        /*02d0*/ 	.word	0xffffffff


	//   ....[68]....
        /*02d4*/ 	.word	0xffffffff


	//   ....[69]....
        /*02d8*/ 	.word	0xffffffff


	//   ....[70]....
        /*02dc*/ 	.word	0xffffffff


	//   ....[71]....
        /*02e0*/ 	.word	0xffffffff


	//   ....[72]....
        /*02e4*/ 	.word	0xffffffff


	//   ....[73]....
        /*02e8*/ 	.word	0xffffffff


	//   ....[74]....
        /*02ec*/ 	.word	0xffffffff


	//   ....[75]....
        /*02f0*/ 	.word	0xffffffff


	//   ....[76]....
        /*02f4*/ 	.word	0xffffffff


	//   ....[77]....
        /*02f8*/ 	.word	0xffffffff


	//   ....[78]....
        /*02fc*/ 	.word	0xffffffff


	//   ....[79]....
        /*0300*/ 	.word	0xffffffff


	//   ....[80]....
        /*0304*/ 	.word	0xffffffff


	//   ....[81]....
        /*0308*/ 	.word	0xffffffff


	//   ....[82]....
        /*030c*/ 	.word	0xffffffff


	//   ....[83]....
        /*0310*/ 	.word	0xffffffff


	//   ....[84]....
        /*0314*/ 	.word	0xffffffff


	//   ....[85]....
        /*0318*/ 	.word	0xffffffff


	//   ....[86]....
        /*031c*/ 	.word	0xffffffff


	//   ....[87]....
        /*0320*/ 	.word	0xffffffff


	//   ....[88]....
        /*0324*/ 	.word	0xffffffff


	//   ....[89]....
        /*0328*/ 	.word	0xffffffff


	//   ....[90]....
        /*032c*/ 	.word	0x0500000f


	//   ....[91]....
        /*0330*/ 	.word	0x0500000f


	//   ....[92]....
        /*0334*/ 	.word	0x0500000f


	//   ....[93]....
        /*0338*/ 	.word	0x0500000f


	//   ....[94]....
        /*033c*/ 	.word	0x0500000f


	//   ....[95]....
        /*0340*/ 	.word	0x0500000f


	//   ....[96]....
        /*0344*/ 	.word	0x0500000f


	//   ....[97]....
        /*0348*/ 	.word	0x0500000f


	//   ....[98]....
        /*034c*/ 	.word	0x0500000f


	//   ....[99]....
        /*0350*/ 	.word	0x0500000f


	//   ....[100]....
        /*0354*/ 	.word	0x0500000f


	//   ....[101]....
        /*0358*/ 	.word	0x0500000f


	//   ....[102]....
        /*035c*/ 	.word	0x0500000f


	//   ....[103]....
        /*0360*/ 	.word	0x0500000f


	//   ....[104]....
        /*0364*/ 	.word	0x0500000f


	//   ....[105]....
        /*0368*/ 	.word	0x0500000f


	//   ....[106]....
        /*036c*/ 	.word	0x0500000f


	//   ....[107]....
        /*0370*/ 	.word	0x0500000f


	//   ....[108]....
        /*0374*/ 	.word	0x0500000f


	//   ....[109]....
        /*0378*/ 	.word	0x0500000f


	//   ....[110]....
        /*037c*/ 	.word	0x0500000f


	//   ....[111]....
        /*0380*/ 	.word	0x0500000f


	//   ....[112]....
        /*0384*/ 	.word	0x0500000f


	//   ....[113]....
        /*0388*/ 	.word	0x0500000f


	//   ....[114]....
        /*038c*/ 	.word	0x0500000f


	//   ....[115]....
        /*0390*/ 	.word	0x0500000f


	//   ....[116]....
        /*0394*/ 	.word	0x0500000f


	//   ....[117]....
        /*0398*/ 	.word	0x0500000f


	//   ....[118]....
        /*039c*/ 	.word	0x0500000f


	//   ....[119]....
        /*03a0*/ 	.word	0x0500000f


	//   ....[120]....
        /*03a4*/ 	.word	0x0500000f


	//----- nvinfo : EIATTR_COOP_GROUP_INSTR_OFFSETS
	.align		4
.L_291:
        /*03a8*/ 	.byte	0x04, 0x28
        /*03aa*/ 	.short	(.L_293 - .L_292)


	//   ....[0]....
.L_292:
        /*03ac*/ 	.word	0x00000070


	//   ....[1]....
        /*03b0*/ 	.word	0x00000140


	//   ....[2]....
        /*03b4*/ 	.word	0x00000190


	//   ....[3]....
        /*03b8*/ 	.word	0x000003c0


	//   ....[4]....
        /*03bc*/ 	.word	0x00000520


	//   ....[5]....
        /*03c0*/ 	.word	0x00000640


	//   ....[6]....
        /*03c4*/ 	.word	0x000007a0


	//   ....[7]....
        /*03c8*/ 	.word	0x00001810


	//   ....[8]....
        /*03cc*/ 	.word	0x00002f30


	//   ....[9]....
        /*03d0*/ 	.word	0x00003770


	//   ....[10]....
        /*03d4*/ 	.word	0x00003af0


	//   ....[11]....
        /*03d8*/ 	.word	0x00003bb0


	//   ....[12]....
        /*03dc*/ 	.word	0x00004500


	//   ....[13]....
        /*03e0*/ 	.word	0x00004590


	//   ....[14]....
        /*03e4*/ 	.word	0x00005440


	//   ....[15]....
        /*03e8*/ 	.word	0x00006e40


	//   ....[16]....
        /*03ec*/ 	.word	0x00006e70


	//   ....[17]....
        /*03f0*/ 	.word	0x000076d0


	//   ....[18]....
        /*03f4*/ 	.word	0x000077d0


	//   ....[19]....
        /*03f8*/ 	.word	0x00008240


	//   ....[20]....
        /*03fc*/ 	.word	0x000082e0


	//   ....[21]....
        /*0400*/ 	.word	0x00009640


	//   ....[22]....
        /*0404*/ 	.word	0x0000b2c0


	//   ....[23]....
        /*0408*/ 	.word	0x0000b2f0


	//   ....[24]....
        /*040c*/ 	.word	0x0000b930


	//   ....[25]....
        /*0410*/ 	.word	0x0000b9b0


	//   ....[26]....
        /*0414*/ 	.word	0x0000cde0


	//   ....[27]....
        /*0418*/ 	.word	0x0000cef0


	//   ....[28]....
        /*041c*/ 	.word	0x0000cf50


	//   ....[29]....
        /*0420*/ 	.word	0x0000d080


	//   ....[30]....
        /*0424*/ 	.word	0x0000d0b0


	//   ....[31]....
        /*0428*/ 	.word	0x0000e380


	//   ....[32]....
        /*042c*/ 	.word	0x0000e3c0


	//   ....[33]....
        /*0430*/ 	.word	0x0000e400


	//   ....[34]....
        /*0434*/ 	.word	0x0000e430


	//   ....[35]....
        /*0438*/ 	.word	0x0000e8c0


	//   ....[36]....
        /*043c*/ 	.word	0x0000e8e0


	//   ....[37]....
        /*0440*/ 	.word	0x0000e9f0


	//   ....[38]....
        /*0444*/ 	.word	0x0000ea10


	//   ....[39]....
        /*0448*/ 	.word	0x0000f3d0


	//   ....[40]....
        /*044c*/ 	.word	0x0000f3e0


	//   ....[41]....
        /*0450*/ 	.word	0x0000f4f0


	//   ....[42]....
        /*0454*/ 	.word	0x0000f510


	//   ....[43]....
        /*0458*/ 	.word	0x0000f680


	//   ....[44]....
        /*045c*/ 	.word	0x0000f870


	//   ....[45]....
        /*0460*/ 	.word	0x0000f8a0


	//   ....[46]....
        /*0464*/ 	.word	0x0000f8d0


	//   ....[47]....
        /*0468*/ 	.word	0x0000f900


	//   ....[48]....
        /*046c*/ 	.word	0x0000f930


	//   ....[49]....
        /*0470*/ 	.word	0x0000f960


	//   ....[50]....
        /*0474*/ 	.word	0x0000fae0


	//   ....[51]....
        /*0478*/ 	.word	0x0000fb10


	//   ....[52]....
        /*047c*/ 	.word	0x0000fb40


	//   ....[53]....
        /*0480*/ 	.word	0x0000fb70


	//   ....[54]....
        /*0484*/ 	.word	0x0000fba0


	//   ....[55]....
        /*0488*/ 	.word	0x0000fbd0


	//   ....[56]....
        /*048c*/ 	.word	0x0000fc90


	//   ....[57]....
        /*0490*/ 	.word	0x0000fcf0


	//   ....[58]....
        /*0494*/ 	.word	0x0000fd90


	//   ....[59]....
        /*0498*/ 	.word	0x00010fe0


	//   ....[60]....
        /*049c*/ 	.word	0x00011cd0


	//   ....[61]....
        /*04a0*/ 	.word	0x00011ce0


	//   ....[62]....
        /*04a4*/ 	.word	0x00011d00


	//   ....[63]....
        /*04a8*/ 	.word	0x00011db0


	//   ....[64]....
        /*04ac*/ 	.word	0x00011dd0


	//   ....[65]....
        /*04b0*/ 	.word	0x00011e70


	//   ....[66]....
        /*04b4*/ 	.word	0x00011e90


	//   ....[67]....
        /*04b8*/ 	.word	0x00011ea0


	//   ....[68]....
        /*04bc*/ 	.word	0x00011f30


	//   ....[69]....
        /*04c0*/ 	.word	0x00011f80


	//   ....[70]....
        /*04c4*/ 	.word	0x00011f90


	//   ....[71]....
        /*04c8*/ 	.word	0x00011fc0


	//   ....[72]....
        /*04cc*/ 	.word	0x00014cd0


	//   ....[73]....
        /*04d0*/ 	.word	0x00014d20


	//   ....[74]....
        /*04d4*/ 	.word	0x00014d50


	//   ....[75]....
        /*04d8*/ 	.word	0x00014d80


	//   ....[76]....
        /*04dc*/ 	.word	0x00014d90


	//   ....[77]....
        /*04e0*/ 	.word	0x00014dc0


	//   ....[78]....
        /*04e4*/ 	.word	0x00014df0


	//   ....[79]....
        /*04e8*/ 	.word	0x00014e20


	//   ....[80]....
        /*04ec*/ 	.word	0x00014fb0


	//   ....[81]....
        /*04f0*/ 	.word	0x00014fe0


	//   ....[82]....
        /*04f4*/ 	.word	0x00015010


	//   ....[83]....
        /*04f8*/ 	.word	0x00015040


	//   ....[84]....
        /*04fc*/ 	.word	0x00015070


	//   ....[85]....
        /*0500*/ 	.word	0x000150a0


	//   ....[86]....
        /*0504*/ 	.word	0x00015160


	//   ....[87]....
        /*0508*/ 	.word	0x00015180


	//   ....[88]....
        /*050c*/ 	.word	0x000151f0


	//   ....[89]....
        /*0510*/ 	.word	0x000158a0


	//   ....[90]....
        /*0514*/ 	.word	0x00015e60


	//   ....[91]....
        /*0518*/ 	.word	0x00016010


	//   ....[92]....
        /*051c*/ 	.word	0x00016060


	//   ....[93]....
        /*0520*/ 	.word	0x00016190


	//   ....[94]....
        /*0524*/ 	.word	0x000161e0


	//   ....[95]....
        /*0528*/ 	.word	0x00016300


	//   ....[96]....
        /*052c*/ 	.word	0x00016370


	//   ....[97]....
        /*0530*/ 	.word	0x00016490


	//   ....[98]....
        /*0534*/ 	.word	0x00016500


	//   ....[99]....
        /*0538*/ 	.word	0x000165f0


	//   ....[100]....
        /*053c*/ 	.word	0x00016660


	//   ....[101]....
        /*0540*/ 	.word	0x00016770


	//   ....[102]....
        /*0544*/ 	.word	0x000167c0


	//   ....[103]....
        /*0548*/ 	.word	0x00016ad0


	//   ....[104]....
        /*054c*/ 	.word	0x00016b70


	//   ....[105]....
        /*0550*/ 	.word	0x00016ca0


	//   ....[106]....
        /*0554*/ 	.word	0x00016d10


	//   ....[107]....
        /*0558*/ 	.word	0x00016d80


	//   ....[108]....
        /*055c*/ 	.word	0x00016df0


	//   ....[109]....
        /*0560*/ 	.word	0x00016e60


	//   ....[110]....
        /*0564*/ 	.word	0x00016ee0


	//   ....[111]....
        /*0568*/ 	.word	0x00016f70


	//   ....[112]....
        /*056c*/ 	.word	0x00017000


	//   ....[113]....
        /*0570*/ 	.word	0x00017070


	//   ....[114]....
        /*0574*/ 	.word	0x000170e0


	//   ....[115]....
        /*0578*/ 	.word	0x00017150


	//   ....[116]....
        /*057c*/ 	.word	0x000171d0


	//   ....[117]....
        /*0580*/ 	.word	0x00017240


	//   ....[118]....
        /*0584*/ 	.word	0x000172e0


	//   ....[119]....
        /*0588*/ 	.word	0x00017370


	//   ....[120]....
        /*058c*/ 	.word	0x00017490


	//----- nvinfo : EIATTR_REG_RECONFIG
	.align		4
.L_293:
        /*0590*/ 	.byte	0x01, 0x54
	.zero		2


	//----- nvinfo : EIATTR_SYSCALL_OFFSETS
	.align		4
        /*0594*/ 	.byte	0x04, 0x46
        /*0596*/ 	.short	(.L_295 - .L_294)


	//   ....[0]....
.L_294:
        /*0598*/ 	.word	0x00001a10


	//   ....[1]....
        /*059c*/ 	.word	0x00010c40


	//   ....[2]....
        /*05a0*/ 	.word	0x00010d90


	//   ....[3]....
        /*05a4*/ 	.word	0x00010e80


	//   ....[4]....
        /*05a8*/ 	.word	0x00011740


	//----- nvinfo : EIATTR_MBARRIER_INSTR_OFFSETS
	.align		4
.L_295:
        /*05ac*/ 	.byte	0x04, 0x39
        /*05ae*/ 	.short	(.L_297 - .L_296)


	//   ....[0]....
.L_296:
        /*05b0*/ 	.word	0x00000270
        /*05b4*/ 	.word	0x000000ff
        /*05b8*/ 	.word	0x00031c00
        /*05bc*/ 	.short	0x0100
        /*05be*/ 	.byte	0x08
	.zero		1


	//   ....[1]....
        /*05c0*/ 	.word	0x00000280
        /*05c4*/ 	.word	0x000000ff
        /*05c8*/ 	.word	0x00031c20
        /*05cc*/ 	.short	0x0100
        /*05ce*/ 	.byte	0x08
	.zero		1


	//   ....[2]....
        /*05d0*/ 	.word	0x00000370
        /*05d4*/ 	.word	0x000000ff
        /*05d8*/ 	.word	0x00031c30
        /*05dc*/ 	.short	0x0100
        /*05de*/ 	.byte	0x08
	.zero		1


	//   ....[3]....
        /*05e0*/ 	.word	0x00000380
        /*05e4*/ 	.word	0x000000ff
        /*05e8*/ 	.word	0x00031c40
        /*05ec*/ 	.short	0x0100
        /*05ee*/ 	.byte	0x08
	.zero		1


	//   ....[4]....
        /*05f0*/ 	.word	0x00000390
        /*05f4*/ 	.word	0x000000ff
        /*05f8*/ 	.word	0x00031c38
        /*05fc*/ 	.short	0x0100
        /*05fe*/ 	.byte	0x08
	.zero		1


	//   ....[5]....
        /*0600*/ 	.word	0x000003a0
        /*0604*/ 	.word	0x000000ff
        /*0608*/ 	.word	0x00031c48
        /*060c*/ 	.short	0x0100
        /*060e*/ 	.byte	0x08
	.zero		1


	//   ....[6]....
        /*0610*/ 	.word	0x000004d0
        /*0614*/ 	.word	0x000000ff
        /*0618*/ 	.word	0x00031c50
        /*061c*/ 	.short	0x0100
        /*061e*/ 	.byte	0x08
	.zero		1


	//   ....[7]....
        /*0620*/ 	.word	0x000004e0
        /*0624*/ 	.word	0x000000ff
        /*0628*/ 	.word	0x00031c60
        /*062c*/ 	.short	0x0100
        /*062e*/ 	.byte	0x08
	.zero		1


	//   ....[8]....
        /*0630*/ 	.word	0x000004f0
        /*0634*/ 	.word	0x000000ff
        /*0638*/ 	.word	0x00031c58
        /*063c*/ 	.short	0x0100
        /*063e*/ 	.byte	0x08
	.zero		1


	//   ....[9]....
        /*0640*/ 	.word	0x00000500
        /*0644*/ 	.word	0x000000ff
        /*0648*/ 	.word	0x00031c68
        /*064c*/ 	.short	0x0100
        /*064e*/ 	.byte	0x08
	.zero		1


	//   ....[10]....
        /*0650*/ 	.word	0x000005f0
        /*0654*/ 	.word	0x000000ff
        /*0658*/ 	.word	0x00031c70
        /*065c*/ 	.short	0x0100
        /*065e*/ 	.byte	0x06
	.zero		1


	//   ....[11]....
        /*0660*/ 	.word	0x00000600
        /*0664*/ 	.word	0x000000ff
        /*0668*/ 	.word	0x00031c80
        /*066c*/ 	.short	0x0100
        /*066e*/ 	.byte	0x06
	.zero		1


	//   ....[12]....
        /*0670*/ 	.word	0x00000610
        /*0674*/ 	.word	0x000000ff
        /*0678*/ 	.word	0x00031c78
        /*067c*/ 	.short	0x0100
        /*067e*/ 	.byte	0x06
	.zero		1


	//   ....[13]....
        /*0680*/ 	.word	0x00000620
        /*0684*/ 	.word	0x000000ff
        /*0688*/ 	.word	0x00031c88
        /*068c*/ 	.short	0x0100
        /*068e*/ 	.byte	0x06
	.zero		1


	//   ....[14]....
        /*0690*/ 	.word	0x00000750
        /*0694*/ 	.word	0x000000ff
        /*0698*/ 	.word	0x00031c90
        /*069c*/ 	.short	0x0100
        /*069e*/ 	.byte	0x08
	.zero		1


	//   ....[15]....
        /*06a0*/ 	.word	0x00000760
        /*06a4*/ 	.word	0x000000ff
        /*06a8*/ 	.word	0x00031ca0
        /*06ac*/ 	.short	0x0100
        /*06ae*/ 	.byte	0x08
	.zero		1


	//   ....[16]....
        /*06b0*/ 	.word	0x00000770
        /*06b4*/ 	.word	0x000000ff
        /*06b8*/ 	.word	0x00031c98
        /*06bc*/ 	.short	0x0100
        /*06be*/ 	.byte	0x08
	.zero		1


	//   ....[17]....
        /*06c0*/ 	.word	0x00000780
        /*06c4*/ 	.word	0x000000ff
        /*06c8*/ 	.word	0x00031ca8
        /*06cc*/ 	.short	0x0100
        /*06ce*/ 	.byte	0x08
	.zero		1


	//   ....[18]....
        /*06d0*/ 	.word	0x000008b0
        /*06d4*/ 	.word	0x000000ff
        /*06d8*/ 	.word	0x00031cb0
        /*06dc*/ 	.short	0x0100
        /*06de*/ 	.byte	0x08
	.zero		1


	//   ....[19]....
        /*06e0*/ 	.word	0x000008c0
        /*06e4*/ 	.word	0x000000ff
        /*06e8*/ 	.word	0x00031cc0
        /*06ec*/ 	.short	0x0100
        /*06ee*/ 	.byte	0x08
	.zero		1


	//   ....[20]....
        /*06f0*/ 	.word	0x000008d0
        /*06f4*/ 	.word	0x000000ff
        /*06f8*/ 	.word	0x00031cb8
        /*06fc*/ 	.short	0x0100
        /*06fe*/ 	.byte	0x08
	.zero		1


	//   ....[21]....
        /*0700*/ 	.word	0x000008e0
        /*0704*/ 	.word	0x000000ff
        /*0708*/ 	.word	0x00031cc8
        /*070c*/ 	.short	0x0100
        /*070e*/ 	.byte	0x08
	.zero		1


	//   ....[22]....
        /*0710*/ 	.word	0x00001ab0
        /*0714*/ 	.word	0x000000ff
        /*0718*/ 	.word	0x00031c00
        /*071c*/ 	.short	0x010a
        /*071e*/ 	.byte	0x25
	.zero		1


	//   ....[23]....
        /*0720*/ 	.word	0x00001b30
        /*0724*/ 	.word	0x00000003
        /*0728*/ 	.word	0x00031c30
        /*072c*/ 	.short	0x010a
        /*072e*/ 	.byte	0x3f
	.zero		1


	//   ....[24]....
        /*0730*/ 	.word	0x00001b90
        /*0734*/ 	.word	0x00000003
        /*0738*/ 	.word	0x00031c30
        /*073c*/ 	.short	0x010a
        /*073e*/ 	.byte	0x3f
	.zero		1


	//   ....[25]....
        /*0740*/ 	.word	0x00004610
        /*0744*/ 	.word	0x0000000b
        /*0748*/ 	.word	0x00000000
        /*074c*/ 	.short	0x0101
        /*074e*/ 	.byte	0x3f
	.zero		1


	//   ....[26]....
        /*0750*/ 	.word	0x00005580
        /*0754*/ 	.word	0x000000ff
        /*0758*/ 	.word	0x00031c30
        /*075c*/ 	.short	0x010a
        /*075e*/ 	.byte	0x04
	.zero		1


	//   ....[27]....
        /*0760*/ 	.word	0x000055c0
        /*0764*/ 	.word	0x000000ff
        /*0768*/ 	.word	0x00031c30
        /*076c*/ 	.short	0x010a
        /*076e*/ 	.byte	0x04
	.zero		1


	//   ....[28]....
        /*0770*/ 	.word	0x00006c50
        /*0774*/ 	.word	0x000000ff
        /*0778*/ 	.word	0x00031c50
        /*077c*/ 	.short	0x010a
        /*077e*/ 	.byte	0x04
	.zero		1


	//   ....[29]....
        /*0780*/ 	.word	0x00006c90
        /*0784*/ 	.word	0x000000ff
        /*0788*/ 	.word	0x00031c50
        /*078c*/ 	.short	0x010a
        /*078e*/ 	.byte	0x04
	.zero		1


	//   ....[30]....
        /*0790*/ 	.word	0x00008a30
        /*0794*/ 	.word	0x0000004b
        /*0798*/ 	.word	0x00000000
        /*079c*/ 	.short	0x0101
        /*079e*/ 	.byte	0x3f
	.zero		1


	//   ....[31]....
        /*07a0*/ 	.word	0x00008ac0
        /*07a4*/ 	.word	0x00000049
        /*07a8*/ 	.word	0x00000000
        /*07ac*/ 	.short	0x0101
        /*07ae*/ 	.byte	0x3f
	.zero		1


	//   ....[32]....
        /*07b0*/ 	.word	0x000097b0
        /*07b4*/ 	.word	0x000000ff
        /*07b8*/ 	.word	0x00031c30
        /*07bc*/ 	.short	0x010a
        /*07be*/ 	.byte	0x04
	.zero		1


	//   ....[33]....
        /*07c0*/ 	.word	0x000097f0
        /*07c4*/ 	.word	0x000000ff
        /*07c8*/ 	.word	0x00031c30
        /*07cc*/ 	.short	0x010a
        /*07ce*/ 	.byte	0x04
	.zero		1


	//   ....[34]....
        /*07d0*/ 	.word	0x0000ae80
        /*07d4*/ 	.word	0x000000ff
        /*07d8*/ 	.word	0x00031c50
        /*07dc*/ 	.short	0x010a
        /*07de*/ 	.byte	0x04
	.zero		1


	//   ....[35]....
        /*07e0*/ 	.word	0x0000aec0
        /*07e4*/ 	.word	0x000000ff
        /*07e8*/ 	.word	0x00031c50
        /*07ec*/ 	.short	0x010a
        /*07ee*/ 	.byte	0x04
	.zero		1


	//   ....[36]....
        /*07f0*/ 	.word	0x0000c1f0
        /*07f4*/ 	.word	0x00000087
        /*07f8*/ 	.word	0x00000000
        /*07fc*/ 	.short	0x0101
        /*07fe*/ 	.byte	0x3f
	.zero		1


	//   ....[37]....
        /*0800*/ 	.word	0x0000c340
        /*0804*/ 	.word	0x00000008
        /*0808*/ 	.word	0x00000000
        /*080c*/ 	.short	0x0101
        /*080e*/ 	.byte	0x3f
	.zero		1


	//   ....[38]....
        /*0810*/ 	.word	0x0000ce60
        /*0814*/ 	.word	0x000000ff
        /*0818*/ 	.word	0x00031c50
        /*081c*/ 	.short	0x010a
        /*081e*/ 	.byte	0x06
	.zero		1


	//   ....[39]....
        /*0820*/ 	.word	0x0000cea0
        /*0824*/ 	.word	0x000000ff
        /*0828*/ 	.word	0x00031c50
        /*082c*/ 	.short	0x010a
        /*082e*/ 	.byte	0x06
	.zero		1


	//   ....[40]....
        /*0830*/ 	.word	0x0000d570
        /*0834*/ 	.word	0x00000008
        /*0838*/ 	.word	0x00000000
        /*083c*/ 	.short	0x0101
        /*083e*/ 	.byte	0x3f
	.zero		1


	//   ....[41]....
        /*0840*/ 	.word	0x0000e840
        /*0844*/ 	.word	0x000000ff
        /*0848*/ 	.word	0x00000000
        /*084c*/ 	.short	0x0101
        /*084e*/ 	.byte	0x04
	.zero		1


	//   ....[42]....
        /*0850*/ 	.word	0x000111f0
        /*0854*/ 	.word	0x00000000
        /*0858*/ 	.word	0x00031c40
        /*085c*/ 	.short	0x010a
        /*085e*/ 	.byte	0x3f
	.zero		1


	//   ....[43]....
        /*0860*/ 	.word	0x00012140
        /*0864*/ 	.word	0x00000016
        /*0868*/ 	.word	0x00031c00
        /*086c*/ 	.short	0x0107
        /*086e*/ 	.byte	0x3f
	.zero		1


	//   ....[44]....
        /*0870*/ 	.word	0x00012240
        /*0874*/ 	.word	0x00000016
        /*0878*/ 	.word	0x00031c00
        /*087c*/ 	.short	0x0101
        /*087e*/ 	.byte	0x3f
	.zero		1


	//   ....[45]....
        /*0880*/ 	.word	0x00012260
        /*0884*/ 	.word	0x00000016
        /*0888*/ 	.word	0x00031c20
        /*088c*/ 	.short	0x010a
        /*088e*/ 	.byte	0x3f
	.zero		1


	//   ....[46]....
        /*0890*/ 	.word	0x00012570
        /*0894*/ 	.word	0x00000003
        /*0898*/ 	.word	0x00031c40
        /*089c*/ 	.short	0x010a
        /*089e*/ 	.byte	0x3f
	.zero		1


	//   ....[47]....
        /*08a0*/ 	.word	0x000129f0
        /*08a4*/ 	.word	0x00000003
        /*08a8*/ 	.word	0x00000060
        /*08ac*/ 	.short	0x010a
        /*08ae*/ 	.byte	0x3f
	.zero		1


	//   ....[48]....
        /*08b0*/ 	.word	0x00013110
        /*08b4*/ 	.word	0x00000003
        /*08b8*/ 	.word	0x00031c40
        /*08bc*/ 	.short	0x010a
        /*08be*/ 	.byte	0x3f
	.zero		1


	//   ....[49]....
        /*08c0*/ 	.word	0x00013590
        /*08c4*/ 	.word	0x0000000c
        /*08c8*/ 	.word	0x00000060
        /*08cc*/ 	.short	0x010a
        /*08ce*/ 	.byte	0x3f
	.zero		1


	//   ....[50]....
        /*08d0*/ 	.word	0x00013c00
        /*08d4*/ 	.word	0x00000002
        /*08d8*/ 	.word	0x00031c40
        /*08dc*/ 	.short	0x010a
        /*08de*/ 	.byte	0x3f
	.zero		1


	//   ....[51]....
        /*08e0*/ 	.word	0x00014090
        /*08e4*/ 	.word	0x00000008
        /*08e8*/ 	.word	0x00000060
        /*08ec*/ 	.short	0x010a
        /*08ee*/ 	.byte	0x3f
	.zero		1


	//   ....[52]....
        /*08f0*/ 	.word	0x000146c0
        /*08f4*/ 	.word	0x00000003
        /*08f8*/ 	.word	0x00031c60
        /*08fc*/ 	.short	0x010a
        /*08fe*/ 	.byte	0x3f
	.zero		1


	//   ....[53]....
        /*0900*/ 	.word	0x00015820
        /*0904*/ 	.word	0x00000009
        /*0908*/ 	.word	0x00031c20
        /*090c*/ 	.short	0x010a
        /*090e*/ 	.byte	0x3f
	.zero		1


	//   ....[54]....
        /*0910*/ 	.word	0x000159e0
        /*0914*/ 	.word	0x00000006
        /*0918*/ 	.word	0x00000000
        /*091c*/ 	.short	0x010a
        /*091e*/ 	.byte	0x3f
	.zero		1


	//   ....[55]....
        /*0920*/ 	.word	0x00015a50
        /*0924*/ 	.word	0x00000007
        /*0928*/ 	.word	0x00000000
        /*092c*/ 	.short	0x010a
        /*092e*/ 	.byte	0x3f
	.zero		1


	//   ....[56]....
        /*0930*/ 	.word	0x00015ab0
        /*0934*/ 	.word	0x00000004
        /*0938*/ 	.word	0x00000000
        /*093c*/ 	.short	0x010a
        /*093e*/ 	.byte	0x3f
	.zero		1


	//   ....[57]....
        /*0940*/ 	.word	0x00015ae0
        /*0944*/ 	.word	0x00000005
        /*0948*/ 	.word	0x00000000
        /*094c*/ 	.short	0x010a
        /*094e*/ 	.byte	0x3f
	.zero		1


	//   ....[58]....
        /*0950*/ 	.word	0x00015b50
        /*0954*/ 	.word	0x00000003
        /*0958*/ 	.word	0x00031c00
        /*095c*/ 	.short	0x010a
        /*095e*/ 	.byte	0x3f
	.zero		1


	//   ....[59]....
        /*0960*/ 	.word	0x00015ba0
        /*0964*/ 	.word	0x00000003
        /*0968*/ 	.word	0x00031c30
        /*096c*/ 	.short	0x010a
        /*096e*/ 	.byte	0x3f
	.zero		1


	//   ....[60]....
        /*0970*/ 	.word	0x00015c00
        /*0974*/ 	.word	0x00000005
        /*0978*/ 	.word	0x00031c30
        /*097c*/ 	.short	0x010a
        /*097e*/ 	.byte	0x3f
	.zero		1


	//   ....[61]....
        /*0980*/ 	.word	0x00015c60
        /*0984*/ 	.word	0x00000005
        /*0988*/ 	.word	0x00031c50
        /*098c*/ 	.short	0x010a
        /*098e*/ 	.byte	0x3f
	.zero		1


	//   ....[62]....
        /*0990*/ 	.word	0x00015cc0
        /*0994*/ 	.word	0x00000005
        /*0998*/ 	.word	0x00031c30
        /*099c*/ 	.short	0x010a
        /*099e*/ 	.byte	0x3f
	.zero		1


	//   ....[63]....
        /*09a0*/ 	.word	0x00015d20
        /*09a4*/ 	.word	0x00000005
        /*09a8*/ 	.word	0x00031c50
        /*09ac*/ 	.short	0x010a
        /*09ae*/ 	.byte	0x3f
	.zero		1


	//   ....[64]....
        /*09b0*/ 	.word	0x00015d80
        /*09b4*/ 	.word	0x00000007
        /*09b8*/ 	.word	0x00031c50
        /*09bc*/ 	.short	0x010a
        /*09be*/ 	.byte	0x3f
	.zero		1


	//   ....[65]....
        /*09c0*/ 	.word	0x00015f20
        /*09c4*/ 	.word	0x00000000
        /*09c8*/ 	.word	0x00031c40
        /*09cc*/ 	.short	0x010a
        /*09ce*/ 	.byte	0x3f
	.zero		1


	//   ....[66]....
        /*09d0*/ 	.word	0x000167f0
        /*09d4*/ 	.word	0x00000016
        /*09d8*/ 	.word	0x00031c20
        /*09dc*/ 	.short	0x010a
        /*09de*/ 	.byte	0x3f
	.zero		1


	//   ....[67]....
        /*09e0*/ 	.word	0x00016840
        /*09e4*/ 	.word	0x00000003
        /*09e8*/ 	.word	0x00031c40
        /*09ec*/ 	.short	0x010a
        /*09ee*/ 	.byte	0x3f
	.zero		1


	//   ....[68]....
        /*09f0*/ 	.word	0x00016890
        /*09f4*/ 	.word	0x00000003
        /*09f8*/ 	.word	0x00000060
        /*09fc*/ 	.short	0x010a
        /*09fe*/ 	.byte	0x3f
	.zero		1


	//   ....[69]....
        /*0a00*/ 	.word	0x000168e0
        /*0a04*/ 	.word	0x00000003
        /*0a08*/ 	.word	0x00031c40
        /*0a0c*/ 	.short	0x010a
        /*0a0e*/ 	.byte	0x3f
	.zero		1


	//   ....[70]....
        /*0a10*/ 	.word	0x00016930
        /*0a14*/ 	.word	0x0000000c
        /*0a18*/ 	.word	0x00000060
        /*0a1c*/ 	.short	0x010a
        /*0a1e*/ 	.byte	0x3f
	.zero		1


	//   ....[71]....
        /*0a20*/ 	.word	0x00016980
        /*0a24*/ 	.word	0x00000002
        /*0a28*/ 	.word	0x00031c40
        /*0a2c*/ 	.short	0x010a
        /*0a2e*/ 	.byte	0x3f
	.zero		1


	//   ....[72]....
        /*0a30*/ 	.word	0x000169d0
        /*0a34*/ 	.word	0x00000008
        /*0a38*/ 	.word	0x00000060
        /*0a3c*/ 	.short	0x010a
        /*0a3e*/ 	.byte	0x3f
	.zero		1


	//   ....[73]....
        /*0a40*/ 	.word	0x00016a20
        /*0a44*/ 	.word	0x00000003
        /*0a48*/ 	.word	0x00031c60
        /*0a4c*/ 	.short	0x010a
        /*0a4e*/ 	.byte	0x3f
	.zero		1


	//   ....[74]....
        /*0a50*/ 	.word	0x000173b0
        /*0a54*/ 	.word	0x00000009
        /*0a58*/ 	.word	0x00031c20
        /*0a5c*/ 	.short	0x010a
        /*0a5e*/ 	.byte	0x3f
	.zero		1


	//   ....[75]....
        /*0a60*/ 	.word	0x00017550
        /*0a64*/ 	.word	0x00000006
        /*0a68*/ 	.word	0x00000000
        /*0a6c*/ 	.short	0x010a
        /*0a6e*/ 	.byte	0x3f
	.zero		1


	//   ....[76]....
        /*0a70*/ 	.word	0x000175a0
        /*0a74*/ 	.word	0x00000007
        /*0a78*/ 	.word	0x00000000
        /*0a7c*/ 	.short	0x010a
        /*0a7e*/ 	.byte	0x3f
	.zero		1


	//   ....[77]....
        /*0a80*/ 	.word	0x000175f0
        /*0a84*/ 	.word	0x00000004
        /*0a88*/ 	.word	0x00000000
        /*0a8c*/ 	.short	0x010a
        /*0a8e*/ 	.byte	0x3f
	.zero		1


	//----- nvinfo : EIATTR_NUM_MBARRIERS
	.align		4
.L_297:
        /*0a90*/ 	.byte	0x03, 0x38
        /*0a92*/ 	.short	0x0016


	//----- nvinfo : EIATTR_EXIT_INSTR_OFFSETS
	.align		4
        /*0a94*/ 	.byte	0x04, 0x1c
        /*0a96*/ 	.short	(.L_299 - .L_298)


	//   ....[0]....
.L_298:
        /*0a98*/ 	.word	0x00000a90


	//   ....[1]....
        /*0a9c*/ 	.word	0x0000f640


	//   ....[2]....
        /*0aa0*/ 	.word	0x00015b30


	//----- nvinfo : EIATTR_MAX_THREADS
	.align		4
.L_299:
        /*0aa4*/ 	.byte	0x04, 0x05
        /*0aa6*/ 	.short	(.L_301 - .L_300)
.L_300:
        /*0aa8*/ 	.word	0x00000200
        /*0aac*/ 	.word	0x00000001
        /*0ab0*/ 	.word	0x00000001


	//----- nvinfo : EIATTR_CRS_STACK_SIZE
	.align		4
.L_301:
        /*0ab4*/ 	.byte	0x04, 0x1e
        /*0ab6*/ 	.short	(.L_303 - .L_302)
.L_302:
        /*0ab8*/ 	.word	0x00000000


	//----- nvinfo : EIATTR_CBANK_PARAM_SIZE
	.align		4
.L_303:
        /*0abc*/ 	.byte	0x03, 0x19
        /*0abe*/ 	.short	0x0af0


	//----- nvinfo : EIATTR_PARAM_CBANK
	.align		4
        /*0ac0*/ 	.byte	0x04, 0x0a
        /*0ac2*/ 	.short	(.L_305 - .L_304)
	.align		4
.L_304:
        /*0ac4*/ 	.word	index@(.nv.constant0._ZN7cutlass13device_kernelIN5flash11enable_sm90INS1_16FlashAttnFwdSm90INS1_25CollectiveMainloopFwdSm90ILi2EN4cute5tupleIJNS5_1CILi1EEES8_S8_EEENS6_IJNS7_ILi192EEENS7_ILi144EEENS7_ILi96EEEEEELi96ENS_10bfloat16_tEfNS_4arch4Sm90ELb1ELb0ELb0ELb1ELb0ELb0ELb0ELb0ELb1ELb1ELb0ELb0EEENS1_21CollectiveEpilogueFwdINS6_IJSA_SC_SB_EEES9_SE_SG_Li384ELb1ELb1ELb0ELb0EEENS1_36VarlenDynamicPersistentTileSchedulerILi192ELi144ELi384ELi128ELb0ELb1ELb1ELb1ELb1ELb1EEEEEEEEEvNT_6ParamsE)
        /*0ac8*/ 	.short	0x0210
        /*0aca*/ 	.short	0x0af0


	//----- nvinfo : EIATTR_SW_WAR
	.align		4
.L_305:
        /*0acc*/ 	.byte	0x04, 0x36
        /*0ace*/ 	.short	(.L_307 - .L_306)
.L_306:
        /*0ad0*/ 	.word	0x00000008
.L_307:


//--------------------- .nv.info._ZN7cutlass13device_kernelIN5flash11enable_sm90INS1_16FlashAttnFwdSm90INS1_25CollectiveMainloopFwdSm90ILi2EN4cute5tupleIJNS5_1CILi1EEES8_S8_EEENS6_IJNS7_ILi192EEENS7_ILi144EEENS7_ILi96EEEEEELi96ENS_10bfloat16_tEfNS_4arch4Sm90ELb1ELb0ELb0ELb1ELb0ELb1ELb0ELb0ELb1ELb1ELb0ELb0EEENS1_21CollectiveEpilogueFwdINS6_IJSA_SC_SB_EEES9_SE_SG_Li384ELb1ELb1ELb0ELb0EEENS1_36VarlenDynamicPersistentTileSchedulerILi192ELi144ELi384ELi128ELb0ELb1ELb1ELb1ELb1ELb1EEEEEEEEEvNT_6ParamsE --------------------------
	.section	.nv.info._ZN7cutlass13device_kernelIN5flash11enable_sm90INS1_16FlashAttnFwdSm90INS1_25CollectiveMainloopFwdSm90ILi2EN4cute5tupleIJNS5_1CILi1EEES8_S8_EEENS6_IJNS7_ILi192EEENS7_ILi144EEENS7_ILi96EEEEEELi96ENS_10bfloat16_tEfNS_4arch4Sm90ELb1ELb0ELb0ELb1ELb0ELb1ELb0ELb0ELb1ELb1ELb0ELb0EEENS1_21CollectiveEpilogueFwdINS6_IJSA_SC_SB_EEES9_SE_SG_Li384ELb1ELb1ELb0ELb0EEENS1_36VarlenDynamicPersistentTileSchedulerILi192ELi144ELi384ELi128ELb0ELb1ELb1ELb1ELb1ELb1EEEEEEEEEvNT_6ParamsE,"",@"SHT_CUDA_INFO"
	.sectionflags	@""
	.align	4


	//----- nvinfo : EIATTR_CUDA_API_VERSION
	.align		4
        /*0000*/ 	.byte	0x04, 0x37
        /*0002*/ 	.short	(.L_309 - .L_308)
.L_308:
        /*0004*/ 	.word	0x00000082


	//----- nvinfo : EIATTR_KPARAM_INFO
	.align		4
.L_309:
        /*0008*/ 	.byte	0x04, 0x17
        /*000a*/ 	.short	(.L_311 - .L_310)
.L_310:
        /*000c*/ 	.word	0x00000000
        /*0010*/ 	.short	0x0000
        /*0012*/ 	.short	0x0070
        /*0014*/ 	.byte	0x00, 0xf0, 0x01, 0x2a


	//----- nvinfo : EIATTR_SPARSE_MMA_MASK
	.align		4
.L_311:
        /*0018*/ 	.byte	0x03, 0x50
        /*001a*/ 	.short	0x0000


	//----- nvinfo : EIATTR_MAXREG_COUNT
	.align		4
        /*001c*/ 	.byte	0x03, 0x1b
        /*001e*/ 	.short	0x0080


	//----- nvinfo : EIATTR_NUM_BARRIERS
	.align		4
        /*0020*/ 	.byte	0x02, 0x4c
        /*0022*/ 	.byte	0x10
	.zero		1


	//----- nvinfo : EIATTR_EXTERNS
	.align		4
        /*0024*/ 	.byte	0x04, 0x0f
        /*0026*/ 	.short	(.L_313 - .L_312)


	//   ....[0]....
	.align		4
.L_312:
        /*0028*/ 	.word	index@(__assertfail)


	//----- nvinfo : EIATTR_ANNOTATIONS
	.align		4
.L_313:
        /*002c*/ 	.byte	0x04, 0x55
        /*002e*/ 	.short	(.L_315 - .L_314)


	//   ....[0]....
.L_314:
        /* <DEDUP_REMOVED lines=108> */


	//----- nvinfo : EIATTR_MERCURY_ISA_VERSION
	.align		4
.L_315:
        /*06e0*/ 	.byte	0x03, 0x5f
        /*06e2*/ 	.short	0x0101


	//----- nvinfo : EIATTR_UNUSED_LOAD_BYTE_OFFSET
	.align		4
        /*06e4*/ 	.byte	0x04, 0x44
        /*06e6*/ 	.short	(.L_317 - .L_316)


	//   ....[0]....
.L_316:
        /*06e8*/ 	.word	0x00000b00
        /*06ec*/ 	.word	0x0000fff0


	//   ....[1]....
        /*06f0*/ 	.word	0x00019f60
        /*06f4*/ 	.word	0x0000fff0


	//----- nvinfo : EIATTR_INT_WARP_WIDE_INSTR_OFFSETS
	.align		4
.L_317:
        /*06f8*/ 	.byte	0x04, 0x31
        /*06fa*/ 	.short	(.L_319 - .L_318)


	//   ....[0]....
.L_318:
        /*06fc*/ 	.word	0x00000190


	//   ....[1]....
        /*0700*/ 	.word	0x000001d0


	//   ....[2]....
        /*0704*/ 	.word	0x00000240


	//   ....[3]....
        /*0708*/ 	.word	0x0001e620


	//   ....[4]....
        /*070c*/ 	.word	0x0001e6b0


	//   ....[5]....
        /*0710*/ 	.word	0x000221a0


	//   ....[6]....
        /*0714*/ 	.word	0x00022230


	//----- nvinfo : EIATTR_COOP_GROUP_MASK_REGIDS
	.align		4
.L_319:
        /*0718*/ 	.byte	0x04, 0x29
        /*071a*/ 	.short	(.L_321 - .L_320)


	//   ....[0]....
.L_320:
        /*071c*/ 	.word	0xffffffff


	//   ....[1]....
        /*0720*/ 	.word	0xffffffff


	//   ....[2]....
        /*0724*/ 	.word	0xffffffff


	//   ....[3]....
        /*0728*/ 	.word	0xffffffff


	//   ....[4]....
        /*072c*/ 	.word	0xffffffff


	//   ....[5]....
        /*0730*/ 	.word	0xffffffff


	//   ....[6]....
        /*0734*/ 	.word	0xffffffff


	//   ....[7]....
        /*0738*/ 	.word	0xffffffff


	//   ....[8]....
        /*073c*/ 	.word	0xffffffff


	//   ....[9]....
        /*0740*/ 	.word	0xffffffff


	//   ....[10]....
        /*0744*/ 	.word	0xffffffff


	//   ....[11]....
        /*0748*/ 	.word	0xffffffff


	//   ....[12]....
        /*074c*/ 	.word	0xffffffff


	//   ....[13]....
        /*0750*/ 	.word	0xffffffff


	//   ....[14]....
        /*0754*/ 	.word	0xffffffff


	//   ....[15]....
        /*0758*/ 	.word	0xffffffff


	//   ....[16]....
        /*075c*/ 	.word	0xffffffff


	//   ....[17]....
        /*0760*/ 	.word	0xffffffff


	//   ....[18]....
        /*0764*/ 	.word	0xffffffff


	//   ....[19]....
        /*0768*/ 	.word	0xffffffff


	//   ....[20]....
        /*076c*/ 	.word	0xffffffff


	//   ....[21]....
        /*0770*/ 	.word	0xffffffff


	//   ....[22]....
        /*0774*/ 	.word	0xffffffff


	//   ....[23]....
        /*0778*/ 	.word	0xffffffff


	//   ....[24]....
        /*077c*/ 	.word	0xffffffff


	//   ....[25]....
        /*0780*/ 	.word	0xffffffff


	//   ....[26]....
        /*0784*/ 	.word	0xffffffff


	//   ....[27]....
        /*0788*/ 	.word	0xffffffff


	//   ....[28]....
        /*078c*/ 	.word	0xffffffff


	//   ....[29]....
        /*0790*/ 	.word	0xffffffff


	//   ....[30]....
        /*0794*/ 	.word	0xffffffff


	//   ....[31]....
        /*0798*/ 	.word	0xffffffff


	//   ....[32]....
        /*079c*/ 	.word	0xffffffff


	//   ....[33]....
        /*07a0*/ 	.word	0xffffffff


	//   ....[34]....
        /*07a4*/ 	.word	0xffffffff


	//   ....[35]....
        /*07a8*/ 	.word	0xffffffff


	//   ....[36]....
        /*07ac*/ 	.word	0xffffffff


	//   ....[37]....
        /*07b0*/ 	.word	0xffffffff


	//   ....[38]....
        /*07b4*/ 	.word	0xffffffff


	//   ....[39]....
        /*07b8*/ 	.word	0xffffffff


	//   ....[40]....
        /*07bc*/ 	.word	0xffffffff


	//   ....[41]....
        /*07c0*/ 	.word	0xffffffff


	//   ....[42]....
        /*07c4*/ 	.word	0xffffffff


	//   ....[43]....
        /*07c8*/ 	.word	0xffffffff


	//   ....[44]....
        /*07cc*/ 	.word	0xffffffff


	//   ....[45]....
        /*07d0*/ 	.word	0xffffffff


	//   ....[46]....
        /*07d4*/ 	.word	0xffffffff


	//   ....[47]....
        /*07d8*/ 	.word	0xffffffff


	//   ....[48]....
        /*07dc*/ 	.word	0xffffffff


	//   ....[49]....
        /*07e0*/ 	.word	0xffffffff


	//   ....[50]....
        /*07e4*/ 	.word	0xffffffff


	//   ....[51]....
        /*07e8*/ 	.word	0xffffffff


	//   ....[52]....
        /*07ec*/ 	.word	0xffffffff


	//   ....[53]....
        /*07f0*/ 	.word	0xffffffff


	//   ....[54]....
        /*07f4*/ 	.word	0xffffffff


	//   ....[55]....
        /*07f8*/ 	.word	0xffffffff


	//   ....[56]....
        /*07fc*/ 	.word	0xffffffff


	//   ....[57]....
        /*0800*/ 	.word	0xffffffff


	//   ....[58]....
        /*0804*/ 	.word	0xffffffff


	//   ....[59]....
        /*0808*/ 	.word	0xffffffff


	//   ....[60]....
        /*080c*/ 	.word	0xffffffff


	//   ....[61]....
        /*0810*/ 	.word	0xffffffff


	//   ....[62]....
        /*0814*/ 	.word	0xffffffff


	//   ....[63]....
        /*0818*/ 	.word	0xffffffff


	//   ....[64]....
        /*081c*/ 	.word	0xffffffff


	//   ....[65]....
        /*0820*/ 	.word	0xffffffff


	//   ....[66]....
        /*0824*/ 	.word	0xffffffff


	//   ....[67]....
        /*0828*/ 	.word	0xffffffff


	//   ....[68]....
        /*082c*/ 	.word	0xffffffff


	//   ....[69]....
        /*0830*/ 	.word	0xffffffff


	//   ....[70]....
        /*0834*/ 	.word	0xffffffff


	//   ....[71]....
        /*0838*/ 	.word	0xffffffff


	//   ....[72]....
        /*083c*/ 	.word	0xffffffff


	//   ....[73]....
        /*0840*/ 	.word	0xffffffff


	//   ....[74]....
        /*0844*/ 	.word	0xffffffff


	//   ....[75]....
        /*0848*/ 	.word	0xffffffff


	//   ....[76]....
        /*084c*/ 	.word	0xffffffff


	//   ....[77]....
        /*0850*/ 	.word	0xffffffff


	//   ....[78]....
        /*0854*/ 	.word	0xffffffff


	//   ....[79]....
        /*0858*/ 	.word	0xffffffff


	//   ....[80]....
        /*085c*/ 	.word	0xffffffff


	//   ....[81]....
        /*0860*/ 	.word	0xffffffff


	//   ....[82]....
        /*0864*/ 	.word	0xffffffff


	//   ....[83]....
        /*0868*/ 	.word	0xffffffff


	//   ....[84]....
        /*086c*/ 	.word	0xffffffff


	//   ....[85]....
        /*0870*/ 	.word	0xffffffff


	//   ....[86]....
        /*0874*/ 	.word	0xffffffff


	//   ....[87]....
        /*0878*/ 	.word	0xffffffff


	//   ....[88]....
        /*087c*/ 	.word	0xffffffff


	//   ....[89]....
        /*0880*/ 	.word	0xffffffff


	//   ....[90]....
        /*0884*/ 	.word	0xffffffff


	//   ....[91]....
        /*0888*/ 	.word	0xffffffff


	//   ....[92]....
        /*088c*/ 	.word	0xffffffff


	//   ....[93]....
        /*0890*/ 	.word	0xffffffff


	//   ....[94]....
        /*0894*/ 	.word	0xffffffff


	//   ....[95]....
        /*0898*/ 	.word	0xffffffff


	//   ....[96]....
        /*089c*/ 	.word	0xffffffff


	//   ....[97]....
        /*08a0*/ 	.word	0xffffffff


	//   ....[98]....
        /*08a4*/ 	.word	0xffffffff


	//   ....[99]....
        /*08a8*/ 	.word	0x0500000f


	//   ....[100]....
        /*08ac*/ 	.word	0x0500000f


	//   ....[101]....
        /*08b0*/ 	.word	0x0500000f


	//   ....[102]....
        /*08b4*/ 	.word	0x0500000f


	//   ....[103]....
        /*08b8*/ 	.word	0x0500000f


	//   ....[104]....
        /*08bc*/ 	.word	0x0500000f


	//   ....[105]....
        /*08c0*/ 	.word	0x0500000f


	//   ....[106]....
        /*08c4*/ 	.word	0x0500000f


	//   ....[107]....
        /*08c8*/ 	.word	0x0500000f


	//   ....[108]....
        /*08cc*/ 	.word	0x0500000f


	//   ....[109]....
        /*08d0*/ 	.word	0x0500000f


	//   ....[110]....
        /*08d4*/ 	.word	0x0500000f


	//   ....[111]....
        /*08d8*/ 	.word	0x0500000f


	//   ....[112]....
        /*08dc*/ 	.word	0x0500000f


	//   ....[113]....
        /*08e0*/ 	.word	0x0500000f


	//   ....[114]....
        /*08e4*/ 	.word	0x0500000f


	//   ....[115]....
        /*08e8*/ 	.word	0x0500000f


	//   ....[116]....
        /*08ec*/ 	.word	0x0500000f


	//   ....[117]....
        /*08f0*/ 	.word	0x0500000f


	//   ....[118]....
        /*08f4*/ 	.word	0x0500000f


	//   ....[119]....
        /*08f8*/ 	.word	0x0500000f


	//   ....[120]....
        /*08fc*/ 	.word	0x0500000f


	//   ....[121]....
        /*0900*/ 	.word	0x0500000f


	//   ....[122]....
        /*0904*/ 	.word	0x0500000f


	//   ....[123]....
        /*0908*/ 	.word	0x0500000f


	//   ....[124]....
        /*090c*/ 	.word	0x0500000f


	//   ....[125]....
        /*0910*/ 	.word	0x0500000f


	//   ....[126]....
        /*0914*/ 	.word	0x0500000f


	//   ....[127]....
        /*0918*/ 	.word	0x0500000f


	//   ....[128]....
        /*091c*/ 	.word	0x0500000f


	//   ....[129]....
        /*0920*/ 	.word	0x0500000f


	//   ....[130]....
        /*0924*/ 	.word	0x0500000f


	//   ....[131]....
        /*0928*/ 	.word	0x0500000f


	//   ....[132]....
        /*092c*/ 	.word	0x0500000f


	//   ....[133]....
        /*0930*/ 	.word	0x0500000f


	//   ....[134]....
        /*0934*/ 	.word	0x0500000f


	//   ....[135]....
        /*0938*/ 	.word	0x0500000f


	//   ....[136]....
        /*093c*/ 	.word	0x0500000f


	//   ....[137]....
        /*0940*/ 	.word	0x0500000f


	//   ....[138]....
        /*0944*/ 	.word	0x0500000f


	//   ....[139]....
        /*0948*/ 	.word	0x0500000f


	//   ....[140]....
        /*094c*/ 	.word	0x0500000f


	//   ....[141]....
        /*0950*/ 	.word	0x0500000f


	//   ....[142]....
        /*0954*/ 	.word	0x0500000f


	//   ....[143]....
        /*0958*/ 	.word	0x0500000f


	//----- nvinfo : EIATTR_COOP_GROUP_INSTR_OFFSETS
	.align		4
.L_321:
        /*095c*/ 	.byte	0x04, 0x28
        /*095e*/ 	.short	(.L_323 - .L_322)


	//   ....[0]....
.L_322:
        /*0960*/ 	.word	0x00000070


	//   ....[1]....
        /*0964*/ 	.word	0x000001a0


	//   ....[2]....
        /*0968*/ 	.word	0x000001f0


	//   ....[3]....
        /*096c*/ 	.word	0x00000420


	//   ....[4]....
        /*0970*/ 	.word	0x00000580


	//   ....[5]....
        /*0974*/ 	.word	0x000006a0


	//   ....[6]....
        /*0978*/ 	.word	0x00000800


	//   ....[7]....
        /*097c*/ 	.word	0x00007280


	//   ....[8]....
        /*0980*/ 	.word	0x00007a20


	//   ....[9]....
        /*0984*/ 	.word	0x00007a30


	//   ....[10]....
        /*0988*/ 	.word	0x00007a40


	//   ....[11]....
        /*098c*/ 	.word	0x00007a50


	//   ....[12]....
        /*0990*/ 	.word	0x00009a30


	//   ....[13]....
        /*0994*/ 	.word	0x00009a40


	//   ....[14]....
        /*0998*/ 	.word	0x00009a50


	//   ....[15]....
        /*099c*/ 	.word	0x00009a60


	//   ....[16]....
        /*09a0*/ 	.word	0x0000d860


	//   ....[17]....
        /*09a4*/ 	.word	0x0000daf0


	//   ....[18]....
        /*09a8*/ 	.word	0x0000e120


	//   ....[19]....
        /*09ac*/ 	.word	0x0000e140


	//   ....[20]....
        /*09b0*/ 	.word	0x0000e9a0


	//   ....[21]....
        /*09b4*/ 	.word	0x0000e9f0


	//   ....[22]....
        /*09b8*/ 	.word	0x0000fba0


	//   ....[23]....
        /*09bc*/ 	.word	0x00012140


	//   ....[24]....
        /*09c0*/ 	.word	0x00012170


	//   ....[25]....
        /*09c4*/ 	.word	0x00012af0


	//   ....[26]....
        /*09c8*/ 	.word	0x00012bf0


	//   ....[27]....
        /*09cc*/ 	.word	0x00013330


	//   ....[28]....
        /*09d0*/ 	.word	0x00013350


	//   ....[29]....
        /*09d4*/ 	.word	0x00014c20


	//   ....[30]....
        /*09d8*/ 	.word	0x000175b0


	//   ....[31]....
        /*09dc*/ 	.word	0x000175d0


	//   ....[32]....
        /*09e0*/ 	.word	0x000176b0


	//   ....[33]....
        /*09e4*/ 	.word	0x00017880


	//   ....[34]....
        /*09e8*/ 	.word	0x000191a0


	//   ....[35]....
        /*09ec*/ 	.word	0x000198e0


	//   ....[36]....
        /*09f0*/ 	.word	0x00019910


	//   ....[37]....
        /*09f4*/ 	.word	0x00019950


	//   ....[38]....
        /*09f8*/ 	.word	0x00019960


	//   ....[39]....
        /*09fc*/ 	.word	0x0001a9c0


	//   ....[40]....
        /*0a00*/ 	.word	0x0001a9f0


	//   ....[41]....
        /*0a04*/ 	.word	0x0001aa40


	//   ....[42]....
        /*0a08*/ 	.word	0x0001aa50


	//   ....[43]....
        /*0a0c*/ 	.word	0x0001aee0


	//   ....[44]....
        /*0a10*/ 	.word	0x0001af00


	//   ....[45]....
        /*0a14*/ 	.word	0x0001b000


	//   ....[46]....
        /*0a18*/ 	.word	0x0001b020


	//   ....[47]....
        /*0a1c*/ 	.word	0x0001b850


	//   ....[48]....
        /*0a20*/ 	.word	0x0001b860


	//   ....[49]....
        /*0a24*/ 	.word	0x0001b9c0


	//   ....[50]....
        /*0a28*/ 	.word	0x0001b9d0


	//   ....[51]....
        /*0a2c*/ 	.word	0x0001bb70


	//   ....[52]....
        /*0a30*/ 	.word	0x0001bd60


	//   ....[53]....
        /*0a34*/ 	.word	0x0001bd90


	//   ....[54]....
        /*0a38*/ 	.word	0x0001bdc0


	//   ....[55]....
        /*0a3c*/ 	.word	0x0001bdf0


	//   ....[56]....
        /*0a40*/ 	.word	0x0001be20


	//   ....[57]....
        /*0a44*/ 	.word	0x0001be50


	//   ....[58]....
        /*0a48*/ 	.word	0x0001bfc0


	//   ....[59]....
        /*0a4c*/ 	.word	0x0001bff0


	//   ....[60]....
        /*0a50*/ 	.word	0x0001c020


	//   ....[61]....
        /*0a54*/ 	.word	0x0001c050


	//   ....[62]....
        /*0a58*/ 	.word	0x0001c080


	//   ....[63]....
        /*0a5c*/ 	.word	0x0001c0b0


	//   ....[64]....
        /*0a60*/ 	.word	0x0001c160


	//   ....[65]....
        /*0a64*/ 	.word	0x0001c1c0


	//   ....[66]....
        /*0a68*/ 	.word	0x0001c260


	//   ....[67]....
        /*0a6c*/ 	.word	0x0001d090


	//   ....[68]....
        /*0a70*/ 	.word	0x0001ebc0


	//   ....[69]....
        /*0a74*/ 	.word	0x0001f8d0


	//   ....[70]....
        /*0a78*/ 	.word	0x0001f900


	//   ....[71]....
        /*0a7c*/ 	.word	0x0001f9c0


	//   ....[72]....
        /*0a80*/ 	.word	0x0001f9e0


	//   ....[73]....
        /*0a84*/ 	.word	0x0001fa80


	//   ....[74]....
        /*0a88*/ 	.word	0x0001faa0


	//   ....[75]....
        /*0a8c*/ 	.word	0x0001fab0


	//   ....[76]....
        /*0a90*/ 	.word	0x0001fb50


	//   ....[77]....
        /*0a94*/ 	.word	0x0001fb80


	//   ....[78]....
        /*0a98*/ 	.word	0x0001fba0


	//   ....[79]....
        /*0a9c*/ 	.word	0x0001fbb0


	//   ....[80]....
        /*0aa0*/ 	.word	0x0001fca0


	//   ....[81]....
        /*0aa4*/ 	.word	0x000228d0


	//   ....[82]....
        /*0aa8*/ 	.word	0x00022900


	//   ....[83]....
        /*0aac*/ 	.word	0x00022940


	//   ....[84]....
        /*0ab0*/ 	.word	0x00022970


	//   ....[85]....
        /*0ab4*/ 	.word	0x000229a0


	//   ....[86]....
        /*0ab8*/ 	.word	0x000229d0


	//   ....[87]....
        /*0abc*/ 	.word	0x00022a00


	//   ....[88]....
        /*0ac0*/ 	.word	0x00022a30


	//   ....[89]....
        /*0ac4*/ 	.word	0x00022bb0


	//   ....[90]....
        /*0ac8*/ 	.word	0x00022be0


	//   ....[91]....
        /*0acc*/ 	.word	0x00022c10


	//   ....[92]....
        /*0ad0*/ 	.word	0x00022c40


	//   ....[93]....
        /*0ad4*/ 	.word	0x00022c70


	//   ....[94]....
        /*0ad8*/ 	.word	0x00022ca0


	//   ....[95]....
        /*0adc*/ 	.word	0x00022d60


	//   ....[96]....
        /*0ae0*/ 	.word	0x00022d80


	//   ....[97]....
        /*0ae4*/ 	.word	0x00022df0


	//   ....[98]....
        /*0ae8*/ 	.word	0x00023490


	//   ....[99]....
        /*0aec*/ 	.word	0x00023910


	//   ....[100]....
        /*0af0*/ 	.word	0x000239b0


	//   ....[101]....
        /*0af4*/ 	.word	0x00023a40


	//   ....[102]....
        /*0af8*/ 	.word	0x00023a90


	//   ....[103]....
        /*0afc*/ 	.word	0x00023ae0


	//   ....[104]....
        /*0b00*/ 	.word	0x00023bb0


	//   ....[105]....
        /*0b04*/ 	.word	0x00023c40


	//   ....[106]....
        /*0b08*/ 	.word	0x00023ca0


	//   ....[107]....
        /*0b0c*/ 	.word	0x00023d00


	//   ....[108]....
        /*0b10*/ 	.word	0x00023fb0


	//   ....[109]....
        /*0b14*/ 	.word	0x00024000


	//   ....[110]....
        /*0b18*/ 	.word	0x00024090


	//   ....[111]....
        /*0b1c*/ 	.word	0x00024120


	//   ....[112]....
        /*0b20*/ 	.word	0x000241e0


	//   ....[113]....
        /*0b24*/ 	.word	0x000244c0


	//   ....[114]....
        /*0b28*/ 	.word	0x00024690


	//   ....[115]....
        /*0b2c*/ 	.word	0x000246e0


	//   ....[116]....
        /*0b30*/ 	.word	0x00024740


	//   ....[117]....
        /*0b34*/ 	.word	0x00024850


	//   ....[118]....
        /*0b38*/ 	.word	0x000248b0


	//   ....[119]....
        /*0b3c*/ 	.word	0x000249d0


	//   ....[120]....
        /*0b40*/ 	.word	0x00024a30


	//   ....[121]....
        /*0b44*/ 	.word	0x00024ad0


	//   ....[122]....
        /*0b48*/ 	.word	0x00024ba0


	//   ....[123]....
        /*0b4c*/ 	.word	0x00024ca0


	//   ....[124]....
        /*0b50*/ 	.word	0x00024d20


	//   ....[125]....
        /*0b54*/ 	.word	0x00024e10


	//   ....[126]....
        /*0b58*/ 	.word	0x00025130


	//   ....[127]....
        /*0b5c*/ 	.word	0x000251d0


	//   ....[128]....
        /*0b60*/ 	.word	0x000252f0


	//   ....[129]....
        /*0b64*/ 	.word	0x00025360


	//   ....[130]....
        /*0b68*/ 	.word	0x000253d0


	//   ....[131]....
        /*0b6c*/ 	.word	0x00025440


	//   ....[132]....
        /*0b70*/ 	.word	0x000254b0


	//   ....[133]....
        /*0b74*/ 	.word	0x00025530


	//   ....[134]....
        /*0b78*/ 	.word	0x000255c0


	//   ....[135]....
        /*0b7c*/ 	.word	0x00025650


	//   ....[136]....
        /*0b80*/ 	.word	0x000256c0


	//   ....[137]....
        /*0b84*/ 	.word	0x00025730


	//   ....[138]....
        /*0b88*/ 	.word	0x000257a0


	//   ....[139]....
        /*0b8c*/ 	.word	0x00025820


	//   ....[140]....
        /*0b90*/ 	.word	0x00025890


	//   ....[141]....
        /*0b94*/ 	.word	0x00025930


	//   ....[142]....
        /*0b98*/ 	.word	0x000259c0


	//   ....[143]....
        /*0b9c*/ 	.word	0x00025af0


	//----- nvinfo : EIATTR_REG_RECONFIG
	.align		4
.L_323:
        /*0ba0*/ 	.byte	0x01, 0x54
	.zero		2


	//----- nvinfo : EIATTR_SYSCALL_OFFSETS
	.align		4
        /*0ba4*/ 	.byte	0x04, 0x46
        /*0ba6*/ 	.short	(.L_325 - .L_324)


	//   ....[0]....
.L_324:
        /*0ba8*/ 	.word	0x00001b40


	//   ....[1]....
        /*0bac*/ 	.word	0x00001c90


	//   ....[2]....
        /*0bb0*/ 	.word	0x00007490


	//   ....[3]....
        /*0bb4*/ 	.word	0x000077d0


	//   ....[4]....
        /*0bb8*/ 	.word	0x0001e810


	//   ....[5]....
        /*0bbc*/ 	.word	0x0001e960


	//   ....[6]....
        /*0bc0*/ 	.word	0x0001ea60


	//   ....[7]....
        /*0bc4*/ 	.word	0x0001f350


	//----- nvinfo : EIATTR_MBARRIER_INSTR_OFFSETS
	.align		4
.L_325:
        /*0bc8*/ 	.byte	0x04, 0x39
        /*0bca*/ 	.short	(.L_327 - .L_326)


	//   ....[0]....
.L_326:
        /*0bcc*/ 	.word	0x000002d0
        /*0bd0*/ 	.word	0x000000ff
        /*0bd4*/ 	.word	0x00031c00
        /*0bd8*/ 	.short	0x0100
        /*0bda*/ 	.byte	0x08
	.zero		1


	//   ....[1]....
        /*0bdc*/ 	.word	0x000002e0
        /*0be0*/ 	.word	0x000000ff
        /*0be4*/ 	.word	0x00031c20
        /*0be8*/ 	.short	0x0100
        /*0bea*/ 	.byte	0x08
	.zero		1


	//   ....[2]....
        /*0bec*/ 	.word	0x000003d0
        /*0bf0*/ 	.word	0x000000ff
        /*0bf4*/ 	.word	0x00031c30
        /*0bf8*/ 	.short	0x0100
        /*0bfa*/ 	.byte	0x08
	.zero		1


	//   ....[3]....
        /*0bfc*/ 	.word	0x000003e0
        /*0c00*/ 	.word	0x000000ff
        /*0c04*/ 	.word	0x00031c40
        /*0c08*/ 	.short	0x0100
        /*0c0a*/ 	.byte	0x08
	.zero		1


	//   ....[4]....
        /*0c0c*/ 	.word	0x000003f0
        /*0c10*/ 	.word	0x000000ff
        /*0c14*/ 	.word	0x00031c38
        /*0c18*/ 	.short	0x0100
        /*0c1a*/ 	.byte	0x08
	.zero		1


	//   ....[5]....
        /*0c1c*/ 	.word	0x00000400
        /*0c20*/ 	.word	0x000000ff
        /*0c24*/ 	.word	0x00031c48
        /*0c28*/ 	.short	0x0100
        /*0c2a*/ 	.byte	0x08
	.zero		1


	//   ....[6]....
        /*0c2c*/ 	.word	0x00000530
        /*0c30*/ 	.word	0x000000ff
        /*0c34*/ 	.word	0x00031c50
        /*0c38*/ 	.short	0x0100
        /*0c3a*/ 	.byte	0x08
	.zero		1


	//   ....[7]....
        /*0c3c*/ 	.word	0x00000540
        /*0c40*/ 	.word	0x000000ff
        /*0c44*/ 	.word	0x00031c60
        /*0c48*/ 	.short	0x0100
        /*0c4a*/ 	.byte	0x08
	.zero		1


	//   ....[8]....
        /*0c4c*/ 	.word	0x00000550
        /*0c50*/ 	.word	0x000000ff
        /*0c54*/ 	.word	0x00031c58
        /*0c58*/ 	.short	0x0100
        /*0c5a*/ 	.byte	0x08
	.zero		1


	//   ....[9]....
        /*0c5c*/ 	.word	0x00000560
        /*0c60*/ 	.word	0x000000ff
        /*0c64*/ 	.word	0x00031c68
        /*0c68*/ 	.short	0x0100
        /*0c6a*/ 	.byte	0x08
	.zero		1


	//   ....[10]....
        /*0c6c*/ 	.word	0x00000650
        /*0c70*/ 	.word	0x000000ff
        /*0c74*/ 	.word	0x00031c70
        /*0c78*/ 	.short	0x0100
        /*0c7a*/ 	.byte	0x06
	.zero		1


	//   ....[11]....
        /*0c7c*/ 	.word	0x00000660
        /*0c80*/ 	.word	0x000000ff
        /*0c84*/ 	.word	0x00031c80
        /*0c88*/ 	.short	0x0100
        /*0c8a*/ 	.byte	0x06
	.zero		1


	//   ....[12]....
        /*0c8c*/ 	.word	0x00000670
        /*0c90*/ 	.word	0x000000ff
        /*0c94*/ 	.word	0x00031c78
        /*0c98*/ 	.short	0x0100
        /*0c9a*/ 	.byte	0x06
	.zero		1


	//   ....[13]....
        /*0c9c*/ 	.word	0x00000680
        /*0ca0*/ 	.word	0x000000ff
        /*0ca4*/ 	.word	0x00031c88
        /*0ca8*/ 	.short	0x0100
        /*0caa*/ 	.byte	0x06
	.zero		1


	//   ....[14]....
        /*0cac*/ 	.word	0x000007b0
        /*0cb0*/ 	.word	0x000000ff
        /*0cb4*/ 	.word	0x00031c90
        /*0cb8*/ 	.short	0x0100
        /*0cba*/ 	.byte	0x08
	.zero		1


	//   ....[15]....
        /*0cbc*/ 	.word	0x000007c0
        /*0cc0*/ 	.word	0x000000ff
        /*0cc4*/ 	.word	0x00031ca0
        /*0cc8*/ 	.short	0x0100
        /*0cca*/ 	.byte	0x08
	.zero		1


	//   ....[16]....
        /*0ccc*/ 	.word	0x000007d0
        /*0cd0*/ 	.word	0x000000ff
        /*0cd4*/ 	.word	0x00031c98
        /*0cd8*/ 	.short	0x0100
        /*0cda*/ 	.byte	0x08
	.zero		1


	//   ....[17]....
        /*0cdc*/ 	.word	0x000007e0
        /*0ce0*/ 	.word	0x000000ff
        /*0ce4*/ 	.word	0x00031ca8
        /*0ce8*/ 	.short	0x0100
        /*0cea*/ 	.byte	0x08
	.zero		1


	//   ....[18]....
        /*0cec*/ 	.word	0x00000910
        /*0cf0*/ 	.word	0x000000ff
        /*0cf4*/ 	.word	0x00031cb0
        /*0cf8*/ 	.short	0x0100
        /*0cfa*/ 	.byte	0x08
	.zero		1


	//   ....[19]....
        /*0cfc*/ 	.word	0x00000920
        /*0d00*/ 	.word	0x000000ff
        /*0d04*/ 	.word	0x00031cc0
        /*0d08*/ 	.short	0x0100
        /*0d0a*/ 	.byte	0x08
	.zero		1


	//   ....[20]....
        /*0d0c*/ 	.word	0x00000930
        /*0d10*/ 	.word	0x000000ff
        /*0d14*/ 	.word	0x00031cb8
        /*0d18*/ 	.short	0x0100
        /*0d1a*/ 	.byte	0x08
	.zero		1


	//   ....[21]....
        /*0d1c*/ 	.word	0x00000940
        /*0d20*/ 	.word	0x000000ff
        /*0d24*/ 	.word	0x00031cc8
        /*0d28*/ 	.short	0x0100
        /*0d2a*/ 	.byte	0x08
	.zero		1


	//   ....[22]....
        /*0d2c*/ 	.word	0x000031f0
        /*0d30*/ 	.word	0x00000015
        /*0d34*/ 	.word	0x00031c90
        /*0d38*/ 	.short	0x010a
        /*0d3a*/ 	.byte	0x3f
	.zero		1


	//   ....[23]....
        /*0d3c*/ 	.word	0x00004d50
        /*0d40*/ 	.word	0x00000015
        /*0d44*/ 	.word	0x00031c90
        /*0d48*/ 	.short	0x010a
        /*0d4a*/ 	.byte	0x3f
	.zero		1


	//   ....[24]....
        /*0d4c*/ 	.word	0x00006880
        /*0d50*/ 	.word	0x00000015
        /*0d54*/ 	.word	0x00031c90
        /*0d58*/ 	.short	0x010a
        /*0d5a*/ 	.byte	0x3f
	.zero		1


	//   ....[25]....
        /*0d5c*/ 	.word	0x00006ae0
        /*0d60*/ 	.word	0x00000020
        /*0d64*/ 	.word	0x00000000
        /*0d68*/ 	.short	0x0101
        /*0d6a*/ 	.byte	0x3f
	.zero		1


	//   ....[26]....
        /*0d6c*/ 	.word	0x00006b20
        /*0d70*/ 	.word	0x00000015
        /*0d74*/ 	.word	0x00031cb0
        /*0d78*/ 	.short	0x010a
        /*0d7a*/ 	.byte	0x3f
	.zero		1


	//   ....[27]....
        /*0d7c*/ 	.word	0x00006e60
        /*0d80*/ 	.word	0x00000015
        /*0d84*/ 	.word	0x00000000
        /*0d88*/ 	.short	0x0101
        /*0d8a*/ 	.byte	0x3f
	.zero		1


	//   ....[28]....
        /*0d8c*/ 	.word	0x00007530
        /*0d90*/ 	.word	0x00000016
        /*0d94*/ 	.word	0x00031c00
        /*0d98*/ 	.short	0x010a
        /*0d9a*/ 	.byte	0x3f
	.zero		1


	//   ....[29]....
        /*0d9c*/ 	.word	0x00007580
        /*0da0*/ 	.word	0x00000016
        /*0da4*/ 	.word	0x00031c00
        /*0da8*/ 	.short	0x010a
        /*0daa*/ 	.byte	0x3f
	.zero		1


	//   ....[30]....
        /*0dac*/ 	.word	0x00008190
        /*0db0*/ 	.word	0x00000016
        /*0db4*/ 	.word	0x00031c00
        /*0db8*/ 	.short	0x010a
        /*0dba*/ 	.byte	0x3f
	.zero		1


	//   ....[31]....
        /*0dbc*/ 	.word	0x00009f00
        /*0dc0*/ 	.word	0x00000016
        /*0dc4*/ 	.word	0x00031c00
        /*0dc8*/ 	.short	0x010a
        /*0dca*/ 	.byte	0x3f
	.zero		1


	//   ....[32]....
        /*0dcc*/ 	.word	0x0000b8b0
        /*0dd0*/ 	.word	0x00000015
        /*0dd4*/ 	.word	0x00031c30
        /*0dd8*/ 	.short	0x010a
        /*0dda*/ 	.byte	0x3f
	.zero		1


	//   ....[33]....
        /*0ddc*/ 	.word	0x0000b920
        /*0de0*/ 	.word	0x00000015
        /*0de4*/ 	.word	0x00031c30
        /*0de8*/ 	.short	0x010a
        /*0dea*/ 	.byte	0x3f
	.zero		1


	//   ....[34]....
        /*0dec*/ 	.word	0x0000ee00
        /*0df0*/ 	.word	0x0000003e
        /*0df4*/ 	.word	0x00000000
        /*0df8*/ 	.short	0x0101
        /*0dfa*/ 	.byte	0x3f
	.zero		1


	//   ....[35]....
        /*0dfc*/ 	.word	0x0000fcf0
        /*0e00*/ 	.word	0x00000000
        /*0e04*/ 	.word	0x00031c30
        /*0e08*/ 	.short	0x010a
        /*0e0a*/ 	.byte	0x3f
	.zero		1


	//   ....[36]....
        /*0e0c*/ 	.word	0x0000fd40
        /*0e10*/ 	.word	0x00000000
        /*0e14*/ 	.word	0x00031c30
        /*0e18*/ 	.short	0x010a
        /*0e1a*/ 	.byte	0x3f
	.zero		1


	//   ....[37]....
        /*0e1c*/ 	.word	0x00011fe0
        /*0e20*/ 	.word	0x0000000e
        /*0e24*/ 	.word	0x00031c50
        /*0e28*/ 	.short	0x010a
        /*0e2a*/ 	.byte	0x3f
	.zero		1


	//   ....[38]....
        /*0e2c*/ 	.word	0x00012020
        /*0e30*/ 	.word	0x0000000e
        /*0e34*/ 	.word	0x00031c50
        /*0e38*/ 	.short	0x010a
        /*0e3a*/ 	.byte	0x3f
	.zero		1


	//   ....[39]....
        /*0e3c*/ 	.word	0x00013f20
        /*0e40*/ 	.word	0x0000004d
        /*0e44*/ 	.word	0x00000000
        /*0e48*/ 	.short	0x0101
        /*0e4a*/ 	.byte	0x3f
	.zero		1


	//   ....[40]....
        /*0e4c*/ 	.word	0x00013f40
        /*0e50*/ 	.word	0x00000013
        /*0e54*/ 	.word	0x00000000
        /*0e58*/ 	.short	0x0101
        /*0e5a*/ 	.byte	0x3f
	.zero		1


	//   ....[41]....
        /*0e5c*/ 	.word	0x00014d80
        /*0e60*/ 	.word	0x00000000
        /*0e64*/ 	.word	0x00031c30
        /*0e68*/ 	.short	0x010a
        /*0e6a*/ 	.byte	0x3f
	.zero		1


	//   ....[42]....
        /*0e6c*/ 	.word	0x00014dd0
        /*0e70*/ 	.word	0x00000000
        /*0e74*/ 	.word	0x00031c30
        /*0e78*/ 	.short	0x010a
        /*0e7a*/ 	.byte	0x3f
	.zero		1


	//   ....[43]....
        /*0e7c*/ 	.word	0x00017070
        /*0e80*/ 	.word	0x0000000e
        /*0e84*/ 	.word	0x00031c50
        /*0e88*/ 	.short	0x010a
        /*0e8a*/ 	.byte	0x3f
	.zero		1


	//   ....[44]....
        /*0e8c*/ 	.word	0x000170c0
        /*0e90*/ 	.word	0x0000000e
        /*0e94*/ 	.word	0x00031c50
        /*0e98*/ 	.short	0x010a
        /*0e9a*/ 	.byte	0x3f
	.zero		1


	//   ....[45]....
        /*0e9c*/ 	.word	0x00018690
        /*0ea0*/ 	.word	0x0000004a
        /*0ea4*/ 	.word	0x00000000
        /*0ea8*/ 	.short	0x0101
        /*0eaa*/ 	.byte	0x3f
	.zero		1


	//   ....[46]....
        /*0eac*/ 	.word	0x00018710
        /*0eb0*/ 	.word	0x00000049
        /*0eb4*/ 	.word	0x00000000
        /*0eb8*/ 	.short	0x0101
        /*0eba*/ 	.byte	0x3f
	.zero		1


	//   ....[47]....
        /*0ebc*/ 	.word	0x00019230
        /*0ec0*/ 	.word	0x00000007
        /*0ec4*/ 	.word	0x00031c50
        /*0ec8*/ 	.short	0x010a
        /*0eca*/ 	.byte	0x3f
	.zero		1


	//   ....[48]....
        /*0ecc*/ 	.word	0x000192e0
        /*0ed0*/ 	.word	0x00000007
        /*0ed4*/ 	.word	0x00031c50
        /*0ed8*/ 	.short	0x010a
        /*0eda*/ 	.byte	0x3f
	.zero		1


	//   ....[49]....
        /*0edc*/ 	.word	0x00019b40
        /*0ee0*/ 	.word	0x0000000a
        /*0ee4*/ 	.word	0x00000000
        /*0ee8*/ 	.short	0x0101
        /*0eea*/ 	.byte	0x3f
	.zero		1


	//   ....[50]....
        /*0eec*/ 	.word	0x0001aef0
        /*0ef0*/ 	.word	0x00000000
        /*0ef4*/ 	.word	0x00000000
        /*0ef8*/ 	.short	0x0101
        /*0efa*/ 	.byte	0x3f
	.zero		1


	//   ....[51]....
        /*0efc*/ 	.word	0x0001d170
        /*0f00*/ 	.word	0x00000016
        /*0f04*/ 	.word	0x00031c20
        /*0f08*/ 	.short	0x010a
        /*0f0a*/ 	.byte	0x3f
	.zero		1


	//   ....[52]....
        /*0f0c*/ 	.word	0x0001d230
        /*0f10*/ 	.word	0x00000009
        /*0f14*/ 	.word	0x00031ca0
        /*0f18*/ 	.short	0x010a
        /*0f1a*/ 	.byte	0x3f
	.zero		1


	//   ....[53]....
        /*0f1c*/ 	.word	0x0001d660
        /*0f20*/ 	.word	0x00000009
        /*0f24*/ 	.word	0x00031cc0
        /*0f28*/ 	.short	0x010a
        /*0f2a*/ 	.byte	0x3f
	.zero		1


	//   ....[54]....
        /*0f2c*/ 	.word	0x0001dbc0
        /*0f30*/ 	.word	0x00000008
        /*0f34*/ 	.word	0x00031ca0
        /*0f38*/ 	.short	0x010a
        /*0f3a*/ 	.byte	0x3f
	.zero		1


	//   ....[55]....
        /*0f3c*/ 	.word	0x0001dfe0
        /*0f40*/ 	.word	0x00000008
        /*0f44*/ 	.word	0x00031cc0
        /*0f48*/ 	.short	0x010a
        /*0f4a*/ 	.byte	0x3f
	.zero		1


	//   ....[56]....
        /*0f4c*/ 	.word	0x0001ede0
        /*0f50*/ 	.word	0x00000000
        /*0f54*/ 	.word	0x00031c40
        /*0f58*/ 	.short	0x010a
        /*0f5a*/ 	.byte	0x3f
	.zero		1


	//   ....[57]....
        /*0f5c*/ 	.word	0x0001fd70
        /*0f60*/ 	.word	0x00000016
        /*0f64*/ 	.word	0x00031c00
        /*0f68*/ 	.short	0x0107
        /*0f6a*/ 	.byte	0x3f
	.zero		1


	//   ....[58]....
        /*0f6c*/ 	.word	0x0001fe70
        /*0f70*/ 	.word	0x00000016
        /*0f74*/ 	.word	0x00031c00
        /*0f78*/ 	.short	0x0101
        /*0f7a*/ 	.byte	0x3f
	.zero		1


	//   ....[59]....
        /*0f7c*/ 	.word	0x0001fe90
        /*0f80*/ 	.word	0x00000016
        /*0f84*/ 	.word	0x00031c20
        /*0f88*/ 	.short	0x010a
        /*0f8a*/ 	.byte	0x3f
	.zero		1


	//   ....[60]....
        /*0f8c*/ 	.word	0x000201a0
        /*0f90*/ 	.word	0x00000003
        /*0f94*/ 	.word	0x00031c40
        /*0f98*/ 	.short	0x010a
        /*0f9a*/ 	.byte	0x3f
	.zero		1


	//   ....[61]....
        /*0f9c*/ 	.word	0x00020620
        /*0fa0*/ 	.word	0x00000003
        /*0fa4*/ 	.word	0x00000060
        /*0fa8*/ 	.short	0x010a
        /*0faa*/ 	.byte	0x3f
	.zero		1


	//   ....[62]....
        /*0fac*/ 	.word	0x00020d40
        /*0fb0*/ 	.word	0x00000003
        /*0fb4*/ 	.word	0x00031c40
        /*0fb8*/ 	.short	0x010a
        /*0fba*/ 	.byte	0x3f
	.zero		1


	//   ....[63]....
        /*0fbc*/ 	.word	0x000211c0
        /*0fc0*/ 	.word	0x0000000c
        /*0fc4*/ 	.word	0x00000060
        /*0fc8*/ 	.short	0x010a
        /*0fca*/ 	.byte	0x3f
	.zero		1


	//   ....[64]....
        /*0fcc*/ 	.word	0x00021830
        /*0fd0*/ 	.word	0x00000002
        /*0fd4*/ 	.word	0x00031c40
        /*0fd8*/ 	.short	0x010a
        /*0fda*/ 	.byte	0x3f
	.zero		1


	//   ....[65]....
        /*0fdc*/ 	.word	0x00021cc0
        /*0fe0*/ 	.word	0x00000007
        /*0fe4*/ 	.word	0x00000060
        /*0fe8*/ 	.short	0x010a
        /*0fea*/ 	.byte	0x3f
	.zero		1


	//   ....[66]....
        /*0fec*/ 	.word	0x000222e0
        /*0ff0*/ 	.word	0x00000003
        /*0ff4*/ 	.word	0x00031c60
        /*0ff8*/ 	.short	0x010a
        /*0ffa*/ 	.byte	0x3f
	.zero		1


	//   ....[67]....
        /*0ffc*/ 	.word	0x00023410
        /*1000*/ 	.word	0x00000009
        /*1004*/ 	.word	0x00031c20
        /*1008*/ 	.short	0x010a
        /*100a*/ 	.byte	0x3f
	.zero		1


	//   ....[68]....
        /*100c*/ 	.word	0x000235c0
        /*1010*/ 	.word	0x00000006
        /*1014*/ 	.word	0x00000000
        /*1018*/ 	.short	0x010a
        /*101a*/ 	.byte	0x3f
	.zero		1


	//   ....[69]....
        /*101c*/ 	.word	0x00023630
        /*1020*/ 	.word	0x00000007
        /*1024*/ 	.word	0x00000000
        /*1028*/ 	.short	0x010a
        /*102a*/ 	.byte	0x3f
	.zero		1


	//   ....[70]....
        /*102c*/ 	.word	0x00023690
        /*1030*/ 	.word	0x00000004
        /*1034*/ 	.word	0x00000000
        /*1038*/ 	.short	0x010a
        /*103a*/ 	.byte	0x3f
	.zero		1


	//   ....[71]....
        /*103c*/ 	.word	0x000236c0
        /*1040*/ 	.word	0x00000005
        /*1044*/ 	.word	0x00000000
        /*1048*/ 	.short	0x010a
        /*104a*/ 	.byte	0x3f
	.zero		1


	//   ....[72]....
        /*104c*/ 	.word	0x00023720
        /*1050*/ 	.word	0x00000015
        /*1054*/ 	.word	0x00031c90
        /*1058*/ 	.short	0x010a
        /*105a*/ 	.byte	0x3f
	.zero		1


	//   ....[73]....
        /*105c*/ 	.word	0x00023770
        /*1060*/ 	.word	0x00000015
        /*1064*/ 	.word	0x00031c90
        /*1068*/ 	.short	0x010a
        /*106a*/ 	.byte	0x3f
	.zero		1


	//   ....[74]....
        /*106c*/ 	.word	0x000237c0
        /*1070*/ 	.word	0x00000015
        /*1074*/ 	.word	0x00031c90
        /*1078*/ 	.short	0x010a
        /*107a*/ 	.byte	0x3f
	.zero		1


	//   ....[75]....
        /*107c*/ 	.word	0x00023810
        /*1080*/ 	.word	0x00000015
        /*1084*/ 	.word	0x00031cb0
        /*1088*/ 	.short	0x010a
        /*108a*/ 	.byte	0x3f
	.zero		1


	//   ....[76]....
        /*108c*/ 	.word	0x00023b10
        /*1090*/ 	.word	0x00000016
        /*1094*/ 	.word	0x00031c00
        /*1098*/ 	.short	0x010a
        /*109a*/ 	.byte	0x3f
	.zero		1


	//   ....[77]....
        /*109c*/ 	.word	0x00023d30
        /*10a0*/ 	.word	0x00000016
        /*10a4*/ 	.word	0x00031c00
        /*10a8*/ 	.short	0x010a
        /*10aa*/ 	.byte	0x3f
	.zero		1


	//   ....[78]....
        /*10ac*/ 	.word	0x00023d80
        /*10b0*/ 	.word	0x00000015
        /*10b4*/ 	.word	0x00031c30
        /*10b8*/ 	.short	0x010a
        /*10ba*/ 	.byte	0x3f
	.zero		1


	//   ....[79]....
        /*10bc*/ 	.word	0x00023dd0
        /*10c0*/ 	.word	0x00000000
        /*10c4*/ 	.word	0x00031c30
        /*10c8*/ 	.short	0x010a
        /*10ca*/ 	.byte	0x3f
	.zero		1


	//   ....[80]....
        /*10cc*/ 	.word	0x00023e20
        /*10d0*/ 	.word	0x0000000e
        /*10d4*/ 	.word	0x00031c50
        /*10d8*/ 	.short	0x010a
        /*10da*/ 	.byte	0x3f
	.zero		1


	//   ....[81]....
        /*10dc*/ 	.word	0x00023e70
        /*10e0*/ 	.word	0x00000000
        /*10e4*/ 	.word	0x00031c30
        /*10e8*/ 	.short	0x010a
        /*10ea*/ 	.byte	0x3f
	.zero		1


	//   ....[82]....
        /*10ec*/ 	.word	0x00023ec0
        /*10f0*/ 	.word	0x0000000e
        /*10f4*/ 	.word	0x00031c50
        /*10f8*/ 	.short	0x010a
        /*10fa*/ 	.byte	0x3f
	.zero		1


	//   ....[83]....
        /*10fc*/ 	.word	0x00023f10
        /*1100*/ 	.word	0x00000007
        /*1104*/ 	.word	0x00031c50
        /*1108*/ 	.short	0x010a
        /*110a*/ 	.byte	0x3f
	.zero		1


	//   ....[84]....
        /*110c*/ 	.word	0x000242a0
        /*1110*/ 	.word	0x00000016
        /*1114*/ 	.word	0x00031c20
        /*1118*/ 	.short	0x010a
        /*111a*/ 	.byte	0x3f
	.zero		1


	//   ....[85]....
        /*111c*/ 	.word	0x000242f0
        /*1120*/ 	.word	0x00000009
        /*1124*/ 	.word	0x00031ca0
        /*1128*/ 	.short	0x010a
        /*112a*/ 	.byte	0x3f
	.zero		1


	//   ....[86]....
        /*112c*/ 	.word	0x00024340
        /*1130*/ 	.word	0x00000009
        /*1134*/ 	.word	0x00031cc0
        /*1138*/ 	.short	0x010a
        /*113a*/ 	.byte	0x3f
	.zero		1


	//   ....[87]....
        /*113c*/ 	.word	0x00024390
        /*1140*/ 	.word	0x00000008
        /*1144*/ 	.word	0x00031ca0
        /*1148*/ 	.short	0x010a
        /*114a*/ 	.byte	0x3f
	.zero		1


	//   ....[88]....
        /*114c*/ 	.word	0x000243e0
        /*1150*/ 	.word	0x00000008
        /*1154*/ 	.word	0x00031cc0
        /*1158*/ 	.short	0x010a
        /*115a*/ 	.byte	0x3f
	.zero		1


	//   ....[89]....
        /*115c*/ 	.word	0x00024580
        /*1160*/ 	.word	0x00000000
        /*1164*/ 	.word	0x00031c40
        /*1168*/ 	.short	0x010a
        /*116a*/ 	.byte	0x3f
	.zero		1


	//   ....[90]....
        /*116c*/ 	.word	0x00024e50
        /*1170*/ 	.word	0x00000016
        /*1174*/ 	.word	0x00031c20
        /*1178*/ 	.short	0x010a
        /*117a*/ 	.byte	0x3f
	.zero		1


	//   ....[91]....
        /*117c*/ 	.word	0x00024ea0
        /*1180*/ 	.word	0x00000003
        /*1184*/ 	.word	0x00031c40
        /*1188*/ 	.short	0x010a
        /*118a*/ 	.byte	0x3f
	.zero		1


	//   ....[92]....
        /*118c*/ 	.word	0x00024ef0
        /*1190*/ 	.word	0x00000003
        /*1194*/ 	.word	0x00000060
        /*1198*/ 	.short	0x010a
        /*119a*/ 	.byte	0x3f
	.zero		1


	//   ....[93]....
        /*119c*/ 	.word	0x00024f40
        /*11a0*/ 	.word	0x00000003
        /*11a4*/ 	.word	0x00031c40
        /*11a8*/ 	.short	0x010a
        /*11aa*/ 	.byte	0x3f
	.zero		1


	//   ....[94]....
        /*11ac*/ 	.word	0x00024f90
        /*11b0*/ 	.word	0x0000000c
        /*11b4*/ 	.word	0x00000060
        /*11b8*/ 	.short	0x010a
        /*11ba*/ 	.byte	0x3f
	.zero		1


	//   ....[95]....
        /*11bc*/ 	.word	0x00024fe0
        /*11c0*/ 	.word	0x00000002
        /*11c4*/ 	.word	0x00031c40
        /*11c8*/ 	.short	0x010a
        /*11ca*/ 	.byte	0x3f
	.zero		1


	//   ....[96]....
        /*11cc*/ 	.word	0x00025030
        /*11d0*/ 	.word	0x00000007
        /*11d4*/ 	.word	0x00000060
        /*11d8*/ 	.short	0x010a
        /*11da*/ 	.byte	0x3f
	.zero		1


	//   ....[97]....
        /*11dc*/ 	.word	0x00025080
        /*11e0*/ 	.word	0x00000003
        /*11e4*/ 	.word	0x00031c60
        /*11e8*/ 	.short	0x010a
        /*11ea*/ 	.byte	0x3f
	.zero		1


	//   ....[98]....
        /*11ec*/ 	.word	0x00025a10
        /*11f0*/ 	.word	0x00000009
        /*11f4*/ 	.word	0x00031c20
        /*11f8*/ 	.short	0x010a
        /*11fa*/ 	.byte	0x3f
	.zero		1


	//   ....[99]....
        /*11fc*/ 	.word	0x00025bb0
        /*1200*/ 	.word	0x00000006
        /*1204*/ 	.word	0x00000000
        /*1208*/ 	.short	0x010a
        /*120a*/ 	.byte	0x3f
	.zero		1


	//   ....[100]....
        /*120c*/ 	.word	0x00025c00
        /*1210*/ 	.word	0x00000007
        /*1214*/ 	.word	0x00000000
        /*1218*/ 	.short	0x010a
        /*121a*/ 	.byte	0x3f
	.zero		1


	//   ....[101]....
        /*121c*/ 	.word	0x00025c50
        /*1220*/ 	.word	0x00000004
        /*1224*/ 	.word	0x00000000
        /*1228*/ 	.short	0x010a
        /*122a*/ 	.byte	0x3f
	.zero		1


	//----- nvinfo : EIATTR_NUM_MBARRIERS
	.align		4
.L_327:
        /*122c*/ 	.byte	0x03, 0x38
        /*122e*/ 	.short	0x0016


	//----- nvinfo : EIATTR_EXIT_INSTR_OFFSETS
	.align		4
        /*1230*/ 	.byte	0x04, 0x1c
        /*1232*/ 	.short	(.L_329 - .L_328)


	//   ....[0]....
.L_328:
        /*1234*/ 	.word	0x00023710


	//----- nvinfo : EIATTR_MAX_THREADS
	.align		4
.L_329:
        /*1238*/ 	.byte	0x04, 0x05
        /*123a*/ 	.short	(.L_331 - .L_330)
.L_330:
        /*123c*/ 	.word	0x00000200
        /*1240*/ 	.word	0x00000001
        /*1244*/ 	.word	0x00000001


	//----- nvinfo : EIATTR_CRS_STACK_SIZE
	.align		4
.L_331:
        /*1248*/ 	.byte	0x04, 0x1e
        /*124a*/ 	.short	(.L_333 - .L_332)
.L_332:
        /*124c*/ 	.word	0x00000000


	//----- nvinfo : EIATTR_CBANK_PARAM_SIZE
	.align		4
.L_333:
        /*1250*/ 	.byte	0x03, 0x19
        /*1252*/ 	.short	0x0af0


	//----- nvinfo : EIATTR_PARAM_CBANK
	.align		4
        /*1254*/ 	.byte	0x04, 0x0a
        /*1256*/ 	.short	(.L_335 - .L_334)
	.align		4
.L_334:
        /*1258*/ 	.word	index@(.nv.constant0._ZN7cutlass13device_kernelIN5flash11enable_sm90INS1_16FlashAttnFwdSm90INS1_25CollectiveMainloopFwdSm90ILi2EN4cute5tupleIJNS5_1CILi1EEES8_S8_EEENS6_IJNS7_ILi192EEENS7_ILi144EEENS7_ILi96EEEEEELi96ENS_10bfloat16_tEfNS_4arch4Sm90ELb1ELb0ELb0ELb1ELb0ELb1ELb0ELb0ELb1ELb1ELb0ELb0EEENS1_21CollectiveEpilogueFwdINS6_IJSA_SC_SB_EEES9_SE_SG_Li384ELb1ELb1ELb0ELb0EEENS1_36VarlenDynamicPersistentTileSchedulerILi192ELi144ELi384ELi128ELb0ELb1ELb1ELb1ELb1ELb1EEEEEEEEEvNT_6ParamsE)
        /*125c*/ 	.short	0x0210
        /*125e*/ 	.short	0x0af0


	//----- nvinfo : EIATTR_SW_WAR
	.align		4
.L_335:
        /*1260*/ 	.byte	0x04, 0x36
        /*1262*/ 	.short	(.L_337 - .L_336)
.L_336:
        /*1264*/ 	.word	0x00000008
.L_337:


//--------------------- .nv.callgraph             --------------------------
	.section	.nv.callgraph,"",@"SHT_CUDA_CALLGRAPH"
	.align	4
	.sectionentsize	8
	.align		4
        /*0000*/ 	.word	0x00000000
	.align		4
        /*0004*/ 	.word	0xffffffff
	.align		4
        /*0008*/ 	.word	index@(_ZN7cutlass13device_kernelIN5flash11enable_sm90INS1_16FlashAttnFwdSm90INS1_25CollectiveMainloopFwdSm90ILi2EN4cute5tupleIJNS5_1CILi1EEES8_S8_EEENS6_IJNS7_ILi192EEENS7_ILi144EEENS7_ILi96EEEEEELi96ENS_10bfloat16_tEfNS_4arch4Sm90ELb0ELb0ELb0ELb0ELb0ELb0ELb0ELb0ELb1ELb1ELb0ELb0EEENS1_21CollectiveEpilogueFwdINS6_IJSA_SC_SB_EEES9_SE_SG_Li384ELb0ELb1ELb0ELb0EEENS1_29StaticPersistentTileSchedulerILb0EEEEEEEEEvNT_6ParamsE)
	.align		4
        /*000c*/ 	.word	index@(__assertfail)
	.align		4
        /*0010*/ 	.word	index@(_ZN7cutlass13device_kernelIN5flash11enable_sm90INS1_16FlashAttnFwdSm90INS1_25CollectiveMainloopFwdSm90ILi2EN4cute5tupleIJNS5_1CILi1EEES8_S8_EEENS6_IJNS7_ILi192EEENS7_ILi144EEENS7_ILi96EEEEEELi96ENS_10bfloat16_tEfNS_4arch4Sm90ELb0ELb0ELb0ELb1ELb0ELb0ELb0ELb0ELb1ELb1ELb0ELb0EEENS1_21CollectiveEpilogueFwdINS6_IJSA_SC_SB_EEES9_SE_SG_Li384ELb1ELb1ELb0ELb0EEENS1_36VarlenDynamicPersistentTileSchedulerILi192ELi144ELi384ELi128ELb0ELb1ELb1ELb0ELb1ELb1EEEEEEEEEvNT_6ParamsE)
	.align		4
        /*0014*/ 	.word	index@(__assertfail)
	.align		4
        /*0018*/ 	.word	index@(_ZN7cutlass13device_kernelIN5flash11enable_sm90INS1_16FlashAttnFwdSm90INS1_25CollectiveMainloopFwdSm90ILi2EN4cute5tupleIJNS5_1CILi1EEES8_S8_EEENS6_IJNS7_ILi192EEENS7_ILi144EEENS7_ILi96EEEEEELi96ENS_10bfloat16_tEfNS_4arch4Sm90ELb0ELb0ELb0ELb1ELb0ELb1ELb0ELb0ELb1ELb1ELb0ELb0EEENS1_21CollectiveEpilogueFwdINS6_IJSA_SC_SB_EEES9_SE_SG_Li384ELb1ELb1ELb0ELb0EEENS1_36VarlenDynamicPersistentTileSchedulerILi192ELi144ELi384ELi128ELb0ELb1ELb1ELb0ELb1ELb1EEEEEEEEEvNT_6ParamsE)
	.align		4
        /*001c*/ 	.word	index@(__assertfail)
	.align		4
        /*0020*/ 	.word	index@(_ZN7cutlass13device_kernelIN5flash11enable_sm90INS1_16FlashAttnFwdSm90INS1_25CollectiveMainloopFwdSm90ILi2EN4cute5tupleIJNS5_1CILi1EEES8_S8_EEENS6_IJNS7_ILi192EEENS7_ILi128EEENS7_ILi96EEEEEELi96ENS_10bfloat16_tEfNS_4arch4Sm90ELb0ELb1ELb0ELb0ELb0ELb0ELb0ELb0ELb1ELb1ELb0ELb0EEENS1_21CollectiveEpilogueFwdINS6_IJSA_SC_SB_EEES9_SE_SG_Li384ELb0ELb1ELb0ELb0EEENS1_30DynamicPersistentTileSchedulerILi384ELi128ELb0ELb1ELb1EEEEEEEEEvNT_6ParamsE)
	.align		4
        /*0024*/ 	.word	index@(__assertfail)
	.align		4
        /*0028*/ 	.word	index@(_ZN7cutlass13device_kernelIN5flash11enable_sm90INS1_16FlashAttnFwdSm90INS1_25CollectiveMainloopFwdSm90ILi2EN4cute5tupleIJNS5_1CILi1EEES8_S8_EEENS6_IJNS7_ILi192EEENS7_ILi128EEENS7_ILi96EEEEEELi96ENS_10bfloat16_tEfNS_4arch4Sm90ELb0ELb1ELb0ELb1ELb0ELb0ELb0ELb0ELb1ELb1ELb0ELb0EEENS1_21CollectiveEpilogueFwdINS6_IJSA_SC_SB_EEES9_SE_SG_Li384ELb1ELb1ELb0ELb0EEENS1_36VarlenDynamicPersistentTileSchedulerILi192ELi128ELi384ELi128ELb0ELb1ELb1ELb1ELb0ELb1EEEEEEEEEvNT_6ParamsE)
	.align		4
        /*002c*/ 	.word	index@(__assertfail)
	.align		4
        /*0030*/ 	.word	index@(_ZN7cutlass13device_kernelIN5flash11enable_sm90INS1_16FlashAttnFwdSm90INS1_25CollectiveMainloopFwdSm90ILi2EN4cute5tupleIJNS5_1CILi1EEES8_S8_EEENS6_IJNS7_ILi192EEENS7_ILi128EEENS7_ILi96EEEEEELi96ENS_10bfloat16_tEfNS_4arch4Sm90ELb0ELb1ELb0ELb1ELb0ELb1ELb0ELb0ELb1ELb1ELb0ELb0EEENS1_21CollectiveEpilogueFwdINS6_IJSA_SC_SB_EEES9_SE_SG_Li384ELb1ELb1ELb0ELb0EEENS1_36VarlenDynamicPersistentTileSchedulerILi192ELi128ELi384ELi128ELb0ELb1ELb1ELb1ELb0ELb1EEEEEEEEEvNT_6ParamsE)
	.align		4
        /*0034*/ 	.word	index@(__assertfail)
	.align		4
        /*0038*/ 	.word	index@(_ZN7cutlass13device_kernelIN5flash11enable_sm90INS1_16FlashAttnFwdSm90INS1_25CollectiveMainloopFwdSm90ILi2EN4cute5tupleIJNS5_1CILi1EEES8_S8_EEENS6_IJNS7_ILi192EEENS7_ILi144EEENS7_ILi96EEEEEELi96ENS_10bfloat16_tEfNS_4arch4Sm90ELb1ELb0ELb0ELb0ELb0ELb0ELb0ELb0ELb1ELb1ELb0ELb0EEENS1_21CollectiveEpilogueFwdINS6_IJSA_SC_SB_EEES9_SE_SG_Li384ELb0ELb1ELb0ELb0EEENS1_30DynamicPersistentTileSchedulerILi384ELi128ELb0ELb1ELb1EEEEEEEEEvNT_6ParamsE)
	.align		4
        /*003c*/ 	.word	index@(__assertfail)
	.align		4
        /*0040*/ 	.word	index@(_ZN7cutlass13device_kernelIN5flash11enable_sm90INS1_16FlashAttnFwdSm90INS1_25CollectiveMainloopFwdSm90ILi2EN4cute5tupleIJNS5_1CILi1EEES8_S8_EEENS6_IJNS7_ILi192EEENS7_ILi144EEENS7_ILi96EEEEEELi96ENS_10bfloat16_tEfNS_4arch4Sm90ELb1ELb0ELb0ELb1ELb0ELb0ELb0ELb0ELb1ELb1ELb0ELb0EEENS1_21CollectiveEpilogueFwdINS6_IJSA_SC_SB_EEES9_SE_SG_Li384ELb1ELb1ELb0ELb0EEENS1_36VarlenDynamicPersistentTileSchedulerILi192ELi144ELi384ELi128ELb0ELb1ELb1ELb1ELb1ELb1EEEEEEEEEvNT_6ParamsE)
	.align		4
        /*0044*/ 	.word	index@(__assertfail)
	.align		4
        /*0048*/ 	.word	index@(_ZN7cutlass13device_kernelIN5flash11enable_sm90INS1_16FlashAttnFwdSm90INS1_25CollectiveMainloopFwdSm90ILi2EN4cute5tupleIJNS5_1CILi1EEES8_S8_EEENS6_IJNS7_ILi192EEENS7_ILi144EEENS7_ILi96EEEEEELi96ENS_10bfloat16_tEfNS_4arch4Sm90ELb1ELb0ELb0ELb1ELb0ELb1ELb0ELb0ELb1ELb1ELb0ELb0EEENS1_21CollectiveEpilogueFwdINS6_IJSA_SC_SB_EEES9_SE_SG_Li384ELb1ELb1ELb0ELb0EEENS1_36VarlenDynamicPersistentTileSchedulerILi192ELi144ELi384ELi128ELb0ELb1ELb1ELb1ELb1ELb1EEEEEEEEEvNT_6ParamsE)
	.align		4
        /*004c*/ 	.word	index@(__assertfail)
	.align		4
        /*0050*/ 	.word	0x00000000
	.align		4
        /*0054*/ 	.word	0xfffffffe
	.align		4
        /*0058*/ 	.word	0x00000000
	.align		4
        /*005c*/ 	.word	0xfffffffd
	.align		4
        /*0060*/ 	.word	0x00000000
	.align		4
        /*0064*/ 	.word	0xfffffffc


//--------------------- .nv.constant4             --------------------------
	.section	.nv.constant4,"a",@progbits
	.align	8
	.align		8
.nv.constant4:
        /*0000*/ 	.dword	__assertfail
	.align		8
        /*0008*/ 	.dword	__unnamed_1
	.align		8
        /*0010*/ 	.dword	__unnamed_2
	.align		8
        /*0018*/ 	.dword	__unnamed_3
	.align		8
        /*0020*/ 	.dword	__unnamed_4
	.align		8
        /*0028*/ 	.dword	__unnamed_5
	.align		8
        /*0030*/ 	.dword	__unnamed_6
	.align		8
        /*0038*/ 	.dword	__unnamed_7
	.align		8
        /*0040*/ 	.dword	__unnamed_8
	.align		8
        /*0048*/ 	.dword	__unnamed_9
	.align		8
        /*0050*/ 	.dword	_ZN73_INTERNAL_efdb56c5_37_flash_fwd_hdim96_bf16_packgqa_sm90_cu_1f2e7571_35524cuda3std3__45__cpo5beginE
	.align		8
        /*0058*/ 	.dword	_ZN73_INTERNAL_efdb56c5_37_flash_fwd_hdim96_bf16_packgqa_sm90_cu_1f2e7571_35524cuda3std3__45__cpo3endE
	.align		8
        /*0060*/ 	.dword	_ZN73_INTERNAL_efdb56c5_37_flash_fwd_hdim96_bf16_packgqa_sm90_cu_1f2e7571_35524cuda3std3__45__cpo6cbeginE
	.align		8
        /*0068*/ 	.dword	_ZN73_INTERNAL_efdb56c5_37_flash_fwd_hdim96_bf16_packgqa_sm90_cu_1f2e7571_35524cuda3std3__45__cpo4cendE
	.align		8
        /*0070*/ 	.dword	_ZN73_INTERNAL_efdb56c5_37_flash_fwd_hdim96_bf16_packgqa_sm90_cu_1f2e7571_35524cuda3std3__475_GLOBAL__N__efdb56c5_37_flash_fwd_hdim96_bf16_packgqa_sm90_cu_1f2e7571_35526ignoreE
	.align		8
        /*0078*/ 	.dword	_ZN73_INTERNAL_efdb56c5_37_flash_fwd_hdim96_bf16_packgqa_sm90_cu_1f2e7571_35524cuda3std3__419piecewise_constructE
	.align		8
        /*0080*/ 	.dword	_ZN73_INTERNAL_efdb56c5_37_flash_fwd_hdim96_bf16_packgqa_sm90_cu_1f2e7571_35524cuda3std3__48in_placeE
	.align		8
        /*0088*/ 	.dword	_ZN73_INTERNAL_efdb56c5_37_flash_fwd_hdim96_bf16_packgqa_sm90_cu_1f2e7571_35524cuda3std6ranges3__45__cpo4swapE
	.align		8
        /*0090*/ 	.dword	_ZN73_INTERNAL_efdb56c5_37_flash_fwd_hdim96_bf16_packgqa_sm90_cu_1f2e7571_35524cuda3std6ranges3__45__cpo9iter_moveE
	.align		8
        /*0098*/ 	.dword	_ZN73_INTERNAL_efdb56c5_37_flash_fwd_hdim96_bf16_packgqa_sm90_cu_1f2e7571_35524cute7productE
	.align		8
        /*00a0*/ 	.dword	_ZN73_INTERNAL_efdb56c5_37_flash_fwd_hdim96_bf16_packgqa_sm90_cu_1f2e7571_35524cute1_E
	.align		8
        /*00a8*/ 	.dword	$str$20
	.align		8
        /*00b0*/ 	.dword	$str$21


//--------------------- .text._ZN7cutlass13device_kernelIN5flash11enable_sm90INS1_16FlashAttnFwdSm90INS1_25CollectiveMainloopFwdSm90ILi2EN4cute5tupleIJNS5_1CILi1EEES8_S8_EEENS6_IJNS7_ILi192EEENS7_ILi144EEENS7_ILi96EEEEEELi96ENS_10bfloat16_tEfNS_4arch4Sm90ELb0ELb0ELb0ELb0ELb0ELb0ELb0ELb0ELb1ELb1ELb0ELb0EEENS1_21CollectiveEpilogueFwdINS6_IJSA_SC_SB_EEES9_SE_SG_Li384ELb0ELb1ELb0ELb0EEENS1_29StaticPersistentTileSchedulerILb0EEEEEEEEEvNT_6ParamsE --------------------------
	.section	.text._ZN7cutlass13device_kernelIN5flash11enable_sm90INS1_16FlashAttnFwdSm90INS1_25CollectiveMainloopFwdSm90ILi2EN4cute5tupleIJNS5_1CILi1EEES8_S8_EEENS6_IJNS7_ILi192EEENS7_ILi144EEENS7_ILi96EEEEEELi96ENS_10bfloat16_tEfNS_4arch4Sm90ELb0ELb0ELb0ELb0ELb0ELb0ELb0ELb0ELb1ELb1ELb0ELb0EEENS1_21CollectiveEpilogueFwdINS6_IJSA_SC_SB_EEES9_SE_SG_Li384ELb0ELb1ELb0ELb0EEENS1_29StaticPersistentTileSchedulerILb0EEEEEEEEEvNT_6ParamsE,"ax",@progbits
	.align	128
.text._ZN7cutlass13device_kernelIN5flash11enable_sm90INS1_16FlashAttnFwdSm90INS1_25CollectiveMainloopFwdSm90ILi2EN4cute5tupleIJNS5_1CILi1EEES8_S8_EEENS6_IJNS7_ILi192EEENS7_ILi144EEENS7_ILi96EEEEEELi96ENS_10bfloat16_tEfNS_4arch4Sm90ELb0ELb0ELb0ELb0ELb0ELb0ELb0ELb0ELb1ELb1ELb0ELb0EEENS1_21CollectiveEpilogueFwdINS6_IJSA_SC_SB_EEES9_SE_SG_Li384ELb0ELb1ELb0ELb0EEENS1_29StaticPersistentTileSchedulerILb0EEEEEEEEEvNT_6ParamsE:
        .type           _ZN7cutlass13device_kernelIN5flash11enable_sm90INS1_16FlashAttnFwdSm90INS1_25CollectiveMainloopFwdSm90ILi2EN4cute5tupleIJNS5_1CILi1EEES8_S8_EEENS6_IJNS7_ILi192EEENS7_ILi144EEENS7_ILi96EEEEEELi96ENS_10bfloat16_tEfNS_4arch4Sm90ELb0ELb0ELb0ELb0ELb0ELb0ELb0ELb0ELb1ELb1ELb0ELb0EEENS1_21CollectiveEpilogueFwdINS6_IJSA_SC_SB_EEES9_SE_SG_Li384ELb0ELb1ELb0ELb0EEENS1_29StaticPersistentTileSchedulerILb0EEEEEEEEEvNT_6ParamsE,@function
        .size           _ZN7cutlass13device_kernelIN5flash11enable_sm90INS1_16FlashAttnFwdSm90INS1_25CollectiveMainloopFwdSm90ILi2EN4cute5tupleIJNS5_1CILi1EEES8_S8_EEENS6_IJNS7_ILi192EEENS7_ILi144EEENS7_ILi96EEEEEELi96ENS_10bfloat16_tEfNS_4arch4Sm90ELb0ELb0ELb0ELb0ELb0ELb0ELb0ELb0ELb1ELb1ELb0ELb0EEENS1_21CollectiveEpilogueFwdINS6_IJSA_SC_SB_EEES9_SE_SG_Li384ELb0ELb1ELb0ELb0EEENS1_29StaticPersistentTileSchedulerILb0EEEEEEEEEvNT_6ParamsE,(.L_x_2724 - _ZN7cutlass13device_kernelIN5flash11enable_sm90INS1_16FlashAttnFwdSm90INS1_25CollectiveMainloopFwdSm90ILi2EN4cute5tupleIJNS5_1CILi1EEES8_S8_EEENS6_IJNS7_ILi192EEENS7_ILi144EEENS7_ILi96EEEEEELi96ENS_10bfloat16_tEfNS_4arch4Sm90ELb0ELb0ELb0ELb0ELb0ELb0ELb0ELb0ELb1ELb1ELb0ELb0EEENS1_21CollectiveEpilogueFwdINS6_IJSA_SC_SB_EEES9_SE_SG_Li384ELb0ELb1ELb0ELb0EEENS1_29StaticPersistentTileSchedulerILb0EEEEEEEEEvNT_6ParamsE)
        .other          _ZN7cutlass13device_kernelIN5flash11enable_sm90INS1_16FlashAttnFwdSm90INS1_25CollectiveMainloopFwdSm90ILi2EN4cute5tupleIJNS5_1CILi1EEES8_S8_EEENS6_IJNS7_ILi192EEENS7_ILi144EEENS7_ILi96EEEEEELi96ENS_10bfloat16_tEfNS_4arch4Sm90ELb0ELb0ELb0ELb0ELb0ELb0ELb0ELb0ELb1ELb1ELb0ELb0EEENS1_21CollectiveEpilogueFwdINS6_IJSA_SC_SB_EEES9_SE_SG_Li384ELb0ELb1ELb0ELb0EEENS1_29StaticPersistentTileSchedulerILb0EEEEEEEEEvNT_6ParamsE,@"STO_CUDA_ENTRY STV_DEFAULT"
_ZN7cutlass13device_kernelIN5flash11enable_sm90INS1_16FlashAttnFwdSm90INS1_25CollectiveMainloopFwdSm90ILi2EN4cute5tupleIJNS5_1CILi1EEES8_S8_EEENS6_IJNS7_ILi192EEENS7_ILi144EEENS7_ILi96EEEEEELi96ENS_10bfloat16_tEfNS_4arch4Sm90ELb0ELb0ELb0ELb0ELb0ELb0ELb0ELb0ELb1ELb1ELb0ELb0EEENS1_21CollectiveEpilogueFwdINS6_IJSA_SC_SB_EEES9_SE_SG_Li384ELb0ELb1ELb0ELb0EEENS1_29StaticPersistentTileSchedulerILb0EEEEEEEEEvNT_6ParamsE:
[----:B------:R-:W0:Y:S02]  /*0000*/  LDC R1, c[0x0][0x28] ;  /* 0x00000a00ff017b82 */ /* 0x000e240000000800 */
[----:B0-----:R-:W-:Y:S01]  /*0010*/  VIADD R1, R1, 0xffffffd8 ;  /* 0xffffffd801017836 */ /* 0x001fe20000000000 */
[----:B------:R-:W0:Y:S01]  /*0020*/  S2R R3, SR_TID.X ;  /* 0x0000000000037919 */ /* 0x000e220000002100 */
[----:B------:R-:W-:Y:S01]  /*0030*/  ELECT P0, URZ, PT ;  /* 0x00000000003f782f */ /* 0x000fe20003800000 */
[----:B------:R-:W-:Y:S01]  /*0040*/  BSSY B0, `(.L_x_0) ;  /* 0x000000d000007945 */ /* 0x000fe20003800000 */
[----:B0-----:R-:W-:-:S05]  /*0050*/  SHF.R.U32.HI R0, RZ, 0x5, R3 ;  /* 0x00000005ff007819 */ /* 0x001fca0000011603 */
[----:B------:R-:W0:Y:S02]  /*0060*/  SHFL.IDX PT, R2, R0, RZ, 0x1f ;  /* 0x00001fff00027589 */ /* 0x000e2400000e0000 */
[----:B0-----:R-:W-:-:S13]  /*0070*/  ISETP.EQ.AND P0, PT, R2, RZ, P0 ;  /* 0x000000ff0200720c */ /* 0x001fda0000702270 */
[----:B------:R-:W-:Y:S05]  /*0080*/  @!P0 BRA `(.L_x_1) ;  /* 0x0000000000208947 */ /* 0x000fea0003800000 */
[----:B------:R-:W-:Y:S02]  /*0090*/  ULDC.64 UR4, c[0x0][0x198] ;  /* 0x0000660000047ab9 */ /* 0x000fe40000000a00 */
[----:B------:R-:W-:Y:S02]  /*00a0*/  UIADD3 UR6, UP0, UR4, 0x370, URZ ;  /* 0x0000037004067890 */ /* 0x000fe4000ff1e03f */
[----:B------:R-:W-:Y:S02]  /*00b0*/  UIADD3 UR4, UP1, UR4, 0x470, URZ ;  /* 0x0000047004047890 */ /* 0x000fe4000ff3e03f */
[----:B------:R-:W-:Y:S02]  /*00c0*/  UIADD3.X UR7, URZ, UR5, URZ, UP0, !UPT ;  /* 0x000000053f077290 */ /* 0x000fe400087fe43f */
[----:B------:R-:W-:-:S07]  /*00d0*/  UIADD3.X UR5, URZ, UR5, URZ, UP1, !UPT ;  /* 0x000000053f057290 */ /* 0x000fce0008ffe43f */
[----:B------:R0:W-:Y:S02]  /*00e0*/  UTMACCTL.PF [UR6] ;  /* 0x00000000060079b9 */ /* 0x0001e40008040000 */
[----:B------:R0:W-:Y:S02]  /*00f0*/  UTMACCTL.PF [UR4] ;  /* 0x00000000040079b9 */ /* 0x0001e40008040000 */
[----:B0-----:R-:W-:Y:S01]  /*0100*/  NOP ;  /* 0x0000000000007918 */ /* 0x001fe20000000000 */
.L_x_1:
[----:B------:R-:W-:Y:S05]  /*0110*/  BSYNC B0 ;  /* 0x0000000000007941 */ /* 0x000fea0003800000 */
.L_x_0:
[----:B------:R-:W-:Y:S01]  /*0120*/  VOTEU.ANY UP0, P0 ;  /* 0x00000000003f7886 */ /* 0x000fe20000000100 */
[----:B------:R-:W0:Y:S01]  /*0130*/  SHFL.IDX PT, R2, R0, RZ, 0x1f ;  /* 0x00001fff00027589 */ /* 0x000e2200000e0000 */
[----:B------:R-:W-:Y:S01]  /*0140*/  UMOV UR4, 0x80 ;  /* 0x0000008000047882 */ /* 0x000fe20000000000 */
[----:B------:R-:W-:Y:S01]  /*0150*/  UMOV UR7, 0x180 ;  /* 0x0000018000077882 */ /* 0x000fe20000000000 */
[----:B------:R-:W-:Y:S01]  /*0160*/  SHF.R.U32.HI R3, RZ, 0x7, R3 ;  /* 0x00000007ff037819 */ /* 0x000fe20000011603 */
[----:B------:R-:W1:Y:S01]  /*0170*/  @UP0 S2UR UR8, SR_CgaCtaId ;  /* 0x00000000000809c3 */ /* 0x000e620000008800 */
[----:B------:R-:W-:Y:S01]  /*0180*/  @UP0 UMOV UR6, 0x400 ;  /* 0x0000040000060882 */ /* 0x000fe20000000000 */
[----:B------:R-:W-:-:S04]  /*0190*/  @UP0 UIADD3 UR4, -UR4, 0x100000, URZ ;  /* 0x0010000004040890 */ /* 0x000fc8000fffe13f */
[----:B------:R-:W-:Y:S02]  /*01a0*/  @UP0 USHF.L.U32 UR5, UR4, 0xb, URZ ;  /* 0x0000000b04050899 */ /* 0x000fe4000800063f */
[----:B------:R-:W-:Y:S01]  /*01b0*/  @UP0 USHF.L.U32 UR4, UR4, 0x1, URZ ;  /* 0x0000000104040899 */ /* 0x000fe2000800063f */
[----:B------:R-:W-:Y:S01]  /*01c0*/  VOTEU.ANY UP1, P0 ;  /* 0x00000000003f7886 */ /* 0x000fe20000020100 */
[----:B0-----:R-:W-:Y:S02]  /*01d0*/  ISETP.NE.AND P1, PT, R2, RZ, PT ;  /* 0x000000ff0200720c */ /* 0x001fe40003f25270 */
[----:B------:R0:W2:Y:S01]  /*01e0*/  SHFL.IDX PT, R2, R3, RZ, 0x1f ;  /* 0x00001fff03027589 */ /* 0x0000a200000e0000 */
[----:B-1----:R-:W-:Y:S02]  /*01f0*/  @UP0 ULEA UR8, UR8, UR6, 0x18 ;  /* 0x0000000608080291 */ /* 0x002fe4000f8ec03f */
[----:B------:R-:W-:-:S04]  /*0200*/  @UP0 UIADD3 UR6, -UR7, 0x100000, URZ ;  /* 0x0010000007060890 */ /* 0x000fc8000fffe13f */
[----:B------:R-:W-:Y:S02]  /*0210*/  @UP0 USHF.L.U32 UR7, UR6, 0xb, URZ ;  /* 0x0000000b06070899 */ /* 0x000fe4000800063f */
[----:B------:R-:W-:Y:S01]  /*0220*/  @UP0 USHF.L.U32 UR6, UR6, 0x1, URZ ;  /* 0x0000000106060899 */ /* 0x000fe2000800063f */
[----:B------:R-:W-:Y:S01]  /*0230*/  VOTEU.ANY UP0, P0 ;  /* 0x00000000003f7886 */ /* 0x000fe20000000100 */
[----:B------:R-:W1:Y:S04]  /*0240*/  FENCE.VIEW.ASYNC.S ;  /* 0x00000000000073c6 */ /* 0x000e680000000000 */
[----:B-1----:R0:W1:Y:S06]  /*0250*/  @UP0 SYNCS.EXCH.64 URZ, [UR8+0x31c00], UR4 ;  /* 0x031c0004083f05b2 */ /* 0x00206c0008000100 */
[----:B------:R0:W3:Y:S02]  /*0260*/  @UP1 SYNCS.EXCH.64 URZ, [UR8+0x31c20], UR6 ;  /* 0x031c2006083f15b2 */ /* 0x0000e40008000100 */
[----:B0-----:R-:W-:Y:S05]  /*0270*/  @P1 BRA `(.L_x_2) ;  /* 0x0000000000481947 */ /* 0x001fea0003800000 */
[----:B------:R-:W0:Y:S01]  /*0280*/  S2UR UR5, SR_CgaCtaId ;  /* 0x00000000000579c3 */ /* 0x000e220000008800 */
[----:B------:R-:W-:Y:S01]  /*0290*/  UMOV UR4, 0x400 ;  /* 0x0000040000047882 */ /* 0x000fe20000000000 */
[----:B------:R-:W-:Y:S01]  /*02a0*/  UMOV UR6, 0x1 ;  /* 0x0000000100067882 */ /* 0x000fe20000000000 */
[----:B------:R-:W-:Y:S01]  /*02b0*/  UMOV UR7, 0x3 ;  /* 0x0000000300077882 */ /* 0x000fe20000000000 */
[----:B------:R-:W-:Y:S01]  /*02c0*/  ELECT P0, URZ, PT ;  /* 0x00000000003f782f */ /* 0x000fe20003800000 */
[----:B0-----:R-:W-:Y:S02]  /*02d0*/  ULEA UR8, UR5, UR4, 0x18 ;  /* 0x0000000405087291 */ /* 0x001fe4000f8ec03f */
[----:B------:R-:W-:-:S04]  /*02e0*/  UIADD3 UR4, -UR6, 0x100000, URZ ;  /* 0x0010000006047890 */ /* 0x000fc8000fffe13f */
[----:B------:R-:W-:Y:S02]  /*02f0*/  USHF.L.U32 UR5, UR4, 0xb, URZ ;  /* 0x0000000b04057899 */ /* 0x000fe4000800063f */
[----:B------:R-:W-:Y:S02]  /*0300*/  USHF.L.U32 UR4, UR4, 0x1, URZ ;  /* 0x0000000104047899 */ /* 0x000fe4000800063f */
[----:B------:R-:W-:-:S04]  /*0310*/  UIADD3 UR6, -UR7, 0x100000, URZ ;  /* 0x0010000007067890 */ /* 0x000fc8000fffe13f */
[----:B------:R-:W-:Y:S02]  /*0320*/  USHF.L.U32 UR7, UR6, 0xb, URZ ;  /* 0x0000000b06077899 */ /* 0x000fe4000800063f */
[----:B------:R-:W-:Y:S01]  /*0330*/  USHF.L.U32 UR6, UR6, 0x1, URZ ;  /* 0x0000000106067899 */ /* 0x000fe2000800063f */
[----:B------:R-:W0:Y:S03]  /*0340*/  FENCE.VIEW.ASYNC.S ;  /* 0x00000000000073c6 */ /* 0x000e260000000000 */
[----:B0-----:R0:W4:Y:S08]  /*0350*/  SYNCS.EXCH.64 URZ, [UR8+0x31c30], UR4 ;  /* 0x031c3004083f75b2 */ /* 0x0011300008000100 */
[----:B------:R0:W0:Y:S01]  /*0360*/  SYNCS.EXCH.64 URZ, [UR8+0x31c40], UR6 ;  /* 0x031c4006083f75b2 */ /* 0x0000220008000100 */
[----:B------:R0:W0:Y:S01]  /*0370*/  SYNCS.EXCH.64 URZ, [UR8+0x31c38], UR4 ;  /* 0x031c3804083f75b2 */ /* 0x0000220008000100 */
[----:B------:R0:W0:Y:S01]  /*0380*/  SYNCS.EXCH.64 URZ, [UR8+0x31c48], UR6 ;  /* 0x031c4806083f75b2 */ /* 0x0000220008000100 */
[----:B------:R-:W-:Y:S01]  /*0390*/  NOP ;  /* 0x0000000000007918 */ /* 0x000fe20000000000 */
.L_x_2:
[----:B------:R-:W5:Y:S01]  /*03a0*/  SHFL.IDX PT, R3, R0, RZ, 0x1f ;  /* 0x00001fff00037589 */ /* 0x000f6200000e0000 */
[----:B------:R-:W-:Y:S01]  /*03b0*/  NOP ;  /* 0x0000000000007918 */ /* 0x000fe20000000000 */
[----:B-----5:R-:W-:-:S13]  /*03c0*/  ISETP.NE.AND P0, PT, R3, RZ, PT ;  /* 0x000000ff0300720c */ /* 0x020fda0003f05270 */
[----:B------:R-:W-:Y:S05]  /*03d0*/  @P0 BRA `(.L_x_3) ;  /* 0x0000000000480947 */ /* 0x000fea0003800000 */
[----:B0-----:R-:W0:Y:S01]  /*03e0*/  S2UR UR5, SR_CgaCtaId ;  /* 0x00000000000579c3 */ /* 0x001e220000008800 */
        /* <DEDUP_REMOVED lines=12> */
[----:B0-----:R0:W0:Y:S08]  /*04b0*/  SYNCS.EXCH.64 URZ, [UR8+0x31c50], UR4 ;  /* 0x031c5004083f75b2 */ /* 0x0010300008000100 */
[----:B------:R0:W0:Y:S01]  /*04c0*/  SYNCS.EXCH.64 URZ, [UR8+0x31c60], UR6 ;  /* 0x031c6006083f75b2 */ /* 0x0000220008000100 */
[----:B------:R0:W0:Y:S01]  /*04d0*/  SYNCS.EXCH.64 URZ, [UR8+0x31c58], UR4 ;  /* 0x031c5804083f75b2 */ /* 0x0000220008000100 */
[----:B------:R0:W0:Y:S01]  /*04e0*/  SYNCS.EXCH.64 URZ, [UR8+0x31c68], UR6 ;  /* 0x031c6806083f75b2 */ /* 0x0000220008000100 */
[----:B------:R-:W-:Y:S01]  /*04f0*/  NOP ;  /* 0x0000000000007918 */ /* 0x000fe20000000000 */
.L_x_3:
[----:B------:R-:W5:Y:S01]  /*0500*/  SHFL.IDX PT, R3, R0, RZ, 0x1f ;  /* 0x00001fff00037589 */ /* 0x000f6200000e0000 */
[----:B------:R-:W-:Y:S01]  /*0510*/  NOP ;  /* 0x0000000000007918 */ /* 0x000fe20000000000 */
[----:B-----5:R-:W-:-:S13]  /*0520*/  ISETP.NE.AND P0, PT, R3, RZ, PT ;  /* 0x000000ff0300720c */ /* 0x020fda0003f05270 */
[----:B------:R-:W-:Y:S05]  /*0530*/  @P0 BRA `(.L_x_4) ;  /* 0x0000000000380947 */ /* 0x000fea0003800000 */
[----:B0-----:R-:W0:Y:S01]  /*0540*/  S2UR UR5, SR_CgaCtaId ;  /* 0x00000000000579c3 */ /* 0x001e220000008800 */
[----:B------:R-:W-:Y:S01]  /*0550*/  UMOV UR4, 0x400 ;  /* 0x0000040000047882 */ /* 0x000fe20000000000 */
[----:B------:R-:W-:Y:S01]  /*0560*/  UMOV UR7, 0x1 ;  /* 0x0000000100077882 */ /* 0x000fe20000000000 */
[----:B------:R-:W-:Y:S01]  /*0570*/  ELECT P0, URZ, PT ;  /* 0x00000000003f782f */ /* 0x000fe20003800000 */
[----:B0-----:R-:W-:Y:S02]  /*0580*/  ULEA UR6, UR5, UR4, 0x18 ;  /* 0x0000000405067291 */ /* 0x001fe4000f8ec03f */
[----:B------:R-:W-:-:S04]  /*0590*/  UIADD3 UR4, -UR7, 0x100000, URZ ;  /* 0x0010000007047890 */ /* 0x000fc8000fffe13f */
[----:B------:R-:W-:Y:S02]  /*05a0*/  USHF.L.U32 UR5, UR4, 0xb, URZ ;  /* 0x0000000b04057899 */ /* 0x000fe4000800063f */
[----:B------:R-:W-:Y:S01]  /*05b0*/  USHF.L.U32 UR4, UR4, 0x1, URZ ;  /* 0x0000000104047899 */ /* 0x000fe2000800063f */
[----:B------:R-:W0:Y:S11]  /*05c0*/  FENCE.VIEW.ASYNC.S ;  /* 0x00000000000073c6 */ /* 0x000e360000000000 */
[----:B0-----:R0:W0:Y:S01]  /*05d0*/  SYNCS.EXCH.64 URZ, [UR6+0x31c70], UR4 ;  /* 0x031c7004063f75b2 */ /* 0x0010220008000100 */
[----:B------:R0:W0:Y:S01]  /*05e0*/  SYNCS.EXCH.64 URZ, [UR6+0x31c80], UR4 ;  /* 0x031c8004063f75b2 */ /* 0x0000220008000100 */
[----:B------:R0:W0:Y:S01]  /*05f0*/  SYNCS.EXCH.64 URZ, [UR6+0x31c78], UR4 ;  /* 0x031c7804063f75b2 */ /* 0x0000220008000100 */
[----:B------:R0:W0:Y:S01]  /*0600*/  SYNCS.EXCH.64 URZ, [UR6+0x31c88], UR4 ;  /* 0x031c8804063f75b2 */ /* 0x0000220008000100 */
[----:B------:R-:W-:Y:S01]  /*0610*/  NOP ;  /* 0x0000000000007918 */ /* 0x000fe20000000000 */
.L_x_4:
        /* <DEDUP_REMOVED lines=22> */
.L_x_5:
        /* <DEDUP_REMOVED lines=22> */
.L_x_6:
[----:B--2---:R-:W-:Y:S01]  /*08e0*/  ISETP.NE.AND P0, PT, R2, RZ, PT ;  /* 0x000000ff0200720c */ /* 0x004fe20003f05270 */
[----:B------:R-:W-:Y:S01]  /*08f0*/  IMAD.MOV.U32 R2, RZ, RZ, 0x1 ;  /* 0x00000001ff027424 */ /* 0x000fe200078e00ff */
[----:B------:R-:W-:Y:S01]  /*0900*/  NOP ;  /* 0x0000000000007918 */ /* 0x000fe20000000000 */
[----:B------:R-:W-:-:S03]  /*0910*/  ULDC.64 UR60, c[0x0][0x208] ;  /* 0x00008200003c7ab9 */ /* 0x000fc60000000a00 */
[----:B------:R-:W-:-:S05]  /*0920*/  SEL R2, R2, 0x2, !P0 ;  /* 0x0000000202027807 */ /* 0x000fca0004000000 */
[----:B------:R2:W-:Y:S01]  /*0930*/  STL [R1+0x24], R2 ;  /* 0x0000240201007387 */ /* 0x0005e20000100800 */
[----:B01-34-:R-:W-:Y:S06]  /*0940*/  BAR.SYNC.DEFER_BLOCKING 0x0 ;  /* 0x0000000000007b1d */ /* 0x01bfec0000010000 */
[----:B------:R-:W-:Y:S05]  /*0950*/  @!P0 BRA `(.L_x_7) ;  /* 0x0000009000988947 */ /* 0x000fea0003800000 */
.L_x_8:
[----:B------:R-:W-:-:S08]  /*0960*/  NOP ;  /* 0x0000000000007918 */ /* 0x000fd00000000000 */
[----:B------:R-:W0:Y:S02]  /*0970*/  USETMAXREG.TRY_ALLOC.CTAPOOL UP0, 0xa0 ;  /* 0x000000a0000079c8 */ /* 0x000e240008000600 */
[----:B0-----:R-:W-:-:S13]  /*0980*/  PLOP3.LUT P0, PT, PT, PT, UP0, 0x80, 0x0 ;  /* 0x000000000000781c */ /* 0x001fda0003f0f008 */
[----:B------:R-:W-:Y:S05]  /*0990*/  @!P0 BRA `(.L_x_8) ;  /* 0xfffffffc00f08947 */ /* 0x000fea000383ffff */
[----:B------:R-:W0:Y:S01]  /*09a0*/  S2R R0, SR_TID.X ;  /* 0x0000000000007919 */ /* 0x000e220000002100 */
[----:B------:R-:W1:Y:S08]  /*09b0*/  S2UR UR4, SR_CTAID.X ;  /* 0x00000000000479c3 */ /* 0x000e700000002500 */
[----:B------:R-:W-:Y:S06]  /*09c0*/  BAR.ARV 0x8, 0x200 ;  /* 0x0208000000007b1d */ /* 0x000fec0000002000 */
[----:B0-----:R-:W-:-:S04]  /*09d0*/  SHF.R.U32.HI R0, RZ, 0x7, R0 ;  /* 0x00000007ff007819 */ /* 0x001fc80000011600 */
[----:B------:R-:W-:Y:S02]  /*09e0*/  ISETP.NE.AND P0, PT, R0, 0x1, PT ;  /* 0x000000010000780c */ /* 0x000fe40003f05270 */
[----:B------:R-:W1:Y:S11]  /*09f0*/  LDC R0, c[0x0][0xc34] ;  /* 0x00030d00ff007b82 */ /* 0x000e760000000800 */
[----:B------:R-:W-:Y:S06]  /*0a00*/  @!P0 BAR.ARV 0x9, 0x100 ;  /* 0x0244000000008b1d */ /* 0x000fec0000002000 */
[----:B-1----:R-:W-:-:S13]  /*0a10*/  ISETP.LE.AND P0, PT, R0, UR4, PT ;  /* 0x0000000400007c0c */ /* 0x002fda000bf03270 */
[----:B------:R-:W-:Y:S05]  /*0a20*/  @P0 EXIT ;  /* 0x000000000000094d */ /* 0x000fea0003800000 */
[----:B------:R-:W3:Y:S01]  /*0a30*/  LDL.LU R12, [R1+0x24] ;  /* 0x00002400010c7983 */ /* 0x000ee20000300800 */
[----:B--2---:R-:W0:Y:S02]  /*0a40*/  S2R R2, SR_TID.X ;  /* 0x0000000000027919 */ /* 0x004e240000002100 */
[----:B0-----:R-:W-:-:S05]  /*0a50*/  VIADD R147, R2, 0xffffff80 ;  /* 0xffffff8002937836 */ /* 0x001fca0000000000 */
[----:B------:R-:W-:-:S04]  /*0a60*/  SHF.R.S32.HI R0, RZ, 0x1f, R147 ;  /* 0x0000001fff007819 */ /* 0x000fc80000011493 */
[----:B------:R-:W-:-:S04]  /*0a70*/  LEA.HI R2, R0, R147, RZ, 0x4 ;  /* 0x0000009300027211 */ /* 0x000fc800078f20ff */
[----:B------:R-:W-:Y:S02]  /*0a80*/  LOP3.LUT R4, R2, 0xfffffff0, RZ, 0xc0, !PT ;  /* 0xfffffff002047812 */ /* 0x000fe400078ec0ff */
[----:B------:R-:W-:-:S03]  /*0a90*/  LEA.HI R153, R0, R147, RZ, 0x7 ;  /* 0x0000009300997211 */ /* 0x000fc600078f38ff */
[----:B------:R-:W-:Y:S01]  /*0aa0*/  IMAD.IADD R4, R147, 0x1, -R4 ;  /* 0x0000000193047824 */ /* 0x000fe200078e0a04 */
[CC--:B------:R-:W-:Y:S02]  /*0ab0*/  LEA.HI R148, R0.reuse, R147.reuse, RZ, 0x2 ;  /* 0x0000009300947211 */ /* 0x0c0fe400078f10ff */
[----:B------:R-:W-:Y:S02]  /*0ac0*/  LEA.HI R0, R0, R147, RZ, 0x5 ;  /* 0x0000009300007211 */ /* 0x000fe400078f28ff */
[----:B------:R-:W-:Y:S02]  /*0ad0*/  SHF.R.S32.HI R3, RZ, 0x1f, R4 ;  /* 0x0000001fff037819 */ /* 0x000fe40000011404 */
[----:B------:R-:W-:Y:S02]  /*0ae0*/  LOP3.LUT R6, R153, 0xffffff80, RZ, 0xc0, !PT ;  /* 0xffffff8099067812 */ /* 0x000fe400078ec0ff */
[----:B------:R-:W-:Y:S02]  /*0af0*/  SHF.R.S32.HI R9, RZ, 0x5, R0 ;  /* 0x00000005ff097819 */ /* 0x000fe40000011400 */
[----:B------:R-:W-:Y:S01]  /*0b00*/  LEA.HI R0, R3, R4, RZ, 0x3 ;  /* 0x0000000403007211 */ /* 0x000fe200078f18ff */
[----:B------:R-:W-:Y:S01]  /*0b10*/  IMAD.IADD R149, R147, 0x1, -R6 ;  /* 0x0000000193957824 */ /* 0x000fe200078e0a06 */
[----:B------:R-:W-:-:S02]  /*0b20*/  SHF.R.S32.HI R5, RZ, 0x4, R2 ;  /* 0x00000004ff057819 */ /* 0x000fc40000011402 */
[----:B------:R-:W-:Y:S01]  /*0b30*/  LOP3.LUT R8, R148, 0xfffffffc, RZ, 0xc0, !PT ;  /* 0xfffffffc94087812 */ /* 0x000fe200078ec0ff */
[----:B------:R-:W-:Y:S01]  /*0b40*/  IMAD.SHL.U32 R0, R0, 0x10, RZ ;  /* 0x0000001000007824 */ /* 0x000fe200078e00ff */
[----:B------:R-:W-:Y:S02]  /*0b50*/  LEA.HI R3, R3, R4, RZ, 0x2 ;  /* 0x0000000403037211 */ /* 0x000fe400078f10ff */
[----:B------:R-:W-:Y:S02]  /*0b60*/  SHF.R.S32.HI R6, RZ, 0x1f, R149 ;  /* 0x0000001fff067819 */ /* 0x000fe40000011495 */
[----:B------:R-:W-:Y:S01]  /*0b70*/  LEA.HI R2, R2, R5, RZ, 0x1 ;  /* 0x0000000502027211 */ /* 0x000fe200078f08ff */
[----:B------:R-:W-:Y:S01]  /*0b80*/  IMAD.IADD R147, R147, 0x1, -R8 ;  /* 0x0000000193937824 */ /* 0x000fe200078e0a08 */
[----:B------:R-:W-:Y:S01]  /*0b90*/  LOP3.LUT R7, R3, 0x7fffffc, RZ, 0xc0, !PT ;  /* 0x07fffffc03077812 */ /* 0x000fe200078ec0ff */
[----:B------:R-:W0:Y:S01]  /*0ba0*/  S2UR UR5, SR_CgaCtaId ;  /* 0x00000000000579c3 */ /* 0x000e220000008800 */
[----:B------:R-:W-:-:S02]  /*0bb0*/  LOP3.LUT R0, R0, 0x7fffff80, RZ, 0xc0, !PT ;  /* 0x7fffff8000007812 */ /* 0x000fc400078ec0ff */
[----:B------:R-:W-:Y:S02]  /*0bc0*/  LEA.HI R8, R6, R149, RZ, 0x2 ;  /* 0x0000009506087211 */ /* 0x000fe400078f10ff */
[----:B------:R-:W-:Y:S02]  /*0bd0*/  LOP3.LUT R2, R2, 0x1ffffffe, RZ, 0xc0, !PT ;  /* 0x1ffffffe02027812 */ /* 0x000fe400078ec0ff */
[----:B------:R-:W-:Y:S01]  /*0be0*/  SHF.R.S32.HI R3, RZ, 0x2, R3 ;  /* 0x00000002ff037819 */ /* 0x000fe20000011403 */
[----:B------:R-:W-:Y:S01]  /*0bf0*/  IMAD.IADD R7, R4, 0x1, -R7 ;  /* 0x0000000104077824 */ /* 0x000fe200078e0a07 */
[----:B------:R-:W-:Y:S01]  /*0c00*/  SHF.R.S32.HI R153, RZ, 0x7, R153 ;  /* 0x00000007ff997819 */ /* 0x000fe20000011499 */
[----:B------:R-:W-:Y:S01]  /*0c10*/  IMAD R0, R9, 0x100, R0 ;  /* 0x0000010009007824 */ /* 0x000fe200078e0200 */
[----:B------:R-:W-:Y:S01]  /*0c20*/  SHF.R.S32.HI R10, RZ, 0x2, R8 ;  /* 0x00000002ff0a7819 */ /* 0x000fe20000011408 */
[----:B------:R-:W-:Y:S01]  /*0c30*/  IMAD.IADD R2, R5, 0x1, -R2 ;  /* 0x0000000105027824 */ /* 0x000fe200078e0a02 */
[----:B------:R-:W-:Y:S01]  /*0c40*/  SHF.R.S32.HI R11, RZ, 0x1f, R8 ;  /* 0x0000001fff0b7819 */ /* 0x000fe20000011408 */
[----:B------:R-:W-:-:S02]  /*0c50*/  IMAD.SHL.U32 R3, R3, 0x40, RZ ;  /* 0x0000004003037824 */ /* 0x000fc400078e00ff */
[----:B------:R-:W-:Y:S01]  /*0c60*/  IMAD R7, R7, 0x10, R0 ;  /* 0x0000001007077824 */ /* 0x000fe200078e0200 */
[----:B------:R-:W-:Y:S01]  /*0c70*/  LEA.HI R11, R11, R10, RZ, 0x3 ;  /* 0x0000000a0b0b7211 */ /* 0x000fe200078f18ff */
[----:B------:R-:W-:Y:S01]  /*0c80*/  IMAD.HI R0, R153, 0x55555556, RZ ;  /* 0x5555555699007827 */ /* 0x000fe200078e02ff */
[----:B------:R-:W-:-:S03]  /*0c90*/  LOP3.LUT R3, R3, 0x40, RZ, 0xc0, !PT ;  /* 0x0000004003037812 */ /* 0x000fc600078ec0ff */
[----:B------:R-:W-:Y:S01]  /*0ca0*/  IMAD.SHL.U32 R2, R2, 0x8, RZ ;  /* 0x0000000802027824 */ /* 0x000fe200078e00ff */
[----:B------:R-:W-:Y:S01]  /*0cb0*/  LOP3.LUT R11, R11, 0xfffffff8, RZ, 0xc0, !PT ;  /* 0xfffffff80b0b7812 */ /* 0x000fe200078ec0ff */
[----:B------:R-:W-:Y:S01]  /*0cc0*/  IMAD R13, R9, 0x10, R4 ;  /* 0x00000010090d7824 */ /* 0x000fe200078e0204 */
[----:B------:R-:W-:Y:S02]  /*0cd0*/  LEA.HI R6, R6, R149, RZ, 0x5 ;  /* 0x0000009506067211 */ /* 0x000fe400078f28ff */
[----:B------:R-:W-:Y:S01]  /*0ce0*/  LEA.HI R4, R0, R0, RZ, 0x1 ;  /* 0x0000000000047211 */ /* 0x000fe200078f08ff */
[--C-:B------:R-:W-:Y:S01]  /*0cf0*/  IMAD.U32 R156, R13, 0x20, R2.reuse ;  /* 0x000000200d9c7824 */ /* 0x100fe200078e0002 */
[----:B------:R-:W-:Y:S02]  /*0d00*/  LOP3.LUT R0, R3, 0x8, R2, 0xf8, !PT ;  /* 0x0000000803007812 */ /* 0x000fe400078ef802 */
[----:B------:R-:W-:Y:S01]  /*0d10*/  SHF.R.U32.HI R3, RZ, 0x3, R3 ;  /* 0x00000003ff037819 */ /* 0x000fe20000011603 */
[----:B------:R-:W-:Y:S01]  /*0d20*/  IMAD.IADD R11, R10, 0x1, -R11 ;  /* 0x000000010a0b7824 */ /* 0x000fe200078e0a0b */
[----:B------:R-:W-:-:S02]  /*0d30*/  SHF.R.S32.HI R6, RZ, 0x5, R6 ;  /* 0x00000005ff067819 */ /* 0x000fc40000011406 */
[C---:B------:R-:W-:Y:S01]  /*0d40*/  LEA.HI R2, R147.reuse, R147, RZ, 0x1 ;  /* 0x0000009393027211 */ /* 0x040fe200078f08ff */
[----:B------:R-:W-:Y:S01]  /*0d50*/  IMAD.SHL.U32 R18, R147, 0x8, RZ ;  /* 0x0000000893127824 */ /* 0x000fe200078e00ff */
[----:B------:R-:W-:Y:S01]  /*0d60*/  LOP3.LUT R0, R0, R3, RZ, 0x3c, !PT ;  /* 0x0000000300007212 */ /* 0x000fe200078e3cff */
[----:B------:R-:W-:Y:S01]  /*0d70*/  IMAD R4, R4, -0x3, R153 ;  /* 0xfffffffd04047824 */ /* 0x000fe200078e0299 */
[----:B------:R-:W-:Y:S01]  /*0d80*/  LOP3.LUT R8, R8, 0x7ffffffc, RZ, 0xc0, !PT ;  /* 0x7ffffffc08087812 */ /* 0x000fe200078ec0ff */
[----:B------:R-:W-:Y:S01]  /*0d90*/  IMAD R11, R6, 0x10, R11 ;  /* 0x00000010060b7824 */ /* 0x000fe200078e020b */
[----:B------:R-:W-:Y:S01]  /*0da0*/  LOP3.LUT R2, R2, 0x1ffffffe, RZ, 0xc0, !PT ;  /* 0x1ffffffe02027812 */ /* 0x000fe200078ec0ff */
[----:B------:R-:W-:Y:S01]  /*0db0*/  UMOV UR37, 0x400 ;  /* 0x0000040000257882 */ /* 0x000fe20000000000 */
[----:B------:R-:W-:Y:S01]  /*0dc0*/  IMAD.IADD R0, R0, 0x1, R7 ;  /* 0x0000000100007824 */ /* 0x000fe200078e0207 */
[----:B0-----:R-:W-:Y:S01]  /*0dd0*/  ULEA UR37, UR5, UR37, 0x18 ;  /* 0x0000002505257291 */ /* 0x001fe2000f8ec03f */
[----:B------:R-:W-:-:S02]  /*0de0*/  VIADD R145, R18, 0x20 ;  /* 0x0000002012917836 */ /* 0x000fc40000000000 */
[----:B------:R-:W-:Y:S02]  /*0df0*/  VIADD R144, R18, 0x40 ;  /* 0x0000004012907836 */ /* 0x000fe40000000000 */
[----:B------:R-:W-:Y:S02]  /*0e00*/  IMAD.MOV.U32 R157, RZ, RZ, -0x2 ;  /* 0xfffffffeff9d7424 */ /* 0x000fe400078e00ff */
[----:B------:R-:W-:Y:S02]  /*0e10*/  IMAD.IADD R8, R149, 0x1, -R8 ;  /* 0x0000000195087824 */ /* 0x000fe400078e0a08 */
[----:B------:R-:W-:Y:S02]  /*0e20*/  IMAD R154, R4, 0x40, R11 ;  /* 0x00000040049a7824 */ /* 0x000fe400078e020b */
[----:B------:R-:W-:Y:S01]  /*0e30*/  IMAD.IADD R155, R147, 0x1, -R2 ;  /* 0x00000001939b7824 */ /* 0x000fe200078e0a02 */
[----:B------:R-:W-:Y:S01]  /*0e40*/  SHF.R.S32.HI R148, RZ, 0x2, R148 ;  /* 0x00000002ff947819 */ /* 0x000fe20000011494 */
[----:B------:R-:W-:Y:S01]  /*0e50*/  IMAD R157, R8, R157, 0x90 ;  /* 0x00000090089d7424 */ /* 0x000fe200078e029d */
[----:B------:R-:W-:Y:S01]  /*0e60*/  SHF.R.S32.HI R4, RZ, 0x1f, R145 ;  /* 0x0000001fff047819 */ /* 0x000fe20000011491 */
[----:B------:R-:W-:Y:S01]  /*0e70*/  IMAD.MOV.U32 R146, RZ, RZ, RZ ;  /* 0x000000ffff927224 */ /* 0x000fe200078e00ff */
[----:B------:R-:W-:Y:S01]  /*0e80*/  SHF.R.S32.HI R3, RZ, 0x1f, R144 ;  /* 0x0000001fff037819 */ /* 0x000fe20000011490 */
[----:B------:R-:W-:Y:S01]  /*0e90*/  IMAD.MOV.U32 R16, RZ, RZ, RZ ;  /* 0x000000ffff107224 */ /* 0x000fe200078e00ff */
[----:B------:R-:W-:Y:S01]  /*0ea0*/  LEA R2, R0, UR37, 0x1 ;  /* 0x0000002500027c11 */ /* 0x000fe2000f8e08ff */
[----:B------:R-:W-:-:S02]  /*0eb0*/  IMAD R155, R155, 0x8, R154 ;  /* 0x000000089b9b7824 */ /* 0x000fc400078e029a */
[----:B------:R-:W-:Y:S01]  /*0ec0*/  IMAD.U32 R19, RZ, RZ, UR4 ;  /* 0x00000004ff137e24 */ /* 0x000fe2000f8e00ff */
[----:B------:R-:W-:Y:S01]  /*0ed0*/  UMOV UR36, URZ ;  /* 0x0000003f00247c82 */ /* 0x000fe20008000000 */
[----:B---3--:R-:W-:-:S07]  /*0ee0*/  LOP3.LUT R17, R12, 0x1, RZ, 0xfc, !PT ;  /* 0x000000010c117812 */ /* 0x008fce00078efcff */
.L_x_33:
[----:B0-----:R-:W0:Y:S01]  /*0ef0*/  SHFL.IDX PT, R0, R153, RZ, 0x1f ;  /* 0x00001fff99007589 */ /* 0x001e2200000e0000 */
[----:B-1----:R-:W1:Y:S01]  /*0f00*/  LDC R64, c[0x0][0x2f0] ;  /* 0x0000bc00ff407b82 */ /* 0x002e620000000800 */
[----:B------:R-:W-:Y:S01]  /*0f10*/  ULDC UR4, c[0x0][0xc38] ;  /* 0x00030e0000047ab9 */ /* 0x000fe20000000800 */
[----:B------:R-:W-:Y:S01]  /*0f20*/  R2UR UR11, R19 ;  /* 0x00000000130b72ca */ /* 0x000fe200000e0000 */
[----:B------:R-:W-:Y:S01]  /*0f30*/  UISETP.NE.AND UP1, UPT, UR4, 0x1, UPT ;  /* 0x000000010400788c */ /* 0x000fe2000bf25270 */
[----:B------:R-:W-:Y:S02]  /*0f40*/  ULDC.64 UR6, c[0x0][0x418] ;  /* 0x0001060000067ab9 */ /* 0x000fe40000000a00 */
[----:B------:R-:W-:Y:S01]  /*0f50*/  ULDC UR4, c[0x0][0xc44] ;  /* 0x0003110000047ab9 */ /* 0x000fe20000000800 */
[----:B------:R-:W-:Y:S02]  /*0f60*/  UISETP.NE.U32.AND UP0, UPT, UR6, URZ, UPT ;  /* 0x0000003f0600728c */ /* 0x000fe4000bf05070 */
[----:B------:R-:W-:-:S02]  /*0f70*/  UISETP.NE.AND UP2, UPT, UR4, 0x1, UPT ;  /* 0x000000010400788c */ /* 0x000fc4000bf45270 */
[----:B------:R-:W-:Y:S01]  /*0f80*/  UISETP.NE.AND.EX UP0, UPT, UR7, URZ, UPT, UP0 ;  /* 0x0000003f0700728c */ /* 0x000fe2000bf05300 */
[----:B------:R-:W-:Y:S01]  /*0f90*/  ULDC UR8, c[0x0][0x424] ;  /* 0x0001090000087ab9 */ /* 0x000fe20000000800 */
[----:B------:R-:W-:Y:S01]  /*0fa0*/  UIADD3 UR9, UR37, 0x24300, URZ ;  /* 0x0002430025097890 */ /* 0x000fe2000fffe03f */
[----:B------:R-:W-:Y:S01]  /*0fb0*/  @UP1 ULDC UR4, c[0x0][0xc3c] ;  /* 0x00030f0000041ab9 */ /* 0x000fe20000000800 */
[----:B------:R-:W-:Y:S02]  /*0fc0*/  USEL UR8, UR8, 0x1, UP0 ;  /* 0x0000000108087887 */ /* 0x000fe40008000000 */
[----:B------:R-:W-:Y:S02]  /*0fd0*/  UIMAD.WIDE.U32 UR4, UR11, UR4, URZ ;  /* 0x000000040b0472a5 */ /* 0x000fe4000f8e003f */
[----:B------:R-:W-:Y:S01]  /*0fe0*/  ULOP3.LUT UP0, URZ, UR9, 0x9f, URZ, 0xc0, !UPT ;  /* 0x0000009f093f7892 */ /* 0x000fe2000f80c03f */
[----:B0-----:R-:W-:Y:S01]  /*0ff0*/  R2UR UR38, R0 ;  /* 0x00000000002672ca */ /* 0x001fe200000e0000 */
[----:B------:R-:W-:Y:S01]  /*1000*/  @UP1 ULDC UR10, c[0x0][0xc40] ;  /* 0x00031000000a1ab9 */ /* 0x000fe20000000800 */
[----:B------:R-:W-:Y:S01]  /*1010*/  UMOV UR12, UR11 ;  /* 0x0000000b000c7c82 */ /* 0x000fe20008000000 */
[----:B-1----:R-:W-:Y:S01]  /*1020*/  IMAD R64, R64, UR8, RZ ;  /* 0x0000000840407c24 */ /* 0x002fe2000f8e02ff */
[----:B------:R-:W-:Y:S01]  /*1030*/  @UP1 USHF.R.U32.HI UR12, URZ, UR10, UR5 ;  /* 0x0000000a3f0c1299 */ /* 0x000fe20008011605 */
[----:B------:R-:W-:-:S02]  /*1040*/  PLOP3.LUT P0, PT, PT, PT, UP0, 0x80, 0x0 ;  /* 0x000000000000781c */ /* 0x000fc40003f0f008 */
[----:B------:R-:W-:-:S03]  /*1050*/  VIADD R0, R64, 0x8f ;  /* 0x0000008f40007836 */ /* 0x000fc60000000000 */
[----:B------:R-:W-:Y:S01]  /*1060*/  IMAD.U32 R152, RZ, RZ, UR12 ;  /* 0x0000000cff987e24 */ /* 0x000fe2000f8e00ff */
[----:B------:R-:W-:Y:S01]  /*1070*/  UMOV UR8, UR12 ;  /* 0x0000000c00087c82 */ /* 0x000fe20008000000 */
[----:B------:R-:W-:Y:S01]  /*1080*/  IMAD.HI R0, R0, 0x38e38e39, RZ ;  /* 0x38e38e3900007827 */ /* 0x000fe200078e02ff */
[----:B------:R-:W-:-:S04]  /*1090*/  UIMAD.WIDE UR6, UR38, 0x55555556, URZ ;  /* 0x55555556260678a5 */ /* 0x000fc8000f8e023f */
[----:B------:R-:W-:Y:S01]  /*10a0*/  ULEA.HI UR7, UR7, UR7, URZ, 0x1 ;  /* 0x0000000707077291 */ /* 0x000fe2000f8f083f */
[----:B------:R-:W-:-:S03]  /*10b0*/  SHF.R.U32.HI R3, RZ, 0x1f, R0 ;  /* 0x0000001fff037819 */ /* 0x000fc60000011600 */
[----:B------:R-:W-:Y:S01]  /*10c0*/  UIMAD UR40, UR7, -0x3, UR38 ;  /* 0xfffffffd072878a4 */ /* 0x000fe2000f8e0226 */
[----:B-----5:R-:W-:Y:S02]  /*10d0*/  LEA.HI.SX32 R22, R0, R3, 0x1b ;  /* 0x0000000300167211 */ /* 0x020fe400078fdaff */
[----:B------:R-:W-:Y:S02]  /*10e0*/  @UP2 ULDC.64 UR6, c[0x0][0xc48] ;  /* 0x0003120000062ab9 */ /* 0x000fe40000000a00 */
[----:B------:R-:W-:Y:S02]  /*10f0*/  UIMAD.WIDE.U32 UR4, UR12, UR6, URZ ;  /* 0x000000060c0472a5 */ /* 0x000fe4000f8e003f */
[----:B------:R-:W-:Y:S02]  /*1100*/  ULEA UR6, UR40, UR9, 0xb ;  /* 0x0000000928067291 */ /* 0x000fe4000f8e583f */
[----:B------:R-:W-:Y:S02]  /*1110*/  @UP2 USHF.R.U32.HI UR8, URZ, UR7, UR5 ;  /* 0x000000073f082299 */ /* 0x000fe40008011605 */
[----:B------:R-:W-:Y:S01]  /*1120*/  USHF.R.U32.HI UR6, URZ, 0x4, UR6 ;  /* 0x000000043f067899 */ /* 0x000fe20008011606 */
[----:B------:R-:W-:-:S03]  /*1130*/  UMOV UR4, UR11 ;  /* 0x0000000b00047c82 */ /* 0x000fc60008000000 */
[----:B------:R-:W-:Y:S01]  /*1140*/  ULOP3.LUT UR39, UR6, 0x3fff, URZ, 0xc0, !UPT ;  /* 0x00003fff06277892 */ /* 0x000fe2000f8ec03f */
[----:B------:R-:W-:Y:S02]  /*1150*/  IMAD.U32 R151, RZ, RZ, UR8 ;  /* 0x00000008ff977e24 */ /* 0x000fe4000f8e00ff */
[----:B------:R-:W-:Y:S01]  /*1160*/  IMAD.U32 R150, RZ, RZ, UR4 ;  /* 0x00000004ff967e24 */ /* 0x000fe2000f8e00ff */
[----:B---34-:R-:W-:Y:S08]  /*1170*/  @!P0 BRA `(.L_x_9) ;  /* 0x0000000000408947 */ /* 0x018ff00003800000 */
[----:B------:R-:W-:Y:S01]  /*1180*/  MOV R0, 0x0 ;  /* 0x0000000000007802 */ /* 0x000fe20000000f00 */
[----:B------:R-:W-:Y:S01]  /*1190*/  ULDC.64 UR4, c[0x4][0xa8] ;  /* 0x01002a0000047ab9 */ /* 0x000fe20000000a00 */
[----:B------:R-:W-:Y:S01]  /*11a0*/  ULDC.64 UR6, c[0x4][0x28] ;  /* 0x01000a0000067ab9 */ /* 0x000fe20000000a00 */
[----:B------:R-:W-:Y:S01]  /*11b0*/  IMAD.U32 R4, RZ, RZ, UR4 ;  /* 0x00000004ff047e24 */ /* 0x000fe2000f8e00ff */
[----:B------:R0:W1:Y:S01]  /*11c0*/  LDC.64 R14, c[0x4][R0] ;  /* 0x01000000000e7b82 */ /* 0x0000620000000a00 */
[----:B------:R-:W-:Y:S01]  /*11d0*/  IMAD.U32 R5, RZ, RZ, UR5 ;  /* 0x00000005ff057e24 */ /* 0x000fe2000f8e00ff */
[----:B------:R-:W-:Y:S01]  /*11e0*/  ULDC.64 UR4, c[0x4][0xb0] ;  /* 0x01002c0000047ab9 */ /* 0x000fe20000000a00 */
[----:B------:R-:W-:Y:S02]  /*11f0*/  IMAD.U32 R10, RZ, RZ, UR6 ;  /* 0x00000006ff0a7e24 */ /* 0x000fe4000f8e00ff */
[----:B------:R-:W-:Y:S02]  /*1200*/  IMAD.U32 R6, RZ, RZ, UR4 ;  /* 0x00000004ff067e24 */ /* 0x000fe4000f8e00ff */
[----:B------:R-:W-:-:S02]  /*1210*/  IMAD.U32 R7, RZ, RZ, UR5 ;  /* 0x00000005ff077e24 */ /* 0x000fc4000f8e00ff */
[----:B------:R-:W-:Y:S02]  /*1220*/  IMAD.U32 R11, RZ, RZ, UR7 ;  /* 0x00000007ff0b7e24 */ /* 0x000fe4000f8e00ff */
[----:B------:R-:W-:Y:S02]  /*1230*/  IMAD.MOV.U32 R8, RZ, RZ, 0x70 ;  /* 0x00000070ff087424 */ /* 0x000fe400078e00ff */
[----:B------:R-:W-:Y:S02]  /*1240*/  IMAD.MOV.U32 R12, RZ, RZ, 0x1 ;  /* 0x00000001ff0c7424 */ /* 0x000fe400078e00ff */
[----:B0-----:R-:W-:-:S07]  /*1250*/  IMAD.MOV.U32 R13, RZ, RZ, RZ ;  /* 0x000000ffff0d7224 */ /* 0x001fce00078e00ff */
[----:B------:R-:W-:-:S07]  /*1260*/  LEPC R20, `(.L_x_9) ;  /* 0x000000001014794e */ /* 0x000fce0000000000 */
[----:B-1----:R-:W-:Y:S05]  /*1270*/  CALL.ABS.NOINC R14 ;  /* 0x000000000e007343 */ /* 0x002fea0003c00000 */
.L_x_9:
[----:B------:R-:W-:Y:S02]  /*1280*/  LOP3.LUT R0, R146, 0x1, RZ, 0xc0, !PT ;  /* 0x0000000192007812 */ /* 0x000fe400078ec0ff */
[----:B------:R-:W-:Y:S02]  /*1290*/  ISETP.NE.AND P0, PT, R17, 0x3, PT ;  /* 0x000000031100780c */ /* 0x000fe40003f05270 */
[----:B------:R-:W-:-:S04]  /*12a0*/  SHF.L.U32 R0, R0, 0x1f, RZ ;  /* 0x0000001f00007819 */ /* 0x000fc800000006ff */
[----:B------:R-:W0:Y:S02]  /*12b0*/  SYNCS.PHASECHK.TRANS64.TRYWAIT P1, [UR37+0x31c00], R0 ;  /* 0x031c0000ff0075a7 */ /* 0x000e240008020165 */
[----:B0-----:R-:W-:Y:S05]  /*12c0*/  @!P1 BRA `(.L_x_10) ;  /* 0x000000cc00589947 */ /* 0x001fea0003800000 */
.L_x_125:
[----:B------:R-:W-:Y:S05]  /*12d0*/  @!P0 BRA `(.L_x_11) ;  /* 0x0000000000048947 */ /* 0x000fea0003800000 */
[----:B------:R-:W-:Y:S01]  /*12e0*/  BPT.TRAP 0x1 ;  /* 0x000000040000795c */ /* 0x000fe20000300000 */
.L_x_11:
[----:B------:R-:W-:Y:S01]  /*12f0*/  IMAD.U32 R4, RZ, RZ, UR36 ;  /* 0x00000024ff047e24 */ /* 0x000fe2000f8e00ff */
[----:B0-----:R-:W-:-:S04]  /*1300*/  SHF.L.U32 R3, R16, 0x1f, RZ ;  /* 0x0000001f10037819 */ /* 0x001fc800000006ff */
[----:B------:R-:W-:-:S04]  /*1310*/  LEA R4, R4, UR37, 0x3 ;  /* 0x0000002504047c11 */ /* 0x000fc8000f8e18ff */
[----:B------:R0:W1:Y:S01]  /*1320*/  SYNCS.PHASECHK.TRANS64.TRYWAIT P2, [R4+URZ+0x31c30], R3 ;  /* 0x031c3003040075a7 */ /* 0x000062000804017f */
[----:B------:R-:W-:Y:S05]  /*1330*/  @!P0 BRA `(.L_x_12) ;  /* 0x0000000000048947 */ /* 0x000fea0003800000 */
[----:B------:R-:W-:Y:S01]  /*1340*/  BPT.TRAP 0x1 ;  /* 0x000000040000795c */ /* 0x000fe20000300000 */
.L_x_12:
[----:B------:R-:W2:Y:S01]  /*1350*/  S2R R0, SR_TID.X ;  /* 0x0000000000007919 */ /* 0x000ea20000002100 */
[----:B------:R-:W-:Y:S01]  /*1360*/  IMAD.MOV.U32 R71, RZ, RZ, RZ ;  /* 0x000000ffff477224 */ /* 0x000fe200078e00ff */
[----:B--2---:R-:W-:Y:S01]  /*1370*/  LOP3.LUT P1, RZ, R0, 0x7f, RZ, 0xc0, !PT ;  /* 0x0000007f00ff7812 */ /* 0x004fe2000782c0ff */
[----:B-1----:R-:W-:-:S12]  /*1380*/  @P2 BRA `(.L_x_13) ;  /* 0x0000000000082947 */ /* 0x002fd80003800000 */
[----:B------:R-:W1:Y:S02]  /*1390*/  SYNCS.PHASECHK.TRANS64.TRYWAIT P2, [R4+URZ+0x31c30], R3 ;  /* 0x031c3003040075a7 */ /* 0x000e64000804017f */
[----:B-1----:R-:W-:Y:S05]  /*13a0*/  @!P2 BRA `(.L_x_14) ;  /* 0x000000cc0038a947 */ /* 0x002fea0003800000 */
.L_x_13:
[----:B------:R-:W-:Y:S05]  /*13b0*/  WARPSYNC.ALL ;  /* 0x0000000000007948 */ /* 0x000fea0003800000 */
[----:B------:R-:W-:Y:S01]  /*13c0*/  UIADD3 UR4, UR37, 0x16a00, URZ ;  /* 0x00016a0025047890 */ /* 0x000fe2000fffe03f */
[----:B------:R-:W-:Y:S01]  /*13d0*/  WARPGROUP.ARRIVE ;  /* 0x00000000000079c5 */ /* 0x000fe20000000000 */
[----:B------:R-:W-:Y:S01]  /*13e0*/  ULEA UR40, UR40, UR37, 0xc ;  /* 0x0000002528287291 */ /* 0x000fe2000f8e603f */
[----:B------:R-:W-:Y:S01]  /*13f0*/  IMAD.IADD R5, R157, 0x1, R64 ;  /* 0x000000019d057824 */ /* 0x000fe200078e0240 */
[----:B------:R-:W-:Y:S01]  /*1400*/  USHF.R.U32.HI UR4, URZ, 0x4, UR4 ;  /* 0x000000043f047899 */ /* 0x000fe20008011604 */
[----:B------:R-:W-:Y:S01]  /*1410*/  P2R R9, PR, RZ, 0x2 ;  /* 0x00000002ff097803 */ /* 0x000fe20000000000 */
[----:B------:R-:W-:Y:S01]  /*1420*/  UIADD3 UR40, UR40, 0xda00, URZ ;  /* 0x0000da0028287890 */ /* 0x000fe2000fffe03f */
[----:B------:R-:W-:Y:S01]  /*1430*/  IMAD R5, R22, -0x90, R5 ;  /* 0xffffff7016057824 */ /* 0x000fe200078e0205 */
[----:B------:R-:W-:Y:S01]  /*1440*/  ULOP3.LUT UR4, UR4, 0x3fff, URZ, 0xc0, !UPT ;  /* 0x00003fff04047892 */ /* 0x000fe2000f8ec03f */
[----:B------:R-:W-:Y:S01]  /*1450*/  P2R R7, PR, RZ, 0x1 ;  /* 0x00000001ff077803 */ /* 0x000fe20000000000 */
[----:B------:R-:W-:-:S02]  /*1460*/  USHF.R.U32.HI UR40, URZ, 0x4, UR40 ;  /* 0x000000043f287899 */ /* 0x000fc40008011628 */
[----:B------:R-:W-:Y:S01]  /*1470*/  ULOP3.LUT UR6, UR4, 0x10000, URZ, 0xfc, !UPT ;  /* 0x0001000004067892 */ /* 0x000fe2000f8efc3f */
[C---:B------:R-:W-:Y:S01]  /*1480*/  ISETP.GT.AND P2, PT, R5.reuse, RZ, PT ;  /* 0x000000ff0500720c */ /* 0x040fe20003f44270 */
[----:B------:R-:W-:Y:S01]  /*1490*/  ULOP3.LUT UR5, UR40, 0x3fff, URZ, 0xc0, !UPT ;  /* 0x00003fff28057892 */ /* 0x000fe2000f8ec03f */
[C---:B------:R-:W-:Y:S01]  /*14a0*/  ISETP.GT.AND P3, PT, R5.reuse, 0x1, PT ;  /* 0x000000010500780c */ /* 0x040fe20003f64270 */
[----:B------:R-:W-:Y:S01]  /*14b0*/  UIMAD UR4, UR36, 0x6c0, UR6 ;  /* 0x000006c0240478a4 */ /* 0x000fe2000f8e0206 */
[C---:B------:R-:W-:Y:S01]  /*14c0*/  ISETP.GT.AND P4, PT, R5.reuse, 0x8, PT ;  /* 0x000000080500780c */ /* 0x040fe20003f84270 */
[----:B------:R-:W-:Y:S01]  /*14d0*/  ULOP3.LUT UR5, UR5, 0x10000, URZ, 0xfc, !UPT ;  /* 0x0001000005057892 */ /* 0x000fe2000f8efc3f */
[C---:B------:R-:W-:Y:S01]  /*14e0*/  ISETP.GT.AND P5, PT, R5.reuse, 0x9, PT ;  /* 0x000000090500780c */ /* 0x040fe20003fa4270 */
[----:B------:R-:W-:Y:S01]  /*14f0*/  UMOV UR31, 0x80000020 ;  /* 0x80000020001f7882 */ /* 0x000fe20000000000 */
[----:B------:R-:W-:Y:S01]  /*1500*/  UMOV UR29, 0x80000020 ;  /* 0x80000020001d7882 */ /* 0x000fe20000000000 */
[----:B------:R-:W-:Y:S01]  /*1510*/  UIADD3 UR7, UR4, 0xc0, URZ ;  /* 0x000000c004077890 */ /* 0x000fe2000fffe03f */
[C---:B------:R-:W-:Y:S01]  /*1520*/  ISETP.GT.AND P6, PT, R5.reuse, 0x41, PT ;  /* 0x000000410500780c */ /* 0x040fe20003fc4270 */
[----:B------:R-:W-:Y:S01]  /*1530*/  UMOV UR30, UR4 ;  /* 0x00000004001e7c82 */ /* 0x000fe20008000000 */
[----:B------:R-:W-:Y:S01]  /*1540*/  UMOV UR28, UR5 ;  /* 0x00000005001c7c82 */ /* 0x000fe20008000000 */
[----:B------:R-:W-:Y:S01]  /*1550*/  UIADD3 UR8, UR4, 0x100, URZ ;  /* 0x0000010004087890 */ /* 0x000fe2000fffe03f */
[----:B------:R-:W-:Y:S01]  /*1560*/  HGMMA.64x16x16.F32.BF16 R96, gdesc[UR28], RZ, !UPT, gsb0 ;  /* 0x002000001c6079f0 */ /* 0x000fe2000c0018ff */
[----:B------:R-:W-:Y:S01]  /*1570*/  UIADD3 UR30, UR4, 0x40, URZ ;  /* 0x00000040041e7890 */ /* 0x000fe2000fffe03f */
[C---:B------:R-:W-:Y:S01]  /*1580*/  ISETP.GT.AND P1, PT, R5.reuse, 0x69, PT ;  /* 0x000000690500780c */ /* 0x040fe20003f24270 */
[----:B------:R-:W-:Y:S01]  /*1590*/  UMOV UR31, 0x80000020 ;  /* 0x80000020001f7882 */ /* 0x000fe20000000000 */
[----:B------:R-:W-:Y:S01]  /*15a0*/  UIADD3 UR9, UR4, 0x140, URZ ;  /* 0x0000014004097890 */ /* 0x000fe2000fffe03f */
[----:B------:R-:W-:Y:S01]  /*15b0*/  ISETP.GT.AND P0, PT, R5, 0x70, PT ;  /* 0x000000700500780c */ /* 0x000fe20003f04270 */
[----:B------:R-:W-:-:S02]  /*15c0*/  UIADD3 UR10, UR4, 0x180, URZ ;  /* 0x00000180040a7890 */ /* 0x000fc4000fffe03f */
[----:B------:R-:W-:Y:S02]  /*15d0*/  UIADD3 UR11, UR5, 0x2, URZ ;  /* 0x00000002050b7890 */ /* 0x000fe4000fffe03f */
[----:B------:R-:W-:Y:S02]  /*15e0*/  UIADD3 UR12, UR4, 0x102, URZ ;  /* 0x00000102040c7890 */ /* 0x000fe4000fffe03f */
[----:B------:R-:W-:Y:S02]  /*15f0*/  UIADD3 UR13, UR4, 0x142, URZ ;  /* 0x00000142040d7890 */ /* 0x000fe4000fffe03f */
[----:B------:R-:W-:Y:S02]  /*1600*/  UIADD3 UR14, UR4, 0x182, URZ ;  /* 0x00000182040e7890 */ /* 0x000fe4000fffe03f */
[----:B------:R-:W-:Y:S02]  /*1610*/  UIADD3 UR15, UR5, 0x300, URZ ;  /* 0x00000300050f7890 */ /* 0x000fe4000fffe03f */
[----:B------:R-:W-:-:S02]  /*1620*/  UIADD3 UR16, UR4, 0x3c0, URZ ;  /* 0x000003c004107890 */ /* 0x000fc4000fffe03f */
[----:B------:R-:W-:Y:S01]  /*1630*/  UIADD3 UR18, UR4, 0x242, URZ ;  /* 0x0000024204127890 */ /* 0x000fe2000fffe03f */
[----:B------:R-:W-:Y:S01]  /*1640*/  UMOV UR17, 0x80000020 ;  /* 0x8000002000117882 */ /* 0x000fe20000000000 */
[----:B------:R-:W-:Y:S01]  /*1650*/  UMOV UR19, 0x80000020 ;  /* 0x8000002000137882 */ /* 0x000fe20000000000 */
[----:B------:R-:W-:Y:S02]  /*1660*/  UIADD3 UR20, UR5, 0x600, URZ ;  /* 0x0000060005147890 */ /* 0x000fe4000fffe03f */
[----:B------:R-:W-:Y:S01]  /*1670*/  UIADD3 UR22, UR4, 0x480, URZ ;  /* 0x0000048004167890 */ /* 0x000fe2000fffe03f */
[----:B------:R-:W-:Y:S01]  /*1680*/  UMOV UR21, 0x80000020 ;  /* 0x8000002000157882 */ /* 0x000fe20000000000 */
[----:B------:R-:W-:Y:S01]  /*1690*/  UMOV UR23, 0x80000020 ;  /* 0x8000002000177882 */ /* 0x000fe20000000000 */
[----:B------:R-:W-:Y:S02]  /*16a0*/  UIADD3 UR24, UR5, 0x602, URZ ;  /* 0x0000060205187890 */ /* 0x000fe4000fffe03f */
[----:B------:R-:W-:Y:S01]  /*16b0*/  UIADD3 UR26, UR4, 0x482, URZ ;  /* 0x00000482041a7890 */ /* 0x000fe2000fffe03f */
[----:B------:R-:W-:Y:S01]  /*16c0*/  UMOV UR25, 0x80000020 ;  /* 0x8000002000197882 */ /* 0x000fe20000000000 */
[----:B------:R-:W-:Y:S01]  /*16d0*/  UMOV UR27, 0x80000020 ;  /* 0x80000020001b7882 */ /* 0x000fe20000000000 */
[----:B------:R-:W-:-:S02]  /*16e0*/  WARPGROUP.DEPBAR.LE gsb0, 0x0 ;  /* 0x00008000000079c5 */ /* 0x000fc40000010000 */
[----:B------:R-:W-:-:S06]  /*16f0*/  WARPGROUP.ARRIVE ;  /* 0x00000000000079c5 */ /* 0x000fcc0000000000 */
[----:B------:R-:W-:Y:S01]  /*1700*/  HGMMA.64x16x16.F32.BF16 R88, gdesc[UR28], RZ, !UPT, gsb0 ;  /* 0x002000001c5879f0 */ /* 0x000fe2000c0018ff */
[----:B------:R-:W-:Y:S01]  /*1710*/  UIADD3 UR30, UR4, 0x80, URZ ;  /* 0x00000080041e7890 */ /* 0x000fe2000fffe03f */
[----:B------:R-:W-:Y:S01]  /*1720*/  UMOV UR31, 0x80000020 ;  /* 0x80000020001f7882 */ /* 0x000fe20000000000 */
[----:B------:R-:W-:Y:S02]  /*1730*/  WARPGROUP.DEPBAR.LE gsb0, 0x0 ;  /* 0x00008000000079c5 */ /* 0x000fe40000010000 */
[----:B------:R-:W-:-:S06]  /*1740*/  WARPGROUP.ARRIVE ;  /* 0x00000000000079c5 */ /* 0x000fcc0000000000 */
[----:B------:R-:W-:Y:S01]  /*1750*/  HGMMA.64x16x16.F32.BF16 R80, gdesc[UR28], RZ, !UPT, gsb0 ;  /* 0x002000001c5079f0 */ /* 0x000fe2000c0018ff */
[----:B------:R-:W-:Y:S01]  /*1760*/  UMOV UR30, UR7 ;  /* 0x00000007001e7c82 */ /* 0x000fe20008000000 */
[----:B------:R-:W-:Y:S01]  /*1770*/  UMOV UR31, 0x80000020 ;  /* 0x80000020001f7882 */ /* 0x000fe20000000000 */
[----:B------:R-:W-:Y:S01]  /*1780*/  UIADD3 UR7, UR4, 0x1c0, URZ ;  /* 0x000001c004077890 */ /* 0x000fe2000fffe03f */
        /* <DEDUP_REMOVED lines=29> */
[----:B------:R-:W-:Y:S01]  /*1960*/  UMOV UR8, UR11 ;  /* 0x0000000b00087c82 */ /* 0x000fe20008000000 */
[----:B------:R-:W-:Y:S01]  /*1970*/  UMOV UR11, 0x80000020 ;  /* 0x80000020000b7882 */ /* 0x000fe20000000000 */
[----:B------:R-:W-:Y:S02]  /*1980*/  WARPGROUP.DEPBAR.LE gsb0, 0x0 ;  /* 0x00008000000079c5 */ /* 0x000fe40000010000 */
[----:B------:R-:W-:-:S06]  /*1990*/  WARPGROUP.ARRIVE ;  /* 0x00000000000079c5 */ /* 0x000fcc0000000000 */
[----:B------:R-:W-:Y:S03]  /*19a0*/  HGMMA.64x16x16.F32.BF16 R24, gdesc[UR28], RZ, !UPT, gsb0 ;  /* 0x002000001c1879f0 */ /* 0x000fe6000c0018ff */
[----:B------:R-:W-:Y:S02]  /*19b0*/  WARPGROUP.DEPBAR.LE gsb0, 0x0 ;  /* 0x00008000000079c5 */ /* 0x000fe40000010000 */
[----:B------:R-:W-:-:S06]  /*19c0*/  WARPGROUP.ARRIVE ;  /* 0x00000000000079c5 */ /* 0x000fcc0000000000 */
[----:B------:R-:W-:Y:S01]  /*19d0*/  HGMMA.64x16x16.F32.BF16 R96, gdesc[UR8], R96, gsb0 ;  /* 0x00200000086079f0 */ /* 0x000fe20008001860 */
[----:B------:R-:W-:Y:S01]  /*19e0*/  UIADD3 UR10, UR4, 0x42, URZ ;  /* 0x00000042040a7890 */ /* 0x000fe2000fffe03f */
[----:B------:R-:W-:Y:S01]  /*19f0*/  UMOV UR11, 0x80000020 ;  /* 0x80000020000b7882 */ /* 0x000fe20000000000 */
        /* <DEDUP_REMOVED lines=8> */
[----:B------:R-:W-:Y:S01]  /*1a80*/  UMOV UR10, UR7 ;  /* 0x00000007000a7c82 */ /* 0x000fe20008000000 */
[----:B------:R-:W-:Y:S01]  /*1a90*/  UMOV UR11, 0x80000020 ;  /* 0x80000020000b7882 */ /* 0x000fe20000000000 */
[----:B------:R-:W-:Y:S01]  /*1aa0*/  UIADD3 UR7, UR4, 0x1c2, URZ ;  /* 0x000001c204077890 */ /* 0x000fe2000fffe03f */
        /* <DEDUP_REMOVED lines=29> */
[----:B------:R-:W-:Y:S01]  /*1c80*/  UMOV UR12, UR15 ;  /* 0x0000000f000c7c82 */ /* 0x000fe20008000000 */
[----:B------:R-:W-:Y:S01]  /*1c90*/  UMOV UR15, 0x80000020 ;  /* 0x80000020000f7882 */ /* 0x000fe20000000000 */
[----:B------:R-:W-:Y:S02]  /*1ca0*/  WARPGROUP.DEPBAR.LE gsb0, 0x0 ;  /* 0x00008000000079c5 */ /* 0x000fe40000010000 */
[----:B------:R-:W-:-:S06]  /*1cb0*/  WARPGROUP.ARRIVE ;  /* 0x00000000000079c5 */ /* 0x000fcc0000000000 */
[----:B------:R-:W-:Y:S01]  /*1cc0*/  HGMMA.64x16x16.F32.BF16 R24, gdesc[UR8], R24, gsb0 ;  /* 0x00200000081879f0 */ /* 0x000fe20008001818 */
[----:B------:R-:W-:Y:S02]  /*1cd0*/  UIADD3 UR10, UR4, 0x340, URZ ;  /* 0x00000340040a7890 */ /* 0x000fe4000fffe03f */
[----:B------:R-:W-:Y:S01]  /*1ce0*/  UIADD3 UR11, UR4, 0x380, URZ ;  /* 0x00000380040b7890 */ /* 0x000fe2000fffe03f */
        /* <DEDUP_REMOVED lines=27> */
[----:B------:R-:W-:Y:S02]  /*1ea0*/  UIADD3 UR11, UR5, 0x302, URZ ;  /* 0x00000302050b7890 */ /* 0x000fe4000fffe03f */
[----:B------:R-:W-:Y:S01]  /*1eb0*/  UIADD3 UR5, UR4, 0x540, URZ ;  /* 0x0000054004057890 */ /* 0x000fe2000fffe03f */
[----:B------:R-:W-:Y:S02]  /*1ec0*/  WARPGROUP.DEPBAR.LE gsb0, 0x0 ;  /* 0x00008000000079c5 */ /* 0x000fe40000010000 */
[----:B------:R-:W-:-:S06]  /*1ed0*/  WARPGROUP.ARRIVE ;  /* 0x00000000000079c5 */ /* 0x000fcc0000000000 */
[----:B------:R-:W-:Y:S01]  /*1ee0*/  HGMMA.64x16x16.F32.BF16 R48, gdesc[UR12], R48, gsb0 ;  /* 0x002000000c3079f0 */ /* 0x000fe20008001830 */
[----:B------:R-:W-:Y:S01]  /*1ef0*/  UMOV UR14, UR16 ;  /* 0x00000010000e7c82 */ /* 0x000fe20008000000 */
[----:B------:R-:W-:Y:S01]  /*1f00*/  UMOV UR15, 0x80000020 ;  /* 0x80000020000f7882 */ /* 0x000fe20000000000 */
[----:B------:R-:W-:Y:S01]  /*1f10*/  UMOV UR16, UR11 ;  /* 0x0000000b00107c82 */ /* 0x000fe20008000000 */
        /* <DEDUP_REMOVED lines=16> */
[----:B------:R-:W-:Y:S02]  /*2020*/  UIADD3 UR14, UR4, 0x3c2, URZ ;  /* 0x000003c2040e7890 */ /* 0x000fe4000fffe03f */
        /* <DEDUP_REMOVED lines=46> */
[----:B------:R-:W-:Y:S03]  /*2310*/  HGMMA.64x16x16.F32.BF16 R24, gdesc[UR16], R24, gsb0 ;  /* 0x00200000101879f0 */ /* 0x000fe60008001818 */
        /* <DEDUP_REMOVED lines=53> */
[----:B------:R-:W-:Y:S01]  /*2670*/  WARPGROUP.ARRIVE ;  /* 0x00000000000079c5 */ /* 0x000fe20000000000 */
[----:B------:R-:W-:Y:S02]  /*2680*/  FSEL R96, R96, -INF , P2 ;  /* 0xff80000060607808 */ /* 0x000fe40001000000 */
[----:B------:R-:W-:Y:S02]  /*2690*/  FSEL R97, R97, -INF , P3 ;  /* 0xff80000061617808 */ /* 0x000fe40001800000 */
[----:B------:R-:W-:Y:S01]  /*26a0*/  FSEL R100, R100, -INF , P4 ;  /* 0xff80000064647808 */ /* 0x000fe20002000000 */
[----:B------:R-:W-:Y:S01]  /*26b0*/  HGMMA.64x16x16.F32.BF16 R88, gdesc[UR24], R88, gsb0 ;  /* 0x00200000185879f0 */ /* 0x000fe20008001858 */
[----:B------:R-:W-:Y:S01]  /*26c0*/  UIADD3 UR26, UR4, 0x502, URZ ;  /* 0x00000502041a7890 */ /* 0x000fe2000fffe03f */
[----:B01----:R-:W-:Y:S01]  /*26d0*/  FMNMX.FTZ R3, R96, R97, !PT ;  /* 0x0000006160037209 */ /* 0x003fe20007810000 */
[----:B------:R-:W-:Y:S01]  /*26e0*/  UMOV UR27, 0x80000020 ;  /* 0x80000020001b7882 */ /* 0x000fe20000000000 */
[----:B------:R-:W-:-:S02]  /*26f0*/  FSEL R98, R98, -INF , P2 ;  /* 0xff80000062627808 */ /* 0x000fc40001000000 */
[----:B------:R-:W-:Y:S02]  /*2700*/  FSEL R68, R101, -INF , P5 ;  /* 0xff80000065447808 */ /* 0x000fe40002800000 */
[----:B------:R-:W-:Y:S02]  /*2710*/  ISETP.GT.AND P2, PT, R5, 0x10, PT ;  /* 0x000000100500780c */ /* 0x000fe40003f44270 */
[----:B------:R-:W-:Y:S02]  /*2720*/  FMNMX.FTZ R3, R100, R3, !PT ;  /* 0x0000000364037209 */ /* 0x000fe40007810000 */
[----:B------:R-:W-:Y:S02]  /*2730*/  FSEL R99, R99, -INF , P3 ;  /* 0xff80000063637808 */ /* 0x000fe40001800000 */
[----:B------:R-:W-:Y:S02]  /*2740*/  ISETP.GT.AND P3, PT, R5, 0x11, PT ;  /* 0x000000110500780c */ /* 0x000fe40003f64270 */
[----:B------:R-:W-:-:S02]  /*2750*/  FMNMX.FTZ R3, R68, R3, !PT ;  /* 0x0000000344037209 */ /* 0x000fc40007810000 */
[----:B------:R-:W-:Y:S02]  /*2760*/  FSEL R102, R102, -INF , P4 ;  /* 0xff80000066667808 */ /* 0x000fe40002000000 */
[----:B------:R-:W-:Y:S02]  /*2770*/  ISETP.GT.AND P4, PT, R5, 0x18, PT ;  /* 0x000000180500780c */ /* 0x000fe40003f84270 */
[----:B------:R-:W-:Y:S02]  /*2780*/  FSEL R6, R103, -INF , P5 ;  /* 0xff80000067067808 */ /* 0x000fe40002800000 */
[----:B------:R-:W-:Y:S01]  /*2790*/  ISETP.GT.AND P5, PT, R5, 0x19, PT ;  /* 0x000000190500780c */ /* 0x000fe20003fa4270 */
[----:B------:R-:W-:Y:S02]  /*27a0*/  WARPGROUP.DEPBAR.LE gsb0, 0x0 ;  /* 0x00008000000079c5 */ /* 0x000fe40000010000 */
[----:B------:R-:W-:Y:S01]  /*27b0*/  WARPGROUP.ARRIVE ;  /* 0x00000000000079c5 */ /* 0x000fe20000000000 */
[----:B------:R-:W-:-:S02]  /*27c0*/  FSEL R88, R88, -INF , P2 ;  /* 0xff80000058587808 */ /* 0x000fc40001000000 */
[----:B------:R-:W-:Y:S02]  /*27d0*/  FSEL R70, R89, -INF , P3 ;  /* 0xff80000059467808 */ /* 0x000fe40001800000 */
[----:B------:R-:W-:Y:S01]  /*27e0*/  FMNMX.FTZ R3, R88, R3, !PT ;  /* 0x0000000358037209 */ /* 0x000fe20007810000 */
[----:B------:R-:W-:Y:S01]  /*27f0*/  HGMMA.64x16x16.F32.BF16 R80, gdesc[UR24], R80, gsb0 ;  /* 0x00200000185079f0 */ /* 0x000fe20008001850 */
[----:B------:R-:W-:Y:S01]  /*2800*/  UIADD3 UR26, UR4, 0x542, URZ ;  /* 0x00000542041a7890 */ /* 0x000fe2000fffe03f */
[----:B------:R-:W-:Y:S01]  /*2810*/  FSEL R92, R92, -INF , P4 ;  /* 0xff8000005c5c7808 */ /* 0x000fe20002000000 */
[----:B------:R-:W-:Y:S01]  /*2820*/  UMOV UR27, 0x80000020 ;  /* 0x80000020001b7882 */ /* 0x000fe20000000000 */
[----:B------:R-:W-:Y:S02]  /*2830*/  FMNMX.FTZ R3, R70, R3, !PT ;  /* 0x0000000346037209 */ /* 0x000fe40007810000 */
[----:B------:R-:W-:Y:S02]  /*2840*/  FSEL R90, R90, -INF , P2 ;  /* 0xff8000005a5a7808 */ /* 0x000fe40001000000 */
[----:B------:R-:W-:-:S02]  /*2850*/  FSEL R104, R93, -INF , P5 ;  /* 0xff8000005d687808 */ /* 0x000fc40002800000 */
[----:B------:R-:W-:Y:S02]  /*2860*/  ISETP.GT.AND P2, PT, R5, 0x20, PT ;  /* 0x000000200500780c */ /* 0x000fe40003f44270 */
[----:B------:R-:W-:Y:S02]  /*2870*/  FMNMX.FTZ R3, R92, R3, !PT ;  /* 0x000000035c037209 */ /* 0x000fe40007810000 */
[----:B------:R-:W-:Y:S02]  /*2880*/  FSEL R8, R91, -INF , P3 ;  /* 0xff8000005b087808 */ /* 0x000fe40001800000 */
[----:B------:R-:W-:Y:S02]  /*2890*/  ISETP.GT.AND P3, PT, R5, 0x21, PT ;  /* 0x000000210500780c */ /* 0x000fe40003f64270 */
[----:B------:R-:W-:Y:S02]  /*28a0*/  FMNMX.FTZ R3, R104, R3, !PT ;  /* 0x0000000368037209 */ /* 0x000fe40007810000 */
[----:B------:R-:W-:-:S02]  /*28b0*/  FSEL R94, R94, -INF , P4 ;  /* 0xff8000005e5e7808 */ /* 0x000fc40002000000 */
[----:B------:R-:W-:Y:S02]  /*28c0*/  ISETP.GT.AND P4, PT, R5, 0x28, PT ;  /* 0x000000280500780c */ /* 0x000fe40003f84270 */
[----:B------:R-:W-:Y:S02]  /*28d0*/  FSEL R10, R95, -INF , P5 ;  /* 0xff8000005f0a7808 */ /* 0x000fe40002800000 */
[----:B------:R-:W-:Y:S01]  /*28e0*/  ISETP.GT.AND P5, PT, R5, 0x29, PT ;  /* 0x000000290500780c */ /* 0x000fe20003fa4270 */
[----:B------:R-:W-:Y:S02]  /*28f0*/  WARPGROUP.DEPBAR.LE gsb0, 0x0 ;  /* 0x00008000000079c5 */ /* 0x000fe40000010000 */
[----:B------:R-:W-:Y:S01]  /*2900*/  WARPGROUP.ARRIVE ;  /* 0x00000000000079c5 */ /* 0x000fe20000000000 */
[----:B------:R-:W-:Y:S02]  /*2910*/  FSEL R80, R80, -INF , P2 ;  /* 0xff80000050507808 */ /* 0x000fe40001000000 */
[----:B------:R-:W-:-:S02]  /*2920*/  FSEL R106, R81, -INF , P3 ;  /* 0xff800000516a7808 */ /* 0x000fc40001800000 */
[----:B------:R-:W-:Y:S01]  /*2930*/  FMNMX.FTZ R3, R80, R3, !PT ;  /* 0x0000000350037209 */ /* 0x000fe20007810000 */
[----:B------:R-:W-:Y:S01]  /*2940*/  HGMMA.64x16x16.F32.BF16 R72, gdesc[UR24], R72, gsb0 ;  /* 0x00200000184879f0 */ /* 0x000fe20008001848 */
[----:B------:R-:W-:Y:S01]  /*2950*/  UIADD3 UR26, UR4, 0x582, URZ ;  /* 0x00000582041a7890 */ /* 0x000fe2000fffe03f */
[----:B------:R-:W-:Y:S01]  /*2960*/  FSEL R84, R84, -INF , P4 ;  /* 0xff80000054547808 */ /* 0x000fe20002000000 */
[----:B------:R-:W-:Y:S01]  /*2970*/  UMOV UR27, 0x80000020 ;  /* 0x80000020001b7882 */ /* 0x000fe20000000000 */
[----:B------:R-:W-:Y:S02]  /*2980*/  FMNMX.FTZ R3, R106, R3, !PT ;  /* 0x000000036a037209 */ /* 0x000fe40007810000 */
[----:B------:R-:W-:Y:S02]  /*2990*/  FSEL R82, R82, -INF , P2 ;  /* 0xff80000052527808 */ /* 0x000fe40001000000 */
[----:B------:R-:W-:Y:S02]  /*29a0*/  FSEL R108, R85, -INF , P5 ;  /* 0xff800000556c7808 */ /* 0x000fe40002800000 */
[----:B------:R-:W-:-:S02]  /*29b0*/  ISETP.GT.AND P2, PT, R5, 0x30, PT ;  /* 0x000000300500780c */ /* 0x000fc40003f44270 */
[----:B------:R-:W-:Y:S02]  /*29c0*/  FMNMX.FTZ R3, R84, R3, !PT ;  /* 0x0000000354037209 */ /* 0x000fe40007810000 */
[----:B------:R-:W-:Y:S02]  /*29d0*/  FSEL R12, R83, -INF , P3 ;  /* 0xff800000530c7808 */ /* 0x000fe40001800000 */
[C---:B------:R-:W-:Y:S02]  /*29e0*/  ISETP.GT.AND P3, PT, R5.reuse, 0x31, PT ;  /* 0x000000310500780c */ /* 0x040fe40003f64270 */
[----:B------:R-:W-:Y:S02]  /*29f0*/  FMNMX.FTZ R3, R108, R3, !PT ;  /* 0x000000036c037209 */ /* 0x000fe40007810000 */
[----:B------:R-:W-:Y:S02]  /*2a00*/  FSEL R86, R86, -INF , P4 ;  /* 0xff80000056567808 */ /* 0x000fe40002000000 */
[----:B------:R-:W-:-:S02]  /*2a10*/  ISETP.GT.AND P4, PT, R5, 0x38, PT ;  /* 0x000000380500780c */ /* 0x000fc40003f84270 */
[----:B------:R-:W-:Y:S02]  /*2a20*/  FSEL R14, R87, -INF , P5 ;  /* 0xff800000570e7808 */ /* 0x000fe40002800000 */
[----:B------:R-:W-:Y:S01]  /*2a30*/  ISETP.GT.AND P5, PT, R5, 0x39, PT ;  /* 0x000000390500780c */ /* 0x000fe20003fa4270 */
[----:B------:R-:W-:Y:S02]  /*2a40*/  WARPGROUP.DEPBAR.LE gsb0, 0x0 ;  /* 0x00008000000079c5 */ /* 0x000fe40000010000 */
[----:B------:R-:W-:Y:S01]  /*2a50*/  WARPGROUP.ARRIVE ;  /* 0x00000000000079c5 */ /* 0x000fe20000000000 */
[----:B------:R-:W-:Y:S02]  /*2a60*/  FSEL R72, R72, -INF , P2 ;  /* 0xff80000048487808 */ /* 0x000fe40001000000 */
[----:B------:R-:W-:Y:S02]  /*2a70*/  FSEL R114, R73, -INF , P3 ;  /* 0xff80000049727808 */ /* 0x000fe40001800000 */
[----:B------:R-:W-:Y:S01]  /*2a80*/  FMNMX.FTZ R3, R72, R3, !PT ;  /* 0x0000000348037209 */ /* 0x000fe20007810000 */
[----:B------:R-:W-:Y:S01]  /*2a90*/  HGMMA.64x16x16.F32.BF16 R56, gdesc[UR24], R56, gsb0 ;  /* 0x00200000183879f0 */ /* 0x000fe20008001838 */
[----:B------:R-:W-:Y:S01]  /*2aa0*/  UMOV UR26, UR5 ;  /* 0x00000005001a7c82 */ /* 0x000fe20008000000 */
[----:B------:R-:W-:Y:S01]  /*2ab0*/  UMOV UR27, 0x80000020 ;  /* 0x80000020001b7882 */ /* 0x000fe20000000000 */
[----:B------:R-:W-:Y:S01]  /*2ac0*/  UIADD3 UR5, UR4, 0x642, URZ ;  /* 0x0000064204057890 */ /* 0x000fe2000fffe03f */
[----:B------:R-:W-:-:S02]  /*2ad0*/  FSEL R120, R76, -INF , P4 ;  /* 0xff8000004c787808 */ /* 0x000fc40002000000 */
[----:B------:R-:W-:Y:S02]  /*2ae0*/  FMNMX.FTZ R3, R114, R3, !PT ;  /* 0x0000000372037209 */ /* 0x000fe40007810000 */
[----:B------:R-:W-:Y:S02]  /*2af0*/  FSEL R74, R74, -INF , P2 ;  /* 0xff8000004a4a7808 */ /* 0x000fe40001000000 */
[----:B------:R-:W-:Y:S02]  /*2b00*/  FSEL R122, R77, -INF , P5 ;  /* 0xff8000004d7a7808 */ /* 0x000fe40002800000 */
[----:B------:R-:W-:Y:S02]  /*2b10*/  ISETP.GT.AND P2, PT, R5, 0x40, PT ;  /* 0x000000400500780c */ /* 0x000fe40003f44270 */
[----:B------:R-:W-:Y:S02]  /*2b20*/  FMNMX.FTZ R3, R120, R3, !PT ;  /* 0x0000000378037209 */ /* 0x000fe40007810000 */
[----:B------:R-:W-:-:S02]  /*2b30*/  FSEL R66, R79, -INF , P5 ;  /* 0xff8000004f427808 */ /* 0x000fc40002800000 */
[----:B------:R-:W-:Y:S02]  /*2b40*/  FMNMX.FTZ R3, R122, R3, !PT ;  /* 0x000000037a037209 */ /* 0x000fe40007810000 */
[C---:B------:R-:W-:Y:S02]  /*2b50*/  ISETP.GT.AND P5, PT, R5.reuse, 0x48, PT ;  /* 0x000000480500780c */ /* 0x040fe40003fa4270 */
[----:B------:R-:W-:Y:S02]  /*2b60*/  FSEL R78, R78, -INF , P4 ;  /* 0xff8000004e4e7808 */ /* 0x000fe40002000000 */
[----:B------:R-:W-:Y:S02]  /*2b70*/  ISETP.GT.AND P4, PT, R5, 0x49, PT ;  /* 0x000000490500780c */ /* 0x000fe40003f84270 */
[----:B------:R-:W-:Y:S02]  /*2b80*/  FSEL R20, R75, -INF , P3 ;  /* 0xff8000004b147808 */ /* 0x000fe40001800000 */
[----:B------:R-:W-:Y:S01]  /*2b90*/  ISETP.GT.AND P3, PT, R5, 0x50, PT ;  /* 0x000000500500780c */ /* 0x000fe20003f64270 */
[----:B------:R-:W-:-:S02]  /*2ba0*/  WARPGROUP.DEPBAR.LE gsb0, 0x0 ;  /* 0x00008000000079c5 */ /* 0x000fc40000010000 */
[----:B------:R-:W-:Y:S01]  /*2bb0*/  WARPGROUP.ARRIVE ;  /* 0x00000000000079c5 */ /* 0x000fe20000000000 */
[----:B------:R-:W-:Y:S02]  /*2bc0*/  FSEL R130, R56, -INF , P2 ;  /* 0xff80000038827808 */ /* 0x000fe40001000000 */
[----:B------:R-:W-:Y:S02]  /*2bd0*/  FSEL R126, R57, -INF , P6 ;  /* 0xff800000397e7808 */ /* 0x000fe40003000000 */
[----:B------:R-:W-:Y:S01]  /*2be0*/  FMNMX.FTZ R3, R130, R3, !PT ;  /* 0x0000000382037209 */ /* 0x000fe20007810000 */
[----:B------:R-:W-:Y:S01]  /*2bf0*/  HGMMA.64x16x16.F32.BF16 R48, gdesc[UR24], R48, gsb0 ;  /* 0x00200000183079f0 */ /* 0x000fe20008001830 */
[----:B------:R-:W-:Y:S01]  /*2c00*/  UIADD3 UR26, UR4, 0x602, URZ ;  /* 0x00000602041a7890 */ /* 0x000fe2000fffe03f */
[----:B------:R-:W-:Y:S01]  /*2c10*/  FSEL R128, R60, -INF , P5 ;  /* 0xff8000003c807808 */ /* 0x000fe20002800000 */
[----:B------:R-:W-:Y:S01]  /*2c20*/  UMOV UR27, 0x80000020 ;  /* 0x80000020001b7882 */ /* 0x000fe20000000000 */
[----:B------:R-:W-:-:S02]  /*2c30*/  FMNMX.FTZ R3, R126, R3, !PT ;  /* 0x000000037e037209 */ /* 0x000fc40007810000 */
[----:B------:R-:W-:Y:S02]  /*2c40*/  FSEL R132, R61, -INF , P4 ;  /* 0xff8000003d847808 */ /* 0x000fe40002000000 */
[----:B------:R-:W-:Y:S02]  /*2c50*/  FMNMX.FTZ R3, R128, R3, !PT ;  /* 0x0000000380037209 */ /* 0x000fe40007810000 */
[----:B------:R-:W-:Y:S02]  /*2c60*/  FSEL R58, R58, -INF , P2 ;  /* 0xff8000003a3a7808 */ /* 0x000fe40001000000 */
[----:B------:R-:W-:Y:S02]  /*2c70*/  ISETP.GT.AND P2, PT, R5, 0x51, PT ;  /* 0x000000510500780c */ /* 0x000fe40003f44270 */
[----:B------:R-:W-:Y:S02]  /*2c80*/  FMNMX.FTZ R3, R132, R3, !PT ;  /* 0x0000000384037209 */ /* 0x000fe40007810000 */
[----:B------:R-:W-:-:S02]  /*2c90*/  FSEL R62, R62, -INF , P5 ;  /* 0xff8000003e3e7808 */ /* 0x000fc40002800000 */
[----:B------:R-:W-:Y:S01]  /*2ca0*/  ISETP.GT.AND P5, PT, R5, 0x59, PT ;  /* 0x000000590500780c */ /* 0x000fe20003fa4270 */
[----:B------:R-:W-:Y:S02]  /*2cb0*/  WARPGROUP.DEPBAR.LE gsb0, 0x0 ;  /* 0x00008000000079c5 */ /* 0x000fe40000010000 */
[----:B------:R-:W-:Y:S01]  /*2cc0*/  WARPGROUP.ARRIVE ;  /* 0x00000000000079c5 */ /* 0x000fe20000000000 */
[----:B------:R-:W-:Y:S02]  /*2cd0*/  FSEL R116, R48, -INF , P3 ;  /* 0xff80000030747808 */ /* 0x000fe40001800000 */
[----:B------:R-:W-:Y:S02]  /*2ce0*/  FSEL R48, R59, -INF , P6 ;  /* 0xff8000003b307808 */ /* 0x000fe40003000000 */
[----:B------:R-:W-:Y:S01]  /*2cf0*/  ISETP.GT.AND P6, PT, R5, 0x58, PT ;  /* 0x000000580500780c */ /* 0x000fe20003fc4270 */
[----:B------:R-:W-:Y:S01]  /*2d00*/  HGMMA.64x16x16.F32.BF16 R40, gdesc[UR24], R40, gsb0 ;  /* 0x00200000182879f0 */ /* 0x000fe20008001828 */
[----:B------:R-:W-:Y:S01]  /*2d10*/  UMOV UR26, UR5 ;  /* 0x00000005001a7c82 */ /* 0x000fe20008000000 */
[----:B------:R-:W-:Y:S01]  /*2d20*/  UMOV UR27, 0x80000020 ;  /* 0x80000020001b7882 */ /* 0x000fe20000000000 */
[----:B------:R-:W-:-:S02]  /*2d30*/  FSEL R110, R49, -INF , P2 ;  /* 0xff800000316e7808 */ /* 0x000fc40001000000 */
[----:B------:R-:W-:Y:S02]  /*2d40*/  FMNMX.FTZ R3, R116, R3, !PT ;  /* 0x0000000374037209 */ /* 0x000fe40007810000 */
[----:B------:R-:W-:Y:S02]  /*2d50*/  FSEL R112, R52, -INF , P6 ;  /* 0xff80000034707808 */ /* 0x000fe40003000000 */
[----:B------:R-:W-:Y:S02]  /*2d60*/  FMNMX.FTZ R3, R110, R3, !PT ;  /* 0x000000036e037209 */ /* 0x000fe40007810000 */
[----:B------:R-:W-:Y:S02]  /*2d70*/  FSEL R52, R63, -INF , P4 ;  /* 0xff8000003f347808 */ /* 0x000fe40002000000 */
[----:B------:R-:W-:Y:S02]  /*2d80*/  ISETP.GT.AND P4, PT, R5, 0x60, PT ;  /* 0x000000600500780c */ /* 0x000fe40003f84270 */
[----:B------:R-:W-:-:S02]  /*2d90*/  FSEL R118, R53, -INF , P5 ;  /* 0xff80000035767808 */ /* 0x000fc40002800000 */
[----:B------:R-:W-:Y:S02]  /*2da0*/  FMNMX.FTZ R3, R112, R3, !PT ;  /* 0x0000000370037209 */ /* 0x000fe40007810000 */
[----:B------:R-:W-:Y:S02]  /*2db0*/  FSEL R50, R50, -INF , P3 ;  /* 0xff80000032327808 */ /* 0x000fe40001800000 */
[----:B------:R-:W-:Y:S02]  /*2dc0*/  ISETP.GT.AND P3, PT, R5, 0x61, PT ;  /* 0x000000610500780c */ /* 0x000fe40003f64270 */
        /* <DEDUP_REMOVED lines=14> */
[----:B------:R-:W-:Y:S01]  /*2eb0*/  FMNMX.FTZ R3, R134, R3, !PT ;  /* 0x0000000386037209 */ /* 0x000fe20007810000 */
[----:B------:R-:W-:Y:S01]  /*2ec0*/  ULDC UR4, c[0x0][0x988] ;  /* 0x0002620000047ab9 */ /* 0x000fe20000000800 */
[----:B------:R-:W-:-:S02]  /*2ed0*/  FSEL R138, R45, -INF , P1 ;  /* 0xff8000002d8a7808 */ /* 0x000fc40000800000 */
[----:B------:R-:W-:Y:S02]  /*2ee0*/  FMNMX.FTZ R3, R136, R3, !PT ;  /* 0x0000000388037209 */ /* 0x000fe40007810000 */
[C---:B------:R-:W-:Y:S02]  /*2ef0*/  ISETP.GT.AND P1, PT, R5.reuse, 0x71, PT ;  /* 0x000000710500780c */ /* 0x040fe40003f24270 */
[----:B------:R-:W-:Y:S02]  /*2f00*/  FMNMX.FTZ R3, R138, R3, !PT ;  /* 0x000000038a037209 */ /* 0x000fe40007810000 */
[----:B------:R-:W-:Y:S02]  /*2f10*/  FSEL R46, R46, -INF , P2 ;  /* 0xff8000002e2e7808 */ /* 0x000fe40001000000 */
[----:B------:R-:W-:Y:S02]  /*2f20*/  ISETP.GT.AND P2, PT, R5, 0x79, PT ;  /* 0x000000790500780c */ /* 0x000fe40003f44270 */
[----:B------:R-:W-:-:S02]  /*2f30*/  FSEL R42, R42, -INF , P4 ;  /* 0xff8000002a2a7808 */ /* 0x000fc40002000000 */
[----:B------:R-:W-:Y:S02]  /*2f40*/  ISETP.GT.AND P4, PT, R5, 0x81, PT ;  /* 0x000000810500780c */ /* 0x000fe40003f84270 */
[----:B------:R-:W-:Y:S02]  /*2f50*/  FSEL R40, R55, -INF , P5 ;  /* 0xff80000037287808 */ /* 0x000fe40002800000 */
[----:B------:R-:W-:Y:S02]  /*2f60*/  ISETP.GT.AND P5, PT, R5, 0x88, PT ;  /* 0x000000880500780c */ /* 0x000fe40003fa4270 */
[----:B------:R-:W-:Y:S02]  /*2f70*/  P2R R15, PR, RZ, 0x4 ;  /* 0x00000004ff0f7803 */ /* 0x000fe40000000000 */
[----:B------:R-:W-:Y:S01]  /*2f80*/  P2R R23, PR, RZ, 0x2 ;  /* 0x00000002ff177803 */ /* 0x000fe20000000000 */
[----:B------:R-:W-:Y:S02]  /*2f90*/  WARPGROUP.DEPBAR.LE gsb0, 0x0 ;  /* 0x00008000000079c5 */ /* 0x000fe40000010000 */
[----:B------:R-:W-:Y:S01]  /*2fa0*/  WARPGROUP.ARRIVE ;  /* 0x00000000000079c5 */ /* 0x000fe20000000000 */
[----:B------:R-:W-:-:S02]  /*2fb0*/  FSEL R140, R32, -INF , P0 ;  /* 0xff800000208c7808 */ /* 0x000fc40000000000 */
[----:B------:R-:W-:Y:S02]  /*2fc0*/  ISETP.GT.AND P0, PT, R5, 0x78, PT ;  /* 0x000000780500780c */ /* 0x000fe40003f04270 */
[----:B------:R-:W-:Y:S01]  /*2fd0*/  FSEL R142, R33, -INF , P1 ;  /* 0xff800000218e7808 */ /* 0x000fe20000800000 */
[----:B------:R-:W-:Y:S01]  /*2fe0*/  HGMMA.64x16x16.F32.BF16 R24, gdesc[UR24], R24, gsb0 ;  /* 0x00200000181879f0 */ /* 0x000fe20008001818 */
[----:B------:R-:W-:Y:S02]  /*2ff0*/  FMNMX.FTZ R3, R140, R3, !PT ;  /* 0x000000038c037209 */ /* 0x000fe40007810000 */
[----:B------:R-:W-:Y:S02]  /*3000*/  FSEL R51, R36, -INF , P0 ;  /* 0xff80000024337808 */ /* 0x000fe40000000000 */
[----:B------:R-:W-:Y:S01]  /*3010*/  FMNMX.FTZ R0, R142, R3, !PT ;  /* 0x000000038e007209 */ /* 0x000fe20007810000 */
[----:B------:R-:W-:Y:S01]  /*3020*/  IMAD.U32 R3, RZ, RZ, UR4 ;  /* 0x00000004ff037e24 */ /* 0x000fe2000f8e00ff */
[----:B------:R-:W-:-:S02]  /*3030*/  FSEL R32, R43, -INF , P3 ;  /* 0xff8000002b207808 */ /* 0x000fc40001800000 */
[----:B------:R-:W-:Y:S02]  /*3040*/  FSEL R57, R37, -INF , P2 ;  /* 0xff80000025397808 */ /* 0x000fe40001000000 */
[----:B------:R-:W-:Y:S02]  /*3050*/  FMNMX.FTZ R0, R51, R0, !PT ;  /* 0x0000000033007209 */ /* 0x000fe40007810000 */
[----:B------:R-:W-:Y:S02]  /*3060*/  ISETP.GT.AND P3, PT, R5, 0x80, PT ;  /* 0x000000800500780c */ /* 0x000fe40003f64270 */
[----:B------:R-:W-:Y:S02]  /*3070*/  FMNMX.FTZ R0, R57, R0, !PT ;  /* 0x0000000039007209 */ /* 0x000fe40007810000 */
[----:B------:R-:W-:Y:S02]  /*3080*/  P2R R21, PR, RZ, 0x1 ;  /* 0x00000001ff157803 */ /* 0x000fe40000000000 */
[----:B------:R-:W-:-:S02]  /*3090*/  ISETP.GT.AND P0, PT, R5, 0x69, PT ;  /* 0x000000690500780c */ /* 0x000fc40003f04270 */
[----:B------:R-:W-:-:S04]  /*30a0*/  ISETP.GT.AND P1, PT, R5, 0x70, PT ;  /* 0x000000700500780c */ /* 0x000fc80003f24270 */
[----:B------:R-:W-:Y:S02]  /*30b0*/  FSEL R34, R34, -INF , P1 ;  /* 0xff80000022227808 */ /* 0x000fe40000800000 */
[----:B------:R-:W-:Y:S01]  /*30c0*/  ISETP.NE.AND P1, PT, R23, RZ, PT ;  /* 0x000000ff1700720c */ /* 0x000fe20003f25270 */
[----:B------:R-:W-:Y:S02]  /*30d0*/  WARPGROUP.DEPBAR.LE gsb0, 0x0 ;  /* 0x00008000000079c5 */ /* 0x000fe40000010000 */
[----:B------:R-:W-:Y:S02]  /*30e0*/  FSEL R43, R24, -INF , P3 ;  /* 0xff800000182b7808 */ /* 0x000fe40001800000 */
[----:B------:R-:W-:Y:S02]  /*30f0*/  FSEL R55, R25, -INF , P4 ;  /* 0xff80000019377808 */ /* 0x000fe40002000000 */
[----:B------:R-:W-:Y:S02]  /*3100*/  FMNMX.FTZ R0, R43, R0, !PT ;  /* 0x000000002b007209 */ /* 0x000fe40007810000 */
[----:B------:R-:W-:-:S02]  /*3110*/  FSEL R45, R28, -INF , P5 ;  /* 0xff8000001c2d7808 */ /* 0x000fc40002800000 */
[----:B------:R-:W-:Y:S02]  /*3120*/  FMNMX.FTZ R0, R55, R0, !PT ;  /* 0x0000000037007209 */ /* 0x000fe40007810000 */
[----:B------:R-:W-:Y:S02]  /*3130*/  FSEL R49, R29, -INF , P6 ;  /* 0xff8000001d317808 */ /* 0x000fe40003000000 */
[----:B------:R-:W-:Y:S02]  /*3140*/  FMNMX.FTZ R0, R45, R0, !PT ;  /* 0x000000002d007209 */ /* 0x000fe40007810000 */
[----:B------:R-:W-:Y:S02]  /*3150*/  FSEL R24, R47, -INF , P0 ;  /* 0xff8000002f187808 */ /* 0x000fe40000000000 */
[----:B------:R-:W-:Y:S02]  /*3160*/  FMNMX.FTZ R11, R49, R0, !PT ;  /* 0x00000000310b7209 */ /* 0x000fe40007810000 */
[----:B------:R-:W-:-:S02]  /*3170*/  ISETP.NE.AND P0, PT, R21, RZ, PT ;  /* 0x000000ff1500720c */ /* 0x000fc40003f05270 */
[----:B------:R-:W-:Y:S01]  /*3180*/  FSEL R28, R35, -INF , P1 ;  /* 0xff800000231c7808 */ /* 0x000fe20000800000 */
[----:B------:R-:W0:Y:S01]  /*3190*/  SHFL.BFLY PT, R0, R11, 0x2, 0x1f ;  /* 0x0c401f000b007f89 */ /* 0x000e2200000e0000 */
[----:B------:R-:W-:Y:S02]  /*31a0*/  FSEL R38, R38, -INF , P0 ;  /* 0xff80000026267808 */ /* 0x000fe40000000000 */
[----:B------:R-:W-:Y:S02]  /*31b0*/  FSEL R26, R26, -INF , P3 ;  /* 0xff8000001a1a7808 */ /* 0x000fe40001800000 */
[----:B------:R-:W-:Y:S02]  /*31c0*/  ISETP.NE.AND P1, PT, R9, RZ, PT ;  /* 0x000000ff0900720c */ /* 0x000fe40003f25270 */
[----:B------:R-:W-:-:S11]  /*31d0*/  ISETP.NE.AND P0, PT, R7, RZ, PT ;  /* 0x000000ff0700720c */ /* 0x000fd60003f05270 */
[----:B------:R-:W-:-:S05]  /*31e0*/  @!P1 VIADD R4, R4, 0x31c40 ;  /* 0x00031c4004049836 */ /* 0x000fca0000000000 */
[----:B------:R-:W-:Y:S02]  /*31f0*/  @!P1 PRMT R4, RZ, 0x654, R4 ;  /* 0x00000654ff049816 */ /* 0x000fe40000000004 */
[----:B0-----:R-:W-:Y:S02]  /*3200*/  FMNMX.FTZ R13, R11, R0, !PT ;  /* 0x000000000b0d7209 */ /* 0x001fe40007810000 */
[----:B------:R-:W-:Y:S01]  /*3210*/  FMNMX.FTZ R11, R98, R99, !PT ;  /* 0x00000063620b7209 */ /* 0x000fe20007810000 */
[----:B------:R0:W-:Y:S02]  /*3220*/  @!P1 SYNCS.ARRIVE.TRANS64.RED.A1T0 RZ, [R4+URZ], RZ ;  /* 0x000000ff04ff99a7 */ /* 0x0001e4000810043f */
[----:B------:R-:W1:Y:S01]  /*3230*/  SHFL.BFLY PT, R0, R13, 0x1, 0x1f ;  /* 0x0c201f000d007f89 */ /* 0x000e6200000e0000 */
[----:B------:R-:W-:Y:S02]  /*3240*/  FMNMX.FTZ R11, R102, R11, !PT ;  /* 0x0000000b660b7209 */ /* 0x000fe40007810000 */
[----:B-1----:R-:W-:-:S02]  /*3250*/  FMNMX.FTZ R0, R13, R0, !PT ;  /* 0x000000000d007209 */ /* 0x002fc40007810000 */
[----:B------:R-:W-:Y:S02]  /*3260*/  FMNMX.FTZ R13, R6, R11, !PT ;  /* 0x0000000b060d7209 */ /* 0x000fe40007810000 */
[C---:B------:R-:W-:Y:S01]  /*3270*/  FSETP.NEU.FTZ.AND P2, PT, R0.reuse, -INF , PT ;  /* 0xff8000000000780b */ /* 0x040fe20003f5d000 */
[----:B------:R-:W-:Y:S01]  /*3280*/  FMUL.FTZ R53, R0, R3 ;  /* 0x0000000300357220 */ /* 0x000fe20000410000 */
[----:B------:R-:W-:-:S04]  /*3290*/  FMNMX.FTZ R13, R90, R13, !PT ;  /* 0x0000000d5a0d7209 */ /* 0x000fc80007810000 */
[----:B------:R-:W-:Y:S02]  /*32a0*/  FMNMX.FTZ R13, R8, R13, !PT ;  /* 0x0000000d080d7209 */ /* 0x000fe40007810000 */
[----:B------:R-:W-:Y:S02]  /*32b0*/  FSEL R53, R53, RZ, P2 ;  /* 0x000000ff35357208 */ /* 0x000fe40001000000 */
[----:B------:R-:W-:Y:S02]  /*32c0*/  FMNMX.FTZ R13, R94, R13, !PT ;  /* 0x0000000d5e0d7209 */ /* 0x000fe40007810000 */
[----:B------:R-:W-:Y:S01]  /*32d0*/  ISETP.NE.AND P2, PT, R15, RZ, PT ;  /* 0x000000ff0f00720c */ /* 0x000fe20003f45270 */
[--C-:B------:R-:W-:Y:S01]  /*32e0*/  FFMA.FTZ R60, R114, R3, -R53.reuse ;  /* 0x00000003723c7223 */ /* 0x100fe20000010835 */
[----:B------:R-:W-:Y:S01]  /*32f0*/  FMNMX.FTZ R13, R10, R13, !PT ;  /* 0x0000000d0a0d7209 */ /* 0x000fe20007810000 */
[-CC-:B------:R-:W-:Y:S01]  /*3300*/  FFMA.FTZ R120, R120, R3.reuse, -R53.reuse ;  /* 0x0000000378787223 */ /* 0x180fe20000010835 */
[----:B------:R-:W-:Y:S01]  /*3310*/  FSEL R114, R39, -INF , P2 ;  /* 0xff80000027727808 */ /* 0x000fe20001000000 */
        /* <DEDUP_REMOVED lines=11> */
[-CC-:B------:R-:W-:Y:S01]  /*33d0*/  FFMA.FTZ R5, R96, R3.reuse, -R53.reuse ;  /* 0x0000000360057223 */ /* 0x180fe20000010835 */
[--C-:B------:R-:W-:Y:S01]  /*33e0*/  FFMA.FTZ R76, R97, R3, -R53.reuse ;  /* 0x00000003614c7223 */ /* 0x100fe20000010835 */
[----:B------:R-:W-:Y:S01]  /*33f0*/  FMNMX.FTZ R13, R14, R13, !PT ;  /* 0x0000000d0e0d7209 */ /* 0x000fe20007810000 */
[-CC-:B------:R-:W-:Y:S01]  /*3400*/  FFMA.FTZ R7, R100, R3.reuse, -R53.reuse ;  /* 0x0000000364077223 */ /* 0x180fe20000010835 */
[--C-:B------:R-:W-:Y:S01]  /*3410*/  FFMA.FTZ R96, R68, R3, -R53.reuse ;  /* 0x0000000344607223 */ /* 0x100fe20000010835 */
[----:B------:R-:W-:Y:S01]  /*3420*/  MUFU.EX2 R9, R9 ;  /* 0x0000000900097308 */ /* 0x000fe20000000800 */
        /* <DEDUP_REMOVED lines=15> */
[----:B------:R-:W0:Y:S01]  /*3520*/  MUFU.EX2 R76, R76 ;  /* 0x0000004c004c7308 */ /* 0x000e220000000800 */
        /* <DEDUP_REMOVED lines=10> */
[----:B------:R-:W-:-:S02]  /*35d0*/  FFMA.FTZ R45, R45, R3, -R53 ;  /* 0x000000032d2d7223 */ /* 0x000fc40000010835 */
[----:B------:R-:W-:-:S03]  /*35e0*/  FMNMX.FTZ R21, R52, R15, !PT ;  /* 0x0000000f34157209 */ /* 0x000fc60007810000 */
[----:B------:R1:W-:Y:S01]  /*35f0*/  MUFU.EX2 R15, R120 ;  /* 0x00000078000f7308 */ /* 0x0003e20000000800 */
[----:B------:R-:W-:Y:S02]  /*3600*/  FMNMX.FTZ R21, R50, R21, !PT ;  /* 0x0000001532157209 */ /* 0x000fe40007810000 */
[----:B0-----:R-:W-:Y:S02]  /*3610*/  F2FP.BF16.F32.PACK_AB R4, R76, R5 ;  /* 0x000000054c04723e */ /* 0x001fe400000010ff */
[----:B------:R-:W-:-:S03]  /*3620*/  FMNMX.FTZ R21, R56, R21, !PT ;  /* 0x0000001538157209 */ /* 0x000fc60007810000 */
[----:B------:R-:W-:Y:S01]  /*3630*/  MUFU.EX2 R96, R96 ;  /* 0x0000006000607308 */ /* 0x000fe20000000800 */
[----:B------:R-:W-:Y:S02]  /*3640*/  FMNMX.FTZ R21, R54, R21, !PT ;  /* 0x0000001536157209 */ /* 0x000fe40007810000 */
[----:B-1----:R-:W-:Y:S02]  /*3650*/  FSEL R120, R30, -INF , P5 ;  /* 0xff8000001e787808 */ /* 0x002fe40002800000 */
[----:B------:R-:W-:-:S03]  /*3660*/  FMNMX.FTZ R21, R40, R21, !PT ;  /* 0x0000001528157209 */ /* 0x000fc60007810000 */
[----:B------:R-:W-:Y:S01]  /*3670*/  MUFU.EX2 R88, R88 ;  /* 0x0000005800587308 */ /* 0x000fe20000000800 */
[----:B------:R-:W-:-:S04]  /*3680*/  FMNMX.FTZ R21, R42, R21, !PT ;  /* 0x000000152a157209 */ /* 0x000fc80007810000 */
[----:B------:R-:W-:-:S03]  /*3690*/  FMNMX.FTZ R21, R32, R21, !PT ;  /* 0x0000001520157209 */ /* 0x000fc60007810000 */
[----:B------:R0:W-:Y:S01]  /*36a0*/  MUFU.EX2 R11, R92 ;  /* 0x0000005c000b7308 */ /* 0x0001e20000000800 */
[----:B------:R-:W-:-:S04]  /*36b0*/  FMNMX.FTZ R21, R46, R21, !PT ;  /* 0x000000152e157209 */ /* 0x000fc80007810000 */
[----:B------:R-:W-:-:S03]  /*36c0*/  FMNMX.FTZ R33, R24, R21, !PT ;  /* 0x0000001518217209 */ /* 0x000fc60007810000 */
[----:B------:R-:W-:Y:S01]  /*36d0*/  MUFU.EX2 R44, R44 ;  /* 0x0000002c002c7308 */ /* 0x000fe20000000800 */
[----:B------:R-:W-:Y:S01]  /*36e0*/  FMNMX.FTZ R33, R34, R33, !PT ;  /* 0x0000002122217209 */ /* 0x000fe20007810000 */
[----:B0-----:R-:W-:-:S03]  /*36f0*/  FFMA.FTZ R92, R134, R3, -R53 ;  /* 0x00000003865c7223 */ /* 0x001fc60000010835 */
[----:B------:R-:W-:-:S03]  /*3700*/  FMNMX.FTZ R33, R28, R33, !PT ;  /* 0x000000211c217209 */ /* 0x000fc60007810000 */
[----:B------:R-:W-:Y:S01]  /*3710*/  MUFU.EX2 R29, R29 ;  /* 0x0000001d001d7308 */ /* 0x000fe20000000800 */
[----:B------:R-:W-:-:S04]  /*3720*/  FMNMX.FTZ R33, R38, R33, !PT ;  /* 0x0000002126217209 */ /* 0x000fc80007810000 */
[----:B------:R-:W-:-:S03]  /*3730*/  FMNMX.FTZ R35, R114, R33, !PT ;  /* 0x0000002172237209 */ /* 0x000fc60007810000 */
[----:B------:R-:W-:Y:S01]  /*3740*/  MUFU.EX2 R80, R80 ;  /* 0x0000005000507308 */ /* 0x000fe20000000800 */
[----:B------:R-:W-:-:S04]  /*3750*/  FMNMX.FTZ R35, R26, R35, !PT ;  /* 0x000000231a237209 */ /* 0x000fc80007810000 */
[----:B------:R-:W-:-:S03]  /*3760*/  FMNMX.FTZ R35, R116, R35, !PT ;  /* 0x0000002374237209 */ /* 0x000fc60007810000 */
[----:B------:R0:W-:Y:S01]  /*3770*/  MUFU.EX2 R13, R72 ;  /* 0x00000048000d7308 */ /* 0x0001e20000000800 */
[----:B------:R-:W-:-:S04]  /*3780*/  FMNMX.FTZ R35, R120, R35, !PT ;  /* 0x0000002378237209 */ /* 0x000fc80007810000 */
[----:B------:R-:W-:-:S03]  /*3790*/  FMNMX.FTZ R35, R122, R35, !PT ;  /* 0x000000237a237209 */ /* 0x000fc60007810000 */
[----:B------:R1:W-:Y:S01]  /*37a0*/  MUFU.EX2 R33, R37 ;  /* 0x0000002500217308 */ /* 0x0003e20000000800 */
[-CC-:B0-----:R-:W-:Y:S01]  /*37b0*/  FFMA.FTZ R72, R132, R3.reuse, -R53.reuse ;  /* 0x0000000384487223 */ /* 0x181fe20000010835 */
[----:B------:R-:W0:Y:S06]  /*37c0*/  SHFL.BFLY PT, R30, R35, 0x2, 0x1f ;  /* 0x0c401f00231e7f89 */ /* 0x000e2c00000e0000 */
[----:B------:R-:W-:Y:S01]  /*37d0*/  MUFU.EX2 R25, R25 ;  /* 0x0000001900197308 */ /* 0x000fe20000000800 */
[----:B-1----:R-:W-:-:S07]  /*37e0*/  FFMA.FTZ R37, R136, R3, -R53 ;  /* 0x0000000388257223 */ /* 0x002fce0000010835 */
[----:B------:R-:W-:Y:S08]  /*37f0*/  MUFU.EX2 R70, R70 ;  /* 0x0000004600467308 */ /* 0x000ff00000000800 */
[----:B------:R-:W-:Y:S01]  /*3800*/  MUFU.EX2 R60, R60 ;  /* 0x0000003c003c7308 */ /* 0x000fe20000000800 */
[----:B0-----:R-:W-:Y:S01]  /*3810*/  FMNMX.FTZ R27, R35, R30, !PT ;  /* 0x0000001e231b7209 */ /* 0x001fe20007810000 */
[-CC-:B------:R-:W-:Y:S01]  /*3820*/  FFMA.FTZ R30, R43, R3.reuse, -R53.reuse ;  /* 0x000000032b1e7223 */ /* 0x180fe20000010835 */
[-CC-:B------:R-:W-:Y:S01]  /*3830*/  FFMA.FTZ R35, R140, R3.reuse, -R53.reuse ;  /* 0x000000038c237223 */ /* 0x180fe20000010835 */
[----:B------:R-:W-:-:S02]  /*3840*/  FFMA.FTZ R43, R55, R3, -R53 ;  /* 0x00000003372b7223 */ /* 0x000fc40000010835 */
[----:B------:R-:W0:Y:S02]  /*3850*/  SHFL.BFLY PT, R110, R27, 0x1, 0x1f ;  /* 0x0c201f001b6e7f89 */ /* 0x000e2400000e0000 */
[----:B------:R-:W-:Y:S08]  /*3860*/  MUFU.EX2 R36, R36 ;  /* 0x0000002400247308 */ /* 0x000ff00000000800 */
[----:B------:R-:W-:Y:S08]  /*3870*/  MUFU.EX2 R23, R23 ;  /* 0x0000001700177308 */ /* 0x000ff00000000800 */
[----:B------:R-:W-:Y:S01]  /*3880*/  MUFU.EX2 R68, R68 ;  /* 0x0000004400447308 */ /* 0x000fe20000000800 */
[----:B0-----:R-:W-:Y:S01]  /*3890*/  FMNMX.FTZ R73, R27, R110, !PT ;  /* 0x0000006e1b497209 */ /* 0x001fe20007810000 */
[----:B------:R-:W-:-:S06]  /*38a0*/  FFMA.FTZ R110, R49, R3, -R53 ;  /* 0x00000003316e7223 */ /* 0x000fcc0000010835 */
[----:B------:R-:W-:Y:S01]  /*38b0*/  MUFU.EX2 R21, R128 ;  /* 0x0000008000157308 */ /* 0x000fe20000000800 */
[C---:B------:R-:W-:Y:S01]  /*38c0*/  FSETP.NEU.FTZ.AND P2, PT, R73.reuse, -INF , PT ;  /* 0xff8000004900780b */ /* 0x040fe20003f5d000 */
[----:B------:R-:W-:-:S05]  /*38d0*/  FMUL.FTZ R27, R73, R3 ;  /* 0x00000003491b7220 */ /* 0x000fca0000410000 */
[----:B------:R-:W-:Y:S01]  /*38e0*/  FSEL R27, R27, RZ, P2 ;  /* 0x000000ff1b1b7208 */ /* 0x000fe20001000000 */
[----:B------:R-:W-:Y:S01]  /*38f0*/  MUFU.EX2 R72, R72 ;  /* 0x0000004800487308 */ /* 0x000fe20000000800 */
[----:B------:R-:W-:Y:S01]  /*3900*/  ISETP.GE.AND P2, PT, R64, 0x91, PT ;  /* 0x000000914000780c */ /* 0x000fe20003f46270 */
[----:B------:R-:W-:Y:S02]  /*3910*/  IMAD.MOV.U32 R64, RZ, RZ, R71 ;  /* 0x000000ffff407224 */ /* 0x000fe400078e0047 */
[-CC-:B------:R-:W-:Y:S01]  /*3920*/  FFMA.FTZ R98, R98, R3.reuse, -R27.reuse ;  /* 0x0000000362627223 */ /* 0x180fe2000001081b */
[-CC-:B------:R-:W-:Y:S01]  /*3930*/  FFMA.FTZ R99, R99, R3.reuse, -R27.reuse ;  /* 0x0000000363637223 */ /* 0x180fe2000001081b */
[-CC-:B------:R-:W-:Y:S01]  /*3940*/  FFMA.FTZ R102, R102, R3.reuse, -R27.reuse ;  /* 0x0000000366667223 */ /* 0x180fe2000001081b */
[-CC-:B------:R-:W-:Y:S01]  /*3950*/  FFMA.FTZ R6, R6, R3.reuse, -R27.reuse ;  /* 0x0000000306067223 */ /* 0x180fe2000001081b */
[-CC-:B------:R-:W-:Y:S01]  /*3960*/  FFMA.FTZ R47, R90, R3.reuse, -R27.reuse ;  /* 0x000000035a2f7223 */ /* 0x180fe2000001081b */
[-CC-:B------:R-:W-:Y:S01]  /*3970*/  FFMA.FTZ R90, R8, R3.reuse, -R27.reuse ;  /* 0x00000003085a7223 */ /* 0x180fe2000001081b */
[----:B------:R-:W-:Y:S01]  /*3980*/  MUFU.EX2 R98, R98 ;  /* 0x0000006200627308 */ /* 0x000fe20000000800 */
[-CC-:B------:R-:W-:Y:S01]  /*3990*/  FFMA.FTZ R49, R94, R3.reuse, -R27.reuse ;  /* 0x000000035e317223 */ /* 0x180fe2000001081b */
[-CC-:B------:R-:W-:Y:S01]  /*39a0*/  FFMA.FTZ R94, R10, R3.reuse, -R27.reuse ;  /* 0x000000030a5e7223 */ /* 0x180fe2000001081b */
[-CC-:B------:R-:W-:Y:S01]  /*39b0*/  FFMA.FTZ R51, R82, R3.reuse, -R27.reuse ;  /* 0x0000000352337223 */ /* 0x180fe2000001081b */
[-CC-:B------:R-:W-:Y:S01]  /*39c0*/  FFMA.FTZ R82, R12, R3.reuse, -R27.reuse ;  /* 0x000000030c527223 */ /* 0x180fe2000001081b */
[-CC-:B------:R-:W-:Y:S01]  /*39d0*/  FFMA.FTZ R12, R86, R3.reuse, -R27.reuse ;  /* 0x00000003560c7223 */ /* 0x180fe2000001081b */
[-CC-:B------:R-:W-:Y:S01]  /*39e0*/  FFMA.FTZ R53, R14, R3.reuse, -R27.reuse ;  /* 0x000000030e357223 */ /* 0x180fe2000001081b */
[-CC-:B------:R-:W-:Y:S01]  /*39f0*/  FFMA.FTZ R14, R74, R3.reuse, -R27.reuse ;  /* 0x000000034a0e7223 */ /* 0x180fe2000001081b */
[----:B------:R-:W0:Y:S01]  /*3a00*/  MUFU.EX2 R99, R99 ;  /* 0x0000006300637308 */ /* 0x000e220000000800 */
[-CC-:B------:R-:W-:Y:S01]  /*3a10*/  FFMA.FTZ R55, R20, R3.reuse, -R27.reuse ;  /* 0x0000000314377223 */ /* 0x180fe2000001081b */
[-CC-:B------:R-:W-:Y:S01]  /*3a20*/  FFMA.FTZ R57, R78, R3.reuse, -R27.reuse ;  /* 0x000000034e397223 */ /* 0x180fe2000001081b */
[-CC-:B------:R-:W-:Y:S01]  /*3a30*/  FFMA.FTZ R66, R66, R3.reuse, -R27.reuse ;  /* 0x0000000342427223 */ /* 0x180fe2000001081b */
[-CC-:B------:R-:W-:Y:S01]  /*3a40*/  FFMA.FTZ R20, R58, R3.reuse, -R27.reuse ;  /* 0x000000033a147223 */ /* 0x180fe2000001081b */
[-CC-:B------:R-:W-:Y:S01]  /*3a50*/  FFMA.FTZ R59, R48, R3.reuse, -R27.reuse ;  /* 0x00000003303b7223 */ /* 0x180fe2000001081b */
[-CC-:B------:R-:W-:Y:S01]  /*3a60*/  FFMA.FTZ R61, R52, R3.reuse, -R27.reuse ;  /* 0x00000003343d7223 */ /* 0x180fe2000001081b */
[-CC-:B------:R-:W-:Y:S01]  /*3a70*/  FFMA.FTZ R48, R62, R3.reuse, -R27.reuse ;  /* 0x000000033e307223 */ /* 0x180fe2000001081b */
[----:B------:R-:W1:Y:S01]  /*3a80*/  MUFU.EX2 R102, R102 ;  /* 0x0000006600667308 */ /* 0x000e620000000800 */
[-CC-:B------:R-:W-:Y:S01]  /*3a90*/  FFMA.FTZ R50, R50, R3.reuse, -R27.reuse ;  /* 0x0000000332327223 */ /* 0x180fe2000001081b */
[-CC-:B------:R-:W-:Y:S01]  /*3aa0*/  FFMA.FTZ R63, R56, R3.reuse, -R27.reuse ;  /* 0x00000003383f7223 */ /* 0x180fe2000001081b */
[-CC-:B------:R-:W-:Y:S01]  /*3ab0*/  FFMA.FTZ R54, R54, R3.reuse, -R27.reuse ;  /* 0x0000000336367223 */ /* 0x180fe2000001081b */
[-CC-:B------:R-:W-:Y:S01]  /*3ac0*/  FFMA.FTZ R42, R42, R3.reuse, -R27.reuse ;  /* 0x000000032a2a7223 */ /* 0x180fe2000001081b */
[-CC-:B------:R-:W-:Y:S01]  /*3ad0*/  FFMA.FTZ R24, R24, R3.reuse, -R27.reuse ;  /* 0x0000000318187223 */ /* 0x180fe2000001081b */
[-CC-:B------:R-:W-:Y:S01]  /*3ae0*/  FFMA.FTZ R34, R34, R3.reuse, -R27.reuse ;  /* 0x0000000322227223 */ /* 0x180fe2000001081b */
[-C--:B------:R-:W-:Y:S01]  /*3af0*/  FFMA.FTZ R38, R38, R3.reuse, -R27 ;  /* 0x0000000326267223 */ /* 0x080fe2000001081b */
[----:B------:R2:W3:Y:S01]  /*3b00*/  MUFU.EX2 R65, R6 ;  /* 0x0000000600417308 */ /* 0x0004e20000000800 */
[----:B0-----:R-:W-:Y:S01]  /*3b10*/  FADD.FTZ R67, R98, R99 ;  /* 0x0000006362437221 */ /* 0x001fe20000010000 */
[-CC-:B------:R-:W-:Y:S01]  /*3b20*/  FFMA.FTZ R114, R114, R3.reuse, -R27.reuse ;  /* 0x0000000372727223 */ /* 0x180fe2000001081b */
[-CC-:B------:R-:W-:Y:S01]  /*3b30*/  FFMA.FTZ R52, R26, R3.reuse, -R27.reuse ;  /* 0x000000031a347223 */ /* 0x180fe2000001081b */
[-CC-:B------:R-:W-:Y:S01]  /*3b40*/  FFMA.FTZ R116, R116, R3.reuse, -R27.reuse ;  /* 0x0000000374747223 */ /* 0x180fe2000001081b */
[-CC-:B------:R-:W-:Y:S01]  /*3b50*/  FFMA.FTZ R120, R120, R3.reuse, -R27.reuse ;  /* 0x0000000378787223 */ /* 0x180fe2000001081b */
[-C--:B------:R-:W-:Y:S01]  /*3b60*/  FFMA.FTZ R122, R122, R3.reuse, -R27 ;  /* 0x000000037a7a7223 */ /* 0x080fe2000001081b */
[----:B------:R-:W-:Y:S01]  /*3b70*/  IMAD.MOV.U32 R62, RZ, RZ, R71 ;  /* 0x000000ffff3e7224 */ /* 0x000fe200078e0047 */
[----:B------:R-:W0:Y:S01]  /*3b80*/  MUFU.EX2 R47, R47 ;  /* 0x0000002f002f7308 */ /* 0x000e220000000800 */
[----:B--2---:R-:W-:Y:S01]  /*3b90*/  FADD.FTZ R6, R5, R76 ;  /* 0x0000004c05067221 */ /* 0x004fe20000010000 */
[----:B-1----:R-:W-:Y:S01]  /*3ba0*/  FADD.FTZ R8, R102, R67 ;  /* 0x0000004366087221 */ /* 0x002fe20000010000 */
[-CC-:B------:R-:W-:Y:S01]  /*3bb0*/  FFMA.FTZ R67, R32, R3.reuse, -R27.reuse ;  /* 0x0000000320437223 */ /* 0x180fe2000001081b */
[--C-:B------:R-:W-:Y:S01]  /*3bc0*/  FFMA.FTZ R32, R46, R3, -R27.reuse ;  /* 0x000000032e207223 */ /* 0x100fe2000001081b */
[----:B------:R-:W-:Y:S01]  /*3bd0*/  FADD.FTZ R69, R7, R6 ;  /* 0x0000000607457221 */ /* 0x000fe20000010000 */
[----:B------:R-:W-:Y:S01]  /*3be0*/  F2FP.BF16.F32.PACK_AB R6, R96, R7 ;  /* 0x000000076006723e */ /* 0x000fe200000010ff */
[-C--:B------:R-:W-:Y:S01]  /*3bf0*/  FFMA.FTZ R46, R28, R3.reuse, -R27 ;  /* 0x000000031c2e7223 */ /* 0x080fe2000001081b */
[----:B------:R-:W1:Y:S01]  /*3c00*/  MUFU.EX2 R90, R90 ;  /* 0x0000005a005a7308 */ /* 0x000e620000000800 */
[----:B------:R-:W-:Y:S01]  /*3c10*/  FADD.FTZ R10, R96, R69 ;  /* 0x00000045600a7221 */ /* 0x000fe20000010000 */
[C---:B---3--:R-:W-:Y:S01]  /*3c20*/  FADD.FTZ R8, R65.reuse, R8 ;  /* 0x0000000841087221 */ /* 0x048fe20000010000 */
[----:B------:R-:W-:Y:S01]  /*3c30*/  F2FP.BF16.F32.PACK_AB R7, R65, R102 ;  /* 0x000000664107723e */ /* 0x000fe200000010ff */
[----:B------:R-:W-:Y:S01]  /*3c40*/  FFMA.FTZ R65, R40, R3, -R27 ;  /* 0x0000000328417223 */ /* 0x000fe2000001081b */
[----:B------:R-:W-:Y:S01]  /*3c50*/  FADD.FTZ R69, R9, R10 ;  /* 0x0000000a09457221 */ /* 0x000fe20000010000 */
[----:B------:R-:W-:Y:S01]  /*3c60*/  F2FP.BF16.F32.PACK_AB R5, R99, R98 ;  /* 0x000000626305723e */ /* 0x000fe200000010ff */
[----:B------:R-:W-:Y:S01]  /*3c70*/  IMAD.MOV.U32 R58, RZ, RZ, R71 ;  /* 0x000000ffff3a7224 */ /* 0x000fe200078e0047 */
[----:B------:R-:W2:Y:S01]  /*3c80*/  MUFU.EX2 R49, R49 ;  /* 0x0000003100317308 */ /* 0x000ea20000000800 */
[----:B0-----:R-:W-:Y:S01]  /*3c90*/  FADD.FTZ R75, R47, R8 ;  /* 0x000000082f4b7221 */ /* 0x001fe20000010000 */
[----:B------:R-:W-:Y:S01]  /*3ca0*/  FADD.FTZ R8, R88, R69 ;  /* 0x0000004558087221 */ /* 0x000fe20000010000 */
[----:B------:R0:W-:Y:S01]  /*3cb0*/  STSM.16.M88.4 [R2+0x24300], R4 ;  /* 0x0243000402007844 */ /* 0x0001e20000000200 */
[----:B------:R-:W-:-:S02]  /*3cc0*/  IMAD.MOV.U32 R56, RZ, RZ, R71 ;  /* 0x000000ffff387224 */ /* 0x000fc400078e0047 */
[----:B------:R-:W-:Y:S02]  /*3cd0*/  FADD.FTZ R69, R11, R8 ;  /* 0x000000080b457221 */ /* 0x000fe40000010000 */
[----:B------:R-:W3:Y:S01]  /*3ce0*/  MUFU.EX2 R94, R94 ;  /* 0x0000005e005e7308 */ /* 0x000ee20000000800 */
[----:B-1----:R-:W-:Y:S01]  /*3cf0*/  FADD.FTZ R10, R90, R75 ;  /* 0x0000004b5a0a7221 */ /* 0x002fe20000010000 */
[----:B------:R-:W-:-:S04]  /*3d00*/  FADD.FTZ R8, R44, R69 ;  /* 0x000000452c087221 */ /* 0x000fc80000010000 */
[----:B------:R-:W-:Y:S02]  /*3d10*/  FADD.FTZ R69, R29, R8 ;  /* 0x000000081d457221 */ /* 0x000fe40000010000 */
[----:B------:R-:W1:Y:S01]  /*3d20*/  MUFU.EX2 R51, R51 ;  /* 0x0000003300337308 */ /* 0x000e620000000800 */
[----:B--2---:R-:W-:Y:S01]  /*3d30*/  FADD.FTZ R75, R49, R10 ;  /* 0x0000000a314b7221 */ /* 0x004fe20000010000 */
[C---:B------:R-:W-:Y:S01]  /*3d40*/  FADD.FTZ R8, R80.reuse, R69 ;  /* 0x0000004550087221 */ /* 0x040fe20000010000 */
[----:B0-----:R-:W-:Y:S01]  /*3d50*/  F2FP.BF16.F32.PACK_AB R4, R80, R29 ;  /* 0x0000001d5004723e */ /* 0x001fe200000010ff */
[----:B------:R-:W-:Y:S02]  /*3d60*/  IMAD.MOV.U32 R29, RZ, RZ, R71 ;  /* 0x000000ffff1d7224 */ /* 0x000fe400078e0047 */
[----:B------:R-:W-:Y:S02]  /*3d70*/  FADD.FTZ R69, R25, R8 ;  /* 0x0000000819457221 */ /* 0x000fe40000010000 */
[----:B------:R-:W0:Y:S01]  /*3d80*/  MUFU.EX2 R82, R82 ;  /* 0x0000005200527308 */ /* 0x000e220000000800 */
[----:B---3--:R-:W-:-:S07]  /*3d90*/  FADD.FTZ R10, R94, R75 ;  /* 0x0000004b5e0a7221 */ /* 0x008fce0000010000 */
[----:B------:R-:W2:Y:S01]  /*3da0*/  MUFU.EX2 R12, R12 ;  /* 0x0000000c000c7308 */ /* 0x000ea20000000800 */
[----:B-1----:R-:W-:Y:S01]  /*3db0*/  FADD.FTZ R75, R51, R10 ;  /* 0x0000000a334b7221 */ /* 0x002fe20000010000 */
[----:B------:R-:W-:-:S04]  /*3dc0*/  FADD.FTZ R10, R70, R69 ;  /* 0x00000045460a7221 */ /* 0x000fc80000010000 */
[----:B------:R-:W-:Y:S01]  /*3dd0*/  FADD.FTZ R69, R13, R10 ;  /* 0x0000000a0d457221 */ /* 0x000fe20000010000 */
[----:B------:R-:W-:Y:S01]  /*3de0*/  F2FP.BF16.F32.PACK_AB R10, R44, R11 ;  /* 0x0000000b2c0a723e */ /* 0x000fe200000010ff */
[----:B------:R-:W1:Y:S01]  /*3df0*/  MUFU.EX2 R53, R53 ;  /* 0x0000003500357308 */ /* 0x000e620000000800 */
[----:B0-----:R-:W-:Y:S01]  /*3e00*/  FADD.FTZ R75, R82, R75 ;  /* 0x0000004b524b7221 */ /* 0x001fe20000010000 */
[----:B------:R-:W-:Y:S01]  /*3e10*/  F2FP.BF16.F32.PACK_AB R11, R94, R49 ;  /* 0x000000315e0b723e */ /* 0x000fe200000010ff */
[--C-:B------:R-:W-:Y:S02]  /*3e20*/  IMAD.MOV.U32 R49, RZ, RZ, R71.reuse ;  /* 0x000000ffff317224 */ /* 0x100fe400078e0047 */
[----:B------:R-:W-:-:S03]  /*3e30*/  IMAD.MOV.U32 R44, RZ, RZ, R71 ;  /* 0x000000ffff2c7224 */ /* 0x000fc600078e0047 */
[----:B------:R-:W0:Y:S01]  /*3e40*/  MUFU.EX2 R14, R14 ;  /* 0x0000000e000e7308 */ /* 0x000e220000000800 */
[----:B--2---:R-:W-:-:S07]  /*3e50*/  FADD.FTZ R8, R12, R75 ;  /* 0x0000004b0c087221 */ /* 0x004fce0000010000 */
[----:B------:R-:W2:Y:S01]  /*3e60*/  MUFU.EX2 R55, R55 ;  /* 0x0000003700377308 */ /* 0x000ea20000000800 */
[----:B-1----:R-:W-:Y:S01]  /*3e70*/  FADD.FTZ R27, R53, R8 ;  /* 0x00000008351b7221 */ /* 0x002fe20000010000 */
[----:B------:R-:W-:Y:S02]  /*3e80*/  F2FP.BF16.F32.PACK_AB R8, R88, R9 ;  /* 0x000000095808723e */ /* 0x000fe400000010ff */
[----:B------:R-:W-:-:S04]  /*3e90*/  F2FP.BF16.F32.PACK_AB R9, R90, R47 ;  /* 0x0000002f5a09723e */ /* 0x000fc800000010ff */
[----:B------:R-:W1:Y:S01]  /*3ea0*/  MUFU.EX2 R57, R57 ;  /* 0x0000003900397308 */ /* 0x000e620000000800 */
[----:B0-----:R-:W-:Y:S01]  /*3eb0*/  FADD.FTZ R26, R14, R27 ;  /* 0x0000001b0e1a7221 */ /* 0x001fe20000010000 */
[----:B------:R-:W-:Y:S06]  /*3ec0*/  STSM.16.M88.4 [R2+0x25b00], R8 ;  /* 0x025b000802007844 */ /* 0x000fec0000000200 */
[----:B------:R-:W0:Y:S01]  /*3ed0*/  MUFU.EX2 R66, R66 ;  /* 0x0000004200427308 */ /* 0x000e220000000800 */
[----:B--2---:R-:W-:-:S07]  /*3ee0*/  FADD.FTZ R26, R55, R26 ;  /* 0x0000001a371a7221 */ /* 0x004fce0000010000 */
[----:B------:R-:W2:Y:S01]  /*3ef0*/  MUFU.EX2 R20, R20 ;  /* 0x0000001400147308 */ /* 0x000ea20000000800 */
[----:B-1----:R-:W-:-:S07]  /*3f00*/  FADD.FTZ R7, R57, R26 ;  /* 0x0000001a39077221 */ /* 0x002fce0000010000 */
[----:B------:R1:W-:Y:S01]  /*3f10*/  MUFU.EX2 R28, R42 ;  /* 0x0000002a001c7308 */ /* 0x0003e20000000800 */
[----:B0-----:R-:W-:-:S07]  /*3f20*/  FADD.FTZ R7, R66, R7 ;  /* 0x0000000742077221 */ /* 0x001fce0000010000 */
[----:B------:R-:W0:Y:S01]  /*3f30*/  MUFU.EX2 R59, R59 ;  /* 0x0000003b003b7308 */ /* 0x000e220000000800 */
[----:B-1----:R-:W-:Y:S01]  /*3f40*/  FADD.FTZ R42, R60, R69 ;  /* 0x000000453c2a7221 */ /* 0x002fe20000010000 */
[----:B------:R-:W-:-:S03]  /*3f50*/  IMAD.MOV.U32 R69, RZ, RZ, R71 ;  /* 0x000000ffff457224 */ /* 0x000fc600078e0047 */
[----:B------:R-:W-:Y:S01]  /*3f60*/  FADD.FTZ R5, R15, R42 ;  /* 0x0000002a0f057221 */ /* 0x000fe20000010000 */
[----:B------:R-:W-:Y:S02]  /*3f70*/  IMAD.MOV.U32 R42, RZ, RZ, R71 ;  /* 0x000000ffff2a7224 */ /* 0x000fe400078e0047 */
[----:B------:R-:W1:Y:S01]  /*3f80*/  MUFU.EX2 R48, R48 ;  /* 0x0000003000307308 */ /* 0x000e620000000800 */
[----:B------:R-:W-:Y:S01]  /*3f90*/  FADD.FTZ R6, R36, R5 ;  /* 0x0000000524067221 */ /* 0x000fe20000010000 */
[----:B------:R-:W-:Y:S01]  /*3fa0*/  F2FP.BF16.F32.PACK_AB R5, R82, R51 ;  /* 0x000000335205723e */ /* 0x000fe200000010ff */
[--C-:B------:R-:W-:Y:S02]  /*3fb0*/  IMAD.MOV.U32 R51, RZ, RZ, R71.reuse ;  /* 0x000000ffff337224 */ /* 0x100fe400078e0047 */
[----:B------:R-:W-:Y:S01]  /*3fc0*/  FADD.FTZ R27, R23, R6 ;  /* 0x00000006171b7221 */ /* 0x000fe20000010000 */
[----:B------:R-:W-:Y:S01]  /*3fd0*/  F2FP.BF16.F32.PACK_AB R6, R70, R25 ;  /* 0x000000194606723e */ /* 0x000fe200000010ff */
[----:B------:R-:W-:Y:S01]  /*3fe0*/  IMAD.MOV.U32 R70, RZ, RZ, R71 ;  /* 0x000000ffff467224 */ /* 0x000fe200078e0047 */
[----:B------:R-:W3:Y:S01]  /*3ff0*/  MUFU.EX2 R61, R61 ;  /* 0x0000003d003d7308 */ /* 0x000ee20000000800 */
[----:B------:R-:W-:-:S04]  /*4000*/  FADD.FTZ R26, R68, R27 ;  /* 0x0000001b441a7221 */ /* 0x000fc80000010000 */
[----:B------:R-:W-:-:S03]  /*4010*/  FADD.FTZ R27, R21, R26 ;  /* 0x0000001a151b7221 */ /* 0x000fc60000010000 */
[----:B------:R-:W4:Y:S01]  /*4020*/  MUFU.EX2 R50, R50 ;  /* 0x0000003200327308 */ /* 0x000f220000000800 */
[----:B------:R-:W-:-:S04]  /*4030*/  FADD.FTZ R26, R72, R27 ;  /* 0x0000001b481a7221 */ /* 0x000fc80000010000 */
[----:B------:R-:W-:-:S03]  /*4040*/  FADD.FTZ R27, R33, R26 ;  /* 0x0000001a211b7221 */ /* 0x000fc60000010000 */
[----:B------:R2:W-:Y:S08]  /*4050*/  MUFU.EX2 R47, R24 ;  /* 0x00000018002f7308 */ /* 0x0005f00000000800 */
[----:B------:R-:W5:Y:S01]  /*4060*/  MUFU.EX2 R108, R108 ;  /* 0x0000006c006c7308 */ /* 0x000f620000000800 */
[----:B--2---:R-:W-:Y:S01]  /*4070*/  FADD.FTZ R24, R20, R7 ;  /* 0x0000000714187221 */ /* 0x004fe20000010000 */
[----:B------:R-:W-:Y:S01]  /*4080*/  F2FP.BF16.F32.PACK_AB R7, R53, R12 ;  /* 0x0000000c3507723e */ /* 0x000fe200000010ff */
[----:B------:R-:W-:Y:S01]  /*4090*/  IMAD.MOV.U32 R53, RZ, RZ, R71 ;  /* 0x000000ffff357224 */ /* 0x000fe200078e0047 */
[----:B------:R-:W-:Y:S01]  /*40a0*/  F2FP.BF16.F32.PACK_AB R12, R60, R13 ;  /* 0x0000000d3c0c723e */ /* 0x000fe200000010ff */
[----:B0-----:R-:W-:Y:S01]  /*40b0*/  FADD.FTZ R25, R59, R24 ;  /* 0x000000183b197221 */ /* 0x001fe20000010000 */
[----:B------:R-:W-:Y:S01]  /*40c0*/  F2FP.BF16.F32.PACK_AB R13, R55, R14 ;  /* 0x0000000e370d723e */ /* 0x000fe200000010ff */
[----:B------:R0:W-:Y:S01]  /*40d0*/  STSM.16.M88.4 [R2+0x27300], R4 ;  /* 0x0273000402007844 */ /* 0x0001e20000000200 */
[----:B------:R-:W2:Y:S01]  /*40e0*/  MUFU.EX2 R63, R63 ;  /* 0x0000003f003f7308 */ /* 0x000ea20000000800 */
[----:B-1----:R-:W-:Y:S01]  /*40f0*/  FADD.FTZ R24, R48, R25 ;  /* 0x0000001930187221 */ /* 0x002fe20000010000 */
[----:B------:R-:W-:Y:S01]  /*4100*/  F2FP.BF16.F32.PACK_AB R14, R36, R15 ;  /* 0x0000000f240e723e */ /* 0x000fe200000010ff */
[--C-:B------:R-:W-:Y:S01]  /*4110*/  IMAD.MOV.U32 R60, RZ, RZ, R71.reuse ;  /* 0x000000ffff3c7224 */ /* 0x100fe200078e0047 */
[----:B------:R-:W-:Y:S01]  /*4120*/  F2FP.BF16.F32.PACK_AB R15, R66, R57 ;  /* 0x00000039420f723e */ /* 0x000fe200000010ff */
[----:B---3--:R-:W-:Y:S01]  /*4130*/  FADD.FTZ R25, R61, R24 ;  /* 0x000000183d197221 */ /* 0x008fe20000010000 */
[----:B------:R-:W-:-:S02]  /*4140*/  IMAD.MOV.U32 R66, RZ, RZ, R71 ;  /* 0x000000ffff427224 */ /* 0x000fc400078e0047 */
[----:B------:R-:W1:Y:S01]  /*4150*/  MUFU.EX2 R41, R41 ;  /* 0x0000002900297308 */ /* 0x000e620000000800 */
[----:B----4-:R-:W-:Y:S01]  /*4160*/  FADD.FTZ R24, R50, R25 ;  /* 0x0000001932187221 */ /* 0x010fe20000010000 */
[C---:B-----5:R-:W-:Y:S01]  /*4170*/  FADD.FTZ R26, R108.reuse, R27 ;  /* 0x0000001b6c1a7221 */ /* 0x060fe20000010000 */
[----:B------:R-:W-:Y:S01]  /*4180*/  STSM.16.M88.4 [R2+0x28b00], R12 ;  /* 0x028b000c02007844 */ /* 0x000fe20000000200 */
[--C-:B------:R-:W-:Y:S02]  /*4190*/  IMAD.MOV.U32 R57, RZ, RZ, R71.reuse ;  /* 0x000000ffff397224 */ /* 0x100fe400078e0047 */
[--C-:B------:R-:W-:Y:S01]  /*41a0*/  IMAD.MOV.U32 R55, RZ, RZ, R71.reuse ;  /* 0x000000ffff377224 */ /* 0x100fe200078e0047 */
[----:B0-----:R-:W-:Y:S01]  /*41b0*/  F2FP.BF16.F32.PACK_AB R4, R108, R33 ;  /* 0x000000216c04723e */ /* 0x001fe200000010ff */
[----:B------:R0:W3:Y:S01]  /*41c0*/  MUFU.EX2 R40, R54 ;  /* 0x0000003600287308 */ /* 0x0000e20000000800 */
[----:B--2---:R-:W-:Y:S01]  /*41d0*/  FADD.FTZ R25, R63, R24 ;  /* 0x000000183f197221 */ /* 0x004fe20000010000 */
[----:B------:R-:W-:Y:S01]  /*41e0*/  F2FP.BF16.F32.PACK_AB R24, R68, R23 ;  /* 0x000000174418723e */ /* 0x000fe200000010ff */
[----:B------:R-:W-:-:S02]  /*41f0*/  IMAD.MOV.U32 R68, RZ, RZ, R71 ;  /* 0x000000ffff447224 */ /* 0x000fc400078e0047 */
[----:B------:R-:W-:-:S03]  /*4200*/  IMAD.MOV.U32 R33, RZ, RZ, R71 ;  /* 0x000000ffff217224 */ /* 0x000fc600078e0047 */
[----:B------:R-:W2:Y:S01]  /*4210*/  MUFU.EX2 R106, R106 ;  /* 0x0000006a006a7308 */ /* 0x000ea20000000800 */
[----:B-1----:R-:W-:Y:S01]  /*4220*/  FADD.FTZ R27, R41, R26 ;  /* 0x0000001a291b7221 */ /* 0x002fe20000010000 */
[----:B------:R-:W-:Y:S01]  /*4230*/  F2FP.BF16.F32.PACK_AB R26, R72, R21 ;  /* 0x00000015481a723e */ /* 0x000fe200000010ff */
[----:B0-----:R-:W-:-:S05]  /*4240*/  IMAD.MOV.U32 R54, RZ, RZ, R71 ;  /* 0x000000ffff367224 */ /* 0x001fca00078e0047 */
[----:B------:R-:W0:Y:S01]  /*4250*/  MUFU.EX2 R65, R65 ;  /* 0x0000004100417308 */ /* 0x000e220000000800 */
[----:B---3--:R-:W-:Y:S01]  /*4260*/  FADD.FTZ R36, R40, R25 ;  /* 0x0000001928247221 */ /* 0x008fe20000010000 */
[----:B------:R-:W-:Y:S01]  /*4270*/  F2FP.BF16.F32.PACK_AB R25, R59, R20 ;  /* 0x000000143b19723e */ /* 0x000fe200000010ff */
[----:B------:R-:W-:-:S05]  /*4280*/  IMAD.MOV.U32 R59, RZ, RZ, R71 ;  /* 0x000000ffff3b7224 */ /* 0x000fca00078e0047 */
[----:B------:R-:W1:Y:S01]  /*4290*/  MUFU.EX2 R39, R39 ;  /* 0x0000002700277308 */ /* 0x000e620000000800 */
[----:B--2---:R-:W-:Y:S01]  /*42a0*/  FADD.FTZ R8, R106, R27 ;  /* 0x0000001b6a087221 */ /* 0x004fe20000010000 */
[----:B------:R-:W-:Y:S01]  /*42b0*/  F2FP.BF16.F32.PACK_AB R27, R61, R48 ;  /* 0x000000303d1b723e */ /* 0x000fe200000010ff */
[--C-:B------:R-:W-:Y:S02]  /*42c0*/  IMAD.MOV.U32 R61, RZ, RZ, R71.reuse ;  /* 0x000000ffff3d7224 */ /* 0x100fe400078e0047 */
[--C-:B------:R-:W-:Y:S02]  /*42d0*/  IMAD.MOV.U32 R48, RZ, RZ, R71.reuse ;  /* 0x000000ffff307224 */ /* 0x100fe400078e0047 */
[----:B------:R2:W-:Y:S01]  /*42e0*/  STSM.16.M88.4 [R2+0x2a300], R24 ;  /* 0x02a3001802007844 */ /* 0x0005e20000000200 */
[----:B------:R-:W3:Y:S01]  /*42f0*/  MUFU.EX2 R92, R92 ;  /* 0x0000005c005c7308 */ /* 0x000ee20000000800 */
[----:B0-----:R-:W-:Y:S01]  /*4300*/  FADD.FTZ R5, R65, R36 ;  /* 0x0000002441057221 */ /* 0x001fe20000010000 */
[----:B------:R-:W-:-:S03]  /*4310*/  IMAD.MOV.U32 R36, RZ, RZ, R71 ;  /* 0x000000ffff247224 */ /* 0x000fc600078e0047 */
[----:B------:R-:W-:Y:S01]  /*4320*/  FADD.FTZ R6, R28, R5 ;  /* 0x000000051c067221 */ /* 0x000fe20000010000 */
[----:B------:R-:W-:Y:S01]  /*4330*/  F2FP.BF16.F32.PACK_AB R5, R63, R50 ;  /* 0x000000323f05723e */ /* 0x000fe200000010ff */
[--C-:B------:R-:W-:Y:S01]  /*4340*/  IMAD.MOV.U32 R63, RZ, RZ, R71.reuse ;  /* 0x000000ffff3f7224 */ /* 0x100fe200078e0047 */
[----:B------:R-:W0:Y:S01]  /*4350*/  MUFU.EX2 R67, R67 ;  /* 0x0000004300437308 */ /* 0x000e220000000800 */
[----:B-1----:R-:W-:Y:S01]  /*4360*/  FADD.FTZ R7, R39, R8 ;  /* 0x0000000827077221 */ /* 0x002fe20000010000 */
[--C-:B------:R-:W-:Y:S02]  /*4370*/  IMAD.MOV.U32 R50, RZ, RZ, R71.reuse ;  /* 0x000000ffff327224 */ /* 0x100fe400078e0047 */
[----:B--2---:R-:W-:-:S04]  /*4380*/  IMAD.MOV.U32 R27, RZ, RZ, R71 ;  /* 0x000000ffff1b7224 */ /* 0x004fc800078e0047 */
[----:B------:R-:W1:Y:S01]  /*4390*/  MUFU.EX2 R37, R37 ;  /* 0x0000002500257308 */ /* 0x000e620000000800 */
[----:B---3--:R-:W-:Y:S01]  /*43a0*/  FADD.FTZ R8, R92, R7 ;  /* 0x000000075c087221 */ /* 0x008fe20000010000 */
[--C-:B------:R-:W-:Y:S02]  /*43b0*/  IMAD.MOV.U32 R26, RZ, RZ, R71.reuse ;  /* 0x000000ffff1a7224 */ /* 0x100fe400078e0047 */
[--C-:B------:R-:W-:Y:S02]  /*43c0*/  IMAD.MOV.U32 R25, RZ, RZ, R71.reuse ;  /* 0x000000ffff197224 */ /* 0x100fe400078e0047 */
[--C-:B------:R-:W-:Y:S02]  /*43d0*/  IMAD.MOV.U32 R24, RZ, RZ, R71.reuse ;  /* 0x000000ffff187224 */ /* 0x100fe400078e0047 */
[----:B------:R-:W2:Y:S01]  /*43e0*/  MUFU.EX2 R32, R32 ;  /* 0x0000002000207308 */ /* 0x000ea20000000800 */
[----:B0-----:R-:W-:Y:S01]  /*43f0*/  FADD.FTZ R7, R67, R6 ;  /* 0x0000000643077221 */ /* 0x001fe20000010000 */
[----:B------:R-:W-:Y:S01]  /*4400*/  F2FP.BF16.F32.PACK_AB R6, R106, R41 ;  /* 0x000000296a06723e */ /* 0x000fe200000010ff */
[----:B------:R-:W-:-:S05]  /*4410*/  IMAD.MOV.U32 R41, RZ, RZ, R71 ;  /* 0x000000ffff297224 */ /* 0x000fca00078e0047 */
[----:B------:R-:W0:Y:S01]  /*4420*/  MUFU.EX2 R100, R100 ;  /* 0x0000006400647308 */ /* 0x000e220000000800 */
[----:B-1----:R-:W-:-:S07]  /*4430*/  FADD.FTZ R9, R37, R8 ;  /* 0x0000000825097221 */ /* 0x002fce0000010000 */
[----:B------:R-:W1:Y:S01]  /*4440*/  MUFU.EX2 R35, R35 ;  /* 0x0000002300237308 */ /* 0x000e620000000800 */
[----:B--2---:R-:W-:Y:S01]  /*4450*/  FADD.FTZ R8, R32, R7 ;  /* 0x0000000720087221 */ /* 0x004fe20000010000 */
[----:B------:R-:W-:Y:S01]  /*4460*/  F2FP.BF16.F32.PACK_AB R7, R65, R40 ;  /* 0x000000284107723e */ /* 0x000fe200000010ff */
[--C-:B------:R-:W-:Y:S02]  /*4470*/  IMAD.MOV.U32 R65, RZ, RZ, R71.reuse ;  /* 0x000000ffff417224 */ /* 0x100fe400078e0047 */
[----:B------:R-:W-:Y:S02]  /*4480*/  IMAD.MOV.U32 R40, RZ, RZ, R71 ;  /* 0x000000ffff287224 */ /* 0x000fe400078e0047 */
[----:B------:R2:W-:Y:S01]  /*4490*/  STSM.16.M88.4 [R2+0x2bb00], R4 ;  /* 0x02bb000402007844 */ /* 0x0005e20000000200 */
[----:B------:R-:W3:Y:S01]  /*44a0*/  MUFU.EX2 R34, R34 ;  /* 0x0000002200227308 */ /* 0x000ee20000000800 */
[----:B0-----:R-:W-:Y:S01]  /*44b0*/  FADD.FTZ R10, R100, R9 ;  /* 0x00000009640a7221 */ /* 0x001fe20000010000 */
[----:B------:R-:W-:Y:S01]  /*44c0*/  FADD.FTZ R9, R47, R8 ;  /* 0x000000082f097221 */ /* 0x000fe20000010000 */
[----:B------:R-:W-:Y:S01]  /*44d0*/  F2FP.BF16.F32.PACK_AB R8, R92, R39 ;  /* 0x000000275c08723e */ /* 0x000fe200000010ff */
[----:B------:R-:W-:-:S04]  /*44e0*/  IMAD.MOV.U32 R39, RZ, RZ, R71 ;  /* 0x000000ffff277224 */ /* 0x000fc800078e0047 */
[----:B------:R-:W0:Y:S01]  /*44f0*/  MUFU.EX2 R104, R104 ;  /* 0x0000006800687308 */ /* 0x000e220000000800 */
[----:B-1----:R-:W-:-:S07]  /*4500*/  FADD.FTZ R11, R35, R10 ;  /* 0x0000000a230b7221 */ /* 0x002fce0000010000 */
[----:B------:R1:W4:Y:S01]  /*4510*/  MUFU.EX2 R105, R46 ;  /* 0x0000002e00697308 */ /* 0x0003220000000800 */
[----:B---3--:R-:W-:Y:S01]  /*4520*/  FADD.FTZ R10, R34, R9 ;  /* 0x00000009220a7221 */ /* 0x008fe20000010000 */
[----:B------:R-:W-:Y:S01]  /*4530*/  F2FP.BF16.F32.PACK_AB R9, R67, R28 ;  /* 0x0000001c4309723e */ /* 0x000fe200000010ff */
[--C-:B------:R-:W-:Y:S02]  /*4540*/  IMAD.MOV.U32 R67, RZ, RZ, R71.reuse ;  /* 0x000000ffff437224 */ /* 0x100fe400078e0047 */
[----:B------:R-:W-:-:S03]  /*4550*/  IMAD.MOV.U32 R28, RZ, RZ, R71 ;  /* 0x000000ffff1c7224 */ /* 0x000fc600078e0047 */
[----:B------:R-:W3:Y:S01]  /*4560*/  MUFU.EX2 R31, R31 ;  /* 0x0000001f001f7308 */ /* 0x000ee20000000800 */
[C---:B0-----:R-:W-:Y:S01]  /*4570*/  FADD.FTZ R12, R104.reuse, R11 ;  /* 0x0000000b680c7221 */ /* 0x041fe20000010000 */
[----:B------:R-:W-:Y:S01]  /*4580*/  F2FP.BF16.F32.PACK_AB R104, R104, R35 ;  /* 0x000000236868723e */ /* 0x000fe200000010ff */
[--C-:B-1----:R-:W-:Y:S02]  /*4590*/  IMAD.MOV.U32 R46, RZ, RZ, R71.reuse ;  /* 0x000000ffff2e7224 */ /* 0x102fe400078e0047 */
[----:B------:R-:W-:-:S03]  /*45a0*/  IMAD.MOV.U32 R35, RZ, RZ, R71 ;  /* 0x000000ffff237224 */ /* 0x000fc600078e0047 */
[----:B------:R-:W0:Y:S01]  /*45b0*/  MUFU.EX2 R38, R38 ;  /* 0x0000002600267308 */ /* 0x000e220000000800 */
[C---:B----4-:R-:W-:Y:S01]  /*45c0*/  FADD.FTZ R11, R105.reuse, R10 ;  /* 0x0000000a690b7221 */ /* 0x050fe20000010000 */
[----:B------:R-:W-:Y:S01]  /*45d0*/  F2FP.BF16.F32.PACK_AB R10, R100, R37 ;  /* 0x00000025640a723e */ /* 0x000fe200000010ff */
[--C-:B------:R-:W-:Y:S01]  /*45e0*/  IMAD.MOV.U32 R37, RZ, RZ, R71.reuse ;  /* 0x000000ffff257224 */ /* 0x100fe200078e0047 */
[----:B------:R-:W-:Y:S01]  /*45f0*/  F2FP.BF16.F32.PACK_AB R105, R105, R34 ;  /* 0x000000226969723e */ /* 0x000fe200000010ff */
[----:B------:R-:W-:-:S03]  /*4600*/  IMAD.MOV.U32 R34, RZ, RZ, R71 ;  /* 0x000000ffff227224 */ /* 0x000fc600078e0047 */
[----:B------:R-:W2:Y:S01]  /*4610*/  MUFU.EX2 R107, R114 ;  /* 0x00000072006b7308 */ /* 0x000ea20000000800 */
[----:B---3--:R-:W-:-:S07]  /*4620*/  FADD.FTZ R15, R31, R12 ;  /* 0x0000000c1f0f7221 */ /* 0x008fce0000010000 */
[----:B------:R-:W1:Y:S01]  /*4630*/  MUFU.EX2 R84, R84 ;  /* 0x0000005400547308 */ /* 0x000e620000000800 */
[----:B0-----:R-:W-:Y:S01]  /*4640*/  FADD.FTZ R12, R38, R11 ;  /* 0x0000000b260c7221 */ /* 0x001fe20000010000 */
[----:B------:R-:W-:Y:S01]  /*4650*/  F2FP.BF16.F32.PACK_AB R11, R47, R32 ;  /* 0x000000202f0b723e */ /* 0x000fe200000010ff */
[--C-:B------:R-:W-:Y:S02]  /*4660*/  IMAD.MOV.U32 R47, RZ, RZ, R71.reuse ;  /* 0x000000ffff2f7224 */ /* 0x100fe400078e0047 */
[--C-:B------:R-:W-:Y:S02]  /*4670*/  IMAD.MOV.U32 R32, RZ, RZ, R71.reuse ;  /* 0x000000ffff207224 */ /* 0x100fe400078e0047 */
[----:B------:R0:W-:Y:S01]  /*4680*/  STSM.16.M88.4 [R2+0x2d300], R8 ;  /* 0x02d3000802007844 */ /* 0x0001e20000000200 */
[----:B------:R-:W3:Y:S01]  /*4690*/  MUFU.EX2 R52, R52 ;  /* 0x0000003400347308 */ /* 0x000ee20000000800 */
[C---:B--2---:R-:W-:Y:S01]  /*46a0*/  FADD.FTZ R5, R107.reuse, R12 ;  /* 0x0000000c6b057221 */ /* 0x044fe20000010000 */
[----:B------:R-:W-:Y:S01]  /*46b0*/  F2FP.BF16.F32.PACK_AB R107, R107, R38 ;  /* 0x000000266b6b723e */ /* 0x000fe200000010ff */
[----:B------:R-:W-:-:S05]  /*46c0*/  IMAD.MOV.U32 R38, RZ, RZ, R71 ;  /* 0x000000ffff267224 */ /* 0x000fca00078e0047 */
[----:B------:R-:W2:Y:S01]  /*46d0*/  MUFU.EX2 R30, R30 ;  /* 0x0000001e001e7308 */ /* 0x000ea20000000800 */
[C---:B-1----:R-:W-:Y:S01]  /*46e0*/  FADD.FTZ R15, R84.reuse, R15 ;  /* 0x0000000f540f7221 */ /* 0x042fe20000010000 */
[----:B------:R-:W-:Y:S01]  /*46f0*/  F2FP.BF16.F32.PACK_AB R106, R84, R31 ;  /* 0x0000001f546a723e */ /* 0x000fe200000010ff */
[----:B------:R-:W-:-:S04]  /*4700*/  IMAD.MOV.U32 R31, RZ, RZ, R71 ;  /* 0x000000ffff1f7224 */ /* 0x000fc800078e0047 */
[----:B------:R0:W-:Y:S01]  /*4710*/  STSM.16.M88.4 [R2+0x2eb00], R104 ;  /* 0x02eb006802007844 */ /* 0x0001e20000000200 */
[----:B------:R-:W1:Y:S01]  /*4720*/  MUFU.EX2 R13, R116 ;  /* 0x00000074000d7308 */ /* 0x000e620000000800 */
[----:B---3--:R-:W-:-:S07]  /*4730*/  FADD.FTZ R6, R52, R5 ;  /* 0x0000000534067221 */ /* 0x008fce0000010000 */
[----:B------:R-:W3:Y:S01]  /*4740*/  MUFU.EX2 R43, R43 ;  /* 0x0000002b002b7308 */ /* 0x000ee20000000800 */
[----:B--2---:R-:W-:-:S07]  /*4750*/  FADD.FTZ R4, R30, R15 ;  /* 0x0000000f1e047221 */ /* 0x004fce0000010000 */
[----:B------:R-:W2:Y:S01]  /*4760*/  MUFU.EX2 R45, R45 ;  /* 0x0000002d002d7308 */ /* 0x000ea20000000800 */
[C---:B-1----:R-:W-:Y:S01]  /*4770*/  FADD.FTZ R5, R13.reuse, R6 ;  /* 0x000000060d057221 */ /* 0x042fe20000010000 */
[----:B------:R-:W-:Y:S01]  /*4780*/  F2FP.BF16.F32.PACK_AB R13, R13, R52 ;  /* 0x000000340d0d723e */ /* 0x000fe200000010ff */
[----:B------:R-:W-:-:S05]  /*4790*/  IMAD.MOV.U32 R52, RZ, RZ, R71 ;  /* 0x000000ffff347224 */ /* 0x000fca00078e0047 */
[----:B------:R-:W1:Y:S01]  /*47a0*/  MUFU.EX2 R110, R110 ;  /* 0x0000006e006e7308 */ /* 0x000e620000000800 */
[C---:B---3--:R-:W-:Y:S01]  /*47b0*/  F2FP.BF16.F32.PACK_AB R12, R43.reuse, R30 ;  /* 0x0000001e2b0c723e */ /* 0x048fe200000010ff */
[----:B------:R-:W-:Y:S01]  /*47c0*/  FADD.FTZ R4, R43, R4 ;  /* 0x000000042b047221 */ /* 0x000fe20000010000 */
[--C-:B------:R-:W-:Y:S02]  /*47d0*/  IMAD.MOV.U32 R43, RZ, RZ, R71.reuse ;  /* 0x000000ffff2b7224 */ /* 0x100fe400078e0047 */
[----:B------:R-:W-:-:S03]  /*47e0*/  IMAD.MOV.U32 R30, RZ, RZ, R71 ;  /* 0x000000ffff1e7224 */ /* 0x000fc600078e0047 */
[----:B------:R-:W3:Y:S01]  /*47f0*/  MUFU.EX2 R120, R120 ;  /* 0x0000007800787308 */ /* 0x000ee20000000800 */
[----:B--2---:R-:W-:-:S07]  /*4800*/  FADD.FTZ R7, R45, R4 ;  /* 0x000000042d077221 */ /* 0x004fce0000010000 */
[----:B------:R-:W2:Y:S01]  /*4810*/  MUFU.EX2 R21, R122 ;  /* 0x0000007a00157308 */ /* 0x000ea20000000800 */
[C---:B-1----:R-:W-:Y:S01]  /*4820*/  F2FP.BF16.F32.PACK_AB R14, R110.reuse, R45 ;  /* 0x0000002d6e0e723e */ /* 0x042fe200000010ff */
[----:B------:R-:W-:Y:S01]  /*4830*/  FADD.FTZ R7, R110, R7 ;  /* 0x000000076e077221 */ /* 0x000fe20000010000 */
[----:B------:R-:W-:Y:S02]  /*4840*/  IMAD.MOV.U32 R45, RZ, RZ, R71 ;  /* 0x000000ffff2d7224 */ /* 0x000fe400078e0047 */
[----:B---3--:R-:W-:Y:S01]  /*4850*/  FADD.FTZ R6, R120, R5 ;  /* 0x0000000578067221 */ /* 0x008fe20000010000 */
[----:B--2---:R-:W-:-:S03]  /*4860*/  F2FP.BF16.F32.PACK_AB R15, R21, R120 ;  /* 0x00000078150f723e */ /* 0x004fc600000010ff */
[----:B------:R-:W-:Y:S02]  /*4870*/  FADD.FTZ R6, R21, R6 ;  /* 0x0000000615067221 */ /* 0x000fe40000010000 */
[----:B------:R0:W-:Y:S01]  /*4880*/  STSM.16.M88.4 [R2+0x30300], R12 ;  /* 0x0303000c02007844 */ /* 0x0001e20000000200 */
[----:B------:R1:W-:Y:S06]  /*4890*/  MEMBAR.ALL.CTA ;  /* 0x0000000000007992 */ /* 0x0003ec0000008000 */
[----:B-1----:R-:W1:Y:S02]  /*48a0*/  FENCE.VIEW.ASYNC.S ;  /* 0x00000000000073c6 */ /* 0x002e640000000000 */
[----:B-1----:R-:W-:Y:S01]  /*48b0*/  NOP ;  /* 0x0000000000007918 */ /* 0x002fe20000000000 */
[----:B------:R-:W-:Y:S05]  /*48c0*/  @!P2 BRA `(.L_x_15) ;  /* 0x00000038002ca947 */ /* 0x000fea0003800000 */
[----:B------:R-:W-:Y:S01]  /*48d0*/  VIADD R4, R22, 0xfffffffe ;  /* 0xfffffffe16047836 */ /* 0x000fe20000000000 */
[----:B------:R-:W-:Y:S01]  /*48e0*/  CS2R R70, SRZ ;  /* 0x0000000000467805 */ /* 0x000fe2000001ff00 */
[----:B0-----:R-:W-:Y:S01]  /*48f0*/  IMAD.MOV.U32 R8, RZ, RZ, R73 ;  /* 0x000000ffff087224 */ /* 0x001fe200078e0049 */
[----:B------:R-:W-:Y:S01]  /*4900*/  CS2R R68, SRZ ;  /* 0x0000000000447805 */ /* 0x000fe2000001ff00 */
[----:B------:R-:W-:Y:S01]  /*4910*/  IMAD.MOV.U32 R5, RZ, RZ, R0 ;  /* 0x000000ffff057224 */ /* 0x000fe200078e0000 */
[----:B------:R-:W-:Y:S01]  /*4920*/  CS2R R66, SRZ ;  /* 0x0000000000427805 */ /* 0x000fe2000001ff00 */
[----:B------:R-:W-:Y:S01]  /*4930*/  IMAD.MOV.U32 R9, RZ, RZ, R16 ;  /* 0x000000ffff097224 */ /* 0x000fe200078e0010 */
[----:B------:R-:W-:Y:S02]  /*4940*/  CS2R R64, SRZ ;  /* 0x0000000000407805 */ /* 0x000fe4000001ff00 */
[----:B------:R-:W-:Y:S02]  /*4950*/  CS2R R62, SRZ ;  /* 0x00000000003e7805 */ /* 0x000fe4000001ff00 */
[----:B------:R-:W-:-:S02]  /*4960*/  CS2R R60, SRZ ;  /* 0x00000000003c7805 */ /* 0x000fc4000001ff00 */
[----:B------:R-:W-:Y:S02]  /*4970*/  CS2R R58, SRZ ;  /* 0x00000000003a7805 */ /* 0x000fe4000001ff00 */
[----:B------:R-:W-:Y:S02]  /*4980*/  CS2R R56, SRZ ;  /* 0x0000000000387805 */ /* 0x000fe4000001ff00 */
[----:B------:R-:W-:Y:S02]  /*4990*/  CS2R R54, SRZ ;  /* 0x0000000000367805 */ /* 0x000fe4000001ff00 */
        /* <DEDUP_REMOVED lines=14> */
[----:B------:R-:W-:Y:S01]  /*4a80*/  CS2R R24, SRZ ;  /* 0x0000000000187805 */ /* 0x000fe2000001ff00 */
[----:B------:R-:W-:-:S06]  /*4a90*/  UMOV UR5, UR36 ;  /* 0x0000002400057c82 */ /* 0x000fcc0008000000 */
.L_x_24:
[----:B------:R-:W-:Y:S01]  /*4aa0*/  UIADD3 UR36, UR5, 0x1, URZ ;  /* 0x0000000105247890 */ /* 0x000fe2000fffe03f */
[----:B------:R-:W-:-:S03]  /*4ab0*/  ISETP.NE.AND P3, PT, RZ, UR38, PT ;  /* 0x00000026ff007c0c */ /* 0x000fc6000bf65270 */
[----:B------:R-:W-:-:S04]  /*4ac0*/  UISETP.NE.AND UP0, UPT, UR36, 0x2, UPT ;  /* 0x000000022400788c */ /* 0x000fc8000bf05270 */
[----:B------:R-:W-:Y:S02]  /*4ad0*/  USEL UR4, URZ, 0x1, UP0 ;  /* 0x000000013f047887 */ /* 0x000fe40008000000 */
[----:B------:R-:W-:-:S04]  /*4ae0*/  USEL UR36, UR36, URZ, UP0 ;  /* 0x0000003f24247287 */ /* 0x000fc80008000000 */
[----:B------:R-:W-:Y:S01]  /*4af0*/  LOP3.LUT R16, R9, UR4, RZ, 0x3c, !PT ;  /* 0x0000000409107c12 */ /* 0x000fe2000f8e3cff */
[----:B------:R-:W-:Y:S07]  /*4b00*/  @P3 BRA `(.L_x_16) ;  /* 0x0000000000283947 */ /* 0x000fee0003800000 */
[----:B------:R-:W-:Y:S05]  /*4b10*/  @!P0 BRA `(.L_x_17) ;  /* 0x0000000000048947 */ /* 0x000fea0003800000 */
[----:B------:R-:W-:Y:S01]  /*4b20*/  BPT.TRAP 0x1 ;  /* 0x000000040000795c */ /* 0x000fe20000300000 */
.L_x_17:
[----:B------:R-:W-:Y:S01]  /*4b30*/  ULEA UR4, UR36, UR37, 0x3 ;  /* 0x0000002524047291 */ /* 0x000fe2000f8e183f */
[----:B------:R-:W-:-:S08]  /*4b40*/  SHF.L.U32 R0, R16, 0x1f, RZ ;  /* 0x0000001f10007819 */ /* 0x000fd000000006ff */
[----:B------:R0:W1:Y:S01]  /*4b50*/  SYNCS.PHASECHK.TRANS64.TRYWAIT P2, [UR4+0x31c30], R0 ;  /* 0x031c3000ff0075a7 */ /* 0x0000620008040144 */
[----:B------:R-:W-:Y:S05]  /*4b60*/  @!P0 BRA `(.L_x_18) ;  /* 0x0000000000048947 */ /* 0x000fea0003800000 */
[----:B------:R-:W-:Y:S01]  /*4b70*/  BPT.TRAP 0x1 ;  /* 0x000000040000795c */ /* 0x000fe20000300000 */
.L_x_18:
[----:B-1----:R-:W-:Y:S05]  /*4b80*/  @P2 BRA `(.L_x_16) ;  /* 0x0000000000082947 */ /* 0x002fea0003800000 */
[----:B------:R-:W1:Y:S02]  /*4b90*/  SYNCS.PHASECHK.TRANS64.TRYWAIT P2, [UR4+0x31c30], R0 ;  /* 0x031c3000ff0075a7 */ /* 0x000e640008040144 */
[----:B-1----:R-:W-:Y:S05]  /*4ba0*/  @!P2 BRA `(.L_x_19) ;  /* 0x00000094004ca947 */ /* 0x002fea0003800000 */
.L_x_16:
[----:B-1----:R-:W1:Y:S01]  /*4bb0*/  S2R R3, SR_TID.X ;  /* 0x0000000000037919 */ /* 0x002e620000002100 */
[----:B------:R-:W-:Y:S01]  /*4bc0*/  UIMAD UR4, UR36, 0x6c0, UR6 ;  /* 0x000006c0240478a4 */ /* 0x000fe2000f8e0206 */
[----:B------:R-:W-:Y:S01]  /*4bd0*/  UMOV UR31, 0x80000020 ;  /* 0x80000020001f7882 */ /* 0x000fe20000000000 */
[----:B------:R-:W-:Y:S02]  /*4be0*/  UMOV UR32, UR28 ;  /* 0x0000001c00207c82 */ /* 0x000fe40008000000 */
[----:B------:R-:W-:Y:S01]  /*4bf0*/  UIADD3 UR34, UR4, 0x40, URZ ;  /* 0x0000004004227890 */ /* 0x000fe2000fffe03f */
[----:B------:R-:W-:Y:S02]  /*4c00*/  UMOV UR33, UR29 ;  /* 0x0000001d00217c82 */ /* 0x000fe40008000000 */
[----:B------:R-:W-:Y:S01]  /*4c10*/  UMOV UR30, UR4 ;  /* 0x00000004001e7c82 */ /* 0x000fe20008000000 */
[----:B------:R-:W-:Y:S01]  /*4c20*/  UMOV UR35, 0x80000020 ;  /* 0x8000002000237882 */ /* 0x000fe20000000000 */
[----:B------:R-:W-:Y:S01]  /*4c30*/  UIADD3 UR42, UR4, 0x80, URZ ;  /* 0x00000080042a7890 */ /* 0x000fe2000fffe03f */
[----:B------:R-:W-:Y:S01]  /*4c40*/  UMOV UR40, UR28 ;  /* 0x0000001c00287c82 */ /* 0x000fe20008000000 */
        /* <DEDUP_REMOVED lines=15> */
[----:B-1----:R-:W-:Y:S01]  /*4d40*/  SHF.R.U32.HI R3, RZ, 0x7, R3 ;  /* 0x00000007ff037819 */ /* 0x002fe20000011603 */
[----:B------:R-:W-:Y:S01]  /*4d50*/  UMOV UR56, UR28 ;  /* 0x0000001c00387c82 */ /* 0x000fe20008000000 */
[----:B------:R-:W-:Y:S01]  /*4d60*/  UMOV UR57, UR29 ;  /* 0x0000001d00397c82 */ /* 0x000fe20008000000 */
[----:B------:R-:W-:Y:S01]  /*4d70*/  UMOV UR59, 0x80000020 ;  /* 0x80000020003b7882 */ /* 0x000fe20000000000 */
[----:B------:R-:W-:Y:S01]  /*4d80*/  UIADD3 UR7, UR4, 0x200, URZ ;  /* 0x0000020004077890 */ /* 0x000fe2000fffe03f */
[----:B0-----:R-:W-:Y:S01]  /*4d90*/  VIADD R0, R3, 0x8 ;  /* 0x0000000803007836 */ /* 0x001fe20000000000 */
[----:B------:R-:W-:Y:S01]  /*4da0*/  UIADD3 UR10, UR4, 0x2, URZ ;  /* 0x00000002040a7890 */ /* 0x000fe2000fffe03f */
[----:B------:R-:W-:Y:S01]  /*4db0*/  UMOV UR11, 0x80000020 ;  /* 0x80000020000b7882 */ /* 0x000fe20000000000 */
[----:B------:R-:W-:-:S02]  /*4dc0*/  UIADD3 UR14, UR4, 0x240, URZ ;  /* 0x00000240040e7890 */ /* 0x000fc4000fffe03f */
[----:B------:R0:W-:Y:S01]  /*4dd0*/  BAR.SYNC.DEFER_BLOCKING R0, 0x100 ;  /* 0x000400000000751d */ /* 0x0001e20000010000 */
[----:B------:R-:W-:Y:S02]  /*4de0*/  UIADD3 UR18, UR4, 0x242, URZ ;  /* 0x0000024204127890 */ /* 0x000fe4000fffe03f */
[----:B------:R-:W-:Y:S02]  /*4df0*/  UIADD3 UR22, UR4, 0x480, URZ ;  /* 0x0000048004167890 */ /* 0x000fe4000fffe03f */
[----:B------:R-:W-:Y:S01]  /*4e00*/  UIADD3 UR26, UR4, 0x482, URZ ;  /* 0x00000482041a7890 */ /* 0x000fe2000fffe03f */
[----:B------:R-:W-:Y:S01]  /*4e10*/  UMOV UR15, 0x80000020 ;  /* 0x80000020000f7882 */ /* 0x000fe20000000000 */
[----:B------:R-:W-:Y:S01]  /*4e20*/  UMOV UR19, 0x80000020 ;  /* 0x8000002000137882 */ /* 0x000fe20000000000 */
[----:B------:R-:W-:Y:S01]  /*4e30*/  UMOV UR23, 0x80000020 ;  /* 0x8000002000177882 */ /* 0x000fe20000000000 */
[----:B------:R-:W-:Y:S01]  /*4e40*/  UMOV UR27, 0x80000020 ;  /* 0x80000020001b7882 */ /* 0x000fe20000000000 */
[----:B------:R-:W-:-:S06]  /*4e50*/  WARPGROUP.ARRIVE ;  /* 0x00000000000079c5 */ /* 0x000fcc0000000000 */
[----:B------:R-:W-:Y:S01]  /*4e60*/  HGMMA.64x16x16.F32.BF16 R136, gdesc[UR28], RZ, !UPT, gsb0 ;  /* 0x002000001c8879f0 */ /* 0x000fe2000c0018ff */
[----:B------:R-:W-:Y:S01]  /*4e70*/  UIADD3 UR30, UR4, 0x1c0, URZ ;  /* 0x000001c0041e7890 */ /* 0x000fe2000fffe03f */
[----:B------:R-:W-:Y:S01]  /*4e80*/  UMOV UR31, 0x80000020 ;  /* 0x80000020001f7882 */ /* 0x000fe20000000000 */
[----:B------:R-:W-:Y:S02]  /*4e90*/  WARPGROUP.DEPBAR.LE gsb0, 0x0 ;  /* 0x00008000000079c5 */ /* 0x000fe40000010000 */
[----:B------:R-:W-:-:S06]  /*4ea0*/  WARPGROUP.ARRIVE ;  /* 0x00000000000079c5 */ /* 0x000fcc0000000000 */
[----:B------:R-:W-:Y:S01]  /*4eb0*/  HGMMA.64x16x16.F32.BF16 R128, gdesc[UR32], RZ, !UPT, gsb0 ;  /* 0x00200000208079f0 */ /* 0x000fe2000c0018ff */
[----:B------:R-:W-:Y:S01]  /*4ec0*/  UIADD3 UR34, UR4, 0x42, URZ ;  /* 0x0000004204227890 */ /* 0x000fe2000fffe03f */
[----:B------:R-:W-:Y:S01]  /*4ed0*/  UMOV UR32, UR8 ;  /* 0x0000000800207c82 */ /* 0x000fe20008000000 */
[----:B------:R-:W-:Y:S01]  /*4ee0*/  UMOV UR33, UR9 ;  /* 0x0000000900217c82 */ /* 0x000fe20008000000 */
        /* <DEDUP_REMOVED lines=54> */
[----:B------:R-:W-:Y:S01]  /*5250*/  UMOV UR32, UR12 ;  /* 0x0000000c00207c82 */ /* 0x000fe20008000000 */
[----:B------:R-:W-:Y:S01]  /*5260*/  UMOV UR33, UR13 ;  /* 0x0000000d00217c82 */ /* 0x000fe20008000000 */
        /* <DEDUP_REMOVED lines=217> */
[----:B------:R-:W-:Y:S01]  /*6000*/  UIADD3 UR4, UR4, 0x682, URZ ;  /* 0x0000068204047890 */ /* 0x000fe2000fffe03f */
[----:B------:R-:W-:Y:S02]  /*6010*/  WARPGROUP.DEPBAR.LE gsb0, 0x0 ;  /* 0x00008000000079c5 */ /* 0x000fe40000010000 */
[----:B------:R-:W-:-:S06]  /*6020*/  WARPGROUP.ARRIVE ;  /* 0x00000000000079c5 */ /* 0x000fcc0000000000 */
[----:B------:R-:W-:Y:S03]  /*6030*/  HGMMA.64x16x16.F32.BF16 R128, gdesc[UR32], R128, gsb0 ;  /* 0x00200000208079f0 */ /* 0x000fe60008001880 */
        /* <DEDUP_REMOVED lines=24> */
[----:B0-----:R-:W-:Y:S05]  /*61c0*/  @P3 BRA `(.L_x_20) ;  /* 0x0000000000283947 */ /* 0x001fea0003800000 */
[----:B------:R-:W-:Y:S05]  /*61d0*/  @!P0 BRA `(.L_x_21) ;  /* 0x0000000000048947 */ /* 0x000fea0003800000 */
[----:B------:R-:W-:Y:S01]  /*61e0*/  BPT.TRAP 0x1 ;  /* 0x000000040000795c */ /* 0x000fe20000300000 */
.L_x_21:
[----:B------:R-:W-:Y:S01]  /*61f0*/  ULEA UR4, UR5, UR37, 0x3 ;  /* 0x0000002505047291 */ /* 0x000fe2000f8e183f */
[----:B------:R-:W-:-:S08]  /*6200*/  SHF.L.U32 R0, R9, 0x1f, RZ ;  /* 0x0000001f09007819 */ /* 0x000fd000000006ff */
[----:B------:R0:W1:Y:S01]  /*6210*/  SYNCS.PHASECHK.TRANS64.TRYWAIT P2, [UR4+0x31c50], R0 ;  /* 0x031c5000ff0075a7 */ /* 0x0000620008040144 */
[----:B------:R-:W-:Y:S05]  /*6220*/  @!P0 BRA `(.L_x_22) ;  /* 0x0000000000048947 */ /* 0x000fea0003800000 */
[----:B------:R-:W-:Y:S01]  /*6230*/  BPT.TRAP 0x1 ;  /* 0x000000040000795c */ /* 0x000fe20000300000 */
.L_x_22:
[----:B-1----:R-:W-:Y:S05]  /*6240*/  @P2 BRA `(.L_x_20) ;  /* 0x0000000000082947 */ /* 0x002fea0003800000 */
[----:B------:R-:W1:Y:S02]  /*6250*/  SYNCS.PHASECHK.TRANS64.TRYWAIT P2, [UR4+0x31c50], R0 ;  /* 0x031c5000ff0075a7 */ /* 0x000e640008040144 */
[----:B-1----:R-:W-:Y:S05]  /*6260*/  @!P2 BRA `(.L_x_23) ;  /* 0x0000007c00b4a947 */ /* 0x002fea0003800000 */
.L_x_20:
[----:B------:R-:W-:Y:S01]  /*6270*/  UIADD3 UR4, UR37, 0x200, URZ ;  /* 0x0000020025047890 */ /* 0x000fe2000fffe03f */
[----:B------:R-:W-:Y:S01]  /*6280*/  WARPGROUP.ARRIVE ;  /* 0x00000000000079c5 */ /* 0x000fe20000000000 */
[----:B------:R-:W-:Y:S01]  /*6290*/  ULOP3.LUT UR7, UR39, 0x10000, URZ, 0xfc, !UPT ;  /* 0x0001000027077892 */ /* 0x000fe2000f8efc3f */
[----:B01----:R-:W-:Y:S01]  /*62a0*/  FMNMX.FTZ R0, R136, R5, !PT ;  /* 0x0000000588007209 */ /* 0x003fe20007810000 */
[----:B------:R-:W-:Y:S01]  /*62b0*/  USHF.R.U32.HI UR4, URZ, 0x4, UR4 ;  /* 0x000000043f047899 */ /* 0x000fe20008011604 */
[----:B------:R-:W-:Y:S01]  /*62c0*/  FMNMX.FTZ R22, R138, R8, !PT ;  /* 0x000000088a167209 */ /* 0x000fe20007810000 */
[----:B------:R-:W-:Y:S01]  /*62d0*/  UMOV UR33, 0xc0000010 ;  /* 0xc000001000217882 */ /* 0x000fe20000000000 */
[----:B------:R-:W-:Y:S01]  /*62e0*/  UMOV UR35, 0x80000020 ;  /* 0x8000002000237882 */ /* 0x000fe20000000000 */
[----:B------:R-:W-:Y:S01]  /*62f0*/  ULOP3.LUT UR4, UR4, 0x3fff, URZ, 0xc0, !UPT ;  /* 0x00003fff04047892 */ /* 0x000fe2000f8ec03f */
[----:B------:R-:W-:Y:S01]  /*6300*/  FMNMX.FTZ R3, R137, R0, !PT ;  /* 0x0000000089037209 */ /* 0x000fe20007810000 */
[----:B------:R-:W-:Y:S01]  /*6310*/  UMOV UR32, UR7 ;  /* 0x0000000700207c82 */ /* 0x000fe20008000000 */
[----:B------:R-:W-:Y:S01]  /*6320*/  FMNMX.FTZ R23, R139, R22, !PT ;  /* 0x000000168b177209 */ /* 0x000fe20007810000 */
[----:B------:R-:W-:Y:S01]  /*6330*/  ULOP3.LUT UR4, UR4, 0x2400000, URZ, 0xfc, !UPT ;  /* 0x0240000004047892 */ /* 0x000fe2000f8efc3f */
[----:B------:R-:W-:-:S03]  /*6340*/  FMNMX.FTZ R0, R140, R3, !PT ;  /* 0x000000038c007209 */ /* 0x000fc60007810000 */
[----:B------:R-:W-:Y:S01]  /*6350*/  UIMAD UR4, UR5, 0x6c0, UR4 ;  /* 0x000006c0050478a4 */ /* 0x000fe2000f8e0204 */
[----:B------:R-:W-:-:S04]  /*6360*/  FMNMX.FTZ R3, R141, R0, !PT ;  /* 0x000000008d037209 */ /* 0x000fc80007810000 */
[----:B------:R-:W-:Y:S02]  /*6370*/  FMNMX.FTZ R0, R128, R3, !PT ;  /* 0x0000000380007209 */ /* 0x000fe40007810000 */
[----:B------:R-:W-:Y:S02]  /*6380*/  UMOV UR34, UR4 ;  /* 0x0000000400227c82 */ /* 0x000fe40008000000 */
[----:B------:R-:W-:Y:S01]  /*6390*/  HGMMA.64x96x16.F32.BF16 R24, gdesc[UR32].tnspB, R24, gsb0 ;  /* 0x41600000201879f0 */ /* 0x000fe20008001818 */
[----:B------:R-:W-:Y:S01]  /*63a0*/  UIADD3 UR32, UR7, 0x180, URZ ;  /* 0x0000018007207890 */ /* 0x000fe2000fffe03f */
[----:B------:R-:W-:Y:S01]  /*63b0*/  FMNMX.FTZ R3, R129, R0, !PT ;  /* 0x0000000081037209 */ /* 0x000fe20007810000 */
[----:B------:R-:W-:Y:S01]  /*63c0*/  UIADD3 UR34, UR4, 0x40, URZ ;  /* 0x0000004004227890 */ /* 0x000fe2000fffe03f */
[----:B------:R-:W-:Y:S01]  /*63d0*/  UMOV UR33, 0xc0000010 ;  /* 0xc000001000217882 */ /* 0x000fe20000000000 */
[----:B------:R-:W-:Y:S01]  /*63e0*/  UMOV UR35, 0x80000020 ;  /* 0x8000002000237882 */ /* 0x000fe20000000000 */
[----:B------:R-:W-:-:S04]  /*63f0*/  FMNMX.FTZ R0, R132, R3, !PT ;  /* 0x0000000384007209 */ /* 0x000fc80007810000 */
        /* <DEDUP_REMOVED lines=22> */
[----:B------:R-:W-:Y:S01]  /*6560*/  FMNMX.FTZ R3, R81, R0, !PT ;  /* 0x0000000051037209 */ /* 0x000fe20007810000 */
[----:B------:R-:W-:Y:S02]  /*6570*/  WARPGROUP.DEPBAR.LE gsb0, 0x0 ;  /* 0x00008000000079c5 */ /* 0x000fe40000010000 */
[----:B------:R-:W-:Y:S01]  /*6580*/  WARPGROUP.ARRIVE ;  /* 0x00000000000079c5 */ /* 0x000fe20000000000 */
[----:B------:R-:W-:-:S04]  /*6590*/  FMNMX.FTZ R0, R84, R3, !PT ;  /* 0x0000000354007209 */ /* 0x000fc80007810000 */
[----:B------:R-:W-:Y:S01]  /*65a0*/  FMNMX.FTZ R3, R85, R0, !PT ;  /* 0x0000000055037209 */ /* 0x000fe20007810000 */
[----:B------:R-:W-:Y:S01]  /*65b0*/  HGMMA.64x96x16.F32.BF16 R24, gdesc[UR32].tnspB, R24, gsb0 ;  /* 0x41600000201879f0 */ /* 0x000fe20008001818 */
[----:B------:R-:W-:Y:S02]  /*65c0*/  UIADD3 UR32, UR7, 0x300, URZ ;  /* 0x0000030007207890 */ /* 0x000fe4000fffe03f */
[----:B------:R-:W-:Y:S01]  /*65d0*/  UIADD3 UR34, UR4, 0x80, URZ ;  /* 0x0000008004227890 */ /* 0x000fe2000fffe03f */
[----:B------:R-:W-:Y:S01]  /*65e0*/  FMNMX.FTZ R0, R72, R3, !PT ;  /* 0x0000000348007209 */ /* 0x000fe20007810000 */
[----:B------:R-:W-:Y:S01]  /*65f0*/  UMOV UR33, 0xc0000010 ;  /* 0xc000001000217882 */ /* 0x000fe20000000000 */
[----:B------:R-:W-:Y:S02]  /*6600*/  UMOV UR35, 0x80000020 ;  /* 0x8000002000237882 */ /* 0x000fe40000000000 */
[----:B------:R-:W-:-:S04]  /*6610*/  FMNMX.FTZ R3, R73, R0, !PT ;  /* 0x0000000049037209 */ /* 0x000fc80007810000 */
[----:B------:R-:W-:Y:S02]  /*6620*/  FMNMX.FTZ R0, R76, R3, !PT ;  /* 0x000000034c007209 */ /* 0x000fe40007810000 */
[----:B------:R-:W0:Y:S02]  /*6630*/  LDC R3, c[0x0][0x988] ;  /* 0x00026200ff037b82 */ /* 0x000e240000000800 */
[----:B------:R-:W-:-:S05]  /*6640*/  FMNMX.FTZ R9, R77, R0, !PT ;  /* 0x000000004d097209 */ /* 0x000fca0007810000 */
[----:B------:R-:W1:Y:S02]  /*6650*/  SHFL.BFLY PT, R0, R9, 0x2, 0x1f ;  /* 0x0c401f0009007f89 */ /* 0x000e6400000e0000 */
[----:B-1----:R-:W-:-:S05]  /*6660*/  FMNMX.FTZ R12, R9, R0, !PT ;  /* 0x00000000090c7209 */ /* 0x002fca0007810000 */
[----:B------:R-:W1:Y:S02]  /*6670*/  SHFL.BFLY PT, R11, R12, 0x1, 0x1f ;  /* 0x0c201f000c0b7f89 */ /* 0x000e6400000e0000 */
[----:B-1----:R-:W-:-:S05]  /*6680*/  FMNMX.FTZ R0, R12, R11, !PT ;  /* 0x0000000b0c007209 */ /* 0x002fca0007810000 */
[----:B------:R-:W-:-:S04]  /*6690*/  FADD.FTZ R10, -R0, R5 ;  /* 0x00000005000a7221 */ /* 0x000fc80000010100 */
[-C--:B0-----:R-:W-:Y:S01]  /*66a0*/  FMUL.FTZ R5, R10, R3.reuse ;  /* 0x000000030a057220 */ /* 0x081fe20000410000 */
[----:B------:R-:W-:-:S04]  /*66b0*/  FMUL.FTZ R10, R0, R3 ;  /* 0x00000003000a7220 */ /* 0x000fc80000410000 */
[--C-:B------:R-:W-:Y:S01]  /*66c0*/  FFMA.FTZ R14, R128, R3, -R10.reuse ;  /* 0x00000003800e7223 */ /* 0x100fe2000001080a */
[----:B------:R-:W-:Y:S01]  /*66d0*/  FMNMX.FTZ R128, R142, R23, !PT ;  /* 0x000000178e807209 */ /* 0x000fe20007810000 */
[-CC-:B------:R-:W-:Y:S01]  /*66e0*/  FFMA.FTZ R22, R120, R3.reuse, -R10.reuse ;  /* 0x0000000378167223 */ /* 0x180fe2000001080a */
[-CC-:B------:R-:W-:Y:S01]  /*66f0*/  FFMA.FTZ R15, R129, R3.reuse, -R10.reuse ;  /* 0x00000003810f7223 */ /* 0x180fe2000001080a */
[-CC-:B------:R-:W-:Y:S01]  /*6700*/  FFMA.FTZ R129, R125, R3.reuse, -R10.reuse ;  /* 0x000000037d817223 */ /* 0x180fe2000001080a */
[----:B------:R-:W-:Y:S01]  /*6710*/  FMNMX.FTZ R23, R143, R128, !PT ;  /* 0x000000808f177209 */ /* 0x000fe20007810000 */
[-CC-:B------:R-:W-:Y:S01]  /*6720*/  FFMA.FTZ R128, R121, R3.reuse, -R10.reuse ;  /* 0x0000000379807223 */ /* 0x180fe2000001080a */
[-CC-:B------:R-:W-:Y:S01]  /*6730*/  FFMA.FTZ R13, R141, R3.reuse, -R10.reuse ;  /* 0x000000038d0d7223 */ /* 0x180fe2000001080a */
[--C-:B------:R-:W-:Y:S01]  /*6740*/  FFMA.FTZ R12, R140, R3, -R10.reuse ;  /* 0x000000038c0c7223 */ /* 0x100fe2000001080a */
[----:B------:R-:W-:Y:S01]  /*6750*/  FMNMX.FTZ R120, R130, R23, !PT ;  /* 0x0000001782787209 */ /* 0x000fe20007810000 */
[----:B------:R-:W0:Y:S01]  /*6760*/  S2R R141, SR_TID.X ;  /* 0x00000000008d7919 */ /* 0x000e220000002100 */
[----:B------:R1:W-:Y:S01]  /*6770*/  MUFU.EX2 R23, R128 ;  /* 0x0000008000177308 */ /* 0x0003e20000000800 */
[----:B------:R-:W-:Y:S01]  /*6780*/  FFMA.FTZ R9, R136, R3, -R10 ;  /* 0x0000000388097223 */ /* 0x000fe2000001080a */
[----:B------:R-:W-:Y:S01]  /*6790*/  FMNMX.FTZ R121, R131, R120, !PT ;  /* 0x0000007883797209 */ /* 0x000fe20007810000 */
[----:B------:R-:W-:-:S02]  /*67a0*/  WARPGROUP.DEPBAR.LE gsb0, 0x0 ;  /* 0x00008000000079c5 */ /* 0x000fc40000010000 */
[----:B------:R-:W-:Y:S01]  /*67b0*/  WARPGROUP.ARRIVE ;  /* 0x00000000000079c5 */ /* 0x000fe20000000000 */
[--C-:B------:R-:W-:Y:S01]  /*67c0*/  FFMA.FTZ R120, R124, R3, -R10.reuse ;  /* 0x000000037c787223 */ /* 0x100fe2000001080a */
[----:B------:R-:W-:Y:S01]  /*67d0*/  FMNMX.FTZ R124, R134, R121, !PT ;  /* 0x00000079867c7209 */ /* 0x000fe20007810000 */
[-CC-:B------:R-:W-:Y:S01]  /*67e0*/  FFMA.FTZ R11, R137, R3.reuse, -R10.reuse ;  /* 0x00000003890b7223 */ /* 0x180fe2000001080a */
[-CC-:B------:R-:W-:Y:S01]  /*67f0*/  FFMA.FTZ R20, R132, R3.reuse, -R10.reuse ;  /* 0x0000000384147223 */ /* 0x180fe2000001080a */
[-CC-:B------:R-:W-:Y:S01]  /*6800*/  FFMA.FTZ R21, R133, R3.reuse, -R10.reuse ;  /* 0x0000000385157223 */ /* 0x180fe2000001080a */
[----:B------:R-:W-:Y:S01]  /*6810*/  HGMMA.64x96x16.F32.BF16 R24, gdesc[UR32].tnspB, R24, gsb0 ;  /* 0x41600000201879f0 */ /* 0x000fe20008001818 */
[----:B------:R-:W-:Y:S01]  /*6820*/  UIADD3 UR32, UR7, 0x480, URZ ;  /* 0x0000048007207890 */ /* 0x000fe2000fffe03f */
[----:B------:R-:W-:Y:S01]  /*6830*/  FMNMX.FTZ R121, R135, R124, !PT ;  /* 0x0000007c87797209 */ /* 0x000fe20007810000 */
[----:B------:R-:W-:Y:S01]  /*6840*/  UIADD3 UR34, UR4, 0xc0, URZ ;  /* 0x000000c004227890 */ /* 0x000fe2000fffe03f */
[--C-:B------:R-:W-:Y:S01]  /*6850*/  FFMA.FTZ R112, R112, R3, -R10.reuse ;  /* 0x0000000370707223 */ /* 0x100fe2000001080a */
[----:B------:R-:W-:Y:S01]  /*6860*/  UMOV UR33, 0xc0000010 ;  /* 0xc000001000217882 */ /* 0x000fe20000000000 */
[----:B------:R-:W-:Y:S01]  /*6870*/  UMOV UR35, 0x80000020 ;  /* 0x8000002000237882 */ /* 0x000fe20000000000 */
        /* <DEDUP_REMOVED lines=9> */
[-CC-:B------:R-:W-:Y:S01]  /*6910*/  FFMA.FTZ R109, R109, R3.reuse, -R10.reuse ;  /* 0x000000036d6d7223 */ /* 0x180fe2000001080a */
[-CC-:B------:R-:W-:Y:S01]  /*6920*/  FFMA.FTZ R96, R96, R3.reuse, -R10.reuse ;  /* 0x0000000360607223 */ /* 0x180fe2000001080a */
[-CC-:B------:R-:W-:Y:S01]  /*6930*/  FFMA.FTZ R97, R97, R3.reuse, -R10.reuse ;  /* 0x0000000361617223 */ /* 0x180fe2000001080a */
[----:B------:R-:W-:Y:S01]  /*6940*/  FMNMX.FTZ R125, R127, R124, !PT ;  /* 0x0000007c7f7d7209 */ /* 0x000fe20007810000 */
[-CC-:B------:R-:W-:Y:S01]  /*6950*/  FFMA.FTZ R100, R100, R3.reuse, -R10.reuse ;  /* 0x0000000364647223 */ /* 0x180fe2000001080a */
[----:B0-----:R-:W-:Y:S01]  /*6960*/  SHF.R.U32.HI R140, RZ, 0x7, R141 ;  /* 0x00000007ff8c7819 */ /* 0x001fe2000001168d */
[--C-:B------:R-:W-:Y:S01]  /*6970*/  FFMA.FTZ R101, R101, R3, -R10.reuse ;  /* 0x0000000365657223 */ /* 0x100fe2000001080a */
[----:B------:R-:W-:Y:S01]  /*6980*/  FMNMX.FTZ R124, R114, R125, !PT ;  /* 0x0000007d727c7209 */ /* 0x000fe20007810000 */
[-CC-:B------:R-:W-:Y:S01]  /*6990*/  FFMA.FTZ R88, R88, R3.reuse, -R10.reuse ;  /* 0x0000000358587223 */ /* 0x180fe2000001080a */
[----:B------:R-:W-:Y:S01]  /*69a0*/  ISETP.GE.U32.AND P2, PT, R141, 0x180, PT ;  /* 0x000001808d00780c */ /* 0x000fe20003f46070 */
        /* <DEDUP_REMOVED lines=12> */
[----:B------:R-:W-:Y:S01]  /*6a70*/  FFMA.FTZ R77, R77, R3, -R10 ;  /* 0x000000034d4d7223 */ /* 0x000fe2000001080a */
[----:B------:R-:W-:Y:S01]  /*6a80*/  FMNMX.FTZ R124, R106, R125, !PT ;  /* 0x0000007d6a7c7209 */ /* 0x000fe20007810000 */
[----:B------:R0:W-:Y:S03]  /*6a90*/  MUFU.EX2 R121, R129 ;  /* 0x0000008100797308 */ /* 0x0001e60000000800 */
[----:B------:R-:W-:-:S04]  /*6aa0*/  FMNMX.FTZ R125, R107, R124, !PT ;  /* 0x0000007c6b7d7209 */ /* 0x000fc80007810000 */
[----:B------:R-:W-:Y:S01]  /*6ab0*/  FMNMX.FTZ R124, R110, R125, !PT ;  /* 0x0000007d6e7c7209 */ /* 0x000fe20007810000 */
[----:B------:R-:W2:Y:S03]  /*6ac0*/  MUFU.EX2 R5, R5 ;  /* 0x0000000500057308 */ /* 0x000ea60000000800 */
[----:B------:R-:W-:-:S04]  /*6ad0*/  FMNMX.FTZ R125, R111, R124, !PT ;  /* 0x0000007c6f7d7209 */ /* 0x000fc80007810000 */
[----:B------:R-:W-:Y:S01]  /*6ae0*/  FMNMX.FTZ R124, R98, R125, !PT ;  /* 0x0000007d627c7209 */ /* 0x000fe20007810000 */
[----:B------:R-:W3:Y:S03]  /*6af0*/  MUFU.EX2 R9, R9 ;  /* 0x0000000900097308 */ /* 0x000ee60000000800 */
[----:B------:R-:W-:-:S04]  /*6b00*/  FMNMX.FTZ R125, R99, R124, !PT ;  /* 0x0000007c637d7209 */ /* 0x000fc80007810000 */
[----:B------:R-:W-:Y:S01]  /*6b10*/  FMNMX.FTZ R124, R102, R125, !PT ;  /* 0x0000007d667c7209 */ /* 0x000fe20007810000 */
[----:B------:R-:W4:Y:S03]  /*6b20*/  MUFU.EX2 R11, R11 ;  /* 0x0000000b000b7308 */ /* 0x000f260000000800 */
[----:B------:R-:W-:-:S04]  /*6b30*/  FMNMX.FTZ R125, R103, R124, !PT ;  /* 0x0000007c677d7209 */ /* 0x000fc80007810000 */
[----:B------:R-:W-:Y:S01]  /*6b40*/  FMNMX.FTZ R124, R90, R125, !PT ;  /* 0x0000007d5a7c7209 */ /* 0x000fe20007810000 */
[----:B------:R-:W-:Y:S03]  /*6b50*/  MUFU.EX2 R12, R12 ;  /* 0x0000000c000c7308 */ /* 0x000fe60000000800 */
        /* <DEDUP_REMOVED lines=9> */
[----:B------:R-:W-:Y:S01]  /*6bf0*/  FMNMX.FTZ R125, R87, R124, !PT ;  /* 0x0000007c577d7209 */ /* 0x000fe20007810000 */
[----:B------:R-:W-:Y:S02]  /*6c00*/  WARPGROUP.DEPBAR.LE gsb0, 0x0 ;  /* 0x00008000000079c5 */ /* 0x000fe40000010000 */
[----:B------:R-:W-:Y:S01]  /*6c10*/  WARPGROUP.ARRIVE ;  /* 0x00000000000079c5 */ /* 0x000fe20000000000 */
[----:B------:R-:W-:Y:S01]  /*6c20*/  FMNMX.FTZ R124, R74, R125, !PT ;  /* 0x0000007d4a7c7209 */ /* 0x000fe20007810000 */
[----:B------:R-:W-:Y:S03]  /*6c30*/  MUFU.EX2 R20, R20 ;  /* 0x0000001400147308 */ /* 0x000fe60000000800 */
[----:B------:R-:W-:Y:S01]  /*6c40*/  FMNMX.FTZ R125, R75, R124, !PT ;  /* 0x0000007c4b7d7209 */ /* 0x000fe20007810000 */
[----:B------:R-:W-:Y:S01]  /*6c50*/  HGMMA.64x96x16.F32.BF16 R24, gdesc[UR32].tnspB, R24, gsb0 ;  /* 0x41600000201879f0 */ /* 0x000fe20008001818 */
[----:B------:R-:W-:-:S02]  /*6c60*/  UIADD3 UR32, UR7, 0x600, URZ ;  /* 0x0000060007207890 */ /* 0x000fc4000fffe03f */
[----:B------:R-:W-:Y:S01]  /*6c70*/  UIADD3 UR34, UR4, 0x100, URZ ;  /* 0x0000010004227890 */ /* 0x000fe2000fffe03f */
[----:B------:R-:W-:Y:S01]  /*6c80*/  FMNMX.FTZ R124, R78, R125, !PT ;  /* 0x0000007d4e7c7209 */ /* 0x000fe20007810000 */
[----:B------:R-:W-:Y:S01]  /*6c90*/  UMOV UR33, 0xc0000010 ;  /* 0xc000001000217882 */ /* 0x000fe20000000000 */
[----:B------:R-:W-:Y:S01]  /*6ca0*/  UMOV UR35, 0x80000020 ;  /* 0x8000002000237882 */ /* 0x000fe20000000000 */
[----:B------:R-:W-:Y:S01]  /*6cb0*/  MUFU.EX2 R21, R21 ;  /* 0x0000001500157308 */ /* 0x000fe20000000800 */
[----:B------:R-:W-:-:S05]  /*6cc0*/  FMNMX.FTZ R124, R79, R124, !PT ;  /* 0x0000007c4f7c7209 */ /* 0x000fca0007810000 */
[----:B------:R-:W5:Y:S02]  /*6cd0*/  SHFL.BFLY PT, R125, R124, 0x2, 0x1f ;  /* 0x0c401f007c7d7f89 */ /* 0x000f6400000e0000 */
[----:B------:R-:W-:Y:S08]  /*6ce0*/  MUFU.EX2 R22, R22 ;  /* 0x0000001600167308 */ /* 0x000ff00000000800 */
[----:B------:R-:W-:Y:S08]  /*6cf0*/  MUFU.EX2 R120, R120 ;  /* 0x0000007800787308 */ /* 0x000ff00000000800 */
[----:B------:R-:W-:Y:S01]  /*6d00*/  MUFU.EX2 R112, R112 ;  /* 0x0000007000707308 */ /* 0x000fe20000000800 */
[----:B-----5:R-:W-:Y:S01]  /*6d10*/  FMNMX.FTZ R125, R124, R125, !PT ;  /* 0x0000007d7c7d7209 */ /* 0x020fe20007810000 */
[----:B------:R-:W-:Y:S01]  /*6d20*/  FFMA.FTZ R124, R73, R3, -R10 ;  /* 0x00000003497c7223 */ /* 0x000fe2000001080a */
[----:B------:R-:W-:-:S05]  /*6d30*/  IMAD.U32 R10, RZ, RZ, UR36 ;  /* 0x00000024ff0a7e24 */ /* 0x000fca000f8e00ff */
[----:B------:R-:W-:Y:S01]  /*6d40*/  MUFU.EX2 R113, R113 ;  /* 0x0000007100717308 */ /* 0x000fe20000000800 */
[----:B-1----:R-:W1:Y:S01]  /*6d50*/  SHFL.BFLY PT, R128, R125, 0x1, 0x1f ;  /* 0x0c201f007d807f89 */ /* 0x002e6200000e0000 */
[----:B------:R-:W-:-:S06]  /*6d60*/  @!P1 LEA R10, R10, UR37, 0x3 ;  /* 0x000000250a0a9c11 */ /* 0x000fcc000f8e18ff */
[----:B------:R-:W-:Y:S01]  /*6d70*/  MUFU.EX2 R116, R116 ;  /* 0x0000007400747308 */ /* 0x000fe20000000800 */
[----:B------:R-:W-:-:S05]  /*6d80*/  @!P1 VIADD R10, R10, 0x31c40 ;  /* 0x00031c400a0a9836 */ /* 0x000fca0000000000 */
[----:B------:R-:W-:Y:S02]  /*6d90*/  @!P1 PRMT R10, RZ, 0x654, R10 ;  /* 0x00000654ff0a9816 */ /* 0x000fe4000000000a */
[----:B------:R-:W-:Y:S08]  /*6da0*/  MUFU.EX2 R117, R117 ;  /* 0x0000007500757308 */ /* 0x000ff00000000800 */
[----:B------:R-:W-:Y:S01]  /*6db0*/  MUFU.EX2 R104, R104 ;  /* 0x0000006800687308 */ /* 0x000fe20000000800 */
[----:B-1----:R-:W-:-:S05]  /*6dc0*/  FMNMX.FTZ R73, R125, R128, !PT ;  /* 0x000000807d497209 */ /* 0x002fca0007810000 */
[C---:B------:R-:W-:Y:S01]  /*6dd0*/  FADD.FTZ R8, -R73.reuse, R8 ;  /* 0x0000000849087221 */ /* 0x040fe20000010100 */
[-C--:B------:R-:W-:Y:S01]  /*6de0*/  FMUL.FTZ R128, R73, R3.reuse ;  /* 0x0000000349807220 */ /* 0x080fe20000410000 */
[----:B------:R-:W-:Y:S02]  /*6df0*/  MUFU.EX2 R105, R105 ;  /* 0x0000006900697308 */ /* 0x000fe40000000800 */
[-C--:B------:R-:W-:Y:S01]  /*6e00*/  FMUL.FTZ R8, R8, R3.reuse ;  /* 0x0000000308087220 */ /* 0x080fe20000410000 */
[-CC-:B0-----:R-:W-:Y:S01]  /*6e10*/  FFMA.FTZ R129, R138, R3.reuse, -R128.reuse ;  /* 0x000000038a817223 */ /* 0x181fe20000010880 */
[-CC-:B------:R-:W-:Y:S01]  /*6e20*/  FFMA.FTZ R132, R139, R3.reuse, -R128.reuse ;  /* 0x000000038b847223 */ /* 0x180fe20000010880 */
[-CC-:B------:R-:W-:Y:S01]  /*6e30*/  FFMA.FTZ R136, R142, R3.reuse, -R128.reuse ;  /* 0x000000038e887223 */ /* 0x180fe20000010880 */
[-CC-:B------:R-:W-:Y:S01]  /*6e40*/  FFMA.FTZ R137, R143, R3.reuse, -R128.reuse ;  /* 0x000000038f897223 */ /* 0x180fe20000010880 */
[-CC-:B------:R-:W-:Y:S01]  /*6e50*/  FFMA.FTZ R133, R130, R3.reuse, -R128.reuse ;  /* 0x0000000382857223 */ /* 0x180fe20000010880 */
[----:B------:R0:W-:Y:S01]  /*6e60*/  MUFU.EX2 R125, R8 ;  /* 0x00000008007d7308 */ /* 0x0001e20000000800 */
[-CC-:B------:R-:W-:Y:S01]  /*6e70*/  FFMA.FTZ R138, R131, R3.reuse, -R128.reuse ;  /* 0x00000003838a7223 */ /* 0x180fe20000010880 */
[-CC-:B------:R-:W-:Y:S01]  /*6e80*/  FFMA.FTZ R131, R134, R3.reuse, -R128.reuse ;  /* 0x0000000386837223 */ /* 0x180fe20000010880 */
[-CC-:B------:R-:W-:Y:S01]  /*6e90*/  FFMA.FTZ R134, R135, R3.reuse, -R128.reuse ;  /* 0x0000000387867223 */ /* 0x180fe20000010880 */
[-CC-:B------:R-:W-:Y:S01]  /*6ea0*/  FFMA.FTZ R130, R122, R3.reuse, -R128.reuse ;  /* 0x000000037a827223 */ /* 0x180fe20000010880 */
[-CC-:B------:R-:W-:Y:S01]  /*6eb0*/  FFMA.FTZ R122, R126, R3.reuse, -R128.reuse ;  /* 0x000000037e7a7223 */ /* 0x180fe20000010880 */
[-CC-:B------:R-:W-:Y:S01]  /*6ec0*/  FFMA.FTZ R126, R127, R3.reuse, -R128.reuse ;  /* 0x000000037f7e7223 */ /* 0x180fe20000010880 */
[----:B------:R-:W-:Y:S01]  /*6ed0*/  FFMA.FTZ R127, R115, R3, -R128 ;  /* 0x00000003737f7223 */ /* 0x000fe20000010880 */
[----:B------:R-:W1:Y:S01]  /*6ee0*/  MUFU.EX2 R129, R129 ;  /* 0x0000008100817308 */ /* 0x000e620000000800 */
[----:B0-----:R-:W-:-:S02]  /*6ef0*/  VIADD R8, R140, 0x9 ;  /* 0x000000098c087836 */ /* 0x001fc40000000000 */
[-CC-:B------:R-:W-:Y:S01]  /*6f00*/  FFMA.FTZ R115, R118, R3.reuse, -R128.reuse ;  /* 0x0000000376737223 */ /* 0x180fe20000010880 */
[-CC-:B------:R-:W-:Y:S01]  /*6f10*/  FFMA.FTZ R118, R119, R3.reuse, -R128.reuse ;  /* 0x0000000377767223 */ /* 0x180fe20000010880 */
[-CC-:B------:R-:W-:Y:S01]  /*6f20*/  FFMA.FTZ R119, R110, R3.reuse, -R128.reuse ;  /* 0x000000036e777223 */ /* 0x180fe20000010880 */
[-CC-:B------:R-:W-:Y:S01]  /*6f30*/  FFMA.FTZ R110, R111, R3.reuse, -R128.reuse ;  /* 0x000000036f6e7223 */ /* 0x180fe20000010880 */
[----:B------:R-:W-:Y:S01]  /*6f40*/  SEL R8, R8, 0x9, !P2 ;  /* 0x0000000908087807 */ /* 0x000fe20005000000 */
[-CC-:B------:R-:W-:Y:S01]  /*6f50*/  FFMA.FTZ R123, R123, R3.reuse, -R128.reuse ;  /* 0x000000037b7b7223 */ /* 0x180fe20000010880 */
[----:B------:R-:W0:Y:S01]  /*6f60*/  MUFU.EX2 R132, R132 ;  /* 0x0000008400847308 */ /* 0x000e220000000800 */
[-CC-:B------:R-:W-:Y:S01]  /*6f70*/  FFMA.FTZ R114, R114, R3.reuse, -R128.reuse ;  /* 0x0000000372727223 */ /* 0x180fe20000010880 */
[-CC-:B------:R-:W-:Y:S01]  /*6f80*/  FFMA.FTZ R103, R103, R3.reuse, -R128.reuse ;  /* 0x0000000367677223 */ /* 0x180fe20000010880 */
[-CC-:B------:R-:W-:Y:S01]  /*6f90*/  FFMA.FTZ R106, R106, R3.reuse, -R128.reuse ;  /* 0x000000036a6a7223 */ /* 0x180fe20000010880 */
[----:B------:R-:W-:Y:S01]  /*6fa0*/  FFMA.FTZ R107, R107, R3, -R128 ;  /* 0x000000036b6b7223 */ /* 0x000fe20000010880 */
[----:B------:R-:W-:-:S02]  /*6fb0*/  WARPGROUP.DEPBAR.LE gsb0, 0x0 ;  /* 0x00008000000079c5 */ /* 0x000fc40000010000 */
[----:B------:R-:W-:Y:S01]  /*6fc0*/  WARPGROUP.ARRIVE ;  /* 0x00000000000079c5 */ /* 0x000fe20000000000 */
[----:B------:R-:W5:Y:S01]  /*6fd0*/  MUFU.EX2 R136, R136 ;  /* 0x0000008800887308 */ /* 0x000f620000000800 */
[-CC-:B------:R-:W-:Y:S01]  /*6fe0*/  FFMA.FTZ R86, R86, R3.reuse, -R128.reuse ;  /* 0x0000000356567223 */ /* 0x180fe20000010880 */
[-CC-:B------:R-:W-:Y:S01]  /*6ff0*/  FFMA.FTZ R87, R87, R3.reuse, -R128.reuse ;  /* 0x0000000357577223 */ /* 0x180fe20000010880 */
[-CC-:B------:R-:W-:Y:S01]  /*7000*/  FFMA.FTZ R75, R75, R3.reuse, -R128.reuse ;  /* 0x000000034b4b7223 */ /* 0x180fe20000010880 */
[-CC-:B------:R-:W-:Y:S01]  /*7010*/  FFMA.FTZ R78, R78, R3.reuse, -R128.reuse ;  /* 0x000000034e4e7223 */ /* 0x180fe20000010880 */
[----:B------:R-:W-:Y:S01]  /*7020*/  HGMMA.64x96x16.F32.BF16 R24, gdesc[UR32].tnspB, R24, gsb0 ;  /* 0x41600000201879f0 */ /* 0x000fe20008001818 */
[----:B------:R-:W-:Y:S01]  /*7030*/  UIADD3 UR32, UR7, 0x780, URZ ;  /* 0x0000078007207890 */ /* 0x000fe2000fffe03f */
[----:B------:R-:W-:Y:S01]  /*7040*/  FFMA.FTZ R79, R79, R3, -R128 ;  /* 0x000000034f4f7223 */ /* 0x000fe20000010880 */
[----:B------:R-:W-:Y:S01]  /*7050*/  UIADD3 UR34, UR4, 0x140, URZ ;  /* 0x0000014004227890 */ /* 0x000fe2000fffe03f */
[----:B------:R-:W5:Y:S01]  /*7060*/  MUFU.EX2 R137, R137 ;  /* 0x0000008900897308 */ /* 0x000f620000000800 */
[----:B------:R-:W-:Y:S01]  /*7070*/  UMOV UR33, 0xc0000010 ;  /* 0xc000001000217882 */ /* 0x000fe20000000000 */
[----:B------:R-:W-:Y:S01]  /*7080*/  UMOV UR35, 0x80000020 ;  /* 0x8000002000237882 */ /* 0x000fe20000000000 */
[C---:B------:R-:W-:Y:S01]  /*7090*/  ISETP.GT.AND P2, PT, R4.reuse, RZ, PT ;  /* 0x000000ff0400720c */ /* 0x040fe20003f44270 */
[----:B------:R-:W-:-:S04]  /*70a0*/  VIADD R4, R4, 0xffffffff ;  /* 0xffffffff04047836 */ /* 0x000fc80000000000 */
[----:B------:R-:W5:Y:S08]  /*70b0*/  MUFU.EX2 R133, R133 ;  /* 0x0000008500857308 */ /* 0x000f700000000800 */
        /* <DEDUP_REMOVED lines=10> */
[----:B------:R-:W5:Y:S01]  /*7160*/  MUFU.EX2 R118, R118 ;  /* 0x0000007600767308 */ /* 0x000f620000000800 */
[----:B------:R-:W-:-:S02]  /*7170*/  WARPGROUP.DEPBAR.LE gsb0, 0x0 ;  /* 0x00008000000079c5 */ /* 0x000fc40000010000 */
[----:B------:R-:W-:-:S05]  /*7180*/  WARPGROUP.ARRIVE ;  /* 0x00000000000079c5 */ /* 0x000fca0000000000 */
[----:B------:R-:W5:Y:S01]  /*7190*/  MUFU.EX2 R106, R106 ;  /* 0x0000006a006a7308 */ /* 0x000f620000000800 */
[----:B------:R-:W-:Y:S01]  /*71a0*/  HGMMA.64x96x16.F32.BF16 R24, gdesc[UR32].tnspB, R24, gsb0 ;  /* 0x41600000201879f0 */ /* 0x000fe20008001818 */
[----:B------:R-:W-:Y:S02]  /*71b0*/  UIADD3 UR32, UR7, 0x900, URZ ;  /* 0x0000090007207890 */ /* 0x000fe4000fffe03f */
[----:B------:R-:W-:Y:S01]  /*71c0*/  UIADD3 UR34, UR4, 0x180, URZ ;  /* 0x0000018004227890 */ /* 0x000fe2000fffe03f */
[----:B------:R-:W-:Y:S01]  /*71d0*/  UMOV UR33, 0xc0000010 ;  /* 0xc000001000217882 */ /* 0x000fe20000000000 */
[----:B------:R-:W-:Y:S02]  /*71e0*/  UMOV UR35, 0x80000020 ;  /* 0x8000002000237882 */ /* 0x000fe40000000000 */
[----:B------:R-:W5:Y:S08]  /*71f0*/  MUFU.EX2 R107, R107 ;  /* 0x0000006b006b7308 */ /* 0x000f700000000800 */
[----:B------:R-:W5:Y:S08]  /*7200*/  MUFU.EX2 R108, R108 ;  /* 0x0000006c006c7308 */ /* 0x000f700000000800 */
[----:B------:R-:W-:Y:S08]  /*7210*/  MUFU.EX2 R109, R109 ;  /* 0x0000006d006d7308 */ /* 0x000ff00000000800 */
        /* <DEDUP_REMOVED lines=8> */
[----:B------:R-:W-:Y:S01]  /*72a0*/  MUFU.EX2 R93, R93 ;  /* 0x0000005d005d7308 */ /* 0x000fe20000000800 */
[----:B------:R-:W-:-:S02]  /*72b0*/  WARPGROUP.DEPBAR.LE gsb0, 0x0 ;  /* 0x00008000000079c5 */ /* 0x000fc40000010000 */
[----:B------:R-:W-:-:S05]  /*72c0*/  WARPGROUP.ARRIVE ;  /* 0x00000000000079c5 */ /* 0x000fca0000000000 */
[----:B------:R-:W-:Y:S01]  /*72d0*/  MUFU.EX2 R80, R80 ;  /* 0x0000005000507308 */ /* 0x000fe20000000800 */
[----:B------:R-:W-:Y:S01]  /*72e0*/  HGMMA.64x96x16.F32.BF16 R24, gdesc[UR32].tnspB, R24, gsb0 ;  /* 0x41600000201879f0 */ /* 0x000fe20008001818 */
[----:B------:R-:W-:Y:S02]  /*72f0*/  UIADD3 UR32, UR7, 0xa80, URZ ;  /* 0x00000a8007207890 */ /* 0x000fe4000fffe03f */
[----:B------:R-:W-:-:S04]  /*7300*/  UIADD3 UR34, UR4, 0x1c0, URZ ;  /* 0x000001c004227890 */ /* 0x000fc8000fffe03f */
[----:B------:R-:W-:Y:S01]  /*7310*/  MUFU.EX2 R81, R81 ;  /* 0x0000005100517308 */ /* 0x000fe20000000800 */
[----:B------:R-:W-:Y:S01]  /*7320*/  UMOV UR33, 0xc0000010 ;  /* 0xc000001000217882 */ /* 0x000fe20000000000 */
[----:B------:R-:W-:-:S06]  /*7330*/  UMOV UR35, 0x80000020 ;  /* 0x8000002000237882 */ /* 0x000fcc0000000000 */
        /* <DEDUP_REMOVED lines=11> */
[----:B------:R-:W-:-:S06]  /*73f0*/  WARPGROUP.ARRIVE ;  /* 0x00000000000079c5 */ /* 0x000fcc0000000000 */
[----:B------:R-:W-:Y:S01]  /*7400*/  HGMMA.64x96x16.F32.BF16 R24, gdesc[UR32].tnspB, R24, gsb0 ;  /* 0x41600000201879f0 */ /* 0x000fe20008001818 */
[----:B------:R-:W-:Y:S02]  /*7410*/  UIADD3 UR32, UR7, 0xc00, URZ ;  /* 0x00000c0007207890 */ /* 0x000fe4000fffe03f */
[----:B------:R-:W-:Y:S01]  /*7420*/  UIADD3 UR34, UR4, 0x200, URZ ;  /* 0x0000020004227890 */ /* 0x000fe2000fffe03f */
[----:B------:R-:W-:Y:S01]  /*7430*/  UMOV UR33, 0xc0000010 ;  /* 0xc000001000217882 */ /* 0x000fe20000000000 */
[----:B------:R-:W-:Y:S01]  /*7440*/  UMOV UR35, 0x80000020 ;  /* 0x8000002000237882 */ /* 0x000fe20000000000 */
[----:B------:R-:W-:Y:S02]  /*7450*/  WARPGROUP.DEPBAR.LE gsb0, 0x0 ;  /* 0x00008000000079c5 */ /* 0x000fe40000010000 */
[----:B------:R-:W-:-:S06]  /*7460*/  WARPGROUP.ARRIVE ;  /* 0x00000000000079c5 */ /* 0x000fcc0000000000 */
[----:B------:R-:W-:Y:S03]  /*7470*/  HGMMA.64x96x16.F32.BF16 R24, gdesc[UR32].tnspB, R24, gsb0 ;  /* 0x41600000201879f0 */ /* 0x000fe60008001818 */
[----:B------:R-:W-:Y:S02]  /*7480*/  WARPGROUP.DEPBAR.LE gsb0, 0x0 ;  /* 0x00008000000079c5 */ /* 0x000fe40000010000 */
[----:B------:R3:W-:Y:S06]  /*7490*/  BAR.ARV R8, 0x100 ;  /* 0x000400080000751d */ /* 0x0007ec0000002000 */
[----:B------:R-:W-:Y:S01]  /*74a0*/  @!P1 SYNCS.ARRIVE.TRANS64.RED.A1T0 RZ, [R10+URZ], RZ ;  /* 0x000000ff0aff99a7 */ /* 0x000fe2000810043f */
[-C--:B--2---:R-:W-:Y:S01]  /*74b0*/  FMUL.FTZ R24, R24, R5.reuse ;  /* 0x0000000518187220 */ /* 0x084fe20000410000 */
[----:B---3--:R-:W-:Y:S01]  /*74c0*/  IMAD.U32 R8, RZ, RZ, UR5 ;  /* 0x00000005ff087e24 */ /* 0x008fe2000f8e00ff */
[----:B------:R-:W-:Y:S01]  /*74d0*/  UMOV UR5, UR36 ;  /* 0x0000002400057c82 */ /* 0x000fe20008000000 */
[-C--:B------:R-:W-:Y:S01]  /*74e0*/  FMUL.FTZ R25, R25, R5.reuse ;  /* 0x0000000519197220 */ /* 0x080fe20000410000 */
[-C--:B------:R-:W-:Y:S01]  /*74f0*/  FMUL.FTZ R28, R28, R5.reuse ;  /* 0x000000051c1c7220 */ /* 0x080fe20000410000 */
[-C--:B------:R-:W-:Y:S01]  /*7500*/  FMUL.FTZ R29, R29, R5.reuse ;  /* 0x000000051d1d7220 */ /* 0x080fe20000410000 */
[----:B------:R-:W-:Y:S01]  /*7510*/  @!P1 LEA R8, R8, UR37, 0x3 ;  /* 0x0000002508089c11 */ /* 0x000fe2000f8e18ff */
[-C--:B------:R-:W-:Y:S01]  /*7520*/  FMUL.FTZ R32, R32, R5.reuse ;  /* 0x0000000520207220 */ /* 0x080fe20000410000 */
[-C--:B------:R-:W-:Y:S01]  /*7530*/  FMUL.FTZ R33, R33, R5.reuse ;  /* 0x0000000521217220 */ /* 0x080fe20000410000 */
[-C--:B------:R-:W-:Y:S01]  /*7540*/  FMUL.FTZ R36, R36, R5.reuse ;  /* 0x0000000524247220 */ /* 0x080fe20000410000 */
[----:B------:R-:W-:Y:S01]  /*7550*/  FMUL.FTZ R37, R37, R5 ;  /* 0x0000000525257220 */ /* 0x000fe20000410000 */
[----:B------:R-:W-:-:S02]  /*7560*/  @!P1 VIADD R8, R8, 0x31c60 ;  /* 0x00031c6008089836 */ /* 0x000fc40000000000 */
[-C--:B------:R-:W-:Y:S01]  /*7570*/  FMUL.FTZ R40, R40, R5.reuse ;  /* 0x0000000528287220 */ /* 0x080fe20000410000 */
[-C--:B------:R-:W-:Y:S01]  /*7580*/  FMUL.FTZ R41, R41, R5.reuse ;  /* 0x0000000529297220 */ /* 0x080fe20000410000 */
[-C--:B------:R-:W-:Y:S01]  /*7590*/  FMUL.FTZ R44, R44, R5.reuse ;  /* 0x000000052c2c7220 */ /* 0x080fe20000410000 */
[-C--:B------:R-:W-:Y:S01]  /*75a0*/  FMUL.FTZ R45, R45, R5.reuse ;  /* 0x000000052d2d7220 */ /* 0x080fe20000410000 */
[----:B------:R-:W-:Y:S01]  /*75b0*/  @!P1 PRMT R8, RZ, 0x654, R8 ;  /* 0x00000654ff089816 */ /* 0x000fe20000000008 */
[-C--:B------:R-:W-:Y:S01]  /*75c0*/  FMUL.FTZ R48, R48, R5.reuse ;  /* 0x0000000530307220 */ /* 0x080fe20000410000 */
[-C--:B------:R-:W-:Y:S01]  /*75d0*/  FMUL.FTZ R49, R49, R5.reuse ;  /* 0x0000000531317220 */ /* 0x080fe20000410000 */
[-C--:B------:R-:W-:Y:S01]  /*75e0*/  FMUL.FTZ R52, R52, R5.reuse ;  /* 0x0000000534347220 */ /* 0x080fe20000410000 */
[----:B------:R2:W-:Y:S01]  /*75f0*/  @!P1 SYNCS.ARRIVE.TRANS64.RED.A1T0 RZ, [R8+URZ], RZ ;  /* 0x000000ff08ff99a7 */ /* 0x0005e2000810043f */
[-C--:B------:R-:W-:Y:S01]  /*7600*/  FMUL.FTZ R53, R53, R5.reuse ;  /* 0x0000000535357220 */ /* 0x080fe20000410000 */
[-C--:B------:R-:W-:Y:S01]  /*7610*/  FMUL.FTZ R56, R56, R5.reuse ;  /* 0x0000000538387220 */ /* 0x080fe20000410000 */
[-C--:B------:R-:W-:Y:S01]  /*7620*/  FMUL.FTZ R57, R57, R5.reuse ;  /* 0x0000000539397220 */ /* 0x080fe20000410000 */
[-C--:B------:R-:W-:Y:S01]  /*7630*/  FMUL.FTZ R60, R60, R5.reuse ;  /* 0x000000053c3c7220 */ /* 0x080fe20000410000 */
[-C--:B------:R-:W-:Y:S01]  /*7640*/  FMUL.FTZ R61, R61, R5.reuse ;  /* 0x000000053d3d7220 */ /* 0x080fe20000410000 */
[-C--:B------:R-:W-:Y:S01]  /*7650*/  FMUL.FTZ R64, R64, R5.reuse ;  /* 0x0000000540407220 */ /* 0x080fe20000410000 */
[----:B------:R-:W-:Y:S01]  /*7660*/  FMUL.FTZ R65, R65, R5 ;  /* 0x0000000541417220 */ /* 0x000fe20000410000 */
[----:B--2---:R-:W-:Y:S01]  /*7670*/  FFMA.FTZ R8, R5, R7, R9 ;  /* 0x0000000705087223 */ /* 0x004fe20000010009 */
[-C--:B------:R-:W-:Y:S01]  /*7680*/  FMUL.FTZ R68, R68, R5.reuse ;  /* 0x0000000544447220 */ /* 0x080fe20000410000 */
[----:B------:R2:W3:Y:S01]  /*7690*/  MUFU.EX2 R7, R119 ;  /* 0x0000007700077308 */ /* 0x0004e20000000800 */
[----:B------:R-:W-:Y:S01]  /*76a0*/  FMUL.FTZ R69, R69, R5 ;  /* 0x0000000545457220 */ /* 0x000fe20000410000 */
[C---:B----4-:R-:W-:Y:S01]  /*76b0*/  FADD.FTZ R135, R11.reuse, R8 ;  /* 0x000000080b877221 */ /* 0x050fe20000010000 */
[----:B------:R-:W-:Y:S01]  /*76c0*/  F2FP.BF16.F32.PACK_AB R8, R11, R9 ;  /* 0x000000090b08723e */ /* 0x000fe200000010ff */
[----:B-1----:R-:W-:Y:S01]  /*76d0*/  FFMA.FTZ R9, R125, R6, R129 ;  /* 0x000000067d097223 */ /* 0x002fe20000010081 */
[-C--:B------:R-:W-:Y:S01]  /*76e0*/  FMUL.FTZ R26, R26, R125.reuse ;  /* 0x0000007d1a1a7220 */ /* 0x080fe20000410000 */
[----:B------:R-:W-:Y:S01]  /*76f0*/  FADD.FTZ R10, R12, R135 ;  /* 0x000000870c0a7221 */ /* 0x000fe20000010000 */
[----:B------:R-:W-:Y:S01]  /*7700*/  FMUL.FTZ R27, R27, R125 ;  /* 0x0000007d1b1b7220 */ /* 0x000fe20000410000 */
[C---:B0-----:R-:W-:Y:S01]  /*7710*/  FADD.FTZ R11, R132.reuse, R9 ;  /* 0x00000009840b7221 */ /* 0x041fe20000010000 */
[----:B------:R-:W-:Y:S01]  /*7720*/  F2FP.BF16.F32.PACK_AB R9, R132, R129 ;  /* 0x000000818409723e */ /* 0x000fe200000010ff */
[C---:B------:R-:W-:Y:S01]  /*7730*/  FADD.FTZ R111, R13.reuse, R10 ;  /* 0x0000000a0d6f7221 */ /* 0x040fe20000010000 */
[----:B------:R-:W-:Y:S01]  /*7740*/  F2FP.BF16.F32.PACK_AB R10, R13, R12 ;  /* 0x0000000c0d0a723e */ /* 0x000fe200000010ff */
[----:B-----5:R-:W-:Y:S01]  /*7750*/  FADD.FTZ R132, R136, R11 ;  /* 0x0000000b88847221 */ /* 0x020fe20000010000 */
[-CC-:B------:R-:W-:Y:S01]  /*7760*/  FFMA.FTZ R12, R98, R3.reuse, -R128.reuse ;  /* 0x00000003620c7223 */ /* 0x180fe20000010880 */
[-C--:B------:R-:W-:Y:S01]  /*7770*/  FFMA.FTZ R13, R90, R3.reuse, -R128 ;  /* 0x000000035a0d7223 */ /* 0x080fe20000010880 */
[----:B------:R-:W-:Y:S01]  /*7780*/  FADD.FTZ R90, R14, R111 ;  /* 0x0000006f0e5a7221 */ /* 0x000fe20000010000 */
[C---:B------:R-:W-:Y:S01]  /*7790*/  FADD.FTZ R132, R137.reuse, R132 ;  /* 0x0000008489847221 */ /* 0x040fe20000010000 */
[----:B------:R0:W1:Y:S01]  /*77a0*/  MUFU.EX2 R6, R12 ;  /* 0x0000000c00067308 */ /* 0x0000620000000800 */
[----:B------:R-:W-:Y:S01]  /*77b0*/  F2FP.BF16.F32.PACK_AB R11, R137, R136 ;  /* 0x00000088890b723e */ /* 0x000fe200000010ff */
[----:B--2---:R-:W-:Y:S01]  /*77c0*/  FADD.FTZ R119, R15, R90 ;  /* 0x0000005a0f777221 */ /* 0x004fe20000010000 */
[----:B------:R-:W-:Y:S01]  /*77d0*/  FADD.FTZ R111, R133, R132 ;  /* 0x00000084856f7221 */ /* 0x000fe20000010000 */
[-CC-:B------:R-:W-:Y:S01]  /*77e0*/  FFMA.FTZ R98, R99, R3.reuse, -R128.reuse ;  /* 0x0000000363627223 */ /* 0x180fe20000010880 */
[-CC-:B------:R-:W-:Y:S01]  /*77f0*/  FFMA.FTZ R99, R102, R3.reuse, -R128.reuse ;  /* 0x0000000366637223 */ /* 0x180fe20000010880 */
[----:B------:R-:W-:Y:S01]  /*7800*/  FADD.FTZ R132, R20, R119 ;  /* 0x0000007714847221 */ /* 0x000fe20000010000 */
[-CC-:B------:R-:W-:Y:S01]  /*7810*/  FFMA.FTZ R102, R95, R3.reuse, -R128.reuse ;  /* 0x000000035f667223 */ /* 0x180fe20000010880 */
[----:B------:R2:W-:Y:S01]  /*7820*/  MUFU.EX2 R90, R103 ;  /* 0x00000067005a7308 */ /* 0x0005e20000000800 */
[-CC-:B0-----:R-:W-:Y:S01]  /*7830*/  FFMA.FTZ R12, R91, R3.reuse, -R128.reuse ;  /* 0x000000035b0c7223 */ /* 0x181fe20000010880 */
[-CC-:B------:R-:W-:Y:S01]  /*7840*/  FFMA.FTZ R91, R94, R3.reuse, -R128.reuse ;  /* 0x000000035e5b7223 */ /* 0x180fe20000010880 */
[----:B------:R-:W-:Y:S01]  /*7850*/  FADD.FTZ R94, R138, R111 ;  /* 0x0000006f8a5e7221 */ /* 0x000fe20000010000 */
[----:B------:R-:W-:Y:S01]  /*7860*/  FFMA.FTZ R95, R82, R3, -R128 ;  /* 0x00000003525f7223 */ /* 0x000fe20000010880 */
[----:B------:R0:W-:Y:S01]  /*7870*/  STSM.16.M88.4 [R2+0x24300], R8 ;  /* 0x0243000802007844 */ /* 0x0001e20000000200 */
[----:B------:R-:W-:Y:S01]  /*7880*/  FMUL.FTZ R30, R30, R125 ;  /* 0x0000007d1e1e7220 */ /* 0x000fe20000410000 */
[----:B------:R-:W-:Y:S01]  /*7890*/  FADD.FTZ R111, R131, R94 ;  /* 0x0000005e836f7221 */ /* 0x000fe20000010000 */
[----:B------:R-:W-:Y:S01]  /*78a0*/  FFMA.FTZ R94, R83, R3, -R128 ;  /* 0x00000003535e7223 */ /* 0x000fe20000010880 */
[----:B------:R-:W-:Y:S01]  /*78b0*/  FADD.FTZ R83, R21, R132 ;  /* 0x0000008415537221 */ /* 0x000fe20000010000 */
[----:B------:R4:W-:Y:S01]  /*78c0*/  MUFU.EX2 R82, R13 ;  /* 0x0000000d00527308 */ /* 0x0009e20000000800 */
[----:B------:R-:W-:Y:S01]  /*78d0*/  FADD.FTZ R111, R134, R111 ;  /* 0x0000006f866f7221 */ /* 0x000fe20000010000 */
[----:B------:R-:W-:Y:S01]  /*78e0*/  FMUL.FTZ R31, R31, R125 ;  /* 0x0000007d1f1f7220 */ /* 0x000fe20000410000 */
[----:B------:R-:W-:Y:S01]  /*78f0*/  FADD.FTZ R132, R22, R83 ;  /* 0x0000005316847221 */ /* 0x000fe20000010000 */
[----:B------:R-:W-:Y:S01]  /*7900*/  FFMA.FTZ R83, R74, R3, -R128 ;  /* 0x000000034a537223 */ /* 0x000fe20000010880 */
[----:B------:R-:W-:Y:S01]  /*7910*/  FADD.FTZ R136, R130, R111 ;  /* 0x0000006f82887221 */ /* 0x000fe20000010000 */
[-C--:B------:R-:W-:Y:S01]  /*7920*/  FMUL.FTZ R34, R34, R125.reuse ;  /* 0x0000007d22227220 */ /* 0x080fe20000410000 */
[----:B--2---:R-:W-:Y:S01]  /*7930*/  FADD.FTZ R103, R23, R132 ;  /* 0x0000008417677221 */ /* 0x004fe20000010000 */
[----:B------:R2:W-:Y:S01]  /*7940*/  MUFU.EX2 R74, R12 ;  /* 0x0000000c004a7308 */ /* 0x0005e20000000800 */
[----:B------:R-:W-:Y:S01]  /*7950*/  FADD.FTZ R111, R123, R136 ;  /* 0x000000887b6f7221 */ /* 0x000fe20000010000 */
[----:B------:R-:W-:Y:S01]  /*7960*/  FMUL.FTZ R35, R35, R125 ;  /* 0x0000007d23237220 */ /* 0x000fe20000410000 */
[----:B------:R-:W-:Y:S01]  /*7970*/  FADD.FTZ R132, R120, R103 ;  /* 0x0000006778847221 */ /* 0x000fe20000010000 */
[----:B0-----:R-:W-:Y:S01]  /*7980*/  F2FP.BF16.F32.PACK_AB R8, R15, R14 ;  /* 0x0000000e0f08723e */ /* 0x001fe200000010ff */
[----:B------:R-:W-:Y:S01]  /*7990*/  FADD.FTZ R111, R122, R111 ;  /* 0x0000006f7a6f7221 */ /* 0x000fe20000010000 */
[----:B------:R-:W-:Y:S01]  /*79a0*/  F2FP.BF16.F32.PACK_AB R10, R21, R20 ;  /* 0x00000014150a723e */ /* 0x000fe200000010ff */
[----:B----4-:R-:W-:Y:S01]  /*79b0*/  FADD.FTZ R13, R121, R132 ;  /* 0x00000084790d7221 */ /* 0x010fe20000010000 */
[----:B------:R0:W-:Y:S01]  /*79c0*/  MUFU.EX2 R20, R102 ;  /* 0x0000006600147308 */ /* 0x0001e20000000800 */
[----:B------:R-:W-:Y:S01]  /*79d0*/  FADD.FTZ R111, R126, R111 ;  /* 0x0000006f7e6f7221 */ /* 0x000fe20000010000 */
[----:B------:R-:W-:Y:S01]  /*79e0*/  F2FP.BF16.F32.PACK_AB R9, R138, R133 ;  /* 0x000000858a09723e */ /* 0x000fe200000010ff */
[----:B------:R-:W-:Y:S01]  /*79f0*/  FADD.FTZ R128, R112, R13 ;  /* 0x0000000d70807221 */ /* 0x000fe20000010000 */
[----:B------:R-:W-:Y:S01]  /*7a00*/  F2FP.BF16.F32.PACK_AB R11, R134, R131 ;  /* 0x00000083860b723e */ /* 0x000fe200000010ff */
[----:B--2---:R-:W-:Y:S01]  /*7a10*/  FADD.FTZ R12, R114, R111 ;  /* 0x0000006f720c7221 */ /* 0x004fe20000010000 */
[C---:B------:R-:W-:Y:S01]  /*7a20*/  F2FP.BF16.F32.PACK_AB R112, R113.reuse, R112 ;  /* 0x000000707170723e */ /* 0x040fe200000010ff */
[----:B------:R-:W-:Y:S01]  /*7a30*/  FADD.FTZ R13, R113, R128 ;  /* 0x00000080710d7221 */ /* 0x000fe20000010000 */
[----:B------:R-:W2:Y:S01]  /*7a40*/  MUFU.EX2 R98, R98 ;  /* 0x0000006200627308 */ /* 0x000ea20000000800 */
[----:B------:R-:W-:Y:S01]  /*7a50*/  FADD.FTZ R12, R127, R12 ;  /* 0x0000000c7f0c7221 */ /* 0x000fe20000010000 */
[----:B------:R4:W-:Y:S01]  /*7a60*/  STSM.16.M88.4 [R2+0x25b00], R8 ;  /* 0x025b000802007844 */ /* 0x0009e20000000200 */
[----:B------:R-:W-:Y:S01]  /*7a70*/  FADD.FTZ R14, R116, R13 ;  /* 0x0000000d740e7221 */ /* 0x000fe20000010000 */
[----:B------:R-:W-:Y:S01]  /*7a80*/  F2FP.BF16.F32.PACK_AB R13, R123, R130 ;  /* 0x000000827b0d723e */ /* 0x000fe200000010ff */
[----:B------:R-:W-:Y:S01]  /*7a90*/  FADD.FTZ R15, R115, R12 ;  /* 0x0000000c730f7221 */ /* 0x000fe20000010000 */
[----:B------:R-:W-:Y:S01]  /*7aa0*/  F2FP.BF16.F32.PACK_AB R12, R23, R22 ;  /* 0x00000016170c723e */ /* 0x000fe200000010ff */
[----:B------:R-:W-:Y:S01]  /*7ab0*/  FADD.FTZ R21, R117, R14 ;  /* 0x0000000e75157221 */ /* 0x000fe20000010000 */
[----:B------:R-:W5:Y:S01]  /*7ac0*/  MUFU.EX2 R99, R99 ;  /* 0x0000006300637308 */ /* 0x000f620000000800 */
[----:B------:R-:W-:Y:S01]  /*7ad0*/  FADD.FTZ R15, R118, R15 ;  /* 0x0000000f760f7221 */ /* 0x000fe20000010000 */
[----:B------:R-:W-:Y:S01]  /*7ae0*/  F2FP.BF16.F32.PACK_AB R14, R121, R120 ;  /* 0x00000078790e723e */ /* 0x000fe200000010ff */
[----:B------:R-:W-:Y:S01]  /*7af0*/  FADD.FTZ R22, R104, R21 ;  /* 0x0000001568167221 */ /* 0x000fe20000010000 */
[C---:B------:R-:W-:Y:S01]  /*7b00*/  F2FP.BF16.F32.PACK_AB R104, R105.reuse, R104 ;  /* 0x000000686968723e */ /* 0x040fe200000010ff */
[----:B0-----:R-:W-:Y:S01]  /*7b10*/  FADD.FTZ R102, R106, R15 ;  /* 0x0000000f6a667221 */ /* 0x001fe20000010000 */
[----:B------:R-:W-:Y:S01]  /*7b20*/  F2FP.BF16.F32.PACK_AB R15, R126, R122 ;  /* 0x0000007a7e0f723e */ /* 0x000fe200000010ff */
[----:B------:R-:W-:Y:S01]  /*7b30*/  FADD.FTZ R21, R105, R22 ;  /* 0x0000001669157221 */ /* 0x000fe20000010000 */
[----:B------:R-:W0:Y:S01]  /*7b40*/  MUFU.EX2 R91, R91 ;  /* 0x0000005b005b7308 */ /* 0x000e220000000800 */
[C---:B------:R-:W-:Y:S01]  /*7b50*/  FADD.FTZ R102, R107.reuse, R102 ;  /* 0x000000666b667221 */ /* 0x040fe20000010000 */
[----:B------:R-:W-:Y:S01]  /*7b60*/  F2FP.BF16.F32.PACK_AB R105, R107, R106 ;  /* 0x0000006a6b69723e */ /* 0x000fe200000010ff */
[----:B------:R-:W-:Y:S01]  /*7b70*/  FADD.FTZ R22, R108, R21 ;  /* 0x000000156c167221 */ /* 0x000fe20000010000 */
[C---:B---3--:R-:W-:Y:S01]  /*7b80*/  F2FP.BF16.F32.PACK_AB R107, R110.reuse, R7 ;  /* 0x000000076e6b723e */ /* 0x048fe200000010ff */
[----:B------:R-:W-:Y:S01]  /*7b90*/  FADD.FTZ R21, R7, R102 ;  /* 0x0000006607157221 */ /* 0x000fe20000010000 */
[----:B------:R3:W-:Y:S01]  /*7ba0*/  STSM.16.M88.4 [R2+0x27300], R12 ;  /* 0x0273000c02007844 */ /* 0x0007e20000000200 */
[----:B------:R-:W-:Y:S01]  /*7bb0*/  FADD.FTZ R23, R109, R22 ;  /* 0x000000166d177221 */ /* 0x000fe20000010000 */
[----:B------:R-:W0:Y:S01]  /*7bc0*/  MUFU.EX2 R95, R95 ;  /* 0x0000005f005f7308 */ /* 0x000e220000000800 */
[----:B------:R-:W-:Y:S01]  /*7bd0*/  FADD.FTZ R21, R110, R21 ;  /* 0x000000156e157221 */ /* 0x000fe20000010000 */
[----:B------:R-:W-:Y:S01]  /*7be0*/  F2FP.BF16.F32.PACK_AB R113, R127, R114 ;  /* 0x000000727f71723e */ /* 0x000fe200000010ff */
[----:B------:R-:W-:Y:S01]  /*7bf0*/  FADD.FTZ R22, R96, R23 ;  /* 0x0000001760167221 */ /* 0x000fe20000010000 */
[----:B------:R-:W-:Y:S01]  /*7c00*/  F2FP.BF16.F32.PACK_AB R96, R97, R96 ;  /* 0x000000606160723e */ /* 0x000fe200000010ff */
[----:B-1----:R-:W-:Y:S01]  /*7c10*/  FADD.FTZ R21, R6, R21 ;  /* 0x0000001506157221 */ /* 0x002fe20000010000 */
[----:B------:R-:W-:Y:S01]  /*7c20*/  F2FP.BF16.F32.PACK_AB R114, R117, R116 ;  /* 0x000000747572723e */ /* 0x000fe200000010ff */
[----:B------:R-:W-:Y:S01]  /*7c30*/  FADD.FTZ R23, R97, R22 ;  /* 0x0000001661177221 */ /* 0x000fe20000010000 */
[----:B------:R-:W1:Y:S01]  /*7c40*/  MUFU.EX2 R94, R94 ;  /* 0x0000005e005e7308 */ /* 0x000e620000000800 */
[C---:B--2---:R-:W-:Y:S01]  /*7c50*/  FADD.FTZ R22, R98.reuse, R21 ;  /* 0x0000001562167221 */ /* 0x044fe20000010000 */
[----:B------:R-:W-:Y:S01]  /*7c60*/  F2FP.BF16.F32.PACK_AB R97, R98, R6 ;  /* 0x000000066261723e */ /* 0x000fe200000010ff */
[----:B------:R-:W-:Y:S01]  /*7c70*/  FADD.FTZ R102, R100, R23 ;  /* 0x0000001764667221 */ /* 0x000fe20000010000 */
[----:B------:R-:W-:Y:S01]  /*7c80*/  F2FP.BF16.F32.PACK_AB R115, R118, R115 ;  /* 0x000000737673723e */ /* 0x000fe200000010ff */
[----:B-----5:R-:W-:Y:S01]  /*7c90*/  FADD.FTZ R21, R99, R22 ;  /* 0x0000001663157221 */ /* 0x020fe20000010000 */
[----:B------:R-:W-:Y:S01]  /*7ca0*/  F2FP.BF16.F32.PACK_AB R106, R109, R108 ;  /* 0x0000006c6d6a723e */ /* 0x000fe200000010ff */
[C---:B----4-:R-:W-:Y:S01]  /*7cb0*/  FADD.FTZ R9, R101.reuse, R102 ;  /* 0x0000006665097221 */ /* 0x050fe20000010000 */
[----:B------:R2:W4:Y:S01]  /*7cc0*/  MUFU.EX2 R11, R83 ;  /* 0x00000053000b7308 */ /* 0x0005220000000800 */
[----:B------:R-:W-:Y:S01]  /*7cd0*/  FADD.FTZ R21, R90, R21 ;  /* 0x000000155a157221 */ /* 0x000fe20000010000 */
[----:B------:R-:W-:Y:S01]  /*7ce0*/  F2FP.BF16.F32.PACK_AB R98, R101, R100 ;  /* 0x000000646562723e */ /* 0x000fe200000010ff */
[----:B------:R-:W-:Y:S01]  /*7cf0*/  FADD.FTZ R8, R88, R9 ;  /* 0x0000000958087221 */ /* 0x000fe20000010000 */
[----:B------:R-:W-:Y:S01]  /*7d00*/  F2FP.BF16.F32.PACK_AB R99, R90, R99 ;  /* 0x000000635a63723e */ /* 0x000fe200000010ff */
[----:B------:R-:W-:Y:S01]  /*7d10*/  FADD.FTZ R21, R82, R21 ;  /* 0x0000001552157221 */ /* 0x000fe20000010000 */
[C---:B------:R-:W-:Y:S01]  /*7d20*/  F2FP.BF16.F32.PACK_AB R88, R89.reuse, R88 ;  /* 0x000000585958723e */ /* 0x040fe200000010ff */
[----:B------:R-:W-:Y:S01]  /*7d30*/  FADD.FTZ R7, R89, R8 ;  /* 0x0000000859077221 */ /* 0x000fe20000010000 */
[----:B---3--:R-:W3:Y:S01]  /*7d40*/  MUFU.EX2 R13, R78 ;  /* 0x0000004e000d7308 */ /* 0x008ee20000000800 */
[C---:B------:R-:W-:Y:S01]  /*7d50*/  FADD.FTZ R6, R74.reuse, R21 ;  /* 0x000000154a067221 */ /* 0x040fe20000010000 */
[----:B------:R-:W-:Y:S01]  /*7d60*/  F2FP.BF16.F32.PACK_AB R89, R74, R82 ;  /* 0x000000524a59723e */ /* 0x000fe200000010ff */
[----:B------:R-:W-:Y:S01]  /*7d70*/  FADD.FTZ R8, R92, R7 ;  /* 0x000000075c087221 */ /* 0x000fe20000010000 */
[----:B------:R-:W-:Y:S01]  /*7d80*/  F2FP.BF16.F32.PACK_AB R90, R93, R92 ;  /* 0x0000005c5d5a723e */ /* 0x000fe200000010ff */
[----:B0-----:R-:W-:Y:S01]  /*7d90*/  FADD.FTZ R7, R91, R6 ;  /* 0x000000065b077221 */ /* 0x001fe20000010000 */
[C---:B------:R-:W-:Y:S01]  /*7da0*/  F2FP.BF16.F32.PACK_AB R91, R20.reuse, R91 ;  /* 0x0000005b145b723e */ /* 0x040fe200000010ff */
[----:B------:R-:W-:Y:S01]  /*7db0*/  FADD.FTZ R9, R93, R8 ;  /* 0x000000085d097221 */ /* 0x000fe20000010000 */
[----:B------:R-:W-:Y:S01]  /*7dc0*/  F2FP.BF16.F32.PACK_AB R82, R85, R84 ;  /* 0x000000545552723e */ /* 0x000fe200000010ff */
[----:B------:R-:W-:Y:S01]  /*7dd0*/  FADD.FTZ R6, R20, R7 ;  /* 0x0000000714067221 */ /* 0x000fe20000010000 */
[----:B--2---:R-:W-:Y:S01]  /*7de0*/  F2FP.BF16.F32.PACK_AB R83, R87, R86 ;  /* 0x000000565753723e */ /* 0x004fe200000010ff */
[----:B------:R-:W-:Y:S01]  /*7df0*/  FADD.FTZ R8, R80, R9 ;  /* 0x0000000950087221 */ /* 0x000fe20000010000 */
[----:B------:R-:W-:Y:S01]  /*7e00*/  F2FP.BF16.F32.PACK_AB R80, R81, R80 ;  /* 0x000000505150723e */ /* 0x000fe200000010ff */
[----:B------:R-:W-:Y:S01]  /*7e10*/  FADD.FTZ R7, R95, R6 ;  /* 0x000000065f077221 */ /* 0x000fe20000010000 */
[----:B------:R-:W-:Y:S01]  /*7e20*/  STSM.16.M88.4 [R2+0x28b00], R112 ;  /* 0x028b007002007844 */ /* 0x000fe20000000200 */
[----:B------:R-:W-:Y:S01]  /*7e30*/  FADD.FTZ R9, R81, R8 ;  /* 0x0000000851097221 */ /* 0x000fe20000010000 */
[C---:B-1----:R-:W-:Y:S01]  /*7e40*/  F2FP.BF16.F32.PACK_AB R81, R94.reuse, R95 ;  /* 0x0000005f5e51723e */ /* 0x042fe200000010ff */
[----:B------:R-:W-:Y:S01]  /*7e50*/  FADD.FTZ R7, R94, R7 ;  /* 0x000000075e077221 */ /* 0x000fe20000010000 */
[----:B------:R-:W-:Y:S01]  /*7e60*/  F2FP.BF16.F32.PACK_AB R10, R77, R76 ;  /* 0x0000004c4d0a723e */ /* 0x000fe200000010ff */
[----:B------:R-:W-:Y:S01]  /*7e70*/  FADD.FTZ R6, R84, R9 ;  /* 0x0000000954067221 */ /* 0x000fe20000010000 */
[----:B----4-:R-:W-:Y:S01]  /*7e80*/  F2FP.BF16.F32.PACK_AB R9, R75, R11 ;  /* 0x0000000b4b09723e */ /* 0x010fe200000010ff */
[----:B------:R-:W-:Y:S01]  /*7e90*/  FADD.FTZ R8, R86, R7 ;  /* 0x0000000756087221 */ /* 0x000fe20000010000 */
[----:B------:R-:W-:Y:S01]  /*7ea0*/  STSM.16.M88.4 [R2+0x2a300], R104 ;  /* 0x02a3006802007844 */ /* 0x000fe20000000200 */
[----:B------:R-:W-:Y:S01]  /*7eb0*/  FADD.FTZ R7, R85, R6 ;  /* 0x0000000655077221 */ /* 0x000fe20000010000 */
[-C--:B------:R-:W-:Y:S01]  /*7ec0*/  FMUL.FTZ R38, R38, R125.reuse ;  /* 0x0000007d26267220 */ /* 0x080fe20000410000 */
[----:B------:R-:W-:Y:S01]  /*7ed0*/  FADD.FTZ R8, R87, R8 ;  /* 0x0000000857087221 */ /* 0x000fe20000010000 */
[----:B------:R-:W-:Y:S01]  /*7ee0*/  STSM.16.M88.4 [R2+0x2bb00], R96 ;  /* 0x02bb006002007844 */ /* 0x000fe20000000200 */
[----:B------:R-:W-:Y:S01]  /*7ef0*/  FADD.FTZ R7, R72, R7 ;  /* 0x0000000748077221 */ /* 0x000fe20000010000 */
[----:B------:R-:W-:Y:S01]  /*7f00*/  FMUL.FTZ R39, R39, R125 ;  /* 0x0000007d27277220 */ /* 0x000fe20000410000 */
[----:B------:R-:W-:Y:S01]  /*7f10*/  FADD.FTZ R6, R11, R8 ;  /* 0x000000080b067221 */ /* 0x000fe20000010000 */
[C---:B------:R-:W-:Y:S01]  /*7f20*/  F2FP.BF16.F32.PACK_AB R8, R124.reuse, R72 ;  /* 0x000000487c08723e */ /* 0x040fe200000010ff */
[----:B------:R-:W-:Y:S01]  /*7f30*/  STSM.16.M88.4 [R2+0x2d300], R88 ;  /* 0x02d3005802007844 */ /* 0x000fe20000000200 */
[----:B---3--:R-:W-:Y:S01]  /*7f40*/  F2FP.BF16.F32.PACK_AB R11, R79, R13 ;  /* 0x0000000d4f0b723e */ /* 0x008fe200000010ff */
[----:B------:R-:W-:Y:S01]  /*7f50*/  FADD.FTZ R7, R124, R7 ;  /* 0x000000077c077221 */ /* 0x000fe20000010000 */
[----:B------:R-:W-:Y:S01]  /*7f60*/  FADD.FTZ R6, R75, R6 ;  /* 0x000000064b067221 */ /* 0x000fe20000010000 */
[----:B------:R-:W-:Y:S01]  /*7f70*/  STSM.16.M88.4 [R2+0x2eb00], R80 ;  /* 0x02eb005002007844 */ /* 0x000fe20000000200 */
[-C--:B------:R-:W-:Y:S01]  /*7f80*/  FMUL.FTZ R42, R42, R125.reuse ;  /* 0x0000007d2a2a7220 */ /* 0x080fe20000410000 */
[----:B------:R-:W-:Y:S01]  /*7f90*/  FADD.FTZ R76, R76, R7 ;  /* 0x000000074c4c7221 */ /* 0x000fe20000010000 */
[----:B------:R-:W-:Y:S01]  /*7fa0*/  FADD.FTZ R6, R13, R6 ;  /* 0x000000060d067221 */ /* 0x000fe20000010000 */
[----:B------:R0:W-:Y:S01]  /*7fb0*/  STSM.16.M88.4 [R2+0x30300], R8 ;  /* 0x0303000802007844 */ /* 0x0001e20000000200 */
[-C--:B------:R-:W-:Y:S01]  /*7fc0*/  FMUL.FTZ R43, R43, R125.reuse ;  /* 0x0000007d2b2b7220 */ /* 0x080fe20000410000 */
[----:B------:R-:W-:Y:S01]  /*7fd0*/  FADD.FTZ R7, R77, R76 ;  /* 0x0000004c4d077221 */ /* 0x000fe20000010000 */
[----:B------:R-:W-:Y:S01]  /*7fe0*/  FADD.FTZ R6, R79, R6 ;  /* 0x000000064f067221 */ /* 0x000fe20000010000 */
[----:B------:R-:W-:Y:S01]  /*7ff0*/  @!PT LDS RZ, [RZ] ;  /* 0x00000000fffff984 */ /* 0x000fe20000000800 */
[----:B------:R-:W-:Y:S01]  /*8000*/  @!PT LDS RZ, [RZ] ;  /* 0x00000000fffff984 */ /* 0x000fe20000000800 */
[----:B------:R-:W-:Y:S01]  /*8010*/  @!PT LDS RZ, [RZ] ;  /* 0x00000000fffff984 */ /* 0x000fe20000000800 */
[----:B------:R-:W-:Y:S01]  /*8020*/  @!PT LDS RZ, [RZ] ;  /* 0x00000000fffff984 */ /* 0x000fe20000000800 */
[----:B------:R1:W-:Y:S06]  /*8030*/  MEMBAR.ALL.CTA ;  /* 0x0000000000007992 */ /* 0x0003ec0000008000 */
[----:B-1----:R-:W1:Y:S01]  /*8040*/  FENCE.VIEW.ASYNC.S ;  /* 0x00000000000073c6 */ /* 0x002e620000000000 */
[-C--:B------:R-:W-:Y:S01]  /*8050*/  FMUL.FTZ R46, R46, R125.reuse ;  /* 0x0000007d2e2e7220 */ /* 0x080fe20000410000 */
        /* <DEDUP_REMOVED lines=12> */
[----:B------:R-:W-:Y:S01]  /*8120*/  FMUL.FTZ R71, R71, R125 ;  /* 0x0000007d47477220 */ /* 0x000fe20000410000 */
[----:B0-----:R-:W-:-:S02]  /*8130*/  IMAD.MOV.U32 R9, RZ, RZ, R16 ;  /* 0x000000ffff097224 */ /* 0x001fc400078e0010 */
[----:B------:R-:W-:Y:S02]  /*8140*/  IMAD.MOV.U32 R8, RZ, RZ, R73 ;  /* 0x000000ffff087224 */ /* 0x000fe400078e0049 */
[----:B------:R-:W-:Y:S01]  /*8150*/  IMAD.MOV.U32 R5, RZ, RZ, R0 ;  /* 0x000000ffff057224 */ /* 0x000fe200078e0000 */
[----:B-1----:R-:W-:Y:S01]  /*8160*/  NOP ;  /* 0x0000000000007918 */ /* 0x002fe20000000000 */
[----:B------:R-:W-:Y:S05]  /*8170*/  @P2 BRA `(.L_x_24) ;  /* 0xffffffc800482947 */ /* 0x000fea000383ffff */
.L_x_15:
[----:B------:R-:W-:Y:S06]  /*8180*/  BAR.ARV 0x8, 0x200 ;  /* 0x0208000000007b1d */ /* 0x000fec0000002000 */
[----:B------:R-:W-:Y:S05]  /*8190*/  @!P0 BRA `(.L_x_25) ;  /* 0x0000000000048947 */ /* 0x000fea0003800000 */
[----:B------:R-:W-:Y:S01]  /*81a0*/  BPT.TRAP 0x1 ;  /* 0x000000040000795c */ /* 0x000fe20000300000 */
.L_x_25:
[----:B------:R-:W-:Y:S01]  /*81b0*/  ULEA UR12, UR36, UR37, 0x3 ;  /* 0x00000025240c7291 */ /* 0x000fe2000f8e183f */
[----:B------:R-:W-:-:S08]  /*81c0*/  SHF.L.U32 R4, R16, 0x1f, RZ ;  /* 0x0000001f10047819 */ /* 0x000fd000000006ff */
[----:B------:R1:W2:Y:S01]  /*81d0*/  SYNCS.PHASECHK.TRANS64.TRYWAIT P2, [UR12+0x31c50], R4 ;  /* 0x031c5004ff0075a7 */ /* 0x0002a2000804014c */
[----:B------:R-:W-:Y:S05]  /*81e0*/  @!P0 BRA `(.L_x_26) ;  /* 0x0000000000048947 */ /* 0x000fea0003800000 */
[----:B------:R-:W-:Y:S01]  /*81f0*/  BPT.TRAP 0x1 ;  /* 0x000000040000795c */ /* 0x000fe20000300000 */
.L_x_26:
[----:B--2---:R-:W-:Y:S05]  /*8200*/  @P2 BRA `(.L_x_27) ;  /* 0x0000000000082947 */ /* 0x004fea0003800000 */
[----:B------:R-:W2:Y:S02]  /*8210*/  SYNCS.PHASECHK.TRANS64.TRYWAIT P0, [UR12+0x31c50], R4 ;  /* 0x031c5004ff0075a7 */ /* 0x000ea4000800014c */
[----:B--2---:R-:W-:Y:S05]  /*8220*/  @!P0 BRA `(.L_x_28) ;  /* 0x0000005c00dc8947 */ /* 0x004fea0003800000 */
.L_x_27:
[----:B------:R-:W-:Y:S01]  /*8230*/  UIADD3 UR4, UR37, 0x200, URZ ;  /* 0x0000020025047890 */ /* 0x000fe2000fffe03f */
[----:B------:R-:W-:Y:S01]  /*8240*/  WARPGROUP.ARRIVE ;  /* 0x00000000000079c5 */ /* 0x000fe20000000000 */
[----:B------:R-:W-:Y:S01]  /*8250*/  ULOP3.LUT UR6, UR39, 0x10000, URZ, 0xfc, !UPT ;  /* 0x0001000027067892 */ /* 0x000fe2000f8efc3f */
[----:B-12---:R-:W1:Y:S01]  /*8260*/  SHFL.BFLY PT, R4, R7, 0x2, 0x1f ;  /* 0x0c401f0007047f89 */ /* 0x006e6200000e0000 */
[----:B------:R-:W-:-:S03]  /*8270*/  USHF.R.U32.HI UR4, URZ, 0x4, UR4 ;  /* 0x000000043f047899 */ /* 0x000fc60008011604 */
[----:B------:R-:W2:Y:S01]  /*8280*/  S2UR UR5, SR_SWINHI ;  /* 0x00000000000579c3 */ /* 0x000ea20000002f00 */
[----:B------:R-:W-:Y:S01]  /*8290*/  UMOV UR9, 0xc0000010 ;  /* 0xc000001000097882 */ /* 0x000fe20000000000 */
[----:B------:R-:W-:Y:S01]  /*82a0*/  UMOV UR11, 0x80000020 ;  /* 0x80000020000b7882 */ /* 0x000fe20000000000 */
[----:B------:R-:W-:Y:S01]  /*82b0*/  ULOP3.LUT UR4, UR4, 0x3fff, URZ, 0xc0, !UPT ;  /* 0x00003fff04047892 */ /* 0x000fe2000f8ec03f */
[----:B0-----:R-:W0:Y:S01]  /*82c0*/  SHFL.BFLY PT, R9, R6, 0x2, 0x1f ;  /* 0x0c401f0006097f89 */ /* 0x001e2200000e0000 */
[----:B------:R-:W-:Y:S01]  /*82d0*/  UMOV UR8, UR6 ;  /* 0x0000000600087c82 */ /* 0x000fe20008000000 */
[----:B------:R-:W-:Y:S01]  /*82e0*/  R2UR UR15, R151 ;  /* 0x00000000970f72ca */ /* 0x000fe200000e0000 */
[----:B------:R-:W-:Y:S01]  /*82f0*/  ULOP3.LUT UR4, UR4, 0x2400000, URZ, 0xfc, !UPT ;  /* 0x0240000004047892 */ /* 0x000fe2000f8efc3f */
[----:B------:R-:W-:Y:S01]  /*8300*/  R2UR UR17, R152 ;  /* 0x00000000981172ca */ /* 0x000fe200000e0000 */
[----:B------:R-:W-:Y:S01]  /*8310*/  UIADD3 UR7, UR6, 0xc00, URZ ;  /* 0x00000c0006077890 */ /* 0x000fe2000fffe03f */
[----:B------:R-:W-:Y:S01]  /*8320*/  IMAD.MOV.U32 R76, RZ, RZ, -0x800000 ;  /* 0xff800000ff4c7424 */ /* 0x000fe200078e00ff */
[----:B------:R-:W-:Y:S01]  /*8330*/  UIMAD UR4, UR36, 0x6c0, UR4 ;  /* 0x000006c0240478a4 */ /* 0x000fe2000f8e0204 */
[----:B------:R-:W-:Y:S01]  /*8340*/  CS2R R14, SRZ ;  /* 0x00000000000e7805 */ /* 0x000fe2000001ff00 */
[----:B------:R-:W-:Y:S01]  /*8350*/  ULDC UR13, c[0x0][0xc44] ;  /* 0x00031100000d7ab9 */ /* 0x000fe20000000800 */
[----:B------:R-:W-:Y:S01]  /*8360*/  IMAD.MOV.U32 R77, RZ, RZ, -0x800000 ;  /* 0xff800000ff4d7424 */ /* 0x000fe200078e00ff */
[----:B------:R-:W3:Y:S01]  /*8370*/  LDC R22, c[0x0][0xc38] ;  /* 0x00030e00ff167b82 */ /* 0x000ee20000000800 */
[----:B------:R-:W-:-:S02]  /*8380*/  R2UR UR16, R150 ;  /* 0x00000000961072ca */ /* 0x000fc400000e0000 */
[----:B------:R-:W-:Y:S02]  /*8390*/  UMOV UR10, UR4 ;  /* 0x00000004000a7c82 */ /* 0x000fe40008000000 */
[----:B------:R-:W-:Y:S01]  /*83a0*/  HGMMA.64x96x16.F32.BF16 R24, gdesc[UR8].tnspB, R24, gsb0 ;  /* 0x41600000081879f0 */ /* 0x000fe20008001818 */
[----:B------:R-:W-:Y:S01]  /*83b0*/  UIADD3 UR8, UR6, 0x180, URZ ;  /* 0x0000018006087890 */ /* 0x000fe2000fffe03f */
[----:B-1----:R-:W-:Y:S01]  /*83c0*/  FADD.FTZ R4, R4, R7 ;  /* 0x0000000704047221 */ /* 0x002fe20000010000 */
[----:B------:R-:W-:Y:S01]  /*83d0*/  UIADD3 UR10, UR4, 0x40, URZ ;  /* 0x00000040040a7890 */ /* 0x000fe2000fffe03f */
[----:B------:R-:W-:Y:S01]  /*83e0*/  IMAD R7, R148, 0x20, R18 ;  /* 0x0000002094077824 */ /* 0x000fe200078e0212 */
[----:B------:R-:W-:Y:S01]  /*83f0*/  UMOV UR9, 0xc0000010 ;  /* 0xc000001000097882 */ /* 0x000fe20000000000 */
[----:B------:R-:W-:Y:S01]  /*8400*/  UMOV UR11, 0x80000020 ;  /* 0x80000020000b7882 */ /* 0x000fe20000000000 */
[----:B------:R-:W1:Y:S01]  /*8410*/  SHFL.BFLY PT, R5, R4, 0x1, 0x1f ;  /* 0x0c201f0004057f89 */ /* 0x000e6200000e0000 */
[----:B0-----:R-:W-:-:S05]  /*8420*/  FADD.FTZ R9, R9, R6 ;  /* 0x0000000609097221 */ /* 0x001fca0000010000 */
[----:B------:R-:W0:Y:S01]  /*8430*/  SHFL.BFLY PT, R8, R9, 0x1, 0x1f ;  /* 0x0c201f0009087f89 */ /* 0x000e2200000e0000 */
[----:B-1----:R-:W-:-:S05]  /*8440*/  FADD.FTZ R10, R4, R5 ;  /* 0x00000005040a7221 */ /* 0x002fca0000010000 */
[----:B------:R-:W-:Y:S01]  /*8450*/  FSETP.NE.FTZ.AND P0, PT, R10, RZ, PT ;  /* 0x000000ff0a00720b */ /* 0x000fe20003f15000 */
[----:B0-----:R-:W-:-:S05]  /*8460*/  FADD.FTZ R8, R9, R8 ;  /* 0x0000000809087221 */ /* 0x001fca0000010000 */
[----:B------:R-:W-:-:S07]  /*8470*/  FSETP.NE.FTZ.AND P2, PT, R8, RZ, PT ;  /* 0x000000ff0800720b */ /* 0x000fce0003f55000 */
[----:B------:R-:W0:Y:S01]  /*8480*/  @P0 MUFU.LG2 R6, R10 ;  /* 0x0000000a00060308 */ /* 0x000e220000000c00 */
[----:B------:R-:W-:-:S05]  /*8490*/  @P0 FMUL.FTZ R5, R3, 0.69314718246459960938 ;  /* 0x3f31721803050820 */ /* 0x000fca0000410000 */
[----:B------:R-:W-:Y:S02]  /*84a0*/  @P2 FMUL.FTZ R3, R3, 0.69314718246459960938 ;  /* 0x3f31721803032820 */ /* 0x000fe40000410000 */
[----:B------:R-:W1:Y:S08]  /*84b0*/  @P2 MUFU.LG2 R4, R8 ;  /* 0x0000000800042308 */ /* 0x000e700000000c00 */
[----:B------:R4:W3:Y:S01]  /*84c0*/  @P0 MUFU.RCP R15, R10 ;  /* 0x0000000a000f0308 */ /* 0x0008e20000001000 */
[----:B0-----:R-:W-:-:S04]  /*84d0*/  @P0 FMUL.FTZ R6, R6, 0.69314718246459960938 ;  /* 0x3f31721806060820 */ /* 0x001fc80000410000 */
[----:B------:R-:W-:Y:S02]  /*84e0*/  @P0 FFMA.FTZ R76, R5, R0, R6 ;  /* 0x00000000054c0223 */ /* 0x000fe40000010006 */
[----:B------:R-:W0:Y:S01]  /*84f0*/  LDC R0, c[0x0][0xbe8] ;  /* 0x0002fa00ff007b82 */ /* 0x000e220000000800 */
[----:B------:R3:W3:Y:S01]  /*8500*/  @P2 MUFU.RCP R14, R8 ;  /* 0x00000008000e2308 */ /* 0x0006e20000001000 */
[----:B-1----:R-:W-:-:S04]  /*8510*/  @P2 FMUL.FTZ R4, R4, 0.69314718246459960938 ;  /* 0x3f31721804042820 */ /* 0x002fc80000410000 */
[----:B------:R-:W-:Y:S01]  /*8520*/  @P2 FFMA.FTZ R77, R3, R73, R4 ;  /* 0x00000049034d2223 */ /* 0x000fe20000010004 */
[----:B------:R-:W-:Y:S02]  /*8530*/  WARPGROUP.DEPBAR.LE gsb0, 0x0 ;  /* 0x00008000000079c5 */ /* 0x000fe40000010000 */
        /* <DEDUP_REMOVED lines=41> */
[----:B------:R-:W-:-:S03]  /*87d0*/  UIADD3 UR6, UR4, 0x200, URZ ;  /* 0x0000020004067890 */ /* 0x000fc6000fffe03f */
[----:B------:R-:W-:Y:S01]  /*87e0*/  UMOV UR4, UR7 ;  /* 0x0000000700047c82 */ /* 0x000fe20008000000 */
[----:B------:R-:W-:Y:S01]  /*87f0*/  UMOV UR7, 0x80000020 ;  /* 0x8000002000077882 */ /* 0x000fe20000000000 */
[----:B------:R-:W-:Y:S02]  /*8800*/  WARPGROUP.DEPBAR.LE gsb0, 0x0 ;  /* 0x00008000000079c5 */ /* 0x000fe40000010000 */
[----:B------:R-:W-:-:S06]  /*8810*/  WARPGROUP.ARRIVE ;  /* 0x00000000000079c5 */ /* 0x000fcc0000000000 */
[----:B------:R-:W-:Y:S01]  /*8820*/  HGMMA.64x96x16.F32.BF16 R24, gdesc[UR8].tnspB, R24, gsb0 ;  /* 0x41600000081879f0 */ /* 0x000fe20008001818 */
[----:B------:R-:W-:Y:S01]  /*8830*/  UMOV UR8, UR37 ;  /* 0x0000002500087c82 */ /* 0x000fe20008000000 */
[----:B--2---:R-:W-:Y:S01]  /*8840*/  UMOV UR9, UR5 ;  /* 0x0000000500097c82 */ /* 0x004fe20008000000 */
[----:B------:R-:W-:Y:S01]  /*8850*/  UIADD3 UR5, -UR15, URZ, URZ ;  /* 0x0000003f0f057290 */ /* 0x000fe2000fffe13f */
[----:B------:R-:W-:Y:S01]  /*8860*/  IMAD.U32 R74, RZ, RZ, UR8 ;  /* 0x00000008ff4a7e24 */ /* 0x000fe2000f8e00ff */
[----:B------:R-:W-:Y:S01]  /*8870*/  ULDC.64 UR10, c[0x0][0xb90] ;  /* 0x0002e400000a7ab9 */ /* 0x000fe20000000a00 */
[----:B------:R-:W-:Y:S01]  /*8880*/  IMAD.U32 R75, RZ, RZ, UR9 ;  /* 0x00000009ff4b7e24 */ /* 0x000fe2000f8e00ff */
[----:B------:R-:W-:-:S03]  /*8890*/  UIMAD UR13, UR13, UR5, UR17 ;  /* 0x000000050d0d72a4 */ /* 0x000fc6000f8e0211 */
[----:B------:R-:W-:Y:S01]  /*88a0*/  UMOV UR5, 0xc0000010 ;  /* 0xc000001000057882 */ /* 0x000fe20000000000 */
[--C-:B------:R-:W-:Y:S01]  /*88b0*/  IMAD.WIDE R20, R156, 0x2, R74.reuse ;  /* 0x000000029c147825 */ /* 0x100fe200078e024a */
[----:B------:R-:W-:Y:S02]  /*88c0*/  USHF.R.S32.HI UR14, URZ, 0x1f, UR13 ;  /* 0x0000001f3f0e7899 */ /* 0x000fe4000801140d */
[----:B------:R-:W-:Y:S01]  /*88d0*/  UIMAD.WIDE.U32 UR8, UR13, UR10, URZ ;  /* 0x0000000a0d0872a5 */ /* 0x000fe2000f8e003f */
[----:B------:R-:W-:Y:S01]  /*88e0*/  IMAD.WIDE R74, R7, 0x2, R74 ;  /* 0x00000002074a7825 */ /* 0x000fe200078e024a */
[C---:B----4-:R-:W-:Y:S01]  /*88f0*/  IADD3 R10, P2, R20.reuse, 0x6000, RZ ;  /* 0x00006000140a7810 */ /* 0x050fe20007f5e0ff */
[----:B------:R-:W-:Y:S01]  /*8900*/  UIMAD UR10, UR14, UR10, URZ ;  /* 0x0000000a0e0a72a4 */ /* 0x000fe2000f8e023f */
[----:B------:R-:W-:Y:S02]  /*8910*/  LOP3.LUT R3, R20, 0x180, RZ, 0xc0, !PT ;  /* 0x0000018014037812 */ /* 0x000fe400078ec0ff */
[----:B------:R-:W-:Y:S01]  /*8920*/  LOP3.LUT R5, R10, 0x180, RZ, 0xc0, !PT ;  /* 0x000001800a057812 */ /* 0x000fe200078ec0ff */
[----:B------:R-:W-:Y:S01]  /*8930*/  IMAD.X R79, RZ, RZ, R21, P2 ;  /* 0x000000ffff4f7224 */ /* 0x000fe200010e0615 */
[----:B0-----:R-:W-:Y:S01]  /*8940*/  ISETP.NE.AND P2, PT, R0, 0x1, PT ;  /* 0x000000010000780c */ /* 0x001fe20003f45270 */
[----:B------:R-:W-:Y:S01]  /*8950*/  UIMAD UR10, UR13, UR11, UR10 ;  /* 0x0000000b0d0a72a4 */ /* 0x000fe2000f8e020a */
[----:B------:R-:W-:Y:S01]  /*8960*/  SHF.R.U64 R3, R3, 0x3, RZ ;  /* 0x0000000303037819 */ /* 0x000fe200000012ff */
[----:B------:R-:W-:Y:S01]  /*8970*/  IMAD.U32 R12, RZ, RZ, UR8 ;  /* 0x00000008ff0c7e24 */ /* 0x000fe2000f8e00ff */
[C---:B------:R-:W-:Y:S01]  /*8980*/  IADD3 R87, P0, R20.reuse, 0x6020, RZ ;  /* 0x0000602014577810 */ /* 0x040fe20007f1e0ff */
[----:B------:R-:W-:Y:S01]  /*8990*/  UIADD3 UR8, UR9, UR10, URZ ;  /* 0x0000000a09087290 */ /* 0x000fe2000fffe03f */
[C---:B---3--:R-:W-:Y:S01]  /*89a0*/  IADD3 R8, P3, R20.reuse, 0x3020, RZ ;  /* 0x0000302014087810 */ /* 0x048fe20007f7e0ff */
[----:B------:R-:W-:Y:S01]  /*89b0*/  IMAD.U32 R13, RZ, RZ, UR9 ;  /* 0x00000009ff0d7e24 */ /* 0x000fe2000f8e00ff */
[----:B------:R-:W-:-:S02]  /*89c0*/  IADD3 R6, P4, R20, 0x3000, RZ ;  /* 0x0000300014067810 */ /* 0x000fc40007f9e0ff */
[----:B------:R-:W-:Y:S01]  /*89d0*/  IADD3 R4, P5, R20, 0x20, RZ ;  /* 0x0000002014047810 */ /* 0x000fe20007fbe0ff */
[--C-:B------:R-:W-:Y:S01]  /*89e0*/  IMAD.X R85, RZ, RZ, R21.reuse, P3 ;  /* 0x000000ffff557224 */ /* 0x100fe200018e0615 */
[----:B------:R-:W-:Y:S01]  /*89f0*/  LOP3.LUT R20, R3, R20, RZ, 0x3c, !PT ;  /* 0x0000001403147212 */ /* 0x000fe200078e3cff */
[----:B------:R-:W0:Y:S01]  /*8a00*/  @P2 LDC R88, c[0x0][0xbec] ;  /* 0x0002fb00ff582b82 */ /* 0x000e220000000800 */
[----:B------:R-:W-:Y:S01]  /*8a10*/  SHF.R.U64 R3, R5, 0x3, RZ ;  /* 0x0000000305037819 */ /* 0x000fe200000012ff */
[--C-:B------:R-:W-:Y:S01]  /*8a20*/  IMAD.X R81, RZ, RZ, R21.reuse, P4 ;  /* 0x000000ffff517224 */ /* 0x100fe200020e0615 */
[----:B------:R-:W-:Y:S01]  /*8a30*/  LOP3.LUT R5, R6, 0x180, RZ, 0xc0, !PT ;  /* 0x0000018006057812 */ /* 0x000fe200078ec0ff */
[----:B------:R-:W-:Y:S01]  /*8a40*/  IMAD.X R83, RZ, RZ, R21, P5 ;  /* 0x000000ffff537224 */ /* 0x000fe200028e0615 */
[----:B------:R-:W-:Y:S01]  /*8a50*/  LOP3.LUT R78, R3, R10, RZ, 0x3c, !PT ;  /* 0x0000000a034e7212 */ /* 0x000fe200078e3cff */
[----:B------:R-:W-:Y:S01]  /*8a60*/  IMAD.U32 R13, RZ, RZ, UR8 ;  /* 0x00000008ff0d7e24 */ /* 0x000fe2000f8e00ff */
[----:B------:R-:W-:Y:S01]  /*8a70*/  LOP3.LUT R3, R4, 0x180, RZ, 0xc0, !PT ;  /* 0x0000018004037812 */ /* 0x000fe200078ec0ff */
[----:B------:R-:W1:Y:S01]  /*8a80*/  @P2 LDC R89, c[0x0][0xbf0] ;  /* 0x0002fc00ff592b82 */ /* 0x000e620000000800 */
[----:B------:R-:W-:Y:S01]  /*8a90*/  LOP3.LUT R86, R87, 0x180, RZ, 0xc0, !PT ;  /* 0x0000018057567812 */ /* 0x000fe200078ec0ff */
[----:B------:R-:W-:Y:S01]  /*8aa0*/  ULDC.64 UR8, c[0x0][0xae8] ;  /* 0x0002ba0000087ab9 */ /* 0x000fe20000000a00 */
[----:B------:R-:W-:-:S02]  /*8ab0*/  SHF.R.U64 R3, R3, 0x3, RZ ;  /* 0x0000000303037819 */ /* 0x000fc400000012ff */
[----:B------:R-:W-:Y:S02]  /*8ac0*/  SHF.R.U64 R5, R5, 0x3, RZ ;  /* 0x0000000305057819 */ /* 0x000fe400000012ff */
[----:B------:R-:W-:Y:S01]  /*8ad0*/  LOP3.LUT R82, R3, R4, RZ, 0x3c, !PT ;  /* 0x0000000403527212 */ /* 0x000fe200078e3cff */
[----:B------:R-:W-:Y:S01]  /*8ae0*/  IMAD R3, RZ, RZ, -UR17 ;  /* 0x80000011ff037e24 */ /* 0x000fe2000f8e02ff */
[----:B------:R-:W-:Y:S02]  /*8af0*/  R2UR UR10, R19 ;  /* 0x00000000130a72ca */ /* 0x000fe400000e0000 */
[----:B------:R-:W-:Y:S01]  /*8b00*/  IADD3 R19, P6, R74, 0x7800, RZ ;  /* 0x000078004a137810 */ /* 0x000fe20007fde0ff */
[----:B------:R-:W-:Y:S01]  /*8b10*/  IMAD R3, R22, R3, UR16 ;  /* 0x0000001016037e24 */ /* 0x000fe2000f8e0203 */
[----:B------:R-:W-:Y:S01]  /*8b20*/  SHF.R.U64 R86, R86, 0x3, RZ ;  /* 0x0000000356567819 */ /* 0x000fe200000012ff */
[----:B------:R-:W2:Y:S01]  /*8b30*/  LDC.64 R22, c[0x0][0xb98] ;  /* 0x0002e600ff167b82 */ /* 0x000ea20000000a00 */
[----:B------:R-:W-:Y:S01]  /*8b40*/  LOP3.LUT R80, R5, R6, RZ, 0x3c, !PT ;  /* 0x0000000605507212 */ /* 0x000fe200078e3cff */
[----:B------:R-:W-:Y:S01]  /*8b50*/  IMAD R93, R3, 0xc0, R155 ;  /* 0x000000c0035d7824 */ /* 0x000fe200078e029b */
[----:B------:R-:W-:-:S02]  /*8b60*/  LOP3.LUT R6, R19, 0x180, RZ, 0xc0, !PT ;  /* 0x0000018013067812 */ /* 0x000fc400078ec0ff */
[----:B------:R-:W-:Y:S01]  /*8b70*/  LOP3.LUT R86, R86, R87, RZ, 0x3c, !PT ;  /* 0x0000005756567212 */ /* 0x000fe200078e3cff */
[----:B------:R-:W-:Y:S01]  /*8b80*/  IMAD.X R87, RZ, RZ, R21, P0 ;  /* 0x000000ffff577224 */ /* 0x000fe200000e0615 */
[----:B------:R-:W-:Y:S02]  /*8b90*/  SHF.R.U64 R6, R6, 0x3, RZ ;  /* 0x0000000306067819 */ /* 0x000fe400000012ff */
[----:B------:R-:W-:Y:S01]  /*8ba0*/  MOV R21, R20 ;  /* 0x0000001400157202 */ /* 0x000fe20000000f00 */
[----:B0-----:R-:W-:Y:S01]  /*8bb0*/  @P2 IMAD.HI.U32 R20, R93, R88, RZ ;  /* 0x000000585d142227 */ /* 0x001fe200078e00ff */
[----:B------:R-:W-:Y:S02]  /*8bc0*/  LOP3.LUT R6, R6, R19, RZ, 0x3c, !PT ;  /* 0x0000001306067212 */ /* 0x000fe400078e3cff */
[----:B------:R-:W-:Y:S01]  /*8bd0*/  MOV R19, R86 ;  /* 0x0000005600137202 */ /* 0x000fe20000000f00 */
[----:B------:R-:W-:Y:S01]  /*8be0*/  IMAD.MOV.U32 R87, RZ, RZ, R93 ;  /* 0x000000ffff577224 */ /* 0x000fe200078e005d */
[----:B-1----:R-:W-:Y:S01]  /*8bf0*/  @P2 SHF.R.U32.HI R87, RZ, R89, R20 ;  /* 0x00000059ff572219 */ /* 0x002fe20000011614 */
[----:B------:R-:W-:Y:S01]  /*8c00*/  IMAD.U32 R20, RZ, RZ, UR12 ;  /* 0x0000000cff147e24 */ /* 0x000fe2000f8e00ff */
[----:B------:R-:W-:-:S02]  /*8c10*/  IADD3 R73, P0, R74, 0x1800, RZ ;  /* 0x000018004a497810 */ /* 0x000fc40007f1e0ff */
[----:B------:R-:W-:Y:S01]  /*8c20*/  LOP3.LUT R7, R8, 0x180, RZ, 0xc0, !PT ;  /* 0x0000018008077812 */ /* 0x000fe200078ec0ff */
[----:B------:R-:W-:Y:S01]  /*8c30*/  @!P1 VIADD R20, R20, 0x31c60 ;  /* 0x00031c6014149836 */ /* 0x000fe20000000000 */
[----:B------:R-:W-:Y:S01]  /*8c40*/  LOP3.LUT R72, R73, 0x180, RZ, 0xc0, !PT ;  /* 0x0000018049487812 */ /* 0x000fe200078ec0ff */
[----:B------:R-:W-:Y:S01]  /*8c50*/  IMAD.MOV R91, RZ, RZ, -R87 ;  /* 0x000000ffff5b7224 */ /* 0x000fe200078e0a57 */
[----:B------:R-:W-:Y:S01]  /*8c60*/  MOV R80, R80 ;  /* 0x0000005000507202 */ /* 0x000fe20000000f00 */
[----:B--2---:R-:W-:Y:S01]  /*8c70*/  IMAD.WIDE.U32 R12, R22, UR15, R12 ;  /* 0x0000000f160c7c25 */ /* 0x004fe2000f8e000c */
[----:B------:R-:W-:Y:S02]  /*8c80*/  @!P1 PRMT R20, RZ, 0x654, R20 ;  /* 0x00000654ff149816 */ /* 0x000fe40000000014 */
[----:B------:R-:W-:Y:S01]  /*8c90*/  SHF.R.U64 R72, R72, 0x3, RZ ;  /* 0x0000000348487819 */ /* 0x000fe200000012ff */
[----:B------:R-:W-:Y:S01]  /*8ca0*/  IMAD R91, R0, R91, R93 ;  /* 0x0000005b005b7224 */ /* 0x000fe200078e025d */
[----:B------:R-:W-:-:S02]  /*8cb0*/  MOV R81, R82 ;  /* 0x0000005200517202 */ /* 0x000fc40000000f00 */
[----:B------:R-:W-:Y:S02]  /*8cc0*/  SHF.R.U64 R7, R7, 0x3, RZ ;  /* 0x0000000307077819 */ /* 0x000fe400000012ff */
[----:B------:R-:W-:Y:S01]  /*8cd0*/  LOP3.LUT R72, R72, R73, RZ, 0x3c, !PT ;  /* 0x0000004948487212 */ /* 0x000fe200078e3cff */
[--C-:B------:R-:W-:Y:S01]  /*8ce0*/  IMAD.X R73, RZ, RZ, R75.reuse, P0 ;  /* 0x000000ffff497224 */ /* 0x100fe200000e064b */
[----:B------:R-:W-:Y:S01]  /*8cf0*/  LOP3.LUT R84, R7, R8, RZ, 0x3c, !PT ;  /* 0x0000000807547212 */ /* 0x000fe200078e3cff */
[----:B------:R-:W-:Y:S01]  /*8d00*/  IMAD.X R7, RZ, RZ, R75, P6 ;  /* 0x000000ffff077224 */ /* 0x000fe200030e064b */
[----:B------:R-:W-:Y:S02]  /*8d10*/  IADD3 R11, P3, R74, 0x3000, RZ ;  /* 0x000030004a0b7810 */ /* 0x000fe40007f7e0ff */
[----:B------:R-:W-:Y:S02]  /*8d20*/  SHF.R.S32.HI R93, RZ, 0x1f, R87 ;  /* 0x0000001fff5d7819 */ /* 0x000fe40000011457 */
[----:B------:R-:W-:-:S02]  /*8d30*/  SHF.R.S32.HI R90, RZ, 0x1f, R91 ;  /* 0x0000001fff5a7819 */ /* 0x000fc4000001145b */
[----:B------:R-:W-:Y:S02]  /*8d40*/  IADD3 R12, P0, R87, R12, RZ ;  /* 0x0000000c570c7210 */ /* 0x000fe40007f1e0ff */
[----:B------:R-:W-:Y:S01]  /*8d50*/  MOV R78, R78 ;  /* 0x0000004e004e7202 */ /* 0x000fe20000000f00 */
[----:B------:R-:W-:Y:S02]  /*8d60*/  WARPGROUP.DEPBAR.LE gsb0, 0x0 ;  /* 0x00008000000079c5 */ /* 0x000fe40000010000 */
[----:B------:R-:W-:Y:S01]  /*8d70*/  WARPGROUP.ARRIVE ;  /* 0x00000000000079c5 */ /* 0x000fe20000000000 */
[----:B------:R-:W-:Y:S02]  /*8d80*/  MOV R79, R84 ;  /* 0x00000054004f7202 */ /* 0x000fe40000000f00 */
[----:B------:R-:W-:Y:S02]  /*8d90*/  LOP3.LUT R10, R11, 0x180, RZ, 0xc0, !PT ;  /* 0x000001800b0a7812 */ /* 0x000fe400078ec0ff */
[----:B------:R-:W-:Y:S01]  /*8da0*/  IADD3 R5, P5, R74, 0x6000, RZ ;  /* 0x000060004a057810 */ /* 0x000fe20007fbe0ff */
[----:B------:R-:W-:Y:S01]  /*8db0*/  HGMMA.64x96x16.F32.BF16 R24, gdesc[UR4].tnspB, R24, gsb0 ;  /* 0x41600000041879f0 */ /* 0x000fe20008001818 */
[----:B------:R-:W-:Y:S01]  /*8dc0*/  USHF.R.S32.HI UR7, URZ, 0x1f, UR15 ;  /* 0x0000001f3f077899 */ /* 0x000fe2000801140f */
[----:B------:R-:W-:Y:S01]  /*8dd0*/  SHF.R.U64 R10, R10, 0x3, RZ ;  /* 0x000000030a0a7819 */ /* 0x000fe200000012ff */
[----:B------:R-:W-:Y:S01]  /*8de0*/  ULDC.64 UR4, c[0x0][0xb88] ;  /* 0x0002e20000047ab9 */ /* 0x000fe20000000a00 */
[----:B------:R-:W-:Y:S01]  /*8df0*/  ULDC UR6, c[0x0][0xa88] ;  /* 0x0002a20000067ab9 */ /* 0x000fe20000000800 */
[----:B------:R-:W-:Y:S01]  /*8e00*/  IMAD R90, R90, UR4, RZ ;  /* 0x000000045a5a7c24 */ /* 0x000fe2000f8e02ff */
[----:B------:R-:W-:Y:S01]  /*8e10*/  LOP3.LUT R10, R10, R11, RZ, 0x3c, !PT ;  /* 0x0000000b0a0a7212 */ /* 0x000fe200078e3cff */
[----:B------:R-:W-:Y:S01]  /*8e20*/  IMAD R82, R22, UR7, RZ ;  /* 0x0000000716527c24 */ /* 0x000fe2000f8e02ff */
[----:B------:R-:W-:Y:S01]  /*8e30*/  LOP3.LUT R4, R5, 0x180, RZ, 0xc0, !PT ;  /* 0x0000018005047812 */ /* 0x000fe200078ec0ff */
[----:B------:R-:W-:Y:S01]  /*8e40*/  IMAD.X R11, RZ, RZ, R75, P3 ;  /* 0x000000ffff0b7224 */ /* 0x000fe200018e064b */
[----:B------:R-:W-:Y:S01]  /*8e50*/  IADD3 R9, P4, R74, 0x4800, RZ ;  /* 0x000048004a097810 */ /* 0x000fe20007f9e0ff */
[----:B------:R-:W-:Y:S01]  /*8e60*/  IMAD R92, R23, UR15, R82 ;  /* 0x0000000f175c7c24 */ /* 0x000fe2000f8e0252 */
[----:B------:R-:W-:-:S02]  /*8e70*/  SHF.R.U64 R4, R4, 0x3, RZ ;  /* 0x0000000304047819 */ /* 0x000fc400000012ff */
[----:B------:R-:W-:Y:S02]  /*8e80*/  LOP3.LUT R8, R9, 0x180, RZ, 0xc0, !PT ;  /* 0x0000018009087812 */ /* 0x000fe400078ec0ff */
[----:B------:R-:W-:Y:S02]  /*8e90*/  IADD3.X R13, R93, R13, R92, P0, !PT ;  /* 0x0000000d5d0d7210 */ /* 0x000fe400007fe45c */
[----:B------:R-:W-:Y:S02]  /*8ea0*/  LOP3.LUT P0, RZ, R149, 0x3, RZ, 0xc0, !PT ;  /* 0x0000000395ff7812 */ /* 0x000fe4000780c0ff */
[----:B------:R-:W-:Y:S01]  /*8eb0*/  LOP3.LUT R4, R4, R5, RZ, 0x3c, !PT ;  /* 0x0000000504047212 */ /* 0x000fe200078e3cff */
[----:B------:R-:W-:Y:S01]  /*8ec0*/  IMAD.WIDE.U32 R12, R91, UR4, R12 ;  /* 0x000000045b0c7c25 */ /* 0x000fe2000f8e000c */
[----:B------:R-:W-:Y:S02]  /*8ed0*/  LOP3.LUT R5, R74, 0x180, RZ, 0xc0, !PT ;  /* 0x000001804a057812 */ /* 0x000fe400078ec0ff */
[----:B------:R-:W-:-:S02]  /*8ee0*/  SHF.R.U64 R8, R8, 0x3, RZ ;  /* 0x0000000308087819 */ /* 0x000fc400000012ff */
[----:B------:R-:W-:Y:S02]  /*8ef0*/  SHF.R.U64 R5, R5, 0x3, RZ ;  /* 0x0000000305057819 */ /* 0x000fe400000012ff */
[----:B------:R-:W-:Y:S01]  /*8f00*/  LOP3.LUT R8, R8, R9, RZ, 0x3c, !PT ;  /* 0x0000000908087212 */ /* 0x000fe200078e3cff */
[--C-:B------:R-:W-:Y:S01]  /*8f10*/  IMAD.X R9, RZ, RZ, R75.reuse, P4 ;  /* 0x000000ffff097224 */ /* 0x100fe200020e064b */
[----:B------:R-:W-:Y:S01]  /*8f20*/  LOP3.LUT R74, R5, R74, RZ, 0x3c, !PT ;  /* 0x0000004a054a7212 */ /* 0x000fe200078e3cff */
[----:B------:R-:W-:Y:S01]  /*8f30*/  IMAD.X R5, RZ, RZ, R75, P5 ;  /* 0x000000ffff057224 */ /* 0x000fe200028e064b */
[----:B------:R-:W-:Y:S02]  /*8f40*/  WARPGROUP.DEPBAR.LE gsb0, 0x0 ;  /* 0x00008000000079c5 */ /* 0x000fe40000010000 */
[----:B------:R0:W-:Y:S01]  /*8f50*/  @!P1 SYNCS.ARRIVE.TRANS64.RED.A1T0 RZ, [R20+URZ], RZ ;  /* 0x000000ff14ff99a7 */ /* 0x0001e2000810043f */
[-C--:B------:R-:W-:Y:S01]  /*8f60*/  FMUL.FTZ R84, R28, R15.reuse ;  /* 0x0000000f1c547220 */ /* 0x080fe20000410000 */
[-C--:B------:R-:W-:Y:S01]  /*8f70*/  FMUL.FTZ R83, R29, R15.reuse ;  /* 0x0000000f1d537220 */ /* 0x080fe20000410000 */
[-C--:B------:R-:W-:Y:S01]  /*8f80*/  FMUL.FTZ R85, R33, R15.reuse ;  /* 0x0000000f21557220 */ /* 0x080fe20000410000 */
[-C--:B------:R-:W-:Y:S01]  /*8f90*/  FMUL.FTZ R86, R32, R15.reuse ;  /* 0x0000000f20567220 */ /* 0x080fe20000410000 */
[-C--:B------:R-:W-:Y:S01]  /*8fa0*/  FMUL.FTZ R87, R37, R15.reuse ;  /* 0x0000000f25577220 */ /* 0x080fe20000410000 */
[-C--:B------:R-:W-:Y:S01]  /*8fb0*/  FMUL.FTZ R88, R36, R15.reuse ;  /* 0x0000000f24587220 */ /* 0x080fe20000410000 */
[-C--:B------:R-:W-:Y:S01]  /*8fc0*/  FMUL.FTZ R89, R40, R15.reuse ;  /* 0x0000000f28597220 */ /* 0x080fe20000410000 */
[-C--:B0-----:R-:W-:Y:S01]  /*8fd0*/  FMUL.FTZ R20, R41, R15.reuse ;  /* 0x0000000f29147220 */ /* 0x081fe20000410000 */
        /* <DEDUP_REMOVED lines=16> */
[-C--:B------:R-:W-:Y:S01]  /*90e0*/  FMUL.FTZ R15, R27, R14.reuse ;  /* 0x0000000e1b0f7220 */ /* 0x080fe20000410000 */
[-C--:B------:R-:W-:Y:S01]  /*90f0*/  FMUL.FTZ R26, R26, R14.reuse ;  /* 0x0000000e1a1a7220 */ /* 0x080fe20000410000 */
[-C--:B------:R-:W-:Y:S01]  /*9100*/  FMUL.FTZ R27, R31, R14.reuse ;  /* 0x0000000e1f1b7220 */ /* 0x080fe20000410000 */
[----:B------:R-:W-:Y:S01]  /*9110*/  FMUL.FTZ R30, R30, R14 ;  /* 0x0000000e1e1e7220 */ /* 0x000fe20000410000 */
[----:B------:R-:W-:-:S02]  /*9120*/  IMAD R49, R91, UR5, R90 ;  /* 0x000000055b317c24 */ /* 0x000fc4000f8e025a */
[-C--:B------:R-:W-:Y:S01]  /*9130*/  FMUL.FTZ R31, R35, R14.reuse ;  /* 0x0000000e231f7220 */ /* 0x080fe20000410000 */
[----:B------:R-:W-:Y:S02]  /*9140*/  IMAD R57, R3, 0xc0, R154 ;  /* 0x000000c003397824 */ /* 0x000fe400078e029a */
[-C--:B------:R-:W-:Y:S01]  /*9150*/  FMUL.FTZ R35, R39, R14.reuse ;  /* 0x0000000e27237220 */ /* 0x080fe20000410000 */
[----:B------:R-:W-:Y:S01]  /*9160*/  FMUL.FTZ R52, R50, R14 ;  /* 0x0000000e32347220 */ /* 0x000fe20000410000 */
[----:B------:R-:W-:Y:S01]  /*9170*/  F2FP.BF16.F32.PACK_AB R24, R25, R24 ;  /* 0x000000181918723e */ /* 0x000fe200000010ff */
[----:B------:R-:W-:Y:S01]  /*9180*/  FMUL.FTZ R39, R43, R14 ;  /* 0x0000000e2b277220 */ /* 0x000fe20000410000 */
[----:B------:R-:W-:Y:S01]  /*9190*/  F2FP.BF16.F32.PACK_AB R25, R15, R26 ;  /* 0x0000001a0f19723e */ /* 0x000fe200000010ff */
[----:B------:R-:W-:Y:S01]  /*91a0*/  ULDC.64 UR4, c[0x0][0xb50] ;  /* 0x0002d40000047ab9 */ /* 0x000fe20000000a00 */
[----:B------:R-:W-:Y:S02]  /*91b0*/  IMAD R50, R0, UR6, RZ ;  /* 0x0000000600327c24 */ /* 0x000fe4000f8e02ff */
[----:B------:R-:W-:Y:S01]  /*91c0*/  FMUL.FTZ R43, R47, R14 ;  /* 0x0000000e2f2b7220 */ /* 0x000fe20000410000 */
[----:B------:R-:W-:Y:S01]  /*91d0*/  F2FP.BF16.F32.PACK_AB R27, R27, R30 ;  /* 0x0000001e1b1b723e */ /* 0x000fe200000010ff */
[----:B------:R-:W-:-:S02]  /*91e0*/  VIADD R15, R57, 0x8 ;  /* 0x00000008390f7836 */ /* 0x000fc40000000000 */
[-C--:B------:R-:W-:Y:S01]  /*91f0*/  FMUL.FTZ R34, R34, R14.reuse ;  /* 0x0000000e22227220 */ /* 0x080fe20000410000 */
[----:B------:R-:W-:Y:S02]  /*9200*/  IMAD.IADD R13, R13, 0x1, R49 ;  /* 0x000000010d0d7824 */ /* 0x000fe400078e0231 */
[-C--:B------:R-:W-:Y:S01]  /*9210*/  FMUL.FTZ R38, R38, R14.reuse ;  /* 0x0000000e26267220 */ /* 0x080fe20000410000 */
[----:B------:R-:W-:Y:S01]  /*9220*/  FMUL.FTZ R47, R51, R14 ;  /* 0x0000000e332f7220 */ /* 0x000fe20000410000 */
[----:B------:R-:W-:Y:S01]  /*9230*/  F2FP.BF16.F32.PACK_AB R26, R83, R84 ;  /* 0x00000054531a723e */ /* 0x000fe200000010ff */
[----:B------:R-:W-:Y:S01]  /*9240*/  BAR.SYNC.DEFER_BLOCKING 0x1, 0x180 ;  /* 0x0046000000007b1d */ /* 0x000fe20000010000 */
[----:B------:R-:W-:Y:S01]  /*9250*/  LEA R30, P3, R12, UR4, 0x2 ;  /* 0x000000040c1e7c11 */ /* 0x000fe2000f8610ff */
        /* <DEDUP_REMOVED lines=8> */
[----:B------:R-:W-:Y:S01]  /*92e0*/  ISETP.GE.OR P1, PT, R57, R50, P0 ;  /* 0x000000323900720c */ /* 0x000fe20000726670 */
[-C--:B------:R-:W-:Y:S01]  /*92f0*/  FMUL.FTZ R61, R67, R14.reuse ;  /* 0x0000000e433d7220 */ /* 0x080fe20000410000 */
[-C--:B------:R-:W-:Y:S01]  /*9300*/  FMUL.FTZ R62, R66, R14.reuse ;  /* 0x0000000e423e7220 */ /* 0x080fe20000410000 */
[-C--:B------:R-:W-:Y:S01]  /*9310*/  FMUL.FTZ R63, R71, R14.reuse ;  /* 0x0000000e473f7220 */ /* 0x080fe20000410000 */
[----:B------:R-:W-:Y:S01]  /*9320*/  FMUL.FTZ R70, R70, R14 ;  /* 0x0000000e46467220 */ /* 0x000fe20000410000 */
[----:B------:R-:W-:Y:S01]  /*9330*/  ISETP.GE.OR P0, PT, R15, R50, P0 ;  /* 0x000000320f00720c */ /* 0x000fe20000706670 */
[----:B------:R-:W-:Y:S01]  /*9340*/  SHFL.IDX PT, R48, R30, RZ, 0x1c1f ;  /* 0x001c1fff1e307589 */ /* 0x000fe200000e0000 */
[----:B------:R-:W-:-:S02]  /*9350*/  LEA.HI.X R64, R12, UR5, R13, 0x2, P3 ;  /* 0x000000050c407c11 */ /* 0x000fc400098f140d */
[----:B------:R-:W-:Y:S01]  /*9360*/  F2FP.BF16.F32.PACK_AB R12, R85, R86 ;  /* 0x00000056550c723e */ /* 0x000fe200000010ff */
[----:B------:R0:W-:Y:S01]  /*9370*/  SHFL.IDX PT, R56, R30, 0x1, 0x1c1f ;  /* 0x003c1f001e387f89 */ /* 0x0001e200000e0000 */
[----:B------:R-:W-:Y:S02]  /*9380*/  F2FP.BF16.F32.PACK_AB R13, R31, R34 ;  /* 0x000000221f0d723e */ /* 0x000fe400000010ff */
[----:B------:R-:W-:Y:S01]  /*9390*/  F2FP.BF16.F32.PACK_AB R14, R87, R88 ;  /* 0x00000058570e723e */ /* 0x000fe200000010ff */
[----:B------:R1:W-:Y:S01]  /*93a0*/  STSM.16.M88.4 [R21], R24 ;  /* 0x0000001815007844 */ /* 0x0003e20000000200 */
[----:B------:R-:W-:Y:S02]  /*93b0*/  F2FP.BF16.F32.PACK_AB R15, R35, R38 ;  /* 0x00000026230f723e */ /* 0x000fe400000010ff */
[----:B------:R-:W-:Y:S01]  /*93c0*/  F2FP.BF16.F32.PACK_AB R22, R22, R23 ;  /* 0x000000171616723e */ /* 0x000fe200000010ff */
[----:B------:R-:W2:Y:S01]  /*93d0*/  SHFL.IDX PT, R49, R64, RZ, 0x1c1f ;  /* 0x001c1fff40317589 */ /* 0x000ea200000e0000 */
[----:B------:R-:W-:-:S02]  /*93e0*/  F2FP.BF16.F32.PACK_AB R20, R20, R89 ;  /* 0x000000591414723e */ /* 0x000fc400000010ff */
[----:B------:R-:W-:Y:S01]  /*93f0*/  F2FP.BF16.F32.PACK_AB R23, R43, R46 ;  /* 0x0000002e2b17723e */ /* 0x000fe200000010ff */
[----:B------:R-:W-:Y:S01]  /*9400*/  STSM.16.M88.4 [R81], R12 ;  /* 0x0000000c51007844 */ /* 0x000fe20000000200 */
[----:B0-----:R-:W-:Y:S02]  /*9410*/  F2FP.BF16.F32.PACK_AB R30, R32, R41 ;  /* 0x00000029201e723e */ /* 0x001fe400000010ff */
[----:B------:R-:W-:Y:S01]  /*9420*/  F2FP.BF16.F32.PACK_AB R31, R59, R60 ;  /* 0x0000003c3b1f723e */ /* 0x000fe200000010ff */
[----:B------:R-:W0:Y:S01]  /*9430*/  SHFL.IDX PT, R57, R64, 0x1, 0x1c1f ;  /* 0x003c1f0040397f89 */ /* 0x000e2200000e0000 */
[----:B------:R-:W-:Y:S02]  /*9440*/  F2FP.BF16.F32.PACK_AB R32, R33, R40 ;  /* 0x000000282120723e */ /* 0x000fe400000010ff */
[----:B------:R-:W-:Y:S02]  /*9450*/  F2FP.BF16.F32.PACK_AB R33, R61, R62 ;  /* 0x0000003e3d21723e */ /* 0x000fe400000010ff */
[----:B-1----:R-:W-:-:S02]  /*9460*/  F2FP.BF16.F32.PACK_AB R21, R39, R42 ;  /* 0x0000002a2715723e */ /* 0x002fc400000010ff */
[----:B------:R-:W-:Y:S02]  /*9470*/  F2FP.BF16.F32.PACK_AB R26, R28, R45 ;  /* 0x0000002d1c1a723e */ /* 0x000fe400000010ff */
[----:B------:R-:W-:Y:S01]  /*9480*/  F2FP.BF16.F32.PACK_AB R24, R37, R82 ;  /* 0x000000522518723e */ /* 0x000fe200000010ff */
[----:B------:R-:W-:Y:S01]  /*9490*/  STSM.16.M88.4 [R80], R20 ;  /* 0x0000001450007844 */ /* 0x000fe20000000200 */
[----:B------:R-:W-:Y:S02]  /*94a0*/  F2FP.BF16.F32.PACK_AB R25, R47, R52 ;  /* 0x000000342f19723e */ /* 0x000fe400000010ff */
[----:B------:R-:W-:Y:S02]  /*94b0*/  F2FP.BF16.F32.PACK_AB R27, R51, R54 ;  /* 0x00000036331b723e */ /* 0x000fe400000010ff */
[----:B------:R-:W-:Y:S02]  /*94c0*/  F2FP.BF16.F32.PACK_AB R28, R29, R44 ;  /* 0x0000002c1d1c723e */ /* 0x000fe400000010ff */
[----:B------:R-:W-:Y:S01]  /*94d0*/  F2FP.BF16.F32.PACK_AB R29, R55, R58 ;  /* 0x0000003a371d723e */ /* 0x000fe200000010ff */
[----:B------:R1:W-:Y:S01]  /*94e0*/  STSM.16.M88.4 [R79], R24 ;  /* 0x000000184f007844 */ /* 0x0003e20000000200 */
[----:B------:R-:W-:-:S02]  /*94f0*/  F2FP.BF16.F32.PACK_AB R34, R36, R53 ;  /* 0x000000352422723e */ /* 0x000fc400000010ff */
[----:B------:R-:W-:Y:S01]  /*9500*/  F2FP.BF16.F32.PACK_AB R35, R63, R70 ;  /* 0x000000463f23723e */ /* 0x000fe200000010ff */
[----:B------:R3:W-:Y:S04]  /*9510*/  STSM.16.M88.4 [R78], R28 ;  /* 0x0000001c4e007844 */ /* 0x0007e80000000200 */
[----:B------:R4:W-:Y:S01]  /*9520*/  STSM.16.M88.4 [R19], R32 ;  /* 0x0000002013007844 */ /* 0x0009e20000000200 */
[----:B------:R-:W-:Y:S08]  /*9530*/  BAR.SYNC.DEFER_BLOCKING 0x1, 0x180 ;  /* 0x0046000000007b1d */ /* 0x000ff00000010000 */
[----:B-1----:R-:W1:Y:S08]  /*9540*/  @P2 LDC R25, c[0x0][0xbec] ;  /* 0x0002fb00ff192b82 */ /* 0x002e700000000800 */
[----:B---3--:R-:W3:Y:S01]  /*9550*/  @P2 LDC R28, c[0x0][0xbf0] ;  /* 0x0002fc00ff1c2b82 */ /* 0x008ee20000000800 */
[----:B------:R-:W-:Y:S01]  /*9560*/  IMAD R24, R147, 0x60, R148 ;  /* 0x0000006093187824 */ /* 0x000fe200078e0294 */
[----:B------:R-:W-:-:S06]  /*9570*/  UIMAD UR6, UR14, UR8, URZ ;  /* 0x000000080e0672a4 */ /* 0x000fcc000f8e023f */
[----:B------:R-:W4:Y:S01]  /*9580*/  LDC.64 R26, c[0x0][0xae0] ;  /* 0x0002b800ff1a7b82 */ /* 0x000f220000000a00 */
[----:B------:R-:W-:Y:S01]  /*9590*/  IMAD R24, R3, 0xc0, R24 ;  /* 0x000000c003187824 */ /* 0x000fe200078e0218 */
[----:B--2---:R2:W-:Y:S01]  /*95a0*/  @!P1 ST.E desc[UR60][R48.64], R76 ;  /* 0x0000004c30009985 */ /* 0x0045e2000c10193c */
[----:B------:R-:W-:-:S03]  /*95b0*/  UIMAD.WIDE.U32 UR4, UR13, UR8, URZ ;  /* 0x000000080d0472a5 */ /* 0x000fc6000f8e003f */
[----:B0-----:R2:W-:Y:S01]  /*95c0*/  @!P0 ST.E desc[UR60][R56.64], R77 ;  /* 0x0000004d38008985 */ /* 0x0015e2000c10193c */
[----:B------:R-:W-:-:S03]  /*95d0*/  UIMAD UR6, UR13, UR9, UR6 ;  /* 0x000000090d0672a4 */ /* 0x000fc6000f8e0206 */
[----:B------:R1:W5:Y:S01]  /*95e0*/  LD.E.128 R52, desc[UR60][R4.64] ;  /* 0x0000003c04347980 */ /* 0x000362000c101d00 */
[----:B------:R-:W-:Y:S01]  /*95f0*/  ULDC.64 UR8, c[0x0][0xaf0] ;  /* 0x0002bc0000087ab9 */ /* 0x000fe20000000a00 */
[----:B------:R-:W-:Y:S02]  /*9600*/  UIADD3 UR5, UR5, UR6, URZ ;  /* 0x0000000605057290 */ /* 0x000fe4000fffe03f */
[----:B------:R-:W-:Y:S01]  /*9610*/  UIMAD UR6, UR7, UR8, URZ ;  /* 0x00000008070672a4 */ /* 0x000fe2000f8e023f */
[----:B------:R0:W5:Y:S04]  /*9620*/  LD.E.128 R20, desc[UR60][R6.64] ;  /* 0x0000003c06147980 */ /* 0x000168000c101d00 */
[----:B------:R-:W5:Y:S01]  /*9630*/  LD.E.128 R40, desc[UR60][R74.64] ;  /* 0x0000003c4a287980 */ /* 0x000f62000c101d00 */
[----:B-1----:R-:W-:-:S03]  /*9640*/  @P2 IMAD.HI.U32 R5, R24, R25, RZ ;  /* 0x0000001918052227 */ /* 0x002fc600078e00ff */
[----:B------:R-:W5:Y:S01]  /*9650*/  LD.E.128 R36, desc[UR60][R72.64] ;  /* 0x0000003c48247980 */ /* 0x000f62000c101d00 */
[----:B------:R-:W-:Y:S01]  /*9660*/  IMAD.MOV.U32 R4, RZ, RZ, R24 ;  /* 0x000000ffff047224 */ /* 0x000fe200078e0018 */
[----:B---3--:R-:W-:Y:S01]  /*9670*/  @P2 SHF.R.U32.HI R4, RZ, R28, R5 ;  /* 0x0000001cff042219 */ /* 0x008fe20000011605 */
[----:B------:R-:W-:Y:S01]  /*9680*/  UIMAD UR6, UR15, UR9, UR6 ;  /* 0x000000090f0672a4 */ /* 0x000fe2000f8e0206 */
[----:B------:R-:W5:Y:S01]  /*9690*/  LD.E.128 R44, desc[UR60][R10.64] ;  /* 0x0000003c0a2c7980 */ /* 0x000f62000c101d00 */
[----:B------:R-:W-:Y:S01]  /*96a0*/  UIMAD.WIDE.U32 UR4, UR15, UR8, UR4 ;  /* 0x000000080f0472a5 */ /* 0x000fe2000f8e0004 */
[--C-:B------:R-:W-:Y:S01]  /*96b0*/  SHF.R.S32.HI R5, RZ, 0x1f, R4.reuse ;  /* 0x0000001fff057819 */ /* 0x100fe20000011404 */
[----:B0-----:R-:W-:Y:S01]  /*96c0*/  IMAD.MOV R7, RZ, RZ, -R4 ;  /* 0x000000ffff077224 */ /* 0x001fe200078e0a04 */
[----:B------:R0:W5:Y:S01]  /*96d0*/  LD.E.128 R12, desc[UR60][R8.64] ;  /* 0x0000003c080c7980 */ /* 0x000162000c101d00 */
[----:B------:R-:W-:Y:S02]  /*96e0*/  UIADD3 UR5, UR5, UR6, URZ ;  /* 0x0000000605057290 */ /* 0x000fe4000fffe03f */
[----:B------:R-:W-:Y:S01]  /*96f0*/  IMAD R7, R0, R7, R24 ;  /* 0x0000000700077224 */ /* 0x000fe200078e0218 */
[----:B------:R-:W-:Y:S01]  /*9700*/  @!PT LDS RZ, [RZ] ;  /* 0x00000000fffff984 */ /* 0x000fe20000000800 */
[----:B------:R-:W-:Y:S01]  /*9710*/  @!PT LDS RZ, [RZ] ;  /* 0x00000000fffff984 */ /* 0x000fe20000000800 */
[----:B------:R-:W-:Y:S01]  /*9720*/  @!PT LDS RZ, [RZ] ;  /* 0x00000000fffff984 */ /* 0x000fe20000000800 */
[----:B------:R-:W-:Y:S01]  /*9730*/  @!PT LDS RZ, [RZ] ;  /* 0x00000000fffff984 */ /* 0x000fe20000000800 */
[----:B------:R1:W-:Y:S06]  /*9740*/  MEMBAR.ALL.CTA ;  /* 0x0000000000007992 */ /* 0x0003ec0000008000 */
[----:B-1----:R-:W1:Y:S01]  /*9750*/  FENCE.VIEW.ASYNC.S ;  /* 0x00000000000073c6 */ /* 0x002e620000000000 */
[-C--:B----4-:R-:W-:Y:S01]  /*9760*/  IMAD R5, R5, R26.reuse, RZ ;  /* 0x0000001a05057224 */ /* 0x090fe200078e02ff */
[----:B------:R-:W-:Y:S01]  /*9770*/  ULDC.64 UR6, c[0x0][0xad8] ;  /* 0x0002b60000067ab9 */ /* 0x000fe20000000a00 */
[----:B------:R-:W-:Y:S01]  /*9780*/  IMAD R25, R3, 0xc0, R148 ;  /* 0x000000c003197824 */ /* 0x000fe200078e0294 */
[----:B------:R-:W-:Y:S01]  /*9790*/  SHF.R.S32.HI R0, RZ, 0x1f, R7 ;  /* 0x0000001fff007819 */ /* 0x000fe20000011407 */
[----:B------:R-:W-:Y:S01]  /*97a0*/  UIADD3 UR36, UR36, 0x1, URZ ;  /* 0x0000000124247890 */ /* 0x000fe2000fffe03f */
[C---:B0-----:R-:W-:Y:S01]  /*97b0*/  IMAD R9, R4.reuse, R27, R5 ;  /* 0x0000001b04097224 */ /* 0x041fe200078e0205 */
[----:B------:R-:W-:Y:S01]  /*97c0*/  ULDC.64 UR8, c[0x0][0xa80] ;  /* 0x0002a00000087ab9 */ /* 0x000fe20000000a00 */
[----:B------:R-:W-:-:S04]  /*97d0*/  IMAD.WIDE.U32 R4, R4, R26, UR4 ;  /* 0x0000000404047e25 */ /* 0x000fc8000f8e001a */
[----:B------:R-:W-:Y:S02]  /*97e0*/  IMAD.IADD R5, R5, 0x1, R9 ;  /* 0x0000000105057824 */ /* 0x000fe400078e0209 */
[----:B------:R-:W-:Y:S01]  /*97f0*/  IMAD R0, R0, UR6, RZ ;  /* 0x0000000600007c24 */ /* 0x000fe2000f8e02ff */
[----:B------:R-:W-:Y:S01]  /*9800*/  UIADD3 UR4, UR37, 0x31c20, URZ ;  /* 0x00031c2025047890 */ /* 0x000fe2000fffe03f */
[----:B------:R-:W-:Y:S01]  /*9810*/  IMAD.WIDE.U32 R4, R7, UR6, R4 ;  /* 0x0000000607047c25 */ /* 0x000fe2000f8e0004 */
[----:B------:R-:W-:-:S03]  /*9820*/  ISETP.GE.AND P0, PT, R25, R50, PT ;  /* 0x000000321900720c */ /* 0x000fc60003f06270 */
[----:B------:R-:W-:Y:S01]  /*9830*/  IMAD R9, R7, UR7, R0 ;  /* 0x0000000707097c24 */ /* 0x000fe2000f8e0200 */
[----:B------:R-:W-:Y:S01]  /*9840*/  UISETP.NE.AND UP0, UPT, UR36, 0x2, UPT ;  /* 0x000000022400788c */ /* 0x000fe2000bf05270 */
[C---:B------:R-:W-:Y:S01]  /*9850*/  LEA R0, P1, R4.reuse, UR8, 0x1 ;  /* 0x0000000804007c11 */ /* 0x040fe2000f8208ff */
[----:B------:R-:W-:Y:S01]  /*9860*/  UPRMT UR4, URZ, 0x654, UR4 ;  /* 0x000006543f047896 */ /* 0x000fe20008000004 */
[----:B------:R-:W-:Y:S01]  /*9870*/  IMAD.IADD R3, R5, 0x1, R9 ;  /* 0x0000000105037824 */ /* 0x000fe200078e0209 */
[----:B------:R-:W-:Y:S01]  /*9880*/  ULDC UR5, c[0x0][0xc] ;  /* 0x0000030000057ab9 */ /* 0x000fe20000000800 */
[----:B------:R-:W-:Y:S02]  /*9890*/  USEL UR6, URZ, 0x1, UP0 ;  /* 0x000000013f067887 */ /* 0x000fe40008000000 */
[----:B------:R-:W-:Y:S01]  /*98a0*/  UIADD3 UR10, UR5, UR10, URZ ;  /* 0x0000000a050a7290 */ /* 0x000fe2000fffe03f */
[----:B------:R-:W-:Y:S01]  /*98b0*/  LEA.HI.X R24, R4, UR9, R3, 0x1, P1 ;  /* 0x0000000904187c11 */ /* 0x000fe200088f0c03 */
[----:B------:R-:W-:Y:S01]  /*98c0*/  USEL UR36, UR36, URZ, UP0 ;  /* 0x0000003f24247287 */ /* 0x000fe20008000000 */
[----:B-1----:R2:W0:Y:S01]  /*98d0*/  SHFL.IDX PT, R6, R0, RZ, 0x1c1f ;  /* 0x001c1fff00067589 */ /* 0x00242200000e0000 */
[----:B------:R-:W-:Y:S01]  /*98e0*/  LOP3.LUT R16, R16, UR6, RZ, 0x3c, !PT ;  /* 0x0000000610107c12 */ /* 0x000fe2000f8e3cff */
[----:B------:R-:W-:Y:S01]  /*98f0*/  SYNCS.ARRIVE.TRANS64.RED.A1T0 RZ, [UR4], RZ ;  /* 0x000000ffffff79a7 */ /* 0x000fe20008100404 */
[----:B------:R-:W-:Y:S01]  /*9900*/  IMAD.U32 R19, RZ, RZ, UR10 ;  /* 0x0000000aff137e24 */ /* 0x000fe2000f8e00ff */
[----:B------:R2:W1:Y:S01]  /*9910*/  SHFL.IDX PT, R7, R24, RZ, 0x1c1f ;  /* 0x001c1fff18077589 */ /* 0x00046200000e0000 */
[----:B------:R-:W-:Y:S01]  /*9920*/  BSSY B0, `(.L_x_29) ;  /* 0x0000010000007945 */ /* 0x000fe20003800000 */
[----:B------:R-:W-:-:S02]  /*9930*/  SHF.R.S32.HI R94, RZ, 0x1f, R144 ;  /* 0x0000001fff5e7819 */ /* 0x000fc40000011490 */
[----:B------:R-:W-:Y:S01]  /*9940*/  SHF.R.S32.HI R95, RZ, 0x1f, R145 ;  /* 0x0000001fff5f7819 */ /* 0x000fe20000011491 */
[----:B------:R-:W-:Y:S06]  /*9950*/  @P0 BRA `(.L_x_30) ;  /* 0x0000000000300947 */ /* 0x000fec0003800000 */
[----:B------:R-:W-:Y:S02]  /*9960*/  ULDC UR4, c[0x0][0xac8] ;  /* 0x0002b20000047ab9 */ /* 0x000fe40000000800 */
[----:B------:R-:W-:Y:S02]  /*9970*/  ISETP.GE.AND P1, PT, R145, UR4, PT ;  /* 0x0000000491007c0c */ /* 0x000fe4000bf26270 */
[----:B------:R-:W-:Y:S02]  /*9980*/  ISETP.GE.AND P2, PT, R144, UR4, PT ;  /* 0x0000000490007c0c */ /* 0x000fe4000bf46270 */
[----:B------:R-:W-:-:S09]  /*9990*/  ISETP.GE.AND P0, PT, R18, UR4, PT ;  /* 0x0000000412007c0c */ /* 0x000fd2000bf06270 */
[CC--:B0-----:R-:W-:Y:S02]  /*99a0*/  @!P1 LEA R8, P3, R145.reuse, R6.reuse, 0x1 ;  /* 0x0000000691089211 */ /* 0x0c1fe400078608ff */
[----:B------:R-:W-:Y:S02]  /*99b0*/  @!P2 LEA R10, P4, R144, R6, 0x1 ;  /* 0x00000006900aa211 */ /* 0x000fe400078808ff */
[----:B-1----:R-:W-:Y:S01]  /*99c0*/  @!P0 IMAD.WIDE R4, R18, 0x2, R6 ;  /* 0x0000000212048825 */ /* 0x002fe200078e0206 */
[-C--:B------:R-:W-:Y:S02]  /*99d0*/  @!P1 LEA.HI.X R9, R145, R7.reuse, R95, 0x1, P3 ;  /* 0x0000000791099211 */ /* 0x080fe400018f0c5f */
[----:B------:R-:W-:Y:S02]  /*99e0*/  @!P2 LEA.HI.X R11, R144, R7, R94, 0x1, P4 ;  /* 0x00000007900ba211 */ /* 0x000fe400020f0c5e */
[----:B-----5:R3:W-:Y:S04]  /*99f0*/  @!P0 ST.E.128 desc[UR60][R4.64], R40 ;  /* 0x0000002804008985 */ /* 0x0207e8000c101d3c */
[----:B------:R3:W-:Y:S04]  /*9a00*/  @!P1 ST.E.128 desc[UR60][R8.64], R44 ;  /* 0x0000002c08009985 */ /* 0x0007e8000c101d3c */
[----:B------:R3:W-:Y:S02]  /*9a10*/  @!P2 ST.E.128 desc[UR60][R10.64], R52 ;  /* 0x000000340a00a985 */ /* 0x0007e4000c101d3c */
.L_x_30:
[----:B------:R-:W-:Y:S05]  /*9a20*/  BSYNC B0 ;  /* 0x0000000000007941 */ /* 0x000fea0003800000 */
.L_x_29:
[----:B------:R-:W-:Y:S01]  /*9a30*/  VIADD R3, R25, 0x60 ;  /* 0x0000006019037836 */ /* 0x000fe20000000000 */
[----:B-1----:R1:W4:Y:S01]  /*9a40*/  SHFL.IDX PT, R7, R24, 0x1, 0x1c1f ;  /* 0x003c1f0018077f89 */ /* 0x00232200000e0000 */
[----:B------:R-:W-:Y:S01]  /*9a50*/  BSSY B0, `(.L_x_31) ;  /* 0x0000011000007945 */ /* 0x000fe20003800000 */
[----:B------:R-:W-:Y:S02]  /*9a60*/  VIADD R146, R146, 0x1 ;  /* 0x0000000192927836 */ /* 0x000fe40000000000 */
[----:B------:R-:W-:Y:S01]  /*9a70*/  ISETP.GE.AND P0, PT, R3, R50, PT ;  /* 0x000000320300720c */ /* 0x000fe20003f06270 */
[----:B0-----:R1:W0:-:S12]  /*9a80*/  SHFL.IDX PT, R6, R0, 0x1, 0x1c1f ;  /* 0x003c1f0000067f89 */ /* 0x00121800000e0000 */
[----:B-1----:R-:W-:Y:S05]  /*9a90*/  @P0 BRA `(.L_x_32) ;  /* 0x0000000000300947 */ /* 0x002fea0003800000 */
[----:B------:R-:W-:Y:S02]  /*9aa0*/  ULDC UR4, c[0x0][0xac8] ;  /* 0x0002b20000047ab9 */ /* 0x000fe40000000800 */
[----:B------:R-:W-:Y:S02]  /*9ab0*/  ISETP.GE.AND P3, PT, R145, UR4, PT ;  /* 0x0000000491007c0c */ /* 0x000fe4000bf66270 */
[----:B------:R-:W-:Y:S02]  /*9ac0*/  ISETP.GE.AND P4, PT, R144, UR4, PT ;  /* 0x0000000490007c0c */ /* 0x000fe4000bf86270 */
[----:B------:R-:W-:-:S09]  /*9ad0*/  ISETP.GE.AND P2, PT, R18, UR4, PT ;  /* 0x0000000412007c0c */ /* 0x000fd2000bf46270 */
[CC--:B0--3--:R-:W-:Y:S02]  /*9ae0*/  @!P3 LEA R8, P0, R145.reuse, R6.reuse, 0x1 ;  /* 0x000000069108b211 */ /* 0x0c9fe400078008ff */
[----:B------:R-:W-:Y:S02]  /*9af0*/  @!P4 LEA R10, P1, R144, R6, 0x1 ;  /* 0x00000006900ac211 */ /* 0x000fe400078208ff */
[----:B----4-:R-:W-:Y:S01]  /*9b00*/  @!P2 IMAD.WIDE R4, R18, 0x2, R6 ;  /* 0x000000021204a825 */ /* 0x010fe200078e0206 */
[-C--:B------:R-:W-:Y:S02]  /*9b10*/  @!P3 LEA.HI.X R9, R145, R7.reuse, R95, 0x1, P0 ;  /* 0x000000079109b211 */ /* 0x080fe400000f0c5f */
[----:B------:R-:W-:Y:S02]  /*9b20*/  @!P4 LEA.HI.X R11, R144, R7, R94, 0x1, P1 ;  /* 0x00000007900bc211 */ /* 0x000fe400008f0c5e */
[----:B-----5:R1:W-:Y:S04]  /*9b30*/  @!P2 ST.E.128 desc[UR60][R4.64], R36 ;  /* 0x000000240400a985 */ /* 0x0203e8000c101d3c */
[----:B------:R1:W-:Y:S04]  /*9b40*/  @!P3 ST.E.128 desc[UR60][R8.64], R12 ;  /* 0x0000000c0800b985 */ /* 0x0003e8000c101d3c */
[----:B------:R1:W-:Y:S02]  /*9b50*/  @!P4 ST.E.128 desc[UR60][R10.64], R20 ;  /* 0x000000140a00c985 */ /* 0x0003e4000c101d3c */
.L_x_32:
[----:B------:R-:W-:Y:S05]  /*9b60*/  BSYNC B0 ;  /* 0x0000000000007941 */ /* 0x000fea0003800000 */
.L_x_31:
[----:B--2---:R-:W2:Y:S01]  /*9b70*/  LDC R0, c[0x0][0xc34] ;  /* 0x00030d00ff007b82 */ /* 0x004ea20000000800 */
[----:B------:R-:W-:-:S13]  /*9b80*/  R2UR UR4, R19 ;  /* 0x00000000130472ca */ /* 0x000fda00000e0000 */
[----:B--2---:R-:W-:-:S13]  /*9b90*/  ISETP.LE.AND P0, PT, R0, UR4, PT ;  /* 0x0000000400007c0c */ /* 0x004fda000bf03270 */
[----:B------:R-:W-:Y:S05]  /*9ba0*/  @!P0 BRA `(.L_x_33) ;  /* 0xffffff7000d08947 */ /* 0x000fea000383ffff */
[----:B------:R-:W-:Y:S05]  /*9bb0*/  EXIT ;  /* 0x000000000000794d */ /* 0x000fea0003800000 */
.L_x_7:
[----:B------:R-:W-:-:S08]  /*9bc0*/  NOP ;  /* 0x0000000000007918 */ /* 0x000fd00000000000 */
[----:B--2---:R-:W0:-:S00]  /*9bd0*/  USETMAXREG.DEALLOC.CTAPOOL 0x20 ;  /* 0x00000020000079c8 */ /* 0x004e0000080e0500 */
[----:B------:R-:W1:Y:S01]  /*9be0*/  S2UR UR5, SR_CTAID.X ;  /* 0x00000000000579c3 */ /* 0x000e620000002500 */
[----:B0-----:R-:W-:Y:S02]  /*9bf0*/  IMAD.MOV.U32 R0, RZ, RZ, 0x1 ;  /* 0x00000001ff007424 */ /* 0x001fe400078e00ff */
[----:B------:R-:W-:Y:S02]  /*9c00*/  IMAD.MOV.U32 R16, RZ, RZ, RZ ;  /* 0x000000ffff107224 */ /* 0x000fe400078e00ff */
[----:B------:R-:W-:-:S03]  /*9c10*/  IMAD.MOV.U32 R23, RZ, RZ, 0x1 ;  /* 0x00000001ff177424 */ /* 0x000fc600078e00ff */
[----:B------:R-:W1:Y:S02]  /*9c20*/  LDC R2, c[0x0][0xc34] ;  /* 0x00030d00ff027b82 */ /* 0x000e640000000800 */
[----:B-1----:R-:W-:-:S13]  /*9c30*/  ISETP.LE.AND P0, PT, R2, UR5, PT ;  /* 0x0000000502007c0c */ /* 0x002fda000bf03270 */
[----:B------:R-:W-:Y:S05]  /*9c40*/  @P0 BRA `(.L_x_34) ;  /* 0x0000004000240947 */ /* 0x000fea0003800000 */
[----:B------:R-:W0:Y:S01]  /*9c50*/  S2R R6, SR_TID.X ;  /* 0x0000000000067919 */ /* 0x000e220000002100 */
[----:B------:R-:W1:Y:S01]  /*9c60*/  S2UR UR4, SR_CgaCtaId ;  /* 0x00000000000479c3 */ /* 0x000e620000008800 */
[----:B------:R-:W-:Y:S01]  /*9c70*/  UMOV UR36, 0x400 ;  /* 0x0000040000247882 */ /* 0x000fe20000000000 */
[----:B------:R-:W-:Y:S01]  /*9c80*/  IMAD.MOV.U32 R23, RZ, RZ, 0x1 ;  /* 0x00000001ff177424 */ /* 0x000fe200078e00ff */
[----:B------:R-:W-:Y:S01]  /*9c90*/  ULDC.64 UR38, c[0x0][0x198] ;  /* 0x0000660000267ab9 */ /* 0x000fe20000000a00 */
[----:B------:R-:W-:Y:S01]  /*9ca0*/  IMAD.MOV.U32 R16, RZ, RZ, RZ ;  /* 0x000000ffff107224 */ /* 0x000fe200078e00ff */
[----:B------:R-:W-:Y:S01]  /*9cb0*/  ULDC UR37, c[0x0][0xc] ;  /* 0x0000030000257ab9 */ /* 0x000fe20000000800 */
[----:B-1----:R-:W-:Y:S01]  /*9cc0*/  ULEA UR36, UR4, UR36, 0x18 ;  /* 0x0000002404247291 */ /* 0x002fe2000f8ec03f */
[C---:B0-----:R-:W-:Y:S01]  /*9cd0*/  LOP3.LUT R5, R6.reuse, 0x7f, RZ, 0xc0, !PT ;  /* 0x0000007f06057812 */ /* 0x041fe200078ec0ff */
[----:B------:R-:W-:-:S04]  /*9ce0*/  IMAD.SHL.U32 R0, R6, 0x8, RZ ;  /* 0x0000000806007824 */ /* 0x000fc800078e00ff */
[----:B------:R-:W-:Y:S01]  /*9cf0*/  IMAD.SHL.U32 R4, R5, 0x8, RZ ;  /* 0x0000000805047824 */ /* 0x000fe200078e00ff */
[C---:B------:R-:W-:Y:S02]  /*9d00*/  LOP3.LUT R3, R0.reuse, 0x20, RZ, 0xc0, !PT ;  /* 0x0000002000037812 */ /* 0x040fe400078ec0ff */
[----:B------:R-:W-:Y:S02]  /*9d10*/  LOP3.LUT R2, R0, 0xd8, RZ, 0xc0, !PT ;  /* 0x000000d800027812 */ /* 0x000fe400078ec0ff */
[----:B------:R-:W-:Y:S02]  /*9d20*/  LOP3.LUT R3, R3, 0x300, R4, 0xf8, !PT ;  /* 0x0000030003037812 */ /* 0x000fe400078ef804 */
[----:B------:R-:W-:Y:S01]  /*9d30*/  SHF.R.U32.HI R4, RZ, 0x2, R5 ;  /* 0x00000002ff047819 */ /* 0x000fe20000011605 */
[----:B------:R-:W-:Y:S01]  /*9d40*/  IMAD.U32 R5, RZ, RZ, UR5 ;  /* 0x00000005ff057e24 */ /* 0x000fe2000f8e00ff */
[----:B------:R-:W-:Y:S02]  /*9d50*/  LOP3.LUT R2, R2, 0x18, R6, 0x78, !PT ;  /* 0x0000001802027812 */ /* 0x000fe400078e7806 */
[----:B------:R-:W-:-:S02]  /*9d60*/  LOP3.LUT R0, R0, 0x18, RZ, 0xc0, !PT ;  /* 0x0000001800007812 */ /* 0x000fc400078ec0ff */
[----:B------:R0:W-:Y:S01]  /*9d70*/  STL [R1+0x4], R5 ;  /* 0x0000040501007387 */ /* 0x0001e20000100800 */
[----:B------:R-:W-:Y:S01]  /*9d80*/  LOP3.LUT R3, R3, R2, RZ, 0xfc, !PT ;  /* 0x0000000203037212 */ /* 0x000fe200078efcff */
[----:B------:R-:W-:Y:S02]  /*9d90*/  IMAD.SHL.U32 R2, R6, 0x20, RZ ;  /* 0x0000002006027824 */ /* 0x000fe400078e00ff */
[----:B------:R0:W-:Y:S01]  /*9da0*/  STL [R1+0x18], RZ ;  /* 0x000018ff01007387 */ /* 0x0001e20000100800 */
[----:B------:R-:W-:Y:S02]  /*9db0*/  LEA R26, R3, UR36, 0x1 ;  /* 0x00000024031a7c11 */ /* 0x000fe4000f8e08ff */
[----:B------:R-:W-:Y:S02]  /*9dc0*/  LOP3.LUT R4, R4, 0x60, R2, 0xf8, !PT ;  /* 0x0000006004047812 */ /* 0x000fe400078ef802 */
[C---:B------:R-:W-:Y:S02]  /*9dd0*/  LOP3.LUT R2, R0.reuse, 0x20, RZ, 0xfc, !PT ;  /* 0x0000002000027812 */ /* 0x040fe400078efcff */
[----:B------:R-:W-:-:S07]  /*9de0*/  LOP3.LUT R0, R0, 0x40, RZ, 0xfc, !PT ;  /* 0x0000004000007812 */ /* 0x000fce00078efcff */
.L_x_112:
[----:B------:R-:W2:Y:S01]  /*9df0*/  LDL R6, [R1+0x4] ;  /* 0x0000040001067983 */ /* 0x000ea20000100800 */
[----:B------:R-:W1:Y:S01]  /*9e00*/  LDC R2, c[0x0][0xc38] ;  /* 0x00030e00ff027b82 */ /* 0x000e620000000800 */
[----:B------:R-:W-:Y:S05]  /*9e10*/  YIELD ;  /* 0x0000000000007946 */ /* 0x000fea0003800000 */
[----:B------:R-:W-:Y:S02]  /*9e20*/  ULDC.64 UR4, c[0x0][0x418] ;  /* 0x0001060000047ab9 */ /* 0x000fe40000000a00 */
[----:B------:R-:W3:Y:S01]  /*9e30*/  LDC R0, c[0x0][0xc44] ;  /* 0x00031100ff007b82 */ /* 0x000ee20000000800 */
[----:B------:R-:W-:-:S03]  /*9e40*/  UISETP.NE.U32.AND UP0, UPT, UR4, URZ, UPT ;  /* 0x0000003f0400728c */ /* 0x000fc6000bf05070 */
[----:B------:R-:W-:Y:S01]  /*9e50*/  ULDC UR4, c[0x0][0x424] ;  /* 0x0001090000047ab9 */ /* 0x000fe20000000800 */
[----:B------:R-:W-:Y:S02]  /*9e60*/  UISETP.NE.AND.EX UP0, UPT, UR5, URZ, UPT, UP0 ;  /* 0x0000003f0500728c */ /* 0x000fe4000bf05300 */
[----:B------:R-:W-:Y:S02]  /*9e70*/  UIADD3 UR5, UR36, 0x16a00, URZ ;  /* 0x00016a0024057890 */ /* 0x000fe4000fffe03f */
[----:B------:R-:W-:Y:S02]  /*9e80*/  USEL UR4, UR4, 0x1, UP0 ;  /* 0x0000000104047887 */ /* 0x000fe40008000000 */
[----:B------:R-:W-:Y:S01]  /*9e90*/  ULOP3.LUT UP0, URZ, UR5, 0x1bf, URZ, 0xc0, !UPT ;  /* 0x000001bf053f7892 */ /* 0x000fe2000f80c03f */
[----:B-1----:R-:W-:Y:S02]  /*9ea0*/  ISETP.NE.AND P0, PT, R2, 0x1, PT ;  /* 0x000000010200780c */ /* 0x002fe40003f05270 */
[----:B---3--:R-:W-:-:S11]  /*9eb0*/  ISETP.NE.AND P1, PT, R0, 0x1, PT ;  /* 0x000000010000780c */ /* 0x008fd60003f25270 */
[----:B------:R-:W2:Y:S08]  /*9ec0*/  @P0 LDC R4, c[0x0][0xc3c] ;  /* 0x00030f00ff040b82 */ /* 0x000eb00000000800 */
[----:B0-----:R-:W0:Y:S08]  /*9ed0*/  @P0 LDC R5, c[0x0][0xc40] ;  /* 0x00031000ff050b82 */ /* 0x001e300000000800 */
[----:B------:R-:W1:Y:S01]  /*9ee0*/  @P1 LDC.64 R2, c[0x0][0xc48] ;  /* 0x00031200ff021b82 */ /* 0x000e620000000a00 */
[----:B--2---:R-:W-:-:S04]  /*9ef0*/  @P0 IMAD.HI.U32 R4, R6, R4, RZ ;  /* 0x0000000406040227 */ /* 0x004fc800078e00ff */
[----:B------:R-:W-:Y:S01]  /*9f00*/  IMAD.MOV.U32 R29, RZ, RZ, R6 ;  /* 0x000000ffff1d7224 */ /* 0x000fe200078e0006 */
[----:B0-----:R-:W-:Y:S02]  /*9f10*/  @P0 SHF.R.U32.HI R29, RZ, R5, R4 ;  /* 0x00000005ff1d0219 */ /* 0x001fe40000011604 */
[----:B------:R-:W-:-:S03]  /*9f20*/  PLOP3.LUT P0, PT, PT, PT, UP0, 0x80, 0x0 ;  /* 0x000000000000781c */ /* 0x000fc60003f0f008 */
[----:B-1----:R-:W-:-:S04]  /*9f30*/  @P1 IMAD.HI.U32 R2, R29, R2, RZ ;  /* 0x000000021d021227 */ /* 0x002fc800078e00ff */
[----:B------:R-:W-:Y:S01]  /*9f40*/  IMAD.MOV.U32 R27, RZ, RZ, R29 ;  /* 0x000000ffff1b7224 */ /* 0x000fe200078e001d */
[----:B------:R-:W-:Y:S02]  /*9f50*/  @P1 SHF.R.U32.HI R27, RZ, R3, R2 ;  /* 0x00000003ff1b1219 */ /* 0x000fe40000011602 */
[----:B------:R-:W0:Y:S03]  /*9f60*/  LDC R2, c[0x0][0x2f0] ;  /* 0x0000bc00ff027b82 */ /* 0x000e260000000800 */
[----:B------:R-:W-:-:S04]  /*9f70*/  IMAD.MOV R17, RZ, RZ, -R27 ;  /* 0x000000ffff117224 */ /* 0x000fc800078e0a1b */
[----:B------:R-:W-:Y:S02]  /*9f80*/  IMAD R17, R0, R17, R29 ;  /* 0x0000001100117224 */ /* 0x000fe400078e021d */
[----:B0-----:R-:W-:-:S04]  /*9f90*/  IMAD R6, R2, UR4, RZ ;  /* 0x0000000402067c24 */ /* 0x001fc8000f8e02ff */
[----:B------:R-:W-:Y:S01]  /*9fa0*/  VIADD R2, R6, 0x8f ;  /* 0x0000008f06027836 */ /* 0x000fe20000000000 */
[----:B------:R0:W-:Y:S03]  /*9fb0*/  STL [R1+0x8], R6 ;  /* 0x0000080601007387 */ /* 0x0001e60000100800 */
[----:B------:R-:W-:-:S05]  /*9fc0*/  IMAD.HI R2, R2, 0x38e38e39, RZ ;  /* 0x38e38e3902027827 */ /* 0x000fca00078e02ff */
[----:B------:R-:W-:-:S04]  /*9fd0*/  SHF.R.U32.HI R3, RZ, 0x1f, R2 ;  /* 0x0000001fff037819 */ /* 0x000fc80000011602 */
[----:B------:R-:W-:-:S05]  /*9fe0*/  LEA.HI.SX32 R25, R2, R3, 0x1b ;  /* 0x0000000302197211 */ /* 0x000fca00078fdaff */
[----:B------:R0:W-:Y:S01]  /*9ff0*/  STL [R1], R25 ;  /* 0x0000001901007387 */ /* 0x0001e20000100800 */
[----:B------:R-:W-:Y:S05]  /*a000*/  @!P0 BRA `(.L_x_35) ;  /* 0x0000000000408947 */ /* 0x000fea0003800000 */
[----:B------:R-:W-:Y:S01]  /*a010*/  MOV R2, 0x0 ;  /* 0x0000000000027802 */ /* 0x000fe20000000f00 */
[----:B------:R-:W-:Y:S01]  /*a020*/  ULDC.64 UR6, c[0x4][0xa8] ;  /* 0x01002a0000067ab9 */ /* 0x000fe20000000a00 */
[----:B------:R-:W-:Y:S01]  /*a030*/  ULDC.64 UR8, c[0x4][0xb0] ;  /* 0x01002c0000087ab9 */ /* 0x000fe20000000a00 */
[----:B------:R-:W-:Y:S01]  /*a040*/  ULDC.64 UR4, c[0x4][0x8] ;  /* 0x0100020000047ab9 */ /* 0x000fe20000000a00 */
[----:B------:R-:W-:Y:S02]  /*a050*/  IMAD.U32 R4, RZ, RZ, UR6 ;  /* 0x00000006ff047e24 */ /* 0x000fe4000f8e00ff */
[----:B------:R-:W1:Y:S01]  /*a060*/  LDC.64 R2, c[0x4][R2] ;  /* 0x0100000002027b82 */ /* 0x000e620000000a00 */
[----:B------:R-:W-:Y:S02]  /*a070*/  IMAD.U32 R5, RZ, RZ, UR7 ;  /* 0x00000007ff057e24 */ /* 0x000fe4000f8e00ff */
[----:B0-----:R-:W-:Y:S02]  /*a080*/  IMAD.U32 R6, RZ, RZ, UR8 ;  /* 0x00000008ff067e24 */ /* 0x001fe4000f8e00ff */
[----:B------:R-:W-:-:S02]  /*a090*/  IMAD.U32 R7, RZ, RZ, UR9 ;  /* 0x00000009ff077e24 */ /* 0x000fc4000f8e00ff */
[----:B------:R-:W-:Y:S02]  /*a0a0*/  IMAD.U32 R10, RZ, RZ, UR4 ;  /* 0x00000004ff0a7e24 */ /* 0x000fe4000f8e00ff */
[----:B------:R-:W-:Y:S02]  /*a0b0*/  IMAD.U32 R11, RZ, RZ, UR5 ;  /* 0x00000005ff0b7e24 */ /* 0x000fe4000f8e00ff */
[----:B------:R-:W-:Y:S02]  /*a0c0*/  IMAD.MOV.U32 R8, RZ, RZ, 0x70 ;  /* 0x00000070ff087424 */ /* 0x000fe400078e00ff */
[----:B------:R-:W-:Y:S02]  /*a0d0*/  IMAD.MOV.U32 R12, RZ, RZ, 0x1 ;  /* 0x00000001ff0c7424 */ /* 0x000fe400078e00ff */
[----:B------:R-:W-:-:S07]  /*a0e0*/  IMAD.MOV.U32 R13, RZ, RZ, RZ ;  /* 0x000000ffff0d7224 */ /* 0x000fce00078e00ff */
[----:B------:R-:W-:-:S07]  /*a0f0*/  LEPC R20, `(.L_x_35) ;  /* 0x000000001014794e */ /* 0x000fce0000000000 */
[----:B-1----:R-:W-:Y:S05]  /*a100*/  CALL.ABS.NOINC R2 ;  /* 0x0000000002007343 */ /* 0x002fea0003c00000 */
.L_x_35:
[----:B------:R-:W-:-:S04]  /*a110*/  UIADD3 UR4, UR36, 0x200, URZ ;  /* 0x0000020024047890 */ /* 0x000fc8000fffe03f */
[----:B------:R-:W-:-:S06]  /*a120*/  ULOP3.LUT UP0, URZ, UR4, 0x1bf, URZ, 0xc0, !UPT ;  /* 0x000001bf043f7892 */ /* 0x000fcc000f80c03f */
[----:B------:R-:W-:-:S13]  /*a130*/  PLOP3.LUT P0, PT, PT, PT, UP0, 0x80, 0x0 ;  /* 0x000000000000781c */ /* 0x000fda0003f0f008 */
[----:B------:R-:W-:Y:S05]  /*a140*/  @!P0 BRA `(.L_x_36) ;  /* 0x00000000007c8947 */ /* 0x000fea0003800000 */
[----:B------:R-:W-:Y:S01]  /*a150*/  MOV R18, 0x0 ;  /* 0x0000000000127802 */ /* 0x000fe20000000f00 */
[----:B------:R-:W-:Y:S01]  /*a160*/  ULDC.64 UR6, c[0x4][0xa8] ;  /* 0x01002a0000067ab9 */ /* 0x000fe20000000a00 */
[----:B------:R-:W-:Y:S01]  /*a170*/  ULDC.64 UR8, c[0x4][0xb0] ;  /* 0x01002c0000087ab9 */ /* 0x000fe20000000a00 */
[----:B------:R-:W-:Y:S01]  /*a180*/  ULDC.64 UR4, c[0x4][0x10] ;  /* 0x0100040000047ab9 */ /* 0x000fe20000000a00 */
[----:B------:R1:W2:Y:S01]  /*a190*/  LDC.64 R2, c[0x4][R18] ;  /* 0x0100000012027b82 */ /* 0x0002a20000000a00 */
[----:B------:R-:W-:Y:S02]  /*a1a0*/  IMAD.U32 R4, RZ, RZ, UR6 ;  /* 0x00000006ff047e24 */ /* 0x000fe4000f8e00ff */
[----:B------:R-:W-:Y:S02]  /*a1b0*/  IMAD.U32 R5, RZ, RZ, UR7 ;  /* 0x00000007ff057e24 */ /* 0x000fe4000f8e00ff */
[----:B0-----:R-:W-:Y:S02]  /*a1c0*/  IMAD.U32 R6, RZ, RZ, UR8 ;  /* 0x00000008ff067e24 */ /* 0x001fe4000f8e00ff */
[----:B------:R-:W-:-:S02]  /*a1d0*/  IMAD.U32 R7, RZ, RZ, UR9 ;  /* 0x00000009ff077e24 */ /* 0x000fc4000f8e00ff */
[----:B------:R-:W-:Y:S02]  /*a1e0*/  IMAD.U32 R10, RZ, RZ, UR4 ;  /* 0x00000004ff0a7e24 */ /* 0x000fe4000f8e00ff */
[----:B------:R-:W-:Y:S02]  /*a1f0*/  IMAD.U32 R11, RZ, RZ, UR5 ;  /* 0x00000005ff0b7e24 */ /* 0x000fe4000f8e00ff */
[----:B------:R-:W-:Y:S02]  /*a200*/  IMAD.MOV.U32 R8, RZ, RZ, 0x70 ;  /* 0x00000070ff087424 */ /* 0x000fe400078e00ff */
[----:B------:R-:W-:Y:S02]  /*a210*/  IMAD.MOV.U32 R12, RZ, RZ, 0x1 ;  /* 0x00000001ff0c7424 */ /* 0x000fe400078e00ff */
[----:B-1----:R-:W-:-:S07]  /*a220*/  IMAD.MOV.U32 R13, RZ, RZ, RZ ;  /* 0x000000ffff0d7224 */ /* 0x002fce00078e00ff */
[----:B------:R-:W-:-:S07]  /*a230*/  LEPC R20, `(.L_x_37) ;  /* 0x000000001014794e */ /* 0x000fce0000000000 */
[----:B--2---:R-:W-:Y:S05]  /*a240*/  CALL.ABS.NOINC R2 ;  /* 0x0000000002007343 */ /* 0x004fea0003c00000 */
.L_x_37:
[----:B------:R0:W1:Y:S01]  /*a250*/  LDC.64 R2, c[0x4][R18] ;  /* 0x0100000012027b82 */ /* 0x0000620000000a00 */
[----:B------:R-:W-:Y:S01]  /*a260*/  ULDC.64 UR6, c[0x4][0xa8] ;  /* 0x01002a0000067ab9 */ /* 0x000fe20000000a00 */
[----:B------:R-:W-:Y:S01]  /*a270*/  ULDC.64 UR8, c[0x4][0xb0] ;  /* 0x01002c0000087ab9 */ /* 0x000fe20000000a00 */
[----:B------:R-:W-:Y:S01]  /*a280*/  ULDC.64 UR4, c[0x4][0x18] ;  /* 0x0100060000047ab9 */ /* 0x000fe20000000a00 */
[----:B------:R-:W-:Y:S02]  /*a290*/  IMAD.U32 R4, RZ, RZ, UR6 ;  /* 0x00000006ff047e24 */ /* 0x000fe4000f8e00ff */
[----:B------:R-:W-:Y:S02]  /*a2a0*/  IMAD.U32 R5, RZ, RZ, UR7 ;  /* 0x00000007ff057e24 */ /* 0x000fe4000f8e00ff */
[----:B------:R-:W-:Y:S02]  /*a2b0*/  IMAD.U32 R6, RZ, RZ, UR8 ;  /* 0x00000008ff067e24 */ /* 0x000fe4000f8e00ff */
[----:B------:R-:W-:-:S02]  /*a2c0*/  IMAD.U32 R7, RZ, RZ, UR9 ;  /* 0x00000009ff077e24 */ /* 0x000fc4000f8e00ff */
[----:B------:R-:W-:Y:S02]  /*a2d0*/  IMAD.U32 R10, RZ, RZ, UR4 ;  /* 0x00000004ff0a7e24 */ /* 0x000fe4000f8e00ff */
[----:B------:R-:W-:Y:S02]  /*a2e0*/  IMAD.U32 R11, RZ, RZ, UR5 ;  /* 0x00000005ff0b7e24 */ /* 0x000fe4000f8e00ff */
[----:B------:R-:W-:Y:S02]  /*a2f0*/  IMAD.MOV.U32 R8, RZ, RZ, 0x70 ;  /* 0x00000070ff087424 */ /* 0x000fe400078e00ff */
[----:B------:R-:W-:Y:S02]  /*a300*/  IMAD.MOV.U32 R12, RZ, RZ, 0x1 ;  /* 0x00000001ff0c7424 */ /* 0x000fe400078e00ff */
[----:B0-----:R-:W-:-:S07]  /*a310*/  IMAD.MOV.U32 R13, RZ, RZ, RZ ;  /* 0x000000ffff0d7224 */ /* 0x001fce00078e00ff */
[----:B------:R-:W-:-:S07]  /*a320*/  LEPC R20, `(.L_x_36) ;  /* 0x000000001014794e */ /* 0x000fce0000000000 */
[----:B-1----:R-:W-:Y:S05]  /*a330*/  CALL.ABS.NOINC R2 ;  /* 0x0000000002007343 */ /* 0x002fea0003c00000 */
.L_x_36:
[----:B------:R-:W-:Y:S01]  /*a340*/  ULDC.64 UR4, c[0x0][0x9f8] ;  /* 0x00027e0000047ab9 */ /* 0x000fe20000000a00 */
[----:B------:R-:W-:Y:S01]  /*a350*/  IMAD.MOV.U32 R22, RZ, RZ, R27 ;  /* 0x000000ffff167224 */ /* 0x000fe200078e001b */
[----:B------:R-:W-:-:S04]  /*a360*/  ISETP.NE.U32.AND P0, PT, RZ, UR4, PT ;  /* 0x00000004ff007c0c */ /* 0x000fc8000bf05070 */
[----:B------:R-:W-:-:S13]  /*a370*/  ISETP.NE.AND.EX P0, PT, RZ, UR5, PT, P0 ;  /* 0x00000005ff007c0c */ /* 0x000fda000bf05300 */
[----:B------:R-:W1:Y:S02]  /*a380*/  @P0 LDC.64 R2, c[0x0][0x9f8] ;  /* 0x00027e00ff020b82 */ /* 0x000e640000000a00 */
[----:B-1----:R-:W-:-:S05]  /*a390*/  @P0 IMAD.WIDE R2, R27, 0x4, R2 ;  /* 0x000000041b020825 */ /* 0x002fca00078e0202 */
[----:B------:R1:W0:Y:S01]  /*a3a0*/  @P0 LDG.E R22, desc[UR60][R2.64] ;  /* 0x0000003c02160981 */ /* 0x000222000c1e1900 */
[----:B------:R-:W-:Y:S01]  /*a3b0*/  UMOV UR4, 0xffffffff ;  /* 0xffffffff00047882 */ /* 0x000fe20000000000 */
[----:B------:R-:W-:Y:S01]  /*a3c0*/  LOP3.LUT R19, R19, 0xfffffffe, RZ, 0xc0, !PT ;  /* 0xfffffffe13137812 */ /* 0x000fe200078ec0ff */
[----:B------:R-:W-:Y:S01]  /*a3d0*/  VIADD R28, R25, 0xffffffff ;  /* 0xffffffff191c7836 */ /* 0x000fe20000000000 */
[----:B-1----:R-:W1:Y:S02]  /*a3e0*/  LDC.64 R2, c[0x0][0x418] ;  /* 0x00010600ff027b82 */ /* 0x002e640000000a00 */
[----:B-1----:R-:W-:-:S04]  /*a3f0*/  ISETP.NE.U32.AND P0, PT, R2, RZ, PT ;  /* 0x000000ff0200720c */ /* 0x002fc80003f05070 */
[----:B------:R-:W-:-:S13]  /*a400*/  ISETP.NE.AND.EX P1, PT, R3, RZ, PT, P0 ;  /* 0x000000ff0300720c */ /* 0x000fda0003f25300 */
[----:B------:R-:W-:Y:S02]  /*a410*/  @P1 LOP3.LUT R19, R19, 0x1, RZ, 0xfc, !PT ;  /* 0x0000000113131812 */ /* 0x000fe400078efcff */
[----:B0-----:R-:W-:Y:S02]  /*a420*/  SHF.R.S32.HI R25, RZ, 0x1f, R22 ;  /* 0x0000001fff197819 */ /* 0x001fe40000011416 */
[----:B------:R-:W-:Y:S01]  /*a430*/  SEL R18, R22, RZ, !P1 ;  /* 0x000000ff16127207 */ /* 0x000fe20004800000 */
[----:B------:R-:W-:Y:S06]  /*a440*/  BRA.DIV UR4, `(.L_x_38) ;  /* 0x0000003e046c7947 */ /* 0x000fec000b800000 */
[----:B------:R-:W0:Y:S02]  /*a450*/  S2R R0, SR_TID.X ;  /* 0x0000000000007919 */ /* 0x000e240000002100 */
[----:B0-----:R-:W-:-:S04]  /*a460*/  SHF.R.U32.HI R0, RZ, 0x5, R0 ;  /* 0x00000005ff007819 */ /* 0x001fc80000011600 */
[----:B------:R-:W-:-:S05]  /*a470*/  LOP3.LUT R0, R0, 0x3, RZ, 0xc0, !PT ;  /* 0x0000000300007812 */ /* 0x000fca00078ec0ff */
[----:B------:R0:W1:Y:S02]  /*a480*/  SHFL.IDX PT, R14, R0, RZ, 0x1f ;  /* 0x00001fff000e7589 */ /* 0x00006400000e0000 */
.L_x_128:
[----:B-1----:R-:W-:Y:S02]  /*a490*/  ISETP.NE.AND P0, PT, R14, RZ, PT ;  /* 0x000000ff0e00720c */ /* 0x002fe40003f05270 */
[----:B------:R-:W-:Y:S02]  /*a4a0*/  PLOP3.LUT P2, PT, PT, PT, PT, 0x8, 0x0 ;  /* 0x000000000000781c */ /* 0x000fe40003f4e170 */
[----:B------:R-:W-:-:S11]  /*a4b0*/  LOP3.LUT R19, R19, 0xfffffffd, RZ, 0xc0, !PT ;  /* 0xfffffffd13137812 */ /* 0x000fd600078ec0ff */
[----:B------:R-:W-:Y:S01]  /*a4c0*/  @P2 LOP3.LUT R19, R19, 0x2, RZ, 0xfc, !PT ;  /* 0x0000000213132812 */ /* 0x000fe200078efcff */
[----:B------:R-:W-:Y:S06]  /*a4d0*/  @P0 BRA `(.L_x_39) ;  /* 0x0000000400140947 */ /* 0x000fec0003800000 */
[----:B------:R-:W-:-:S03]  /*a4e0*/  UMOV UR4, 0xffffffff ;  /* 0xffffffff00047882 */ /* 0x000fc60000000000 */
[----:B------:R-:W-:Y:S05]  /*a4f0*/  BRA.DIV UR4, `(.L_x_40) ;  /* 0x0000003e04747947 */ /* 0x000fea000b800000 */
[----:B------:R-:W-:-:S13]  /*a500*/  ELECT P6, URZ, PT ;  /* 0x00000000003f782f */ /* 0x000fda00038c0000 */
.L_x_131:
[----:B------:R-:W-:Y:S05]  /*a510*/  @!P6 BRA `(.L_x_39) ;  /* 0x000000040004e947 */ /* 0x000fea0003800000 */
[----:B------:R-:W-:Y:S02]  /*a520*/  IMAD.MOV.U32 R24, RZ, RZ, R28 ;  /* 0x000000ffff187224 */ /* 0x000fe400078e001c */
[----:B------:R-:W-:Y:S01]  /*a530*/  IMAD.MOV.U32 R18, RZ, RZ, R22 ;  /* 0x000000ffff127224 */ /* 0x000fe200078e0016 */
[----:B------:R-:W-:Y:S06]  /*a540*/  @!P1 BRA `(.L_x_41) ;  /* 0x0000000000449947 */ /* 0x000fec0003800000 */
[----:B------:R-:W1:Y:S01]  /*a550*/  LDC R7, c[0x0][0x43c] ;  /* 0x00010f00ff077b82 */ /* 0x000e620000000800 */
[----:B------:R-:W-:Y:S01]  /*a560*/  ULDC.64 UR4, c[0x0][0x428] ;  /* 0x00010a0000047ab9 */ /* 0x000fe20000000a00 */
[----:B-1----:R-:W-:-:S13]  /*a570*/  ISETP.NE.AND P0, PT, R7, 0x1, PT ;  /* 0x000000010700780c */ /* 0x002fda0003f05270 */
[----:B------:R-:W0:Y:S02]  /*a580*/  @P0 LDC.64 R4, c[0x0][0x440] ;  /* 0x00011000ff040b82 */ /* 0x000e240000000a00 */
[----:B0-----:R-:W-:-:S04]  /*a590*/  @P0 IMAD.HI.U32 R0, R28, R4, RZ ;  /* 0x000000041c000227 */ /* 0x001fc800078e00ff */
[----:B------:R-:W-:Y:S01]  /*a5a0*/  IMAD.MOV.U32 R4, RZ, RZ, R28 ;  /* 0x000000ffff047224 */ /* 0x000fe200078e001c */
[----:B------:R-:W-:Y:S01]  /*a5b0*/  @P0 SHF.R.U32.HI R4, RZ, R5, R0 ;  /* 0x00000005ff040219 */ /* 0x000fe20000011600 */
[----:B------:R-:W-:-:S03]  /*a5c0*/  IMAD R0, R25, UR4, RZ ;  /* 0x0000000419007c24 */ /* 0x000fc6000f8e02ff */
[--C-:B------:R-:W-:Y:S01]  /*a5d0*/  SHF.R.S32.HI R5, RZ, 0x1f, R4.reuse ;  /* 0x0000001fff057819 */ /* 0x100fe20000011404 */
[----:B------:R-:W-:Y:S02]  /*a5e0*/  IMAD.MOV R24, RZ, RZ, -R4 ;  /* 0x000000ffff187224 */ /* 0x000fe400078e0a04 */
[C---:B------:R-:W-:Y:S02]  /*a5f0*/  IMAD R0, R22.reuse, UR5, R0 ;  /* 0x0000000516007c24 */ /* 0x040fe4000f8e0200 */
[----:B------:R-:W-:-:S04]  /*a600*/  IMAD.WIDE.U32 R4, R22, UR4, R4 ;  /* 0x0000000416047c25 */ /* 0x000fc8000f8e0004 */
[----:B------:R-:W-:Y:S01]  /*a610*/  IMAD.IADD R0, R5, 0x1, R0 ;  /* 0x0000000105007824 */ /* 0x000fe200078e0200 */
[----:B------:R-:W-:Y:S01]  /*a620*/  LEA R2, P0, R4, R2, 0x2 ;  /* 0x0000000204027211 */ /* 0x000fe200078010ff */
[----:B------:R-:W-:-:S03]  /*a630*/  IMAD R24, R7, R24, R28 ;  /* 0x0000001807187224 */ /* 0x000fc600078e021c */
[----:B------:R-:W-:-:S05]  /*a640*/  LEA.HI.X R3, R4, R3, R0, 0x2, P0 ;  /* 0x0000000304037211 */ /* 0x000fca00000f1400 */
[----:B------:R1:W5:Y:S04]  /*a650*/  LDG.E R18, desc[UR60][R2.64] ;  /* 0x0000003c02127981 */ /* 0x000368000c1e1900 */
.L_x_41:
[----:B0-----:R-:W0:Y:S01]  /*a660*/  S2R R0, SR_TID.X ;  /* 0x0000000000007919 */ /* 0x001e220000002100 */
[----:B-1----:R-:W-:Y:S02]  /*a670*/  LEA R3, R16, UR36, 0x3 ;  /* 0x0000002410037c11 */ /* 0x002fe4000f8e18ff */
[----:B0-----:R-:W-:Y:S02]  /*a680*/  LOP3.LUT R2, R0, 0x7f, RZ, 0xc0, !PT ;  /* 0x0000007f00027812 */ /* 0x001fe400078ec0ff */
[----:B------:R-:W-:Y:S02]  /*a690*/  SHF.L.U32 R0, R23, 0x1f, RZ ;  /* 0x0000001f17007819 */ /* 0x000fe400000006ff */
[----:B------:R-:W-:Y:S02]  /*a6a0*/  ISETP.NE.AND P1, PT, R2, RZ, PT ;  /* 0x000000ff0200720c */ /* 0x000fe40003f25270 */
[----:B------:R-:W0:Y:S02]  /*a6b0*/  SYNCS.PHASECHK.TRANS64.TRYWAIT P0, [R3+URZ+0x31c40], R0 ;  /* 0x031c4000030075a7 */ /* 0x000e24000800017f */
[----:B0-----:R-:W-:Y:S09]  /*a6c0*/  @!P0 BRA `(.L_x_42) ;  /* 0x0000003c00208947 */ /* 0x001ff20003800000 */
.L_x_132:
[----:B------:R-:W-:Y:S05]  /*a6d0*/  @P1 BRA `(.L_x_43) ;  /* 0x00000000001c1947 */ /* 0x000fea0003800000 */
[----:B------:R-:W1:Y:S01]  /*a6e0*/  S2R R2, SR_TID.X ;  /* 0x0000000000027919 */ /* 0x000e620000002100 */
[----:B0-----:R-:W-:-:S04]  /*a6f0*/  IMAD.MOV.U32 R0, RZ, RZ, 0x6c00 ;  /* 0x00006c00ff007424 */ /* 0x001fc800078e00ff */
[----:B------:R2:W-:Y:S01]  /*a700*/  SYNCS.ARRIVE.TRANS64 RZ, [R3+URZ+0x31c30], R0 ;  /* 0x031c300003ff79a7 */ /* 0x0005e2000800003f */
[----:B-1----:R-:W-:-:S04]  /*a710*/  LOP3.LUT R2, R2, 0x1f, RZ, 0xc0, !PT ;  /* 0x0000001f02027812 */ /* 0x002fc800078ec0ff */
[----:B------:R-:W-:-:S13]  /*a720*/  ISETP.NE.AND P0, PT, R2, RZ, PT ;  /* 0x000000ff0200720c */ /* 0x000fda0003f05270 */
[----:B--2---:R-:W-:Y:S05]  /*a730*/  @!P0 BRA `(.L_x_43) ;  /* 0x0000000000048947 */ /* 0x004fea0003800000 */
[----:B------:R-:W-:Y:S01]  /*a740*/  BPT.TRAP 0x1 ;  /* 0x000000040000795c */ /* 0x000fe20000300000 */
.L_x_43:
[----:B------:R-:W-:Y:S01]  /*a750*/  R2UR UR8, R16 ;  /* 0x00000000100872ca */ /* 0x000fe200000e0000 */
[----:B------:R-:W-:Y:S01]  /*a760*/  UIADD3 UR4, UP0, UR38, 0x370, URZ ;  /* 0x0000037026047890 */ /* 0x000fe2000ff1e03f */
[----:B------:R-:W-:Y:S01]  /*a770*/  R2UR UR9, R3 ;  /* 0x00000000030972ca */ /* 0x000fe200000e0000 */
[----:B------:R-:W-:Y:S01]  /*a780*/  UMOV UR10, URZ ;  /* 0x0000003f000a7c82 */ /* 0x000fe20008000000 */
[----:B------:R-:W-:Y:S01]  /*a790*/  R2UR UR11, R24 ;  /* 0x00000000180b72ca */ /* 0x000fe200000e0000 */
[----:B------:R-:W-:Y:S01]  /*a7a0*/  UIADD3.X UR5, URZ, UR39, URZ, UP0, !UPT ;  /* 0x000000273f057290 */ /* 0x000fe200087fe43f */
[----:B------:R-:W-:Y:S01]  /*a7b0*/  R2UR UR12, R17 ;  /* 0x00000000110c72ca */ /* 0x000fe200000e0000 */
[----:B------:R-:W-:Y:S01]  /*a7c0*/  UMOV UR6, 0x0 ;  /* 0x0000000000067882 */ /* 0x000fe20000000000 */
[----:B-----5:R-:W-:Y:S01]  /*a7d0*/  R2UR UR13, R18 ;  /* 0x00000000120d72ca */ /* 0x020fe200000e0000 */
[----:B------:R-:W-:Y:S01]  /*a7e0*/  UMOV UR7, 0x14f00000 ;  /* 0x14f0000000077882 */ /* 0x000fe20000000000 */
[----:B------:R-:W-:Y:S01]  /*a7f0*/  UMOV UR16, 0x20 ;  /* 0x0000002000107882 */ /* 0x000fe20000000000 */
[----:B------:R-:W-:-:S02]  /*a800*/  PLOP3.LUT P0, PT, PT, PT, PT, 0x80, 0x0 ;  /* 0x000000000000781c */ /* 0x000fc40003f0f070 */
[----:B------:R-:W-:Y:S01]  /*a810*/  UIMAD UR8, UR8, 0x6c00, UR36 ;  /* 0x00006c00080878a4 */ /* 0x000fe2000f8e0224 */
[----:B------:R-:W-:Y:S01]  /*a820*/  LOP3.LUT R19, R19, 0xfffffffd, RZ, 0xc0, !PT ;  /* 0xfffffffd13137812 */ /* 0x000fe200078ec0ff */
[----:B------:R-:W-:Y:S02]  /*a830*/  UIADD3 UR9, UR9, 0x31c30, URZ ;  /* 0x00031c3009097890 */ /* 0x000fe4000fffe03f */
[----:B------:R-:W-:Y:S02]  /*a840*/  UIMAD UR11, UR11, 0x90, URZ ;  /* 0x000000900b0b78a4 */ /* 0x000fe4000f8e023f */
[----:B------:R-:W-:Y:S02]  /*a850*/  UIADD3 UR14, UR8, 0x16a00, URZ ;  /* 0x00016a00080e7890 */ /* 0x000fe4000fffe03f */
[----:B------:R-:W-:Y:S02]  /*a860*/  UIADD3 UR15, UR8, 0x18e00, URZ ;  /* 0x00018e00080f7890 */ /* 0x000fe4000fffe03f */
[----:B------:R-:W-:Y:S01]  /*a870*/  UIADD3 UR17, UR8, 0x1b200, URZ ;  /* 0x0001b20008117890 */ /* 0x000fe2000fffe03f */
[----:B------:R-:W-:-:S02]  /*a880*/  @P0 LOP3.LUT R19, R19, 0x2, RZ, 0xfc, !PT ;  /* 0x0000000213130812 */ /* 0x000fc400078efcff */
[----:B------:R-:W-:Y:S01]  /*a890*/  UMOV UR8, UR14 ;  /* 0x0000000e00087c82 */ /* 0x000fe20008000000 */
[----:B------:R-:W-:Y:S01]  /*a8a0*/  UMOV UR14, 0x40 ;  /* 0x00000040000e7882 */ /* 0x000fe20000000000 */
[----:B------:R1:W-:Y:S02]  /*a8b0*/  UTMALDG.4D [UR8], [UR4], desc[UR6] ;  /* 0x00000608040075b4 */ /* 0x0003e40008019000 */
[----:B-1----:R-:W-:Y:S01]  /*a8c0*/  UMOV UR8, UR15 ;  /* 0x0000000f00087c82 */ /* 0x002fe20008000000 */
[----:B------:R-:W-:Y:S02]  /*a8d0*/  UMOV UR10, UR16 ;  /* 0x00000010000a7c82 */ /* 0x000fe40008000000 */
[----:B------:R1:W-:Y:S02]  /*a8e0*/  UTMALDG.4D [UR8], [UR4], desc[UR6] ;  /* 0x00000608040075b4 */ /* 0x0003e40008019000 */
[----:B-1----:R-:W-:Y:S01]  /*a8f0*/  UMOV UR8, UR17 ;  /* 0x0000001100087c82 */ /* 0x002fe20008000000 */
[----:B------:R-:W-:-:S02]  /*a900*/  UMOV UR10, UR14 ;  /* 0x0000000e000a7c82 */ /* 0x000fc40008000000 */
[----:B------:R1:W-:Y:S02]  /*a910*/  UTMALDG.4D [UR8], [UR4], desc[UR6] ;  /* 0x00000608040075b4 */ /* 0x0003e40008019000 */
[----:B-1----:R-:W-:Y:S01]  /*a920*/  NOP ;  /* 0x0000000000007918 */ /* 0x002fe20000000000 */
.L_x_39:
[----:B------:R-:W-:Y:S05]  /*a930*/  WARPSYNC.ALL ;  /* 0x0000000000007948 */ /* 0x000fea0003800000 */
[----:B------:R-:W-:Y:S01]  /*a940*/  UIADD3 UR4, UR36, 0xda00, URZ ;  /* 0x0000da0024047890 */ /* 0x000fe2000fffe03f */
[----:B0-----:R-:W-:Y:S01]  /*a950*/  SHF.R.S32.HI R0, RZ, 0x1f, R17 ;  /* 0x0000001fff007819 */ /* 0x001fe20000011411 */
[----:B------:R-:W-:Y:S02]  /*a960*/  BAR.SYNC.DEFER_BLOCKING 0x8, 0x200 ;  /* 0x0208000000007b1d */ /* 0x000fe40000010000 */
[----:B------:R-:W-:-:S04]  /*a970*/  ULOP3.LUT UP0, URZ, UR4, 0x1bf, URZ, 0xc0, !UPT ;  /* 0x000001bf043f7892 */ /* 0x000fc8000f80c03f */
[----:B------:R-:W-:Y:S02]  /*a980*/  ULDC.64 UR4, c[0x0][0x2d8] ;  /* 0x0000b60000047ab9 */ /* 0x000fe40000000a00 */
[----:B------:R-:W-:Y:S01]  /*a990*/  IMAD R0, R0, UR4, RZ ;  /* 0x0000000400007c24 */ /* 0x000fe2000f8e02ff */
[----:B------:R-:W-:Y:S01]  /*a9a0*/  PLOP3.LUT P0, PT, PT, PT, UP0, 0x80, 0x0 ;  /* 0x000000000000781c */ /* 0x000fe20003f0f008 */
[----:B------:R-:W-:-:S04]  /*a9b0*/  IMAD.WIDE.U32 R2, R17, UR4, RZ ;  /* 0x0000000411027c25 */ /* 0x000fc8000f8e00ff */
[----:B------:R-:W-:Y:S01]  /*a9c0*/  IMAD R0, R17, UR5, R0 ;  /* 0x0000000511007c24 */ /* 0x000fe2000f8e0200 */
[----:B------:R0:W-:Y:S03]  /*a9d0*/  STL.64 [R1+0x10], R2 ;  /* 0x0000100201007387 */ /* 0x0001e60000100a00 */
[----:B0-----:R-:W-:Y:S01]  /*a9e0*/  IMAD.IADD R2, R3, 0x1, R0 ;  /* 0x0000000103027824 */ /* 0x001fe200078e0200 */
[----:B------:R-:W-:-:S05]  /*a9f0*/  SHF.R.S32.HI R0, RZ, 0x1f, R27 ;  /* 0x0000001fff007819 */ /* 0x000fca000001141b */
[----:B------:R0:W-:Y:S04]  /*aa00*/  STL [R1+0x20], R0 ;  /* 0x0000200001007387 */ /* 0x0001e80000100800 */
[----:B------:R0:W-:Y:S01]  /*aa10*/  STL [R1+0x1c], R2 ;  /* 0x00001c0201007387 */ /* 0x0001e20000100800 */
[----:B------:R-:W-:Y:S05]  /*aa20*/  @!P0 BRA `(.L_x_44) ;  /* 0x0000000000408947 */ /* 0x000fea0003800000 */
[----:B0-----:R-:W-:Y:S01]  /*aa30*/  MOV R2, 0x0 ;  /* 0x0000000000027802 */ /* 0x001fe20000000f00 */
[----:B------:R-:W-:Y:S01]  /*aa40*/  ULDC.64 UR6, c[0x4][0xa8] ;  /* 0x01002a0000067ab9 */ /* 0x000fe20000000a00 */
[----:B------:R-:W-:Y:S01]  /*aa50*/  ULDC.64 UR8, c[0x4][0xb0] ;  /* 0x01002c0000087ab9 */ /* 0x000fe20000000a00 */
[----:B------:R-:W-:Y:S01]  /*aa60*/  ULDC.64 UR4, c[0x4][0x20] ;  /* 0x0100080000047ab9 */ /* 0x000fe20000000a00 */
[----:B------:R-:W-:Y:S02]  /*aa70*/  IMAD.U32 R4, RZ, RZ, UR6 ;  /* 0x00000006ff047e24 */ /* 0x000fe4000f8e00ff */
[----:B------:R-:W0:Y:S01]  /*aa80*/  LDC.64 R2, c[0x4][R2] ;  /* 0x0100000002027b82 */ /* 0x000e220000000a00 */
[----:B------:R-:W-:Y:S02]  /*aa90*/  IMAD.U32 R5, RZ, RZ, UR7 ;  /* 0x00000007ff057e24 */ /* 0x000fe4000f8e00ff */
[----:B------:R-:W-:Y:S02]  /*aaa0*/  IMAD.U32 R6, RZ, RZ, UR8 ;  /* 0x00000008ff067e24 */ /* 0x000fe4000f8e00ff */
[----:B------:R-:W-:-:S02]  /*aab0*/  IMAD.U32 R7, RZ, RZ, UR9 ;  /* 0x00000009ff077e24 */ /* 0x000fc4000f8e00ff */
[----:B------:R-:W-:Y:S02]  /*aac0*/  IMAD.U32 R10, RZ, RZ, UR4 ;  /* 0x00000004ff0a7e24 */ /* 0x000fe4000f8e00ff */
[----:B------:R-:W-:Y:S02]  /*aad0*/  IMAD.U32 R11, RZ, RZ, UR5 ;  /* 0x00000005ff0b7e24 */ /* 0x000fe4000f8e00ff */
[----:B------:R-:W-:Y:S02]  /*aae0*/  IMAD.MOV.U32 R8, RZ, RZ, 0x70 ;  /* 0x00000070ff087424 */ /* 0x000fe400078e00ff */
[----:B------:R-:W-:Y:S02]  /*aaf0*/  IMAD.MOV.U32 R12, RZ, RZ, 0x1 ;  /* 0x00000001ff0c7424 */ /* 0x000fe400078e00ff */
[----:B------:R-:W-:-:S07]  /*ab00*/  IMAD.MOV.U32 R13, RZ, RZ, RZ ;  /* 0x000000ffff0d7224 */ /* 0x000fce00078e00ff */
[----:B------:R-:W-:-:S07]  /*ab10*/  LEPC R20, `(.L_x_44) ;  /* 0x000000001014794e */ /* 0x000fce0000000000 */
[----:B0-----:R-:W-:Y:S05]  /*ab20*/  CALL.ABS.NOINC R2 ;  /* 0x0000000002007343 */ /* 0x001fea0003c00000 */
.L_x_44:
[----:B------:R-:W2:Y:S01]  /*ab30*/  LDL.LU R20, [R1+0x1c] ;  /* 0x00001c0001147983 */ /* 0x000ea20000300800 */
[----:B------:R-:W1:Y:S01]  /*ab40*/  LDC R10, c[0x0][0x448] ;  /* 0x00011200ff0a7b82 */ /* 0x000e620000000800 */
[----:B------:R-:W-:Y:S01]  /*ab50*/  ULDC.64 UR4, c[0x0][0x2e0] ;  /* 0x0000b80000047ab9 */ /* 0x000fe20000000a00 */
[----:B------:R-:W-:Y:S01]  /*ab60*/  ULDC.64 UR6, c[0x0][0x2c8] ;  /* 0x0000b20000067ab9 */ /* 0x000fe20000000a00 */
[----:B0-----:R-:W2:Y:S01]  /*ab70*/  LDL.LU.64 R2, [R1+0x10] ;  /* 0x0000100001027983 */ /* 0x001ea20000300a00 */
[----:B------:R-:W-:-:S03]  /*ab80*/  ULDC.64 UR8, c[0x0][0x280] ;  /* 0x0000a00000087ab9 */ /* 0x000fc60000000a00 */
[----:B------:R-:W3:Y:S04]  /*ab90*/  LDL.LU R0, [R1+0x20] ;  /* 0x0000200001007983 */ /* 0x000ee80000300800 */
[----:B------:R-:W4:Y:S01]  /*aba0*/  LDL R21, [R1+0x4] ;  /* 0x0000040001157983 */ /* 0x000f220000100800 */
[----:B------:R-:W0:Y:S01]  /*abb0*/  S2R R12, SR_TID.X ;  /* 0x00000000000c7919 */ /* 0x000e220000002100 */
[----:B------:R-:W5:Y:S01]  /*abc0*/  S2R R11, SR_TID.X ;  /* 0x00000000000b7919 */ /* 0x000f620000002100 */
[----:B-1----:R-:W-:-:S13]  /*abd0*/  ISETP.NE.AND P0, PT, R10, 0x1, PT ;  /* 0x000000010a00780c */ /* 0x002fda0003f05270 */
[----:B------:R-:W1:Y:S08]  /*abe0*/  @P0 LDC R4, c[0x0][0x450] ;  /* 0x00011400ff040b82 */ /* 0x000e700000000800 */
[----:B------:R-:W1:Y:S01]  /*abf0*/  @P0 LDC R9, c[0x0][0x44c] ;  /* 0x00011300ff090b82 */ /* 0x000e620000000800 */
[----:B--2---:R-:W-:Y:S02]  /*ac00*/  IMAD.MOV.U32 R3, RZ, RZ, R20 ;  /* 0x000000ffff037224 */ /* 0x004fe400078e0014 */
[----:B------:R-:W2:Y:S01]  /*ac10*/  S2R R20, SR_TID.X ;  /* 0x0000000000147919 */ /* 0x000ea20000002100 */
[----:B---3--:R-:W-:-:S02]  /*ac20*/  IMAD R0, R0, UR4, RZ ;  /* 0x0000000400007c24 */ /* 0x008fc4000f8e02ff */
[----:B------:R-:W-:Y:S01]  /*ac30*/  IMAD.WIDE.U32 R2, R27, UR4, R2 ;  /* 0x000000041b027c25 */ /* 0x000fe2000f8e0002 */
[----:B------:R-:W-:-:S03]  /*ac40*/  ULDC UR4, c[0x0][0xc38] ;  /* 0x00030e0000047ab9 */ /* 0x000fc60000000800 */
[----:B------:R-:W-:Y:S02]  /*ac50*/  IMAD R5, R27, UR5, R0 ;  /* 0x000000051b057c24 */ /* 0x000fe4000f8e0200 */
[----:B------:R-:W3:Y:S02]  /*ac60*/  @P0 LDC R0, c[0x0][0x44c] ;  /* 0x00011300ff000b82 */ /* 0x000ee40000000800 */
[----:B------:R-:W-:Y:S01]  /*ac70*/  IMAD.IADD R3, R3, 0x1, R5 ;  /* 0x0000000103037824 */ /* 0x000fe200078e0205 */
[C---:B--2---:R-:W-:Y:S01]  /*ac80*/  LOP3.LUT R6, R20.reuse, 0x7f, RZ, 0xc0, !PT ;  /* 0x0000007f14067812 */ /* 0x044fe200078ec0ff */
[----:B------:R-:W-:-:S03]  /*ac90*/  IMAD.SHL.U32 R20, R20, 0x20, RZ ;  /* 0x0000002014147824 */ /* 0x000fc600078e00ff */
[----:B------:R-:W-:Y:S01]  /*aca0*/  SHF.R.U32.HI R7, RZ, 0x2, R6 ;  /* 0x00000002ff077819 */ /* 0x000fe20000011606 */
[----:B------:R-:W-:-:S03]  /*acb0*/  IMAD.MOV R6, RZ, RZ, -R29 ;  /* 0x000000ffff067224 */ /* 0x000fc600078e0a1d */
[----:B------:R-:W-:Y:S01]  /*acc0*/  LOP3.LUT R20, R7, 0x60, R20, 0xf8, !PT ;  /* 0x0000006007147812 */ /* 0x000fe200078ef814 */
[----:B----4-:R-:W-:Y:S01]  /*acd0*/  IMAD R6, R6, UR4, R21 ;  /* 0x0000000406067c24 */ /* 0x010fe2000f8e0215 */
[----:B------:R-:W-:Y:S01]  /*ace0*/  ULDC.64 UR4, c[0x0][0x2d0] ;  /* 0x0000b40000047ab9 */ /* 0x000fe20000000a00 */
[----:B0-----:R-:W-:Y:S02]  /*acf0*/  IMAD.SHL.U32 R21, R12, 0x8, RZ ;  /* 0x000000080c157824 */ /* 0x001fe400078e00ff */
[----:B------:R-:W-:Y:S02]  /*ad00*/  IMAD R7, R6, 0xc0, R20 ;  /* 0x000000c006077824 */ /* 0x000fe400078e0214 */
[----:B-----5:R-:W-:Y:S01]  /*ad10*/  IMAD.SHL.U32 R20, R11, 0x8, RZ ;  /* 0x000000080b147824 */ /* 0x020fe200078e00ff */
[----:B------:R-:W-:Y:S01]  /*ad20*/  LOP3.LUT R21, R21, 0x18, RZ, 0xc0, !PT ;  /* 0x0000001815157812 */ /* 0x000fe200078ec0ff */
[----:B---3--:R-:W-:-:S03]  /*ad30*/  @P0 IMAD.HI.U32 R0, R7, R0, RZ ;  /* 0x0000000007000227 */ /* 0x008fc600078e00ff */
[----:B------:R-:W-:Y:S01]  /*ad40*/  LOP3.LUT R20, R20, 0x18, RZ, 0xc0, !PT ;  /* 0x0000001814147812 */ /* 0x000fe200078ec0ff */
[----:B------:R-:W-:Y:S01]  /*ad50*/  IMAD.MOV.U32 R5, RZ, RZ, R7 ;  /* 0x000000ffff057224 */ /* 0x000fe200078e0007 */
[----:B-1----:R-:W-:Y:S02]  /*ad60*/  @P0 SHF.R.U32.HI R5, RZ, R4, R0 ;  /* 0x00000004ff050219 */ /* 0x002fe40000011600 */
[C---:B------:R-:W-:Y:S02]  /*ad70*/  LOP3.LUT R13, R21.reuse, 0x20, RZ, 0xfc, !PT ;  /* 0x00000020150d7812 */ /* 0x040fe400078efcff */
[----:B------:R-:W-:Y:S02]  /*ad80*/  SHF.R.S32.HI R0, RZ, 0x1f, R5 ;  /* 0x0000001fff007819 */ /* 0x000fe40000011405 */
[----:B------:R-:W-:Y:S02]  /*ad90*/  LOP3.LUT R12, R21, 0x40, RZ, 0xfc, !PT ;  /* 0x00000040150c7812 */ /* 0x000fe400078efcff */
[----:B------:R-:W-:Y:S01]  /*ada0*/  LOP3.LUT R21, R11, 0x7f, RZ, 0xc0, !PT ;  /* 0x0000007f0b157812 */ /* 0x000fe200078ec0ff */
[----:B------:R-:W-:-:S04]  /*adb0*/  IMAD R0, R0, UR4, RZ ;  /* 0x0000000400007c24 */ /* 0x000fc8000f8e02ff */
[C---:B------:R-:W-:Y:S02]  /*adc0*/  IMAD R8, R5.reuse, UR5, R0 ;  /* 0x0000000505087c24 */ /* 0x040fe4000f8e0200 */
[----:B------:R-:W-:Y:S02]  /*add0*/  IMAD.MOV R0, RZ, RZ, -R5 ;  /* 0x000000ffff007224 */ /* 0x000fe400078e0a05 */
[----:B------:R-:W-:-:S04]  /*ade0*/  IMAD.WIDE.U32 R4, R5, UR4, R2 ;  /* 0x0000000405047c25 */ /* 0x000fc8000f8e0002 */
[----:B------:R-:W-:Y:S02]  /*adf0*/  IMAD R0, R10, R0, R7 ;  /* 0x000000000a007224 */ /* 0x000fe400078e0207 */
[----:B------:R-:W-:-:S03]  /*ae00*/  IMAD.IADD R5, R5, 0x1, R8 ;  /* 0x0000000105057824 */ /* 0x000fc600078e0208 */
[----:B------:R-:W-:Y:S01]  /*ae10*/  SHF.R.S32.HI R8, RZ, 0x1f, R0 ;  /* 0x0000001fff087819 */ /* 0x000fe20000011400 */
[----:B------:R-:W-:-:S04]  /*ae20*/  IMAD.WIDE.U32 R4, R0, UR6, R4 ;  /* 0x0000000600047c25 */ /* 0x000fc8000f8e0004 */
[----:B------:R-:W-:-:S04]  /*ae30*/  IMAD R8, R8, UR6, RZ ;  /* 0x0000000608087c24 */ /* 0x000fc8000f8e02ff */
[----:B------:R-:W-:Y:S01]  /*ae40*/  IMAD R8, R0, UR7, R8 ;  /* 0x0000000700087c24 */ /* 0x000fe2000f8e0208 */
[----:B------:R-:W-:-:S03]  /*ae50*/  LEA R0, P1, R4, UR8, 0x1 ;  /* 0x0000000804007c11 */ /* 0x000fc6000f8208ff */
[----:B------:R-:W-:Y:S02]  /*ae60*/  IMAD.IADD R5, R5, 0x1, R8 ;  /* 0x0000000105057824 */ /* 0x000fe400078e0208 */
[----:B------:R-:W-:-:S03]  /*ae70*/  VIADD R8, R7, 0x80 ;  /* 0x0000008007087836 */ /* 0x000fc60000000000 */
[----:B------:R-:W-:Y:S01]  /*ae80*/  LEA.HI.X R4, R4, UR9, R5, 0x1, P1 ;  /* 0x0000000904047c11 */ /* 0x000fe200088f0c05 */
[----:B------:R-:W-:Y:S01]  /*ae90*/  @P0 IMAD.HI.U32 R9, R8, R9, RZ ;  /* 0x0000000908090227 */ /* 0x000fe200078e00ff */
[----:B------:R-:W0:Y:S03]  /*aea0*/  @P0 LDC R5, c[0x0][0x450] ;  /* 0x00011400ff050b82 */ /* 0x000e260000000800 */
[----:B------:R-:W-:Y:S01]  /*aeb0*/  IMAD.MOV.U32 R7, RZ, RZ, R8 ;  /* 0x000000ffff077224 */ /* 0x000fe200078e0008 */
[----:B0-----:R-:W-:Y:S02]  /*aec0*/  @P0 SHF.R.U32.HI R7, RZ, R5, R9 ;  /* 0x00000005ff070219 */ /* 0x001fe40000011609 */
[----:B------:R-:W-:-:S03]  /*aed0*/  SHF.R.U32.HI R9, RZ, 0x2, R21 ;  /* 0x00000002ff097819 */ /* 0x000fc60000011615 */
[----:B------:R-:W-:Y:S02]  /*aee0*/  IMAD.MOV R5, RZ, RZ, -R7 ;  /* 0x000000ffff057224 */ /* 0x000fe400078e0a07 */
[----:B------:R-:W-:-:S04]  /*aef0*/  IMAD.WIDE.U32 R2, R7, UR4, R2 ;  /* 0x0000000407027c25 */ /* 0x000fc8000f8e0002 */
[----:B------:R-:W-:Y:S01]  /*af00*/  IMAD R5, R10, R5, R8 ;  /* 0x000000050a057224 */ /* 0x000fe200078e0208 */
[----:B------:R-:W-:-:S05]  /*af10*/  SHF.R.S32.HI R8, RZ, 0x1f, R7 ;  /* 0x0000001fff087819 */ /* 0x000fca0000011407 */
[----:B------:R-:W-:Y:S01]  /*af20*/  IMAD R8, R8, UR4, RZ ;  /* 0x0000000408087c24 */ /* 0x000fe2000f8e02ff */
[----:B------:R-:W-:Y:S02]  /*af30*/  ULDC UR4, c[0x0][0x2b8] ;  /* 0x0000ae0000047ab9 */ /* 0x000fe40000000800 */
[----:B------:R-:W-:Y:S01]  /*af40*/  ISETP.GE.AND P0, PT, R20, UR4, PT ;  /* 0x0000000414007c0c */ /* 0x000fe2000bf06270 */
[----:B------:R-:W-:Y:S01]  /*af50*/  IMAD R8, R7, UR5, R8 ;  /* 0x0000000507087c24 */ /* 0x000fe2000f8e0208 */
[----:B------:R-:W-:Y:S02]  /*af60*/  SHF.R.S32.HI R7, RZ, 0x1f, R5 ;  /* 0x0000001fff077819 */ /* 0x000fe40000011405 */
[----:B------:R-:W-:Y:S01]  /*af70*/  ISETP.GE.AND P1, PT, R13, UR4, PT ;  /* 0x000000040d007c0c */ /* 0x000fe2000bf26270 */
[----:B------:R-:W-:Y:S01]  /*af80*/  IMAD.IADD R3, R3, 0x1, R8 ;  /* 0x0000000103037824 */ /* 0x000fe200078e0208 */
[----:B------:R-:W-:Y:S01]  /*af90*/  ISETP.GE.AND P2, PT, R12, UR4, PT ;  /* 0x000000040c007c0c */ /* 0x000fe2000bf46270 */
[----:B------:R-:W-:Y:S01]  /*afa0*/  IMAD R7, R7, UR6, RZ ;  /* 0x0000000607077c24 */ /* 0x000fe2000f8e02ff */
[----:B------:R-:W-:Y:S01]  /*afb0*/  UMOV UR4, 0xffffffff ;  /* 0xffffffff00047882 */ /* 0x000fe20000000000 */
[----:B------:R-:W-:-:S04]  /*afc0*/  IMAD.WIDE.U32 R2, R5, UR6, R2 ;  /* 0x0000000605027c25 */ /* 0x000fc8000f8e0002 */
[----:B------:R-:W-:Y:S01]  /*afd0*/  IMAD R7, R5, UR7, R7 ;  /* 0x0000000705077c24 */ /* 0x000fe2000f8e0207 */
[----:B------:R-:W-:-:S03]  /*afe0*/  LEA R8, P3, R2, UR8, 0x1 ;  /* 0x0000000802087c11 */ /* 0x000fc6000f8608ff */
[----:B------:R-:W-:-:S05]  /*aff0*/  IMAD.IADD R7, R3, 0x1, R7 ;  /* 0x0000000103077824 */ /* 0x000fca00078e0207 */
[----:B------:R-:W-:Y:S01]  /*b000*/  LEA.HI.X R7, R2, UR9, R7, 0x1, P3 ;  /* 0x0000000902077c11 */ /* 0x000fe200098f0c07 */
[----:B------:R-:W-:Y:S06]  /*b010*/  BRA.DIV UR4, `(.L_x_45) ;  /* 0x0000003204e07947 */ /* 0x000fec000b800000 */
[----:B------:R-:W0:Y:S01]  /*b020*/  SHFL.IDX PT, R3, R0, RZ, 0x1c1f ;  /* 0x001c1fff00037589 */ /* 0x000e2200000e0000 */
[----:B------:R-:W-:Y:S01]  /*b030*/  ULDC UR4, c[0x0][0x288] ;  /* 0x0000a20000047ab9 */ /* 0x000fe20000000800 */
[----:B------:R-:W-:Y:S02]  /*b040*/  IMAD R6, R6, 0xc0, R9 ;  /* 0x000000c006067824 */ /* 0x000fe400078e0209 */
[----:B------:R-:W1:Y:S01]  /*b050*/  SHFL.IDX PT, R2, R4, RZ, 0x1c1f ;  /* 0x001c1fff04027589 */ /* 0x000e6200000e0000 */
[----:B------:R-:W-:-:S03]  /*b060*/  IMAD R5, R10, UR4, RZ ;  /* 0x000000040a057c24 */ /* 0x000fc6000f8e02ff */
[----:B------:R-:W-:Y:S02]  /*b070*/  SHFL.IDX PT, R14, R8, 0x1, 0x1c1f ;  /* 0x003c1f00080e7f89 */ /* 0x000fe400000e0000 */
[----:B------:R-:W-:-:S13]  /*b080*/  ISETP.GE.AND P4, PT, R6, R5, PT ;  /* 0x000000050600720c */ /* 0x000fda0003f86270 */
[----:B0-----:R-:W-:-:S05]  /*b090*/  @!P4 LEA R3, P3, R20, R3, 0x1 ;  /* 0x000000031403c211 */ /* 0x001fca00078608ff */
[----:B-1----:R-:W-:-:S05]  /*b0a0*/  @!P4 IMAD.X R2, RZ, RZ, R2, P3 ;  /* 0x000000ffff02c224 */ /* 0x002fca00018e0602 */
[----:B------:R-:W-:-:S04]  /*b0b0*/  @!P4 LOP3.LUT R3, R3, R2, RZ, 0x3c, !PT ;  /* 0x000000020303c212 */ /* 0x000fc800078e3cff */
[----:B------:R-:W-:-:S04]  /*b0c0*/  @!P4 LOP3.LUT R2, R3, R2, RZ, 0x3c, !PT ;  /* 0x000000020302c212 */ /* 0x000fc800078e3cff */
[----:B------:R-:W-:-:S05]  /*b0d0*/  @!P4 LOP3.LUT R3, R3, R2, RZ, 0x3c, !PT ;  /* 0x000000020303c212 */ /* 0x000fca00078e3cff */
[----:B------:R-:W-:Y:S04]  /*b0e0*/  @!P4 LDGSTS.E.BYPASS.LTC128B.128 [R26+0xda00], desc[UR60][R2.64], !P0 ;  /* 0x0da00000021acfae */ /* 0x000fe8000c101d7c */
[----:B------:R-:W-:Y:S04]  /*b0f0*/  @!P4 LDGSTS.E.BYPASS.LTC128B.128 [R26+0x10a00], desc[UR60][R2.64+0x40], !P1 ;  /* 0x10a00040021acfae */ /* 0x000fe8000c901d7c */
[----:B------:R0:W-:Y:S02]  /*b100*/  @!P4 LDGSTS.E.BYPASS.LTC128B.128 [R26+0x13a00], desc[UR60][R2.64+0x80], !P2 ;  /* 0x13a00080021acfae */ /* 0x0001e4000d101d7c */
[----:B0-----:R-:W-:-:S02]  /*b110*/  VIADD R2, R6, 0x20 ;  /* 0x0000002006027836 */ /* 0x001fc40000000000 */
[----:B------:R-:W0:Y:S03]  /*b120*/  SHFL.IDX PT, R3, R0, 0x1, 0x1c1f ;  /* 0x003c1f0000037f89 */ /* 0x000e2600000e0000 */
[----:B------:R-:W-:Y:S02]  /*b130*/  ISETP.GE.AND P3, PT, R2, R5, PT ;  /* 0x000000050200720c */ /* 0x000fe40003f66270 */
[----:B------:R-:W1:Y:S11]  /*b140*/  SHFL.IDX PT, R2, R4, 0x1, 0x1c1f ;  /* 0x003c1f0004027f89 */ /* 0x000e7600000e0000 */
        /* <DEDUP_REMOVED lines=11> */
[----:B------:R-:W1:Y:S04]  /*b200*/  SHFL.IDX PT, R2, R4, 0x2, 0x1c1f ;  /* 0x005c1f0004027f89 */ /* 0x000e6800000e0000 */
[----:B------:R-:W-:Y:S07]  /*b210*/  SHFL.IDX PT, R4, R4, 0x3, 0x1c1f ;  /* 0x007c1f0004047f89 */ /* 0x000fee00000e0000 */
[----:B0-----:R-:W-:-:S05]  /*b220*/  @!P3 LEA R3, P4, R20, R3, 0x1 ;  /* 0x000000031403b211 */ /* 0x001fca00078808ff */
[----:B-1----:R-:W-:-:S05]  /*b230*/  @!P3 IMAD.X R2, RZ, RZ, R2, P4 ;  /* 0x000000ffff02b224 */ /* 0x002fca00020e0602 */
[----:B------:R-:W-:-:S04]  /*b240*/  @!P3 LOP3.LUT R3, R3, R2, RZ, 0x3c, !PT ;  /* 0x000000020303b212 */ /* 0x000fc800078e3cff */
[----:B------:R-:W-:-:S04]  /*b250*/  @!P3 LOP3.LUT R2, R3, R2, RZ, 0x3c, !PT ;  /* 0x000000020302b212 */ /* 0x000fc800078e3cff */
[----:B------:R-:W-:-:S05]  /*b260*/  @!P3 LOP3.LUT R3, R3, R2, RZ, 0x3c, !PT ;  /* 0x000000020303b212 */ /* 0x000fca00078e3cff */
[----:B------:R-:W-:Y:S04]  /*b270*/  @!P3 LDGSTS.E.BYPASS.LTC128B.128 [R26+0xea00], desc[UR60][R2.64], !P0 ;  /* 0x0ea00000021abfae */ /* 0x000fe8000c101d7c */
[----:B------:R-:W-:Y:S04]  /*b280*/  @!P3 LDGSTS.E.BYPASS.LTC128B.128 [R26+0x11a00], desc[UR60][R2.64+0x40], !P1 ;  /* 0x11a00040021abfae */ /* 0x000fe8000c901d7c */
[----:B------:R0:W-:Y:S04]  /*b290*/  @!P3 LDGSTS.E.BYPASS.LTC128B.128 [R26+0x14a00], desc[UR60][R2.64+0x80], !P2 ;  /* 0x14a00080021abfae */ /* 0x0001e8000d101d7c */
[----:B0-----:R0:W1:Y:S02]  /*b2a0*/  SHFL.IDX PT, R2, R0, 0x3, 0x1c1f ;  /* 0x007c1f0000027f89 */ /* 0x00106400000e0000 */
[----:B0-----:R-:W-:-:S05]  /*b2b0*/  VIADD R0, R6, 0x80 ;  /* 0x0000008006007836 */ /* 0x001fca0000000000 */
[----:B------:R-:W-:Y:S01]  /*b2c0*/  ISETP.GE.AND P3, PT, R0, R5, PT ;  /* 0x000000050000720c */ /* 0x000fe20003f66270 */
[----:B------:R-:W-:-:S05]  /*b2d0*/  VIADD R0, R6, 0x60 ;  /* 0x0000006006007836 */ /* 0x000fca0000000000 */
[----:B------:R-:W-:Y:S02]  /*b2e0*/  ISETP.GE.AND P4, PT, R0, R5, PT ;  /* 0x000000050000720c */ /* 0x000fe40003f86270 */
[----:B------:R-:W-:Y:S04]  /*b2f0*/  SHFL.IDX PT, R0, R7, RZ, 0x1c1f ;  /* 0x001c1fff07007589 */ /* 0x000fe800000e0000 */
[----:B------:R-:W-:Y:S07]  /*b300*/  SHFL.IDX PT, R7, R7, 0x1, 0x1c1f ;  /* 0x003c1f0007077f89 */ /* 0x000fee00000e0000 */
[----:B-1----:R-:W-:-:S05]  /*b310*/  @!P4 LEA R2, P5, R20, R2, 0x1 ;  /* 0x000000021402c211 */ /* 0x002fca00078a08ff */
[----:B------:R-:W-:Y:S02]  /*b320*/  @!P4 IMAD.X R3, RZ, RZ, R4, P5 ;  /* 0x000000ffff03c224 */ /* 0x000fe400028e0604 */
[----:B------:R-:W0:Y:S04]  /*b330*/  SHFL.IDX PT, R4, R8, RZ, 0x1c1f ;  /* 0x001c1fff08047589 */ /* 0x000e2800000e0000 */
[----:B------:R-:W-:Y:S04]  /*b340*/  @!P4 LDGSTS.E.BYPASS.LTC128B.128 [R26+0xf200], desc[UR60][R2.64], !P0 ;  /* 0x0f200000021acfae */ /* 0x000fe8000c101d7c */
[----:B------:R-:W-:Y:S04]  /*b350*/  @!P4 LDGSTS.E.BYPASS.LTC128B.128 [R26+0x12200], desc[UR60][R2.64+0x40], !P1 ;  /* 0x12200040021acfae */ /* 0x000fe8000c901d7c */
[----:B------:R1:W-:Y:S01]  /*b360*/  @!P4 LDGSTS.E.BYPASS.LTC128B.128 [R26+0x15200], desc[UR60][R2.64+0x80], !P2 ;  /* 0x15200080021acfae */ /* 0x0003e2000d101d7c */
[----:B0-----:R-:W-:-:S05]  /*b370*/  @!P3 LEA R4, P5, R20, R4, 0x1 ;  /* 0x000000041404b211 */ /* 0x001fca00078a08ff */
[----:B------:R-:W-:Y:S02]  /*b380*/  @!P3 IMAD.X R0, RZ, RZ, R0, P5 ;  /* 0x000000ffff00b224 */ /* 0x000fe400028e0600 */
[----:B-1----:R-:W-:Y:S02]  /*b390*/  @!P3 IMAD.MOV.U32 R2, RZ, RZ, R4 ;  /* 0x000000ffff02b224 */ /* 0x002fe400078e0004 */
[----:B------:R-:W-:-:S05]  /*b3a0*/  @!P3 IMAD.MOV.U32 R3, RZ, RZ, R0 ;  /* 0x000000ffff03b224 */ /* 0x000fca00078e0000 */
[----:B------:R0:W-:Y:S04]  /*b3b0*/  @!P3 LDGSTS.E.BYPASS.LTC128B.128 [R26+0xfa00], desc[UR60][R2.64], !P0 ;  /* 0x0fa00000021abfae */ /* 0x0001e8000c101d7c */
[----:B------:R0:W-:Y:S04]  /*b3c0*/  @!P3 LDGSTS.E.BYPASS.LTC128B.128 [R26+0x12a00], desc[UR60][R2.64+0x40], !P1 ;  /* 0x12a00040021abfae */ /* 0x0001e8000c901d7c */
[----:B------:R0:W-:Y:S02]  /*b3d0*/  @!P3 LDGSTS.E.BYPASS.LTC128B.128 [R26+0x15a00], desc[UR60][R2.64+0x80], !P2 ;  /* 0x15a00080021abfae */ /* 0x0001e4000d101d7c */
.L_x_145:
[----:B------:R-:W2:Y:S01]  /*b3e0*/  LDL R0, [R1+0x18] ;  /* 0x0000180001007983 */ /* 0x000ea20000100800 */
[----:B------:R-:W-:-:S05]  /*b3f0*/  VIADD R6, R6, 0xa0 ;  /* 0x000000a006067836 */ /* 0x000fca0000000000 */
[----:B------:R-:W-:-:S13]  /*b400*/  ISETP.GE.AND P3, PT, R6, R5, PT ;  /* 0x000000050600720c */ /* 0x000fda0003f66270 */
[----:B0-----:R-:W-:-:S05]  /*b410*/  @!P3 LEA R2, P4, R20, R14, 0x1 ;  /* 0x0000000e1402b211 */ /* 0x001fca00078808ff */
[----:B------:R-:W-:-:S05]  /*b420*/  @!P3 IMAD.X R3, RZ, RZ, R7, P4 ;  /* 0x000000ffff03b224 */ /* 0x000fca00020e0607 */
[----:B------:R-:W-:Y:S01]  /*b430*/  @!PT LDS RZ, [RZ] ;  /* 0x00000000fffff984 */ /* 0x000fe20000000800 */
[----:B------:R-:W-:Y:S01]  /*b440*/  @!PT LDS RZ, [RZ] ;  /* 0x00000000fffff984 */ /* 0x000fe20000000800 */
[----:B------:R-:W-:Y:S01]  /*b450*/  @!PT LDS RZ, [RZ] ;  /* 0x00000000fffff984 */ /* 0x000fe20000000800 */
[----:B------:R0:W-:Y:S04]  /*b460*/  @!P3 LDGSTS.E.BYPASS.LTC128B.128 [R26+0x10200], desc[UR60][R2.64], !P0 ;  /* 0x10200000021abfae */ /* 0x0001e8000c101d7c */
[----:B------:R0:W-:Y:S04]  /*b470*/  @!P3 LDGSTS.E.BYPASS.LTC128B.128 [R26+0x13200], desc[UR60][R2.64+0x40], !P1 ;  /* 0x13200040021abfae */ /* 0x0001e8000c901d7c */
[----:B------:R0:W-:Y:S01]  /*b480*/  @!P3 LDGSTS.E.BYPASS.LTC128B.128 [R26+0x16200], desc[UR60][R2.64+0x80], !P2 ;  /* 0x16200080021abfae */ /* 0x0001e2000d101d7c */
[----:B------:R-:W-:Y:S01]  /*b490*/  NOP ;  /* 0x0000000000007918 */ /* 0x000fe20000000000 */
[----:B------:R-:W-:Y:S02]  /*b4a0*/  SYNCS.ARRIVE.TRANS64.RED.A0T1 RZ, [UR36+0x31c00], RZ ;  /* 0x031c00ffffff79a7 */ /* 0x000fe40008200424 */
[----:B------:R-:W-:Y:S01]  /*b4b0*/  ARRIVES.LDGSTSBAR.64.TRANSCNT [UR36+0x31c00] ;  /* 0x031c0000ff0079b0 */ /* 0x000fe20008000aa4 */
[----:B--2---:R-:W-:-:S04]  /*b4c0*/  LOP3.LUT R0, R0, 0x1, RZ, 0xc, !PT ;  /* 0x0000000100007812 */ /* 0x004fc800078e0cff */
[----:B------:R-:W-:Y:S01]  /*b4d0*/  SHF.L.U32 R0, R0, 0x1f, RZ ;  /* 0x0000001f00007819 */ /* 0x000fe200000006ff */
[----:B------:R-:W-:Y:S01]  /*b4e0*/  NOP ;  /* 0x0000000000007918 */ /* 0x000fe20000000000 */
[----:B------:R-:W2:Y:S01]  /*b4f0*/  LDL.LU R8, [R1+0x8] ;  /* 0x0000080001087983 */ /* 0x000ea20000300800 */
[----:B------:R-:W-:Y:S01]  /*b500*/  SYNCS.ARRIVE.TRANS64.A1T0 RZ, [UR36+0x31c00], RZ ;  /* 0x031c00ffffff79a7 */ /* 0x000fe20008100024 */
[----:B------:R-:W-:Y:S01]  /*b510*/  BSSY B0, `(.L_x_46) ;  /* 0x0000005000007945 */ /* 0x000fe20003800000 */
[----:B------:R-:W-:Y:S01]  /*b520*/  IMAD.U32 R9, RZ, RZ, UR36 ;  /* 0x00000024ff097e24 */ /* 0x000fe2000f8e00ff */
[----:B------:R-:W1:Y:S01]  /*b530*/  SYNCS.PHASECHK.TRANS64.TRYWAIT P0, [UR36+0x31c20], R0 ;  /* 0x031c2000ff0075a7 */ /* 0x000e620008000164 */
[----:B--2---:R-:W-:Y:S01]  /*b540*/  ISETP.GE.AND P1, PT, R8, 0x91, PT ;  /* 0x000000910800780c */ /* 0x004fe20003f26270 */
[----:B01----:R-:W-:-:S12]  /*b550*/  @!P0 BRA `(.L_x_47) ;  /* 0x00000034009c8947 */ /* 0x003fd80003800000 */
.L_x_146:
[----:B------:R-:W-:Y:S05]  /*b560*/  BSYNC B0 ;  /* 0x0000000000007941 */ /* 0x000fea0003800000 */
.L_x_46:
[----:B------:R-:W-:Y:S01]  /*b570*/  VIADD R8, R9, 0x31c00 ;  /* 0x00031c0009087836 */ /* 0x000fe20000000000 */
[----:B------:R-:W-:Y:S06]  /*b580*/  @!P1 BRA `(.L_x_48) ;  /* 0x0000002000749947 */ /* 0x000fec0003800000 */
[----:B------:R-:W2:Y:S01]  /*b590*/  LDL R2, [R1] ;  /* 0x0000000001027983 */ /* 0x000ea20000100800 */
[----:B------:R-:W-:Y:S02]  /*b5a0*/  IMAD.MOV.U32 R3, RZ, RZ, 0x1 ;  /* 0x00000001ff037424 */ /* 0x000fe400078e00ff */
[----:B--2---:R-:W-:-:S05]  /*b5b0*/  IMAD.MOV R6, RZ, RZ, -R2 ;  /* 0x000000ffff067224 */ /* 0x004fca00078e0a02 */
[----:B------:R-:W-:-:S05]  /*b5c0*/  VIADDMNMX R6, R6, R3, 0xffffffff, !PT ;  /* 0xffffffff06067446 */ /* 0x000fca0007800103 */
[----:B0-----:R-:W-:-:S05]  /*b5d0*/  IMAD.IADD R0, R2, 0x1, R6 ;  /* 0x0000000102007824 */ /* 0x001fca00078e0206 */
[----:B------:R-:W-:-:S04]  /*b5e0*/  LOP3.LUT R0, R0, 0x1, RZ, 0xc0, !PT ;  /* 0x0000000100007812 */ /* 0x000fc800078ec0ff */
[----:B------:R-:W-:Y:S01]  /*b5f0*/  ISETP.NE.U32.AND P0, PT, R0, 0x1, PT ;  /* 0x000000010000780c */ /* 0x000fe20003f05070 */
[----:B------:R-:W-:-:S12]  /*b600*/  VIADD R0, R2, 0xfffffffe ;  /* 0xfffffffe02007836 */ /* 0x000fd80000000000 */
[----:B------:R-:W-:Y:S05]  /*b610*/  @P0 BRA `(.L_x_49) ;  /* 0x0000000800c80947 */ /* 0x000fea0003800000 */
[----:B------:R-:W-:Y:S01]  /*b620*/  LOP3.LUT P2, RZ, R19, 0x2, RZ, 0xc0, !PT ;  /* 0x0000000213ff7812 */ /* 0x000fe2000784c0ff */
[----:B------:R-:W-:Y:S01]  /*b630*/  VIADD R7, R16, 0x1 ;  /* 0x0000000110077836 */ /* 0x000fe20000000000 */
[----:B------:R-:W-:Y:S04]  /*b640*/  BSSY B0, `(.L_x_50) ;  /* 0x00000ab000007945 */ /* 0x000fe80003800000 */
[----:B------:R-:W-:-:S04]  /*b650*/  ISETP.NE.AND P0, PT, R7, 0x2, PT ;  /* 0x000000020700780c */ /* 0x000fc80003f05270 */
[----:B------:R-:W-:Y:S02]  /*b660*/  SEL R10, RZ, 0x1, P0 ;  /* 0x00000001ff0a7807 */ /* 0x000fe40000000000 */
[----:B------:R-:W-:Y:S02]  /*b670*/  SEL R7, R7, RZ, P0 ;  /* 0x000000ff07077207 */ /* 0x000fe40000000000 */
[----:B------:R-:W-:Y:S01]  /*b680*/  LOP3.LUT R10, R23, R10, RZ, 0x3c, !PT ;  /* 0x0000000a170a7212 */ /* 0x000fe200078e3cff */
[----:B------:R-:W-:Y:S06]  /*b690*/  @!P2 BRA `(.L_x_51) ;  /* 0x000000080094a947 */ /* 0x000fec0003800000 */
[----:B------:R-:W-:Y:S01]  /*b6a0*/  LOP3.LUT P2, RZ, R19, 0x1, RZ, 0xc0, !PT ;  /* 0x0000000113ff7812 */ /* 0x000fe2000784c0ff */
[----:B------:R-:W-:-:S12]  /*b6b0*/  IMAD.MOV.U32 R5, RZ, RZ, R18 ;  /* 0x000000ffff057224 */ /* 0x000fd800078e0012 */
[----:B------:R-:W-:Y:S05]  /*b6c0*/  @!P2 BRA `(.L_x_52) ;  /* 0x000000000048a947 */ /* 0x000fea0003800000 */
[----:B------:R-:W0:Y:S01]  /*b6d0*/  LDC R5, c[0x0][0x43c] ;  /* 0x00010f00ff057b82 */ /* 0x000e220000000800 */
[----:B------:R-:W-:Y:S01]  /*b6e0*/  ULDC.64 UR4, c[0x0][0x428] ;  /* 0x00010a0000047ab9 */ /* 0x000fe20000000a00 */
[----:B0-----:R-:W-:-:S13]  /*b6f0*/  ISETP.NE.AND P0, PT, R5, 0x1, PT ;  /* 0x000000010500780c */ /* 0x001fda0003f05270 */
[----:B------:R-:W0:Y:S02]  /*b700*/  @P0 LDC.64 R2, c[0x0][0x440] ;  /* 0x00011000ff020b82 */ /* 0x000e240000000a00 */
[----:B0-----:R-:W-:-:S04]  /*b710*/  @P0 IMAD.HI.U32 R4, R0, R2, RZ ;  /* 0x0000000200040227 */ /* 0x001fc800078e00ff */
[----:B------:R-:W-:Y:S01]  /*b720*/  IMAD.MOV.U32 R2, RZ, RZ, R0 ;  /* 0x000000ffff027224 */ /* 0x000fe200078e0000 */
[----:B------:R-:W-:Y:S01]  /*b730*/  @P0 SHF.R.U32.HI R2, RZ, R3, R4 ;  /* 0x00000003ff020219 */ /* 0x000fe20000011604 */
[----:B------:R-:W-:-:S04]  /*b740*/  IMAD R4, R25, UR4, RZ ;  /* 0x0000000419047c24 */ /* 0x000fc8000f8e02ff */
[----:B------:R-:W-:Y:S02]  /*b750*/  IMAD.MOV R3, RZ, RZ, -R2 ;  /* 0x000000ffff037224 */ /* 0x000fe400078e0a02 */
[----:B------:R-:W-:Y:S02]  /*b760*/  IMAD R4, R22, UR5, R4 ;  /* 0x0000000516047c24 */ /* 0x000fe4000f8e0204 */
[----:B------:R-:W-:Y:S01]  /*b770*/  IMAD R0, R5, R3, R0 ;  /* 0x0000000305007224 */ /* 0x000fe200078e0200 */
[----:B------:R-:W-:-:S03]  /*b780*/  SHF.R.S32.HI R3, RZ, 0x1f, R2 ;  /* 0x0000001fff037819 */ /* 0x000fc60000011402 */
[----:B------:R-:W-:Y:S01]  /*b790*/  IMAD.WIDE.U32 R2, R22, UR4, R2 ;  /* 0x0000000416027c25 */ /* 0x000fe2000f8e0002 */
[----:B------:R-:W-:-:S03]  /*b7a0*/  ULDC.64 UR4, c[0x0][0x418] ;  /* 0x0001060000047ab9 */ /* 0x000fc60000000a00 */
[----:B------:R-:W-:Y:S01]  /*b7b0*/  IMAD.IADD R3, R4, 0x1, R3 ;  /* 0x0000000104037824 */ /* 0x000fe200078e0203 */
[----:B------:R-:W-:-:S04]  /*b7c0*/  LEA R4, P0, R2, UR4, 0x2 ;  /* 0x0000000402047c11 */ /* 0x000fc8000f8010ff */
[----:B------:R-:W-:-:S06]  /*b7d0*/  LEA.HI.X R5, R2, UR5, R3, 0x2, P0 ;  /* 0x0000000502057c11 */ /* 0x000fcc00080f1403 */
[----:B------:R0:W5:Y:S03]  /*b7e0*/  LDG.E R5, desc[UR60][R4.64] ;  /* 0x0000003c04057981 */ /* 0x000166000c1e1900 */
.L_x_52:
[----:B------:R-:W-:Y:S01]  /*b7f0*/  LEA R3, R7, UR36, 0x3 ;  /* 0x0000002407037c11 */ /* 0x000fe2000f8e18ff */
[----:B------:R-:W-:Y:S01]  /*b800*/  BSSY B1, `(.L_x_53) ;  /* 0x0000004000017945 */ /* 0x000fe20003800000 */
[----:B------:R-:W-:-:S04]  /*b810*/  SHF.L.U32 R2, R10, 0x1f, RZ ;  /* 0x0000001f0a027819 */ /* 0x000fc800000006ff */
[----:B------:R-:W1:Y:S02]  /*b820*/  SYNCS.PHASECHK.TRANS64.TRYWAIT P0, [R3+URZ+0x31c40], R2 ;  /* 0x031c4002030075a7 */ /* 0x000e64000800017f */
[----:B-1----:R-:W-:Y:S05]  /*b830*/  @!P0 BRA `(.L_x_54) ;  /* 0x0000003000f88947 */ /* 0x002fea0003800000 */
.L_x_147:
[----:B------:R-:W-:Y:S05]  /*b840*/  BSYNC B1 ;  /* 0x0000000000017941 */ /* 0x000fea0003800000 */
.L_x_53:
[----:B0-----:R-:W0:Y:S01]  /*b850*/  S2R R4, SR_TID.X ;  /* 0x0000000000047919 */ /* 0x001e220000002100 */
[----:B------:R-:W-:Y:S01]  /*b860*/  BSSY B1, `(.L_x_55) ;  /* 0x000000b000017945 */ /* 0x000fe20003800000 */
[----:B0-----:R-:W-:-:S04]  /*b870*/  LOP3.LUT R4, R4, 0x7f, RZ, 0xc0, !PT ;  /* 0x0000007f04047812 */ /* 0x001fc800078ec0ff */
[----:B------:R-:W-:-:S13]  /*b880*/  ISETP.NE.AND P1, PT, R4, RZ, PT ;  /* 0x000000ff0400720c */ /* 0x000fda0003f25270 */
[----:B------:R-:W-:Y:S05]  /*b890*/  @P1 BRA `(.L_x_56) ;  /* 0x00000000001c1947 */ /* 0x000fea0003800000 */
[----:B------:R-:W0:Y:S01]  /*b8a0*/  S2R R4, SR_TID.X ;  /* 0x0000000000047919 */ /* 0x000e220000002100 */
[----:B-1----:R-:W-:-:S04]  /*b8b0*/  IMAD.MOV.U32 R2, RZ, RZ, 0x6c00 ;  /* 0x00006c00ff027424 */ /* 0x002fc800078e00ff */
[----:B------:R2:W-:Y:S01]  /*b8c0*/  SYNCS.ARRIVE.TRANS64 RZ, [R3+URZ+0x31c30], R2 ;  /* 0x031c300203ff79a7 */ /* 0x0005e2000800003f */
[----:B0-----:R-:W-:-:S04]  /*b8d0*/  LOP3.LUT R4, R4, 0x1f, RZ, 0xc0, !PT ;  /* 0x0000001f04047812 */ /* 0x001fc800078ec0ff */
[----:B------:R-:W-:-:S13]  /*b8e0*/  ISETP.NE.AND P0, PT, R4, RZ, PT ;  /* 0x000000ff0400720c */ /* 0x000fda0003f05270 */
[----:B--2---:R-:W-:Y:S05]  /*b8f0*/  @!P0 BRA `(.L_x_56) ;  /* 0x0000000000048947 */ /* 0x004fea0003800000 */
[----:B------:R-:W-:Y:S01]  /*b900*/  BPT.TRAP 0x1 ;  /* 0x000000040000795c */ /* 0x000fe20000300000 */
.L_x_56:
[----:B------:R-:W-:Y:S05]  /*b910*/  BSYNC B1 ;  /* 0x0000000000017941 */ /* 0x000fea0003800000 */
.L_x_55:
[----:B------:R-:W-:Y:S01]  /*b920*/  IMAD.MOV.U32 R12, RZ, RZ, RZ ;  /* 0x000000ffff0c7224 */ /* 0x000fe200078e00ff */
[----:B------:R-:W-:Y:S01]  /*b930*/  UIADD3 UR4, UP0, UR38, 0x370, URZ ;  /* 0x0000037026047890 */ /* 0x000fe2000ff1e03f */
[----:B------:R-:W-:Y:S01]  /*b940*/  IMAD R4, R7, 0x6c00, R9 ;  /* 0x00006c0007047824 */ /* 0x000fe200078e0209 */
[----:B------:R-:W-:Y:S01]  /*b950*/  PLOP3.LUT P0, PT, PT, PT, PT, 0x80, 0x0 ;  /* 0x000000000000781c */ /* 0x000fe20003f0f070 */
[----:B-1----:R-:W-:Y:S01]  /*b960*/  VIADD R3, R3, 0x31c30 ;  /* 0x00031c3003037836 */ /* 0x002fe20000000000 */
[----:B------:R-:W-:Y:S01]  /*b970*/  R2UR UR10, R12 ;  /* 0x000000000c0a72ca */ /* 0x000fe200000e0000 */
[----:B------:R-:W-:Y:S01]  /*b980*/  IMAD R2, R0, 0x90, RZ ;  /* 0x0000009000027824 */ /* 0x000fe200078e02ff */
[----:B------:R-:W-:Y:S01]  /*b990*/  UIADD3.X UR5, URZ, UR39, URZ, UP0, !UPT ;  /* 0x000000273f057290 */ /* 0x000fe200087fe43f */
[----:B------:R-:W-:Y:S01]  /*b9a0*/  VIADD R11, R4, 0x16a00 ;  /* 0x00016a00040b7836 */ /* 0x000fe20000000000 */
[----:B------:R-:W-:Y:S01]  /*b9b0*/  UMOV UR6, 0x0 ;  /* 0x0000000000067882 */ /* 0x000fe20000000000 */
[----:B------:R-:W-:-:S10]  /*b9c0*/  UMOV UR7, 0x14f00000 ;  /* 0x14f0000000077882 */ /* 0x000fd40000000000 */
.L_x_57:
[----:B------:R-:W-:-:S13]  /*b9d0*/  @P0 ELECT P2, URZ, PT ;  /* 0x00000000003f082f */ /* 0x000fda0003840000 */
[----:B-----5:R-:W-:Y:S02]  /*b9e0*/  @P2 R2UR UR13, R5 ;  /* 0x00000000050d22ca */ /* 0x020fe400000e0000 */
[----:B------:R-:W-:Y:S02]  /*b9f0*/  @P2 R2UR UR12, R17 ;  /* 0x00000000110c22ca */ /* 0x000fe400000e0000 */
[----:B------:R-:W-:Y:S02]  /*ba00*/  @P2 R2UR UR11, R2 ;  /* 0x00000000020b22ca */ /* 0x000fe400000e0000 */
[----:B------:R-:W-:Y:S02]  /*ba10*/  @P2 R2UR UR9, R3 ;  /* 0x00000000030922ca */ /* 0x000fe400000e0000 */
[----:B------:R-:W-:Y:S02]  /*ba20*/  @P2 R2UR UR8, R11 ;  /* 0x000000000b0822ca */ /* 0x000fe400000e0000 */
[----:B------:R-:W-:-:S02]  /*ba30*/  @P2 PLOP3.LUT P0, PT, P2, PT, PT, 0x8, 0x0 ;  /* 0x000000000000281c */ /* 0x000fc4000170e170 */
[----:B------:R-:W-:-:S09]  /*ba40*/  PLOP3.LUT P2, PT, PT, PT, PT, 0x8, 0x0 ;  /* 0x000000000000781c */ /* 0x000fd20003f4e170 */
[----:B------:R0:W-:Y:S02]  /*ba50*/  UTMALDG.4D [UR8], [UR4], desc[UR6] ;  /* 0x00000608040075b4 */ /* 0x0001e40008019000 */
[----:B0-----:R-:W-:Y:S05]  /*ba60*/  @P0 BRA.U.ANY `(.L_x_57) ;  /* 0xfffffffd00d80947 */ /* 0x001fea000393ffff */
[----:B------:R-:W-:Y:S01]  /*ba70*/  IMAD.MOV.U32 R15, RZ, RZ, 0x20 ;  /* 0x00000020ff0f7424 */ /* 0x000fe200078e00ff */
[----:B------:R-:W-:Y:S01]  /*ba80*/  PLOP3.LUT P0, PT, PT, PT, PT, 0x80, 0x0 ;  /* 0x000000000000781c */ /* 0x000fe20003f0f070 */
[----:B------:R-:W-:Y:S01]  /*ba90*/  VIADD R11, R4, 0x18e00 ;  /* 0x00018e00040b7836 */ /* 0x000fe20000000000 */
[----:B------:R-:W-:Y:S01]  /*baa0*/  UMOV UR6, 0x0 ;  /* 0x0000000000067882 */ /* 0x000fe20000000000 */
[----:B------:R-:W-:Y:S01]  /*bab0*/  UMOV UR7, 0x14f00000 ;  /* 0x14f0000000077882 */ /* 0x000fe20000000000 */
[----:B------:R-:W-:-:S15]  /*bac0*/  R2UR UR10, R15 ;  /* 0x000000000f0a72ca */ /* 0x000fde00000e0000 */
.L_x_58:
[----:B------:R-:W-:-:S13]  /*bad0*/  @P0 ELECT P2, URZ, PT ;  /* 0x00000000003f082f */ /* 0x000fda0003840000 */
[----:B------:R-:W-:Y:S02]  /*bae0*/  @P2 R2UR UR13, R5 ;  /* 0x00000000050d22ca */ /* 0x000fe400000e0000 */
        /* <DEDUP_REMOVED lines=14> */
.L_x_59:
        /* <DEDUP_REMOVED lines=10> */
[----:B------:R-:W-:Y:S01]  /*bc70*/  SHF.L.U32 R2, R23, 0x1f, RZ ;  /* 0x0000001f17027819 */ /* 0x000fe200000006ff */
[----:B------:R-:W-:Y:S01]  /*bc80*/  IMAD R3, R16, 0x8, R8 ;  /* 0x0000000810037824 */ /* 0x000fe200078e0208 */
[----:B------:R-:W-:Y:S03]  /*bc90*/  BSSY B1, `(.L_x_60) ;  /* 0x0000003000017945 */ /* 0x000fe60003800000 */
[----:B------:R-:W0:Y:S02]  /*bca0*/  SYNCS.PHASECHK.TRANS64.TRYWAIT P0, [R3+URZ+0x60], R2 ;  /* 0x00006002030075a7 */ /* 0x000e24000800017f */
[----:B0-----:R-:W-:Y:S05]  /*bcb0*/  @!P0 BRA `(.L_x_61) ;  /* 0x0000002c00ec8947 */ /* 0x001fea0003800000 */
.L_x_148:
[----:B------:R-:W-:Y:S05]  /*bcc0*/  BSYNC B1 ;  /* 0x0000000000017941 */ /* 0x000fea0003800000 */
.L_x_60:
[----:B------:R-:W-:Y:S01]  /*bcd0*/  BSSY B1, `(.L_x_62) ;  /* 0x000000c000017945 */ /* 0x000fe20003800000 */
[----:B0-----:R-:W-:Y:S02]  /*bce0*/  IMAD.MOV.U32 R2, RZ, RZ, 0x0 ;  /* 0x00000000ff027424 */ /* 0x001fe400078e00ff */
[----:B------:R-:W-:Y:S01]  /*bcf0*/  IMAD.MOV.U32 R3, RZ, RZ, 0x14f00000 ;  /* 0x14f00000ff037424 */ /* 0x000fe200078e00ff */
[----:B------:R-:W-:Y:S06]  /*bd00*/  @P1 BRA `(.L_x_63) ;  /* 0x0000000000201947 */ /* 0x000fec0003800000 */
[----:B------:R-:W0:Y:S01]  /*bd10*/  S2R R4, SR_TID.X ;  /* 0x0000000000047919 */ /* 0x000e220000002100 */
[----:B------:R-:W-:Y:S01]  /*bd20*/  IMAD.MOV.U32 R11, RZ, RZ, 0x6c00 ;  /* 0x00006c00ff0b7424 */ /* 0x000fe200078e00ff */
[----:B0-----:R-:W-:Y:S02]  /*bd30*/  LOP3.LUT R13, R4, 0x1f, RZ, 0xc0, !PT ;  /* 0x0000001f040d7812 */ /* 0x001fe400078ec0ff */
[----:B------:R-:W-:Y:S02]  /*bd40*/  LEA R4, R16, UR36, 0x3 ;  /* 0x0000002410047c11 */ /* 0x000fe4000f8e18ff */
[----:B------:R-:W-:Y:S02]  /*bd50*/  ISETP.NE.AND P0, PT, R13, RZ, PT ;  /* 0x000000ff0d00720c */ /* 0x000fe40003f05270 */
[----:B------:R0:W-:Y:S11]  /*bd60*/  SYNCS.ARRIVE.TRANS64 RZ, [R4+URZ+0x31c50], R11 ;  /* 0x031c500b04ff79a7 */ /* 0x0001f6000800003f */
[----:B0-----:R-:W-:Y:S05]  /*bd70*/  @!P0 BRA `(.L_x_63) ;  /* 0x0000000000048947 */ /* 0x001fea0003800000 */
[----:B------:R-:W-:Y:S01]  /*bd80*/  BPT.TRAP 0x1 ;  /* 0x000000040000795c */ /* 0x000fe20000300000 */
.L_x_63:
[----:B------:R-:W-:Y:S05]  /*bd90*/  BSYNC B1 ;  /* 0x0000000000017941 */ /* 0x000fea0003800000 */
.L_x_62:
[----:B------:R-:W-:Y:S01]  /*bda0*/  R2UR UR6, R2 ;  /* 0x00000000020672ca */ /* 0x000fe200000e0000 */
[C---:B------:R-:W-:Y:S01]  /*bdb0*/  IMAD R11, R16.reuse, 0x6c00, R9 ;  /* 0x00006c00100b7824 */ /* 0x040fe200078e0209 */
[----:B------:R-:W-:Y:S01]  /*bdc0*/  R2UR UR7, R3 ;  /* 0x00000000030772ca */ /* 0x000fe200000e0000 */
[----:B------:R-:W-:Y:S01]  /*bdd0*/  UIADD3 UR4, UP0, UR38, 0x470, URZ ;  /* 0x0000047026047890 */ /* 0x000fe2000ff1e03f */
[----:B------:R-:W-:Y:S01]  /*bde0*/  LEA R4, R16, UR36, 0x3 ;  /* 0x0000002410047c11 */ /* 0x000fe2000f8e18ff */
[----:B------:R-:W-:Y:S01]  /*bdf0*/  VIADD R13, R11, 0x200 ;  /* 0x000002000b0d7836 */ /* 0x000fe20000000000 */
[----:B------:R-:W-:Y:S01]  /*be00*/  R2UR UR10, R12 ;  /* 0x000000000c0a72ca */ /* 0x000fe200000e0000 */
[----:B------:R-:W-:Y:S01]  /*be10*/  IMAD R12, R24, 0x90, RZ ;  /* 0x00000090180c7824 */ /* 0x000fe200078e02ff */
[----:B------:R-:W-:Y:S01]  /*be20*/  PLOP3.LUT P0, PT, PT, PT, PT, 0x80, 0x0 ;  /* 0x000000000000781c */ /* 0x000fe20003f0f070 */
[----:B------:R-:W-:Y:S01]  /*be30*/  VIADD R4, R4, 0x31c50 ;  /* 0x00031c5004047836 */ /* 0x000fe20000000000 */
[----:B------:R-:W-:-:S12]  /*be40*/  UIADD3.X UR5, URZ, UR39, URZ, UP0, !UPT ;  /* 0x000000273f057290 */ /* 0x000fd800087fe43f */
.L_x_64:
        /* <DEDUP_REMOVED lines=10> */
[----:B------:R-:W-:Y:S01]  /*bef0*/  R2UR UR10, R15 ;  /* 0x000000000f0a72ca */ /* 0x000fe200000e0000 */
[----:B------:R-:W-:Y:S01]  /*bf00*/  VIADD R13, R11, 0x2600 ;  /* 0x000026000b0d7836 */ /* 0x000fe20000000000 */
[----:B------:R-:W-:Y:S02]  /*bf10*/  R2UR UR6, R2 ;  /* 0x00000000020672ca */ /* 0x000fe400000e0000 */
[----:B------:R-:W-:Y:S02]  /*bf20*/  R2UR UR7, R3 ;  /* 0x00000000030772ca */ /* 0x000fe400000e0000 */
[----:B------:R-:W-:-:S13]  /*bf30*/  PLOP3.LUT P0, PT, PT, PT, PT, 0x80, 0x0 ;  /* 0x000000000000781c */ /* 0x000fda0003f0f070 */
.L_x_65:
        /* <DEDUP_REMOVED lines=15> */
.L_x_66:
        /* <DEDUP_REMOVED lines=10> */
[----:B------:R-:W-:Y:S02]  /*c0d0*/  IMAD.MOV.U32 R18, RZ, RZ, R5 ;  /* 0x000000ffff127224 */ /* 0x000fe400078e0005 */
[----:B------:R-:W-:-:S07]  /*c0e0*/  IMAD.MOV.U32 R24, RZ, RZ, R0 ;  /* 0x000000ffff187224 */ /* 0x000fce00078e0000 */
.L_x_51:
[----:B------:R-:W-:Y:S05]  /*c0f0*/  BSYNC B0 ;  /* 0x0000000000007941 */ /* 0x000fea0003800000 */
.L_x_50:
[----:B------:R-:W2:Y:S01]  /*c100*/  LDL.LU R0, [R1] ;  /* 0x0000000001007983 */ /* 0x000ea20000300800 */
[----:B------:R-:W-:Y:S02]  /*c110*/  IMAD.MOV.U32 R16, RZ, RZ, R7 ;  /* 0x000000ffff107224 */ /* 0x000fe400078e0007 */
[----:B------:R-:W-:Y:S02]  /*c120*/  IMAD.MOV.U32 R23, RZ, RZ, R10 ;  /* 0x000000ffff177224 */ /* 0x000fe400078e000a */
[----:B--2---:R-:W-:-:S07]  /*c130*/  VIADD R0, R0, 0xfffffffd ;  /* 0xfffffffd00007836 */ /* 0x004fce0000000000 */
.L_x_49:
[----:B------:R-:W-:Y:S01]  /*c140*/  IMAD.MOV R3, RZ, RZ, -R6 ;  /* 0x000000ffff037224 */ /* 0x000fe200078e0a06 */
[----:B------:R-:W-:Y:S04]  /*c150*/  BSSY B0, `(.L_x_48) ;  /* 0x0000160000007945 */ /* 0x000fe80003800000 */
[----:B------:R-:W-:-:S13]  /*c160*/  ISETP.NE.AND P0, PT, R28, R3, PT ;  /* 0x000000031c00720c */ /* 0x000fda0003f05270 */
[----:B------:R-:W-:Y:S05]  /*c170*/  @!P0 BRA `(.L_x_67) ;  /* 0x0000001400748947 */ /* 0x000fea0003800000 */
[----:B------:R-:W-:-:S07]  /*c180*/  IMAD.MOV.U32 R4, RZ, RZ, R18 ;  /* 0x000000ffff047224 */ /* 0x000fce00078e0012 */
.L_x_102:
        /* <DEDUP_REMOVED lines=22> */
[----:B------:R-:W-:Y:S01]  /*c2f0*/  IMAD.WIDE.U32 R2, R22, UR4, R2 ;  /* 0x0000000416027c25 */ /* 0x000fe2000f8e0002 */
[----:B------:R-:W-:-:S03]  /*c300*/  ULDC.64 UR4, c[0x0][0x418] ;  /* 0x0001060000047ab9 */ /* 0x000fc60000000a00 */
[----:B------:R-:W-:Y:S01]  /*c310*/  IMAD.IADD R3, R4, 0x1, R3 ;  /* 0x0000000104037824 */ /* 0x000fe200078e0203 */
[----:B------:R-:W-:Y:S01]  /*c320*/  LEA R4, P0, R2, UR4, 0x2 ;  /* 0x0000000402047c11 */ /* 0x000fe2000f8010ff */
[----:B------:R-:W-:-:S03]  /*c330*/  IMAD R10, R5, R10, R0 ;  /* 0x0000000a050a7224 */ /* 0x000fc600078e0200 */
[----:B------:R-:W-:-:S05]  /*c340*/  LEA.HI.X R5, R2, UR5, R3, 0x2, P0 ;  /* 0x0000000502057c11 */ /* 0x000fca00080f1403 */
[----:B------:R0:W5:Y:S04]  /*c350*/  LDG.E R4, desc[UR60][R4.64] ;  /* 0x0000003c04047981 */ /* 0x000168000c1e1900 */
.L_x_70:
[----:B------:R-:W-:Y:S01]  /*c360*/  LEA R3, R6, UR36, 0x3 ;  /* 0x0000002406037c11 */ /* 0x000fe2000f8e18ff */
[----:B------:R-:W-:Y:S01]  /*c370*/  BSSY B2, `(.L_x_71) ;  /* 0x0000004000027945 */ /* 0x000fe20003800000 */
[----:B------:R-:W-:-:S04]  /*c380*/  SHF.L.U32 R2, R7, 0x1f, RZ ;  /* 0x0000001f07027819 */ /* 0x000fc800000006ff */
[----:B------:R-:W1:Y:S02]  /*c390*/  SYNCS.PHASECHK.TRANS64.TRYWAIT P0, [R3+URZ+0x31c40], R2 ;  /* 0x031c4002030075a7 */ /* 0x000e64000800017f */
[----:B-1----:R-:W-:Y:S05]  /*c3a0*/  @!P0 BRA `(.L_x_72) ;  /* 0x0000002800448947 */ /* 0x002fea0003800000 */
.L_x_149:
[----:B------:R-:W-:Y:S05]  /*c3b0*/  BSYNC B2 ;  /* 0x0000000000027941 */ /* 0x000fea0003800000 */
.L_x_71:
        /* <DEDUP_REMOVED lines=12> */
.L_x_74:
[----:B------:R-:W-:Y:S05]  /*c480*/  BSYNC B2 ;  /* 0x0000000000027941 */ /* 0x000fea0003800000 */
.L_x_73:
        /* <DEDUP_REMOVED lines=11> */
.L_x_75:
        /* <DEDUP_REMOVED lines=16> */
.L_x_76:
        /* <DEDUP_REMOVED lines=16> */
.L_x_77:
        /* <DEDUP_REMOVED lines=15> */
.L_x_150:
[----:B------:R-:W-:Y:S05]  /*c830*/  BSYNC B2 ;  /* 0x0000000000027941 */ /* 0x000fea0003800000 */
.L_x_78:
[----:B------:R-:W-:Y:S01]  /*c840*/  BSSY B2, `(.L_x_80) ;  /* 0x000000b000027945 */ /* 0x000fe20003800000 */
[----:B------:R-:W-:Y:S02]  /*c850*/  IMAD.MOV.U32 R2, RZ, RZ, 0x0 ;  /* 0x00000000ff027424 */ /* 0x000fe400078e00ff */
[----:B------:R-:W-:Y:S01]  /*c860*/  IMAD.MOV.U32 R3, RZ, RZ, 0x14f00000 ;  /* 0x14f00000ff037424 */ /* 0x000fe200078e00ff */
[----:B------:R-:W-:Y:S06]  /*c870*/  @P1 BRA `(.L_x_81) ;  /* 0x00000000001c1947 */ /* 0x000fec0003800000 */
[----:B------:R-:W1:Y:S02]  /*c880*/  S2R R14, SR_TID.X ;  /* 0x00000000000e7919 */ /* 0x000e640000002100 */
[----:B-1----:R-:W-:Y:S01]  /*c890*/  LOP3.LUT R15, R14, 0x1f, RZ, 0xc0, !PT ;  /* 0x0000001f0e0f7812 */ /* 0x002fe200078ec0ff */
[----:B------:R-:W-:-:S03]  /*c8a0*/  IMAD.MOV.U32 R14, RZ, RZ, 0x6c00 ;  /* 0x00006c00ff0e7424 */ /* 0x000fc600078e00ff */
[----:B------:R-:W-:Y:S01]  /*c8b0*/  ISETP.NE.AND P0, PT, R15, RZ, PT ;  /* 0x000000ff0f00720c */ /* 0x000fe20003f05270 */
[----:B------:R1:W-:-:S12]  /*c8c0*/  SYNCS.ARRIVE.TRANS64 RZ, [R13+URZ+0x50], R14 ;  /* 0x0000500e0dff79a7 */ /* 0x0003d8000800003f */
[----:B-1----:R-:W-:Y:S05]  /*c8d0*/  @!P0 BRA `(.L_x_81) ;  /* 0x0000000000048947 */ /* 0x002fea0003800000 */
[----:B------:R-:W-:Y:S01]  /*c8e0*/  BPT.TRAP 0x1 ;  /* 0x000000040000795c */ /* 0x000fe20000300000 */
.L_x_81:
[----:B------:R-:W-:Y:S05]  /*c8f0*/  BSYNC B2 ;  /* 0x0000000000027941 */ /* 0x000fea0003800000 */
.L_x_80:
[----:B------:R-:W-:Y:S01]  /*c900*/  R2UR UR6, R2 ;  /* 0x00000000020672ca */ /* 0x000fe200000e0000 */
[----:B------:R-:W-:Y:S01]  /*c910*/  IMAD R16, R16, 0x6c00, R9 ;  /* 0x00006c0010107824 */ /* 0x000fe200078e0209 */
[----:B------:R-:W-:Y:S01]  /*c920*/  R2UR UR7, R3 ;  /* 0x00000000030772ca */ /* 0x000fe200000e0000 */
[----:B------:R-:W-:Y:S01]  /*c930*/  UIADD3 UR4, UP0, UR38, 0x470, URZ ;  /* 0x0000047026047890 */ /* 0x000fe2000ff1e03f */
[----:B------:R-:W-:Y:S01]  /*c940*/  R2UR UR10, R5 ;  /* 0x00000000050a72ca */ /* 0x000fe200000e0000 */
[----:B------:R-:W-:Y:S01]  /*c950*/  IMAD R5, R24, 0x90, RZ ;  /* 0x0000009018057824 */ /* 0x000fe200078e02ff */
[----:B------:R-:W-:Y:S01]  /*c960*/  PLOP3.LUT P0, PT, PT, PT, PT, 0x80, 0x0 ;  /* 0x000000000000781c */ /* 0x000fe20003f0f070 */
[----:B0-----:R-:W-:Y:S01]  /*c970*/  VIADD R13, R13, 0x50 ;  /* 0x000000500d0d7836 */ /* 0x001fe20000000000 */
[----:B------:R-:W-:Y:S01]  /*c980*/  UIADD3.X UR5, URZ, UR39, URZ, UP0, !UPT ;  /* 0x000000273f057290 */ /* 0x000fe200087fe43f */
[----:B------:R-:W-:-:S11]  /*c990*/  VIADD R14, R16, 0x200 ;  /* 0x00000200100e7836 */ /* 0x000fd60000000000 */
.L_x_82:
        /* <DEDUP_REMOVED lines=10> */
[----:B------:R-:W-:Y:S02]  /*ca40*/  R2UR UR6, R2 ;  /* 0x00000000020672ca */ /* 0x000fe400000e0000 */
[----:B------:R-:W-:Y:S02]  /*ca50*/  R2UR UR7, R3 ;  /* 0x00000000030772ca */ /* 0x000fe400000e0000 */
[----:B------:R-:W-:Y:S01]  /*ca60*/  R2UR UR10, R11 ;  /* 0x000000000b0a72ca */ /* 0x000fe200000e0000 */
[----:B------:R-:W-:Y:S01]  /*ca70*/  VIADD R11, R16, 0x2600 ;  /* 0x00002600100b7836 */ /* 0x000fe20000000000 */
[----:B------:R-:W-:-:S13]  /*ca80*/  PLOP3.LUT P0, PT, PT, PT, PT, 0x80, 0x0 ;  /* 0x000000000000781c */ /* 0x000fda0003f0f070 */
.L_x_83:
        /* <DEDUP_REMOVED lines=15> */
.L_x_84:
        /* <DEDUP_REMOVED lines=12> */
.L_x_69:
[----:B------:R-:W-:Y:S05]  /*cc40*/  BSYNC B1 ;  /* 0x0000000000017941 */ /* 0x000fea0003800000 */
.L_x_68:
        /* <DEDUP_REMOVED lines=9> */
[----:B------:R-:W-:-:S12]  /*cce0*/  VIADD R10, R0, 0xffffffff ;  /* 0xffffffff000a7836 */ /* 0x000fd80000000000 */
[----:B------:R-:W-:Y:S05]  /*ccf0*/  @!P1 BRA `(.L_x_87) ;  /* 0x0000000000489947 */ /* 0x000fea0003800000 */
[----:B------:R-:W0:Y:S01]  /*cd00*/  LDC R4, c[0x0][0x43c] ;  /* 0x00010f00ff047b82 */ /* 0x000e220000000800 */
[----:B------:R-:W-:Y:S01]  /*cd10*/  ULDC.64 UR4, c[0x0][0x428] ;  /* 0x00010a0000047ab9 */ /* 0x000fe20000000a00 */
[----:B0-----:R-:W-:-:S13]  /*cd20*/  ISETP.NE.AND P0, PT, R4, 0x1, PT ;  /* 0x000000010400780c */ /* 0x001fda0003f05270 */
[----:B------:R-:W0:Y:S02]  /*cd30*/  @P0 LDC.64 R2, c[0x0][0x440] ;  /* 0x00011000ff020b82 */ /* 0x000e240000000a00 */
[----:B0-----:R-:W-:-:S04]  /*cd40*/  @P0 IMAD.HI.U32 R5, R10, R2, RZ ;  /* 0x000000020a050227 */ /* 0x001fc800078e00ff */
[----:B------:R-:W-:Y:S01]  /*cd50*/  IMAD.MOV.U32 R2, RZ, RZ, R10 ;  /* 0x000000ffff027224 */ /* 0x000fe200078e000a */
[----:B------:R-:W-:-:S05]  /*cd60*/  @P0 SHF.R.U32.HI R2, RZ, R3, R5 ;  /* 0x00000003ff020219 */ /* 0x000fca0000011605 */
[----:B------:R-:W-:-:S04]  /*cd70*/  IMAD.MOV R3, RZ, RZ, -R2 ;  /* 0x000000ffff037224 */ /* 0x000fc800078e0a02 */
[----:B------:R-:W-:Y:S01]  /*cd80*/  IMAD R10, R4, R3, R10 ;  /* 0x00000003040a7224 */ /* 0x000fe200078e020a */
[----:B------:R-:W-:Y:S01]  /*cd90*/  SHF.R.S32.HI R3, RZ, 0x1f, R2 ;  /* 0x0000001fff037819 */ /* 0x000fe20000011402 */
[----:B------:R-:W-:-:S04]  /*cda0*/  IMAD R4, R25, UR4, RZ ;  /* 0x0000000419047c24 */ /* 0x000fc8000f8e02ff */
[C---:B------:R-:W-:Y:S02]  /*cdb0*/  IMAD R4, R22.reuse, UR5, R4 ;  /* 0x0000000516047c24 */ /* 0x040fe4000f8e0204 */
[----:B------:R-:W-:Y:S01]  /*cdc0*/  IMAD.WIDE.U32 R2, R22, UR4, R2 ;  /* 0x0000000416027c25 */ /* 0x000fe2000f8e0002 */
[----:B------:R-:W-:-:S03]  /*cdd0*/  ULDC.64 UR4, c[0x0][0x418] ;  /* 0x0001060000047ab9 */ /* 0x000fc60000000a00 */
[----:B------:R-:W-:Y:S01]  /*cde0*/  IMAD.IADD R3, R4, 0x1, R3 ;  /* 0x0000000104037824 */ /* 0x000fe200078e0203 */
[----:B------:R-:W-:-:S04]  /*cdf0*/  LEA R4, P0, R2, UR4, 0x2 ;  /* 0x0000000402047c11 */ /* 0x000fc8000f8010ff */
[----:B------:R-:W-:-:S05]  /*ce00*/  LEA.HI.X R5, R2, UR5, R3, 0x2, P0 ;  /* 0x0000000502057c11 */ /* 0x000fca00080f1403 */
[----:B------:R0:W5:Y:S04]  /*ce10*/  LDG.E R4, desc[UR60][R4.64] ;  /* 0x0000003c04047981 */ /* 0x000168000c1e1900 */
.L_x_87:
[----:B------:R-:W-:Y:S01]  /*ce20*/  LEA R2, R16, UR36, 0x3 ;  /* 0x0000002410027c11 */ /* 0x000fe2000f8e18ff */
[----:B------:R-:W-:Y:S01]  /*ce30*/  BSSY B2, `(.L_x_88) ;  /* 0x0000004000027945 */ /* 0x000fe20003800000 */
[----:B------:R-:W-:-:S04]  /*ce40*/  SHF.L.U32 R3, R23, 0x1f, RZ ;  /* 0x0000001f17037819 */ /* 0x000fc800000006ff */
[----:B------:R-:W1:Y:S02]  /*ce50*/  SYNCS.PHASECHK.TRANS64.TRYWAIT P0, [R2+URZ+0x31c40], R3 ;  /* 0x031c4003020075a7 */ /* 0x000e64000800017f */
[----:B-1----:R-:W-:Y:S05]  /*ce60*/  @!P0 BRA `(.L_x_89) ;  /* 0x0000001c00bc8947 */ /* 0x002fea0003800000 */
.L_x_151:
[----:B------:R-:W-:Y:S05]  /*ce70*/  BSYNC B2 ;  /* 0x0000000000027941 */ /* 0x000fea0003800000 */
.L_x_88:
        /* <DEDUP_REMOVED lines=12> */
.L_x_91:
[----:B------:R-:W-:Y:S05]  /*cf40*/  BSYNC B2 ;  /* 0x0000000000027941 */ /* 0x000fea0003800000 */
.L_x_90:
[----:B------:R-:W-:Y:S01]  /*cf50*/  IMAD.MOV.U32 R5, RZ, RZ, RZ ;  /* 0x000000ffff057224 */ /* 0x000fe200078e00ff */
[----:B------:R-:W-:Y:S01]  /*cf60*/  UIADD3 UR4, UP0, UR38, 0x370, URZ ;  /* 0x0000037026047890 */ /* 0x000fe2000ff1e03f */
[C---:B-1----:R-:W-:Y:S01]  /*cf70*/  IMAD R3, R16.reuse, 0x8, R8 ;  /* 0x0000000810037824 */ /* 0x042fe200078e0208 */
[----:B------:R-:W-:Y:S01]  /*cf80*/  PLOP3.LUT P0, PT, PT, PT, PT, 0x80, 0x0 ;  /* 0x000000000000781c */ /* 0x000fe20003f0f070 */
[----:B------:R-:W-:Y:S01]  /*cf90*/  IMAD R13, R16, 0x6c00, R9 ;  /* 0x00006c00100d7824 */ /* 0x000fe200078e0209 */
[----:B------:R-:W-:Y:S01]  /*cfa0*/  R2UR UR10, R5 ;  /* 0x00000000050a72ca */ /* 0x000fe200000e0000 */
[----:B------:R-:W-:Y:S01]  /*cfb0*/  VIADD R3, R3, 0x30 ;  /* 0x0000003003037836 */ /* 0x000fe20000000000 */
[----:B------:R-:W-:Y:S01]  /*cfc0*/  UIADD3.X UR5, URZ, UR39, URZ, UP0, !UPT ;  /* 0x000000273f057290 */ /* 0x000fe200087fe43f */
[----:B------:R-:W-:Y:S01]  /*cfd0*/  IMAD R2, R10, 0x90, RZ ;  /* 0x000000900a027824 */ /* 0x000fe200078e02ff */
[----:B------:R-:W-:Y:S01]  /*cfe0*/  UMOV UR6, 0x0 ;  /* 0x0000000000067882 */ /* 0x000fe20000000000 */
[----:B------:R-:W-:Y:S01]  /*cff0*/  VIADD R11, R13, 0x16a00 ;  /* 0x00016a000d0b7836 */ /* 0x000fe20000000000 */
[----:B------:R-:W-:-:S09]  /*d000*/  UMOV UR7, 0x14f00000 ;  /* 0x14f0000000077882 */ /* 0x000fd20000000000 */
.L_x_92:
        /* <DEDUP_REMOVED lines=16> */
.L_x_93:
        /* <DEDUP_REMOVED lines=16> */
.L_x_94:
        /* <DEDUP_REMOVED lines=15> */
.L_x_152:
[----:B------:R-:W-:Y:S05]  /*d300*/  BSYNC B2 ;  /* 0x0000000000027941 */ /* 0x000fea0003800000 */
.L_x_95:
[----:B------:R-:W-:Y:S01]  /*d310*/  BSSY B2, `(.L_x_97) ;  /* 0x000000b000027945 */ /* 0x000fe20003800000 */
[----:B0-----:R-:W-:Y:S02]  /*d320*/  IMAD.MOV.U32 R2, RZ, RZ, 0x0 ;  /* 0x00000000ff027424 */ /* 0x001fe400078e00ff */
[----:B------:R-:W-:Y:S01]  /*d330*/  IMAD.MOV.U32 R3, RZ, RZ, 0x14f00000 ;  /* 0x14f00000ff037424 */ /* 0x000fe200078e00ff */
[----:B------:R-:W-:Y:S06]  /*d340*/  @P1 BRA `(.L_x_98) ;  /* 0x00000000001c1947 */ /* 0x000fec0003800000 */
[----:B------:R-:W0:Y:S02]  /*d350*/  S2R R13, SR_TID.X ;  /* 0x00000000000d7919 */ /* 0x000e240000002100 */
[----:B0-----:R-:W-:Y:S01]  /*d360*/  LOP3.LUT R14, R13, 0x1f, RZ, 0xc0, !PT ;  /* 0x0000001f0d0e7812 */ /* 0x001fe200078ec0ff */
[----:B------:R-:W-:-:S03]  /*d370*/  IMAD.MOV.U32 R13, RZ, RZ, 0x6c00 ;  /* 0x00006c00ff0d7424 */ /* 0x000fc600078e00ff */
[----:B------:R-:W-:Y:S01]  /*d380*/  ISETP.NE.AND P0, PT, R14, RZ, PT ;  /* 0x000000ff0e00720c */ /* 0x000fe20003f05270 */
[----:B------:R0:W-:-:S12]  /*d390*/  SYNCS.ARRIVE.TRANS64 RZ, [R7+URZ+0x50], R13 ;  /* 0x0000500d07ff79a7 */ /* 0x0001d8000800003f */
[----:B0-----:R-:W-:Y:S05]  /*d3a0*/  @!P0 BRA `(.L_x_98) ;  /* 0x0000000000048947 */ /* 0x001fea0003800000 */
[----:B------:R-:W-:Y:S01]  /*d3b0*/  BPT.TRAP 0x1 ;  /* 0x000000040000795c */ /* 0x000fe20000300000 */
.L_x_98:
[----:B------:R-:W-:Y:S05]  /*d3c0*/  BSYNC B2 ;  /* 0x0000000000027941 */ /* 0x000fea0003800000 */
.L_x_97:
[----:B------:R-:W-:Y:S01]  /*d3d0*/  R2UR UR6, R2 ;  /* 0x00000000020672ca */ /* 0x000fe200000e0000 */
[----:B------:R-:W-:Y:S01]  /*d3e0*/  IMAD R6, R6, 0x6c00, R9 ;  /* 0x00006c0006067824 */ /* 0x000fe200078e0209 */
[----:B------:R-:W-:Y:S01]  /*d3f0*/  R2UR UR7, R3 ;  /* 0x00000000030772ca */ /* 0x000fe200000e0000 */
[----:B------:R-:W-:Y:S01]  /*d400*/  UIADD3 UR4, UP0, UR38, 0x470, URZ ;  /* 0x0000047026047890 */ /* 0x000fe2000ff1e03f */
[----:B------:R-:W-:Y:S01]  /*d410*/  R2UR UR10, R5 ;  /* 0x00000000050a72ca */ /* 0x000fe200000e0000 */
[----:B------:R-:W-:Y:S01]  /*d420*/  IMAD R5, R24, 0x90, RZ ;  /* 0x0000009018057824 */ /* 0x000fe200078e02ff */
[----:B------:R-:W-:Y:S01]  /*d430*/  PLOP3.LUT P0, PT, PT, PT, PT, 0x80, 0x0 ;  /* 0x000000000000781c */ /* 0x000fe20003f0f070 */
[----:B------:R-:W-:Y:S01]  /*d440*/  VIADD R7, R7, 0x50 ;  /* 0x0000005007077836 */ /* 0x000fe20000000000 */
[----:B------:R-:W-:Y:S01]  /*d450*/  UIADD3.X UR5, URZ, UR39, URZ, UP0, !UPT ;  /* 0x000000273f057290 */ /* 0x000fe200087fe43f */
[----:B------:R-:W-:-:S11]  /*d460*/  VIADD R13, R6, 0x200 ;  /* 0x00000200060d7836 */ /* 0x000fd60000000000 */
.L_x_99:
        /* <DEDUP_REMOVED lines=15> */
.L_x_100:
        /* <DEDUP_REMOVED lines=15> */
.L_x_101:
        /* <DEDUP_REMOVED lines=12> */
.L_x_86:
[----:B------:R-:W-:Y:S05]  /*d710*/  BSYNC B1 ;  /* 0x0000000000017941 */ /* 0x000fea0003800000 */
.L_x_85:
[C---:B------:R-:W-:Y:S01]  /*d720*/  ISETP.GT.AND P0, PT, R0.reuse, 0x1, PT ;  /* 0x000000010000780c */ /* 0x040fe20003f04270 */
[----:B------:R-:W-:-:S12]  /*d730*/  VIADD R0, R0, 0xfffffffe ;  /* 0xfffffffe00007836 */ /* 0x000fd80000000000 */
[----:B------:R-:W-:Y:S05]  /*d740*/  @P0 BRA `(.L_x_102) ;  /* 0xffffffe800900947 */ /* 0x000fea000383ffff */
.L_x_67:
[----:B------:R-:W-:Y:S05]  /*d750*/  BSYNC B0 ;  /* 0x0000000000007941 */ /* 0x000fea0003800000 */
.L_x_48:
[----:B------:R-:W-:Y:S01]  /*d760*/  LOP3.LUT P0, RZ, R19, 0x2, RZ, 0xc0, !PT ;  /* 0x0000000213ff7812 */ /* 0x000fe2000780c0ff */
[----:B------:R-:W-:-:S12]  /*d770*/  BSSY B0, `(.L_x_103) ;  /* 0x0000047000007945 */ /* 0x000fd80003800000 */
[----:B------:R-:W-:Y:S05]  /*d780*/  @!P0 BRA `(.L_x_104) ;  /* 0x0000000400148947 */ /* 0x000fea0003800000 */
[----:B0-----:R-:W0:Y:S01]  /*d790*/  S2R R0, SR_TID.X ;  /* 0x0000000000007919 */ /* 0x001e220000002100 */
[----:B------:R-:W-:Y:S01]  /*d7a0*/  LEA R3, R16, UR36, 0x3 ;  /* 0x0000002410037c11 */ /* 0x000fe2000f8e18ff */
[----:B------:R-:W-:Y:S01]  /*d7b0*/  BSSY B1, `(.L_x_105) ;  /* 0x0000006000017945 */ /* 0x000fe20003800000 */
[----:B0-----:R-:W-:Y:S02]  /*d7c0*/  LOP3.LUT R2, R0, 0x7f, RZ, 0xc0, !PT ;  /* 0x0000007f00027812 */ /* 0x001fe400078ec0ff */
[----:B------:R-:W-:Y:S02]  /*d7d0*/  SHF.L.U32 R0, R23, 0x1f, RZ ;  /* 0x0000001f17007819 */ /* 0x000fe400000006ff */
[----:B------:R-:W-:Y:S02]  /*d7e0*/  ISETP.NE.AND P1, PT, R2, RZ, PT ;  /* 0x000000ff0200720c */ /* 0x000fe40003f25270 */
[----:B------:R-:W0:Y:S02]  /*d7f0*/  SYNCS.PHASECHK.TRANS64.TRYWAIT P0, [R3+URZ+0x31c60], R0 ;  /* 0x031c6000030075a7 */ /* 0x000e24000800017f */
[----:B0-----:R-:W-:Y:S09]  /*d800*/  @!P0 BRA `(.L_x_106) ;  /* 0x00000014007c8947 */ /* 0x001ff20003800000 */
.L_x_153:
[----:B------:R-:W-:Y:S05]  /*d810*/  BSYNC B1 ;  /* 0x0000000000017941 */ /* 0x000fea0003800000 */
.L_x_105:
[----:B------:R-:W-:Y:S04]  /*d820*/  BSSY B1, `(.L_x_107) ;  /* 0x0000009000017945 */ /* 0x000fe80003800000 */
        /* <DEDUP_REMOVED lines=8> */
.L_x_108:
[----:B------:R-:W-:Y:S05]  /*d8b0*/  BSYNC B1 ;  /* 0x0000000000017941 */ /* 0x000fea0003800000 */
.L_x_107:
[----:B------:R-:W-:Y:S01]  /*d8c0*/  IMAD R9, R16, 0x6c00, R9 ;  /* 0x00006c0010097824 */ /* 0x000fe200078e0209 */
[----:B------:R-:W-:Y:S01]  /*d8d0*/  UIADD3 UR4, UP0, UR38, 0x470, URZ ;  /* 0x0000047026047890 */ /* 0x000fe2000ff1e03f */
[----:B0-----:R-:W-:Y:S01]  /*d8e0*/  VIADD R0, R3, 0x31c50 ;  /* 0x00031c5003007836 */ /* 0x001fe20000000000 */
[----:B------:R-:W-:Y:S01]  /*d8f0*/  PLOP3.LUT P0, PT, PT, PT, PT, 0x80, 0x0 ;  /* 0x000000000000781c */ /* 0x000fe20003f0f070 */
[----:B------:R-:W-:Y:S01]  /*d900*/  IMAD R3, R24, 0x90, RZ ;  /* 0x0000009018037824 */ /* 0x000fe200078e02ff */
[----:B------:R-:W-:Y:S01]  /*d910*/  UIADD3.X UR5, URZ, UR39, URZ, UP0, !UPT ;  /* 0x000000273f057290 */ /* 0x000fe200087fe43f */
[----:B------:R-:W-:Y:S01]  /*d920*/  VIADD R2, R9, 0x200 ;  /* 0x0000020009027836 */ /* 0x000fe20000000000 */
[----:B------:R-:W-:Y:S01]  /*d930*/  UMOV UR6, 0x0 ;  /* 0x0000000000067882 */ /* 0x000fe20000000000 */
[----:B------:R-:W-:Y:S01]  /*d940*/  UMOV UR7, 0x14f00000 ;  /* 0x14f0000000077882 */ /* 0x000fe20000000000 */
[----:B------:R-:W-:-:S08]  /*d950*/  UMOV UR10, URZ ;  /* 0x0000003f000a7c82 */ /* 0x000fd00008000000 */
.L_x_109:
        /* <DEDUP_REMOVED lines=10> */
[----:B------:R-:W-:Y:S01]  /*da00*/  PLOP3.LUT P0, PT, PT, PT, PT, 0x80, 0x0 ;  /* 0x000000000000781c */ /* 0x000fe20003f0f070 */
[----:B------:R-:W-:Y:S01]  /*da10*/  VIADD R2, R9, 0x2600 ;  /* 0x0000260009027836 */ /* 0x000fe20000000000 */
[----:B------:R-:W-:Y:S01]  /*da20*/  UMOV UR6, 0x0 ;  /* 0x0000000000067882 */ /* 0x000fe20000000000 */
[----:B------:R-:W-:Y:S01]  /*da30*/  UMOV UR7, 0x14f00000 ;  /* 0x14f0000000077882 */ /* 0x000fe20000000000 */
[----:B------:R-:W-:-:S09]  /*da40*/  UMOV UR10, 0x20 ;  /* 0x00000020000a7882 */ /* 0x000fd20000000000 */
.L_x_110:
        /* <DEDUP_REMOVED lines=15> */
.L_x_111:
        /* <DEDUP_REMOVED lines=9> */
[----:B-1----:R-:W-:Y:S05]  /*dbd0*/  @P0 BRA.U.ANY `(.L_x_111) ;  /* 0xfffffffd00d80947 */ /* 0x002fea000393ffff */
.L_x_104:
[----:B------:R-:W-:Y:S05]  /*dbe0*/  BSYNC B0 ;  /* 0x0000000000007941 */ /* 0x000fea0003800000 */
.L_x_103:
[----:B------:R-:W2:Y:S01]  /*dbf0*/  LDL.LU R4, [R1+0x4] ;  /* 0x0000040001047983 */ /* 0x000ea20000300800 */
[----:B------:R-:W-:-:S03]  /*dc00*/  ULDC UR4, c[0x0][0xc34] ;  /* 0x00030d0000047ab9 */ /* 0x000fc60000000800 */
[----:B------:R-:W3:Y:S01]  /*dc10*/  LDL.LU R2, [R1+0x18] ;  /* 0x0000180001027983 */ /* 0x000ee20000300800 */
[----:B------:R-:W-:-:S05]  /*dc20*/  VIADD R16, R16, 0x1 ;  /* 0x0000000110107836 */ /* 0x000fca0000000000 */
[----:B------:R-:W-:-:S04]  /*dc30*/  ISETP.NE.AND P0, PT, R16, 0x2, PT ;  /* 0x000000021000780c */ /* 0x000fc80003f05270 */
[----:B0-----:R-:W-:Y:S02]  /*dc40*/  SEL R0, RZ, 0x1, P0 ;  /* 0x00000001ff007807 */ /* 0x001fe40000000000 */
[----:B------:R-:W-:Y:S02]  /*dc50*/  SEL R16, R16, RZ, P0 ;  /* 0x000000ff10107207 */ /* 0x000fe40000000000 */
[----:B------:R-:W-:Y:S01]  /*dc60*/  LOP3.LUT R23, R23, R0, RZ, 0x3c, !PT ;  /* 0x0000000017177212 */ /* 0x000fe200078e3cff */
[----:B--2---:R-:W-:Y:S02]  /*dc70*/  VIADD R4, R4, UR37 ;  /* 0x0000002504047c36 */ /* 0x004fe40008000000 */
[----:B---3--:R-:W-:-:S03]  /*dc80*/  VIADD R2, R2, 0x1 ;  /* 0x0000000102027836 */ /* 0x008fc60000000000 */
[----:B------:R1:W-:Y:S01]  /*dc90*/  STL [R1+0x4], R4 ;  /* 0x0000040401007387 */ /* 0x0003e20000100800 */
[----:B------:R-:W-:-:S03]  /*dca0*/  ISETP.GE.AND P1, PT, R4, UR4, PT ;  /* 0x0000000404007c0c */ /* 0x000fc6000bf26270 */
[----:B------:R1:W-:Y:S10]  /*dcb0*/  STL [R1+0x18], R2 ;  /* 0x0000180201007387 */ /* 0x0003f40000100800 */
[----:B-1----:R-:W-:Y:S05]  /*dcc0*/  @!P1 BRA `(.L_x_112) ;  /* 0xffffffc000489947 */ /* 0x002fea000383ffff */
[----:B------:R-:W-:-:S07]  /*dcd0*/  LOP3.LUT R0, R2, 0x1, RZ, 0xc, !PT ;  /* 0x0000000102007812 */ /* 0x000fce00078e0cff */
.L_x_34:
[----:B------:R-:W0:Y:S01]  /*dce0*/  S2R R3, SR_CgaCtaId ;  /* 0x0000000000037919 */ /* 0x000e220000008800 */
[----:B------:R-:W-:Y:S01]  /*dcf0*/  MOV R2, 0x400 ;  /* 0x0000040000027802 */ /* 0x000fe20000000f00 */
[----:B------:R-:W-:Y:S01]  /*dd00*/  BSSY B0, `(.L_x_113) ;  /* 0x0000005000007945 */ /* 0x000fe20003800000 */
[----:B------:R-:W-:Y:S02]  /*dd10*/  SHF.L.U32 R0, R0, 0x1f, RZ ;  /* 0x0000001f00007819 */ /* 0x000fe400000006ff */
[----:B0-----:R-:W-:-:S04]  /*dd20*/  LEA R7, R3, R2, 0x18 ;  /* 0x0000000203077211 */ /* 0x001fc800078ec0ff */
[----:B------:R-:W0:Y:S02]  /*dd30*/  SYNCS.PHASECHK.TRANS64.TRYWAIT P0, [R7+URZ+0x31c20], R0 ;  /* 0x031c2000070075a7 */ /* 0x000e24000800017f */
[----:B0-----:R-:W-:Y:S05]  /*dd40*/  @!P0 BRA `(.L_x_114) ;  /* 0x0000001000408947 */ /* 0x001fea0003800000 */
.L_x_154:
[----:B------:R-:W-:Y:S05]  /*dd50*/  BSYNC B0 ;  /* 0x0000000000007941 */ /* 0x000fea0003800000 */
.L_x_113:
[----:B------:R-:W-:-:S03]  /*dd60*/  UMOV UR4, 0xffffffff ;  /* 0xffffffff00047882 */ /* 0x000fc60000000000 */
[----:B------:R-:W-:Y:S05]  /*dd70*/  BRA.DIV UR4, `(.L_x_115) ;  /* 0x0000001204487947 */ /* 0x000fea000b800000 */
[----:B0-----:R-:W0:Y:S02]  /*dd80*/  S2R R0, SR_TID.X ;  /* 0x0000000000007919 */ /* 0x001e240000002100 */
[----:B0-----:R-:W-:-:S04]  /*dd90*/  SHF.R.U32.HI R0, RZ, 0x5, R0 ;  /* 0x00000005ff007819 */ /* 0x001fc80000011600 */
[----:B------:R-:W-:-:S05]  /*dda0*/  LOP3.LUT R0, R0, 0x3, RZ, 0xc0, !PT ;  /* 0x0000000300007812 */ /* 0x000fca00078ec0ff */
[----:B------:R0:W1:Y:S02]  /*ddb0*/  SHFL.IDX PT, R14, R0, RZ, 0x1f ;  /* 0x00001fff000e7589 */ /* 0x00006400000e0000 */
.L_x_157:
[----:B-1----:R-:W-:Y:S01]  /*ddc0*/  ISETP.NE.AND P0, PT, R14, RZ, PT ;  /* 0x000000ff0e00720c */ /* 0x002fe20003f05270 */
[----:B------:R-:W-:-:S12]  /*ddd0*/  BSSY B0, `(.L_x_116) ;  /* 0x0000024000007945 */ /* 0x000fd80003800000 */
[----:B------:R-:W-:Y:S05]  /*dde0*/  @P0 BRA `(.L_x_117) ;  /* 0x0000000000880947 */ /* 0x000fea0003800000 */
[----:B------:R-:W-:-:S03]  /*ddf0*/  UMOV UR4, 0xffffffff ;  /* 0xffffffff00047882 */ /* 0x000fc60000000000 */
[----:B------:R-:W-:Y:S05]  /*de00*/  BRA.DIV UR4, `(.L_x_118) ;  /* 0x0000001204587947 */ /* 0x000fea000b800000 */
[----:B------:R-:W-:-:S13]  /*de10*/  ELECT P6, URZ, PT ;  /* 0x00000000003f782f */ /* 0x000fda00038c0000 */
.L_x_160:
[----:B------:R-:W-:Y:S05]  /*de20*/  @!P6 BRA `(.L_x_117) ;  /* 0x000000000078e947 */ /* 0x000fea0003800000 */
[----:B0-----:R-:W2:Y:S02]  /*de30*/  LDL.LU R0, [R1+0x24] ;  /* 0x0000240001007983 */ /* 0x001ea40000300800 */
[----:B--2---:R-:W-:-:S04]  /*de40*/  LOP3.LUT R0, R0, 0x2, RZ, 0xfc, !PT ;  /* 0x0000000200007812 */ /* 0x004fc800078efcff */
[----:B------:R-:W-:-:S13]  /*de50*/  ISETP.NE.AND P2, PT, R0, 0x3, PT ;  /* 0x000000030000780c */ /* 0x000fda0003f45270 */
[----:B------:R-:W-:Y:S05]  /*de60*/  @!P2 BRA `(.L_x_119) ;  /* 0x000000000004a947 */ /* 0x000fea0003800000 */
[----:B------:R-:W-:Y:S01]  /*de70*/  BPT.TRAP 0x1 ;  /* 0x000000040000795c */ /* 0x000fe20000300000 */
.L_x_119:
[----:B------:R-:W-:Y:S01]  /*de80*/  VIADD R3, R7, 0x31c40 ;  /* 0x00031c4007037836 */ /* 0x000fe20000000000 */
[----:B------:R-:W-:Y:S01]  /*de90*/  SHF.L.U32 R4, R23, 0x1f, RZ ;  /* 0x0000001f17047819 */ /* 0x000fe200000006ff */
[C---:B------:R-:W-:Y:S02]  /*dea0*/  VIADD R0, R16.reuse, 0x1 ;  /* 0x0000000110007836 */ /* 0x040fe40000000000 */
[----:B------:R-:W-:-:S03]  /*deb0*/  IMAD R5, R16, 0x8, R3 ;  /* 0x0000000810057824 */ /* 0x000fc600078e0203 */
[C---:B------:R-:W-:Y:S01]  /*dec0*/  ISETP.NE.AND P1, PT, R0.reuse, 0x2, PT ;  /* 0x000000020000780c */ /* 0x040fe20003f25270 */
[----:B------:R-:W0:Y:S03]  /*ded0*/  SYNCS.PHASECHK.TRANS64.TRYWAIT P0, [R5+URZ], R4 ;  /* 0x00000004050075a7 */ /* 0x000e26000800017f */
[----:B------:R-:W-:Y:S02]  /*dee0*/  SEL R2, RZ, 0x1, P1 ;  /* 0x00000001ff027807 */ /* 0x000fe40000800000 */
[----:B------:R-:W-:Y:S02]  /*def0*/  SEL R6, R0, RZ, P1 ;  /* 0x000000ff00067207 */ /* 0x000fe40000800000 */
[----:B------:R-:W-:-:S03]  /*df00*/  LOP3.LUT R0, R23, R2, RZ, 0x3c, !PT ;  /* 0x0000000217007212 */ /* 0x000fc600078e3cff */
[----:B------:R-:W-:Y:S01]  /*df10*/  IMAD R3, R6, 0x8, R3 ;  /* 0x0000000806037824 */ /* 0x000fe200078e0203 */
[----:B------:R-:W-:Y:S01]  /*df20*/  SHF.L.U32 R0, R0, 0x1f, RZ ;  /* 0x0000001f00007819 */ /* 0x000fe200000006ff */
[----:B0-----:R-:W-:Y:S06]  /*df30*/  @!P0 BRA `(.L_x_120) ;  /* 0x00000010002c8947 */ /* 0x001fec0003800000 */
.L_x_161:
[----:B------:R-:W1:Y:S02]  /*df40*/  SYNCS.PHASECHK.TRANS64.TRYWAIT P0, [R3+URZ], R0 ;  /* 0x00000000030075a7 */ /* 0x000e64000800017f */
[----:B-1----:R-:W-:Y:S05]  /*df50*/  @!P0 BRA `(.L_x_121) ;  /* 0x0000001000388947 */ /* 0x002fea0003800000 */
.L_x_162:
[----:B------:R-:W-:Y:S05]  /*df60*/  @!P2 BRA `(.L_x_122) ;  /* 0x000000000004a947 */ /* 0x000fea0003800000 */
[----:B------:R-:W-:Y:S01]  /*df70*/  BPT.TRAP 0x1 ;  /* 0x000000040000795c */ /* 0x000fe20000300000 */
.L_x_122:
[----:B-1----:R-:W-:-:S04]  /*df80*/  VIADD R3, R7, 0x31c60 ;  /* 0x00031c6007037836 */ /* 0x002fc80000000000 */
[----:B0-----:R-:W-:-:S04]  /*df90*/  IMAD R5, R16, 0x8, R3 ;  /* 0x0000000810057824 */ /* 0x001fc800078e0203 */
[----:B------:R-:W0:Y:S02]  /*dfa0*/  SYNCS.PHASECHK.TRANS64.TRYWAIT P0, [R5+URZ], R4 ;  /* 0x00000004050075a7 */ /* 0x000e24000800017f */
[----:B0-----:R-:W-:Y:S05]  /*dfb0*/  @!P0 BRA `(.L_x_123) ;  /* 0x0000001000348947 */ /* 0x001fea0003800000 */
.L_x_163:
[----:B------:R-:W-:-:S07]  /*dfc0*/  IMAD R3, R6, 0x8, R3 ;  /* 0x0000000806037824 */ /* 0x000fce00078e0203 */
.L_x_124:
[----:B-1----:R1:W2:Y:S02]  /*dfd0*/  SYNCS.PHASECHK.TRANS64.TRYWAIT P0, [R3+URZ], R0 ;  /* 0x00000000030075a7 */ /* 0x0022a4000800017f */
[----:B--2---:R-:W-:Y:S05]  /*dfe0*/  @!P0 NANOSLEEP.SYNCS 0x989680 ;  /* 0x009896800000895d */ /* 0x004fea0003900000 */
[----:B------:R-:W2:Y:S02]  /*dff0*/  @!P0 SYNCS.PHASECHK.TRANS64 P0, [R3+URZ], R0 ;  /* 0x00000000030085a7 */ /* 0x000ea4000800007f */
[----:B--2---:R-:W-:Y:S05]  /*e000*/  @!P0 BRA `(.L_x_124) ;  /* 0xfffffffc00f08947 */ /* 0x004fea000383ffff */
.L_x_117:
[----:B------:R-:W-:Y:S05]  /*e010*/  BSYNC B0 ;  /* 0x0000000000007941 */ /* 0x000fea0003800000 */
.L_x_116:
[----:B------:R-:W-:Y:S05]  /*e020*/  EXIT ;  /* 0x000000000000794d */ /* 0x000fea0003800000 */
.L_x_10:
[----:B0-----:R-:W-:-:S04]  /*e030*/  IMAD.U32 R3, RZ, RZ, UR37 ;  /* 0x00000025ff037e24 */ /* 0x001fc8000f8e00ff */
[----:B------:R0:W1:Y:S03]  /*e040*/  SYNCS.PHASECHK.TRANS64.TRYWAIT P1, [R3+URZ+0x31c00], R0 ;  /* 0x031c0000030075a7 */ /* 0x000066000802017f */
[----:B-1----:R-:W-:Y:S05]  /*e050*/  @!P1 NANOSLEEP.SYNCS 0x989680 ;  /* 0x009896800000995d */ /* 0x002fea0003900000 */
[----:B------:R-:W1:Y:S02]  /*e060*/  @!P1 SYNCS.PHASECHK.TRANS64 P1, [R3+URZ+0x31c00], R0 ;  /* 0x031c0000030095a7 */ /* 0x000e64000802007f */
[----:B-1----:R-:W-:Y:S05]  /*e070*/  @!P1 BRA `(.L_x_10) ;  /* 0xfffffffc00ec9947 */ /* 0x002fea000383ffff */
[----:B------:R-:W-:Y:S05]  /*e080*/  BRA `(.L_x_125) ;  /* 0xffffff3000907947 */ /* 0x000fea000383ffff */
.L_x_14:
[----:B-1----:R1:W2:Y:S02]  /*e090*/  SYNCS.PHASECHK.TRANS64.TRYWAIT P2, [R4+URZ+0x31c30], R3 ;  /* 0x031c3003040075a7 */ /* 0x0022a4000804017f */
[----:B--2---:R-:W-:Y:S05]  /*e0a0*/  @!P2 NANOSLEEP.SYNCS 0x989680 ;  /* 0x009896800000a95d */ /* 0x004fea0003900000 */
[----:B------:R-:W2:Y:S02]  /*e0b0*/  @!P2 SYNCS.PHASECHK.TRANS64 P2, [R4+URZ+0x31c30], R3 ;  /* 0x031c30030400a5a7 */ /* 0x000ea4000804007f */
[----:B--2---:R-:W-:Y:S05]  /*e0c0*/  @!P2 BRA `(.L_x_14) ;  /* 0xfffffffc00f0a947 */ /* 0x004fea000383ffff */
[----:B------:R-:W-:Y:S05]  /*e0d0*/  BRA `(.L_x_13) ;  /* 0xffffff3000b47947 */ /* 0x000fea000383ffff */
.L_x_19:
[----:B-1----:R-:W-:-:S04]  /*e0e0*/  IMAD.U32 R3, RZ, RZ, UR4 ;  /* 0x00000004ff037e24 */ /* 0x002fc8000f8e00ff */
[----:B------:R1:W2:Y:S03]  /*e0f0*/  SYNCS.PHASECHK.TRANS64.TRYWAIT P2, [R3+URZ+0x31c30], R0 ;  /* 0x031c3000030075a7 */ /* 0x0002a6000804017f */
[----:B--2---:R-:W-:Y:S05]  /*e100*/  @!P2 NANOSLEEP.SYNCS 0x989680 ;  /* 0x009896800000a95d */ /* 0x004fea0003900000 */
[----:B------:R-:W2:Y:S02]  /*e110*/  @!P2 SYNCS.PHASECHK.TRANS64 P2, [R3+URZ+0x31c30], R0 ;  /* 0x031c30000300a5a7 */ /* 0x000ea4000804007f */
[----:B--2---:R-:W-:Y:S05]  /*e120*/  @!P2 BRA `(.L_x_19) ;  /* 0xfffffffc00eca947 */ /* 0x004fea000383ffff */
[----:B------:R-:W-:Y:S05]  /*e130*/  BRA `(.L_x_16) ;  /* 0xffffff68009c7947 */ /* 0x000fea000383ffff */
.L_x_23:
[----:B-1----:R-:W-:-:S04]  /*e140*/  IMAD.U32 R3, RZ, RZ, UR4 ;  /* 0x00000004ff037e24 */ /* 0x002fc8000f8e00ff */
[----:B------:R1:W2:Y:S03]  /*e150*/  SYNCS.PHASECHK.TRANS64.TRYWAIT P2, [R3+URZ+0x31c50], R0 ;  /* 0x031c5000030075a7 */ /* 0x0002a6000804017f */
[----:B--2---:R-:W-:Y:S05]  /*e160*/  @!P2 NANOSLEEP.SYNCS 0x989680 ;  /* 0x009896800000a95d */ /* 0x004fea0003900000 */
[----:B------:R-:W2:Y:S02]  /*e170*/  @!P2 SYNCS.PHASECHK.TRANS64 P2, [R3+URZ+0x31c50], R0 ;  /* 0x031c50000300a5a7 */ /* 0x000ea4000804007f */
[----:B--2---:R-:W-:Y:S05]  /*e180*/  @!P2 BRA `(.L_x_23) ;  /* 0xfffffffc00eca947 */ /* 0x004fea000383ffff */
[----:B------:R-:W-:Y:S05]  /*e190*/  BRA `(.L_x_20) ;  /* 0xffffff8000347947 */ /* 0x000fea000383ffff */
.L_x_28:
[----:B--2---:R-:W-:-:S04]  /*e1a0*/  IMAD.U32 R5, RZ, RZ, UR12 ;  /* 0x0000000cff057e24 */ /* 0x004fc8000f8e00ff */
[----:B------:R2:W3:Y:S03]  /*e1b0*/  SYNCS.PHASECHK.TRANS64.TRYWAIT P0, [R5+URZ+0x31c50], R4 ;  /* 0x031c5004050075a7 */ /* 0x0004e6000800017f */
[----:B---3--:R-:W-:Y:S05]  /*e1c0*/  @!P0 NANOSLEEP.SYNCS 0x989680 ;  /* 0x009896800000895d */ /* 0x008fea0003900000 */
[----:B------:R-:W3:Y:S02]  /*e1d0*/  @!P0 SYNCS.PHASECHK.TRANS64 P0, [R5+URZ+0x31c50], R4 ;  /* 0x031c5004050085a7 */ /* 0x000ee4000800007f */
[----:B---3--:R-:W-:Y:S05]  /*e1e0*/  @!P0 BRA `(.L_x_28) ;  /* 0xfffffffc00ec8947 */ /* 0x008fea000383ffff */
[----:B------:R-:W-:Y:S05]  /*e1f0*/  BRA `(.L_x_27) ;  /* 0xffffffa0000c7947 */ /* 0x000fea000383ffff */
.L_x_38:
[----:B------:R-:W0:Y:S01]  /*e200*/  S2R R20, SR_TID.X ;  /* 0x0000000000147919 */ /* 0x000e220000002100 */
[----:B------:R-:W-:Y:S01]  /*e210*/  BSSY B0, `(.L_x_126) ;  /* 0x000000a000007945 */ /* 0x000fe20003800000 */
[----:B------:R-:W-:Y:S02]  /*e220*/  IMAD.MOV.U32 R12, RZ, RZ, RZ ;  /* 0x000000ffff0c7224 */ /* 0x000fe400078e00ff */
[----:B------:R-:W-:Y:S02]  /*e230*/  IMAD.MOV.U32 R11, RZ, RZ, 0x1f ;  /* 0x0000001fff0b7424 */ /* 0x000fe400078e00ff */
[----:B------:R-:W-:Y:S01]  /*e240*/  IMAD.MOV.U32 R15, RZ, RZ, -0x1 ;  /* 0xffffffffff0f7424 */ /* 0x000fe200078e00ff */
[----:B0-----:R-:W-:-:S04]  /*e250*/  SHF.R.U32.HI R20, RZ, 0x5, R20 ;  /* 0x00000005ff147819 */ /* 0x001fc80000011614 */
[----:B------:R-:W-:-:S05]  /*e260*/  LOP3.LUT R20, R20, 0x3, RZ, 0xc0, !PT ;  /* 0x0000000314147812 */ /* 0x000fca00078ec0ff */
[----:B------:R-:W-:-:S07]  /*e270*/  IMAD.MOV.U32 R13, RZ, RZ, R20 ;  /* 0x000000ffff0d7224 */ /* 0x000fce00078e0014 */
[----:B------:R-:W-:Y:S05]  /*e280*/  WARPSYNC.COLLECTIVE R15, `(.L_x_127) ;  /* 0x000000000f087348 */ /* 0x000fea0003c00000 */
[----:B------:R0:W1:Y:S02]  /*e290*/  SHFL.IDX P6, R14, R13, R12, R11 ;  /* 0x0000000c0d0e7389 */ /* 0x00006400000c000b */
[----:B01----:R-:W-:Y:S01]  /*e2a0*/  ENDCOLLECTIVE ;  /* 0x000000000000791b */ /* 0x003fe20003800000 */
.L_x_127:
[----:B------:R-:W-:Y:S05]  /*e2b0*/  BSYNC B0 ;  /* 0x0000000000007941 */ /* 0x000fea0003800000 */
.L_x_126:
[----:B------:R-:W-:Y:S05]  /*e2c0*/  BRA `(.L_x_128) ;  /* 0xffffffc000707947 */ /* 0x000fea000383ffff */
.L_x_40:
[----:B------:R-:W-:Y:S01]  /*e2d0*/  BSSY B0, `(.L_x_129) ;  /* 0x0000006000007945 */ /* 0x000fe20003800000 */
[----:B------:R-:W-:-:S07]  /*e2e0*/  IMAD.MOV.U32 R15, RZ, RZ, -0x1 ;  /* 0xffffffffff0f7424 */ /* 0x000fce00078e00ff */
[----:B0-----:R-:W-:Y:S05]  /*e2f0*/  WARPSYNC.COLLECTIVE R15, `(.L_x_130) ;  /* 0x000000000f0c7348 */ /* 0x001fea0003c00000 */
[----:B------:R-:W-:Y:S02]  /*e300*/  ELECT P6, UR62, PT ;  /* 0x00000000003e782f */ /* 0x000fe400038c0000 */
[----:B------:R-:W-:Y:S01]  /*e310*/  MOV R14, UR62 ;  /* 0x0000003e000e7c02 */ /* 0x000fe20008000f00 */
[----:B0-----:R-:W-:Y:S10]  /*e320*/  ENDCOLLECTIVE ;  /* 0x000000000000791b */ /* 0x001ff40003800000 */
.L_x_130:
[----:B------:R-:W-:Y:S05]  /*e330*/  BSYNC B0 ;  /* 0x0000000000007941 */ /* 0x000fea0003800000 */
.L_x_129:
[----:B------:R-:W-:Y:S05]  /*e340*/  BRA `(.L_x_131) ;  /* 0xffffffc000707947 */ /* 0x000fea000383ffff */
.L_x_42:
[----:B0-----:R0:W1:Y:S02]  /*e350*/  SYNCS.PHASECHK.TRANS64.TRYWAIT P0, [R3+URZ+0x31c40], R0 ;  /* 0x031c4000030075a7 */ /* 0x001064000800017f */
[----:B-1----:R-:W-:Y:S05]  /*e360*/  @!P0 NANOSLEEP.SYNCS 0x989680 ;  /* 0x009896800000895d */ /* 0x002fea0003900000 */
[----:B------:R-:W1:Y:S02]  /*e370*/  @!P0 SYNCS.PHASECHK.TRANS64 P0, [R3+URZ+0x31c40], R0 ;  /* 0x031c4000030085a7 */ /* 0x000e64000800007f */
[----:B-1----:R-:W-:Y:S05]  /*e380*/  @!P0 BRA `(.L_x_42) ;  /* 0xfffffffc00f08947 */ /* 0x002fea000383ffff */
[----:B------:R-:W-:Y:S05]  /*e390*/  BRA `(.L_x_132) ;  /* 0xffffffc000cc7947 */ /* 0x000fea000383ffff */
.L_x_45:
[----:B------:R-:W-:Y:S02]  /*e3a0*/  IMAD.MOV.U32 R13, RZ, RZ, R4 ;  /* 0x000000ffff0d7224 */ /* 0x000fe400078e0004 */
[----:B------:R-:W-:Y:S02]  /*e3b0*/  IMAD.MOV.U32 R12, RZ, RZ, RZ ;  /* 0x000000ffff0c7224 */ /* 0x000fe400078e00ff */
[----:B------:R-:W-:Y:S02]  /*e3c0*/  IMAD.MOV.U32 R11, RZ, RZ, 0x1c1f ;  /* 0x00001c1fff0b7424 */ /* 0x000fe400078e00ff */
[----:B------:R-:W-:Y:S02]  /*e3d0*/  IMAD.MOV.U32 R15, RZ, RZ, -0x1 ;  /* 0xffffffffff0f7424 */ /* 0x000fe400078e00ff */
[----:B------:R-:W-:-:S07]  /*e3e0*/  IMAD R6, R6, 0xc0, R9 ;  /* 0x000000c006067824 */ /* 0x000fce00078e0209 */
[----:B------:R-:W-:Y:S05]  /*e3f0*/  WARPSYNC.COLLECTIVE R15, `(.L_x_133) ;  /* 0x000000000f087348 */ /* 0x000fea0003c00000 */
[----:B------:R0:W1:Y:S02]  /*e400*/  SHFL.IDX P6, R14, R13, R12, R11 ;  /* 0x0000000c0d0e7389 */ /* 0x00006400000c000b */
[----:B01----:R-:W-:Y:S01]  /*e410*/  ENDCOLLECTIVE ;  /* 0x000000000000791b */ /* 0x003fe20003800000 */
.L_x_133:
[----:B------:R-:W-:Y:S02]  /*e420*/  IMAD.MOV.U32 R13, RZ, RZ, R0 ;  /* 0x000000ffff0d7224 */ /* 0x000fe400078e0000 */
[----:B------:R-:W-:-:S07]  /*e430*/  IMAD.MOV.U32 R2, RZ, RZ, R14 ;  /* 0x000000ffff027224 */ /* 0x000fce00078e000e */
[----:B------:R-:W-:Y:S05]  /*e440*/  WARPSYNC.COLLECTIVE R15, `(.L_x_134) ;  /* 0x000000000f087348 */ /* 0x000fea0003c00000 */
[----:B------:R0:W1:Y:S02]  /*e450*/  SHFL.IDX P6, R14, R13, R12, R11 ;  /* 0x0000000c0d0e7389 */ /* 0x00006400000c000b */
[----:B01----:R-:W-:Y:S01]  /*e460*/  ENDCOLLECTIVE ;  /* 0x000000000000791b */ /* 0x003fe20003800000 */
.L_x_134:
[----:B------:R-:W-:Y:S02]  /*e470*/  ULDC UR4, c[0x0][0x288] ;  /* 0x0000a20000047ab9 */ /* 0x000fe40000000800 */
[----:B------:R-:W-:Y:S02]  /*e480*/  IMAD R5, R10, UR4, RZ ;  /* 0x000000040a057c24 */ /* 0x000fe4000f8e02ff */
[----:B------:R-:W-:-:S03]  /*e490*/  VIADD R10, R6, 0x20 ;  /* 0x00000020060a7836 */ /* 0x000fc60000000000 */
[----:B------:R-:W-:Y:S01]  /*e4a0*/  ISETP.GE.AND P4, PT, R6, R5, PT ;  /* 0x000000050600720c */ /* 0x000fe20003f86270 */
[----:B------:R-:W-:Y:S02]  /*e4b0*/  IMAD.MOV.U32 R13, RZ, RZ, R4 ;  /* 0x000000ffff0d7224 */ /* 0x000fe400078e0004 */
[----:B------:R-:W-:Y:S02]  /*e4c0*/  IMAD.MOV.U32 R12, RZ, RZ, 0x1 ;  /* 0x00000001ff0c7424 */ /* 0x000fe400078e00ff */
[----:B------:R-:W-:-:S08]  /*e4d0*/  IMAD.MOV.U32 R3, RZ, RZ, R14 ;  /* 0x000000ffff037224 */ /* 0x000fd000078e000e */
[----:B------:R-:W-:Y:S05]  /*e4e0*/  WARPSYNC.COLLECTIVE R15, `(.L_x_135) ;  /* 0x000000000f087348 */ /* 0x000fea0003c00000 */
[----:B------:R0:W1:Y:S02]  /*e4f0*/  SHFL.IDX P6, R14, R13, R12, R11 ;  /* 0x0000000c0d0e7389 */ /* 0x00006400000c000b */
[----:B01----:R-:W-:Y:S01]  /*e500*/  ENDCOLLECTIVE ;  /* 0x000000000000791b */ /* 0x003fe20003800000 */
.L_x_135:
[----:B------:R-:W-:-:S05]  /*e510*/  @!P4 LEA R3, P3, R20, R3, 0x1 ;  /* 0x000000031403c211 */ /* 0x000fca00078608ff */
[----:B------:R-:W-:Y:S01]  /*e520*/  @!P4 IMAD.X R2, RZ, RZ, R2, P3 ;  /* 0x000000ffff02c224 */ /* 0x000fe200018e0602 */
[----:B------:R-:W-:-:S04]  /*e530*/  ISETP.GE.AND P3, PT, R10, R5, PT ;  /* 0x000000050a00720c */ /* 0x000fc80003f66270 */
[----:B------:R-:W-:Y:S01]  /*e540*/  @!P4 LOP3.LUT R3, R3, R2, RZ, 0x3c, !PT ;  /* 0x000000020303c212 */ /* 0x000fe200078e3cff */
[----:B------:R-:W-:-:S03]  /*e550*/  IMAD.MOV.U32 R13, RZ, RZ, R0 ;  /* 0x000000ffff0d7224 */ /* 0x000fc600078e0000 */
[----:B------:R-:W-:-:S04]  /*e560*/  @!P4 LOP3.LUT R2, R3, R2, RZ, 0x3c, !PT ;  /* 0x000000020302c212 */ /* 0x000fc800078e3cff */
[----:B------:R-:W-:-:S05]  /*e570*/  @!P4 LOP3.LUT R3, R3, R2, RZ, 0x3c, !PT ;  /* 0x000000020303c212 */ /* 0x000fca00078e3cff */
[----:B------:R-:W-:Y:S01]  /*e580*/  @!PT LDS RZ, [RZ] ;  /* 0x00000000fffff984 */ /* 0x000fe20000000800 */
[----:B------:R-:W-:Y:S01]  /*e590*/  @!PT LDS RZ, [RZ] ;  /* 0x00000000fffff984 */ /* 0x000fe20000000800 */
[----:B------:R-:W-:Y:S01]  /*e5a0*/  @!PT LDS RZ, [RZ] ;  /* 0x00000000fffff984 */ /* 0x000fe20000000800 */
[----:B------:R-:W-:Y:S04]  /*e5b0*/  @!P4 LDGSTS.E.BYPASS.LTC128B.128 [R26+0xda00], desc[UR60][R2.64], !P0 ;  /* 0x0da00000021acfae */ /* 0x000fe8000c101d7c */
[----:B------:R-:W-:Y:S04]  /*e5c0*/  @!P4 LDGSTS.E.BYPASS.LTC128B.128 [R26+0x10a00], desc[UR60][R2.64+0x40], !P1 ;  /* 0x10a00040021acfae */ /* 0x000fe8000c901d7c */
[----:B------:R0:W-:Y:S02]  /*e5d0*/  @!P4 LDGSTS.E.BYPASS.LTC128B.128 [R26+0x13a00], desc[UR60][R2.64+0x80], !P2 ;  /* 0x13a00080021acfae */ /* 0x0001e4000d101d7c */
[----:B0-----:R-:W-:-:S07]  /*e5e0*/  IMAD.MOV.U32 R2, RZ, RZ, R14 ;  /* 0x000000ffff027224 */ /* 0x001fce00078e000e */
[----:B------:R-:W-:Y:S05]  /*e5f0*/  WARPSYNC.COLLECTIVE R15, `(.L_x_136) ;  /* 0x000000000f087348 */ /* 0x000fea0003c00000 */
[----:B------:R0:W1:Y:S02]  /*e600*/  SHFL.IDX P6, R14, R13, R12, R11 ;  /* 0x0000000c0d0e7389 */ /* 0x00006400000c000b */
[----:B01----:R-:W-:Y:S01]  /*e610*/  ENDCOLLECTIVE ;  /* 0x000000000000791b */ /* 0x003fe20003800000 */
.L_x_136:
[----:B------:R-:W-:Y:S02]  /*e620*/  IMAD.MOV.U32 R13, RZ, RZ, R4 ;  /* 0x000000ffff0d7224 */ /* 0x000fe400078e0004 */
[----:B------:R-:W-:Y:S02]  /*e630*/  IMAD.MOV.U32 R12, RZ, RZ, 0x2 ;  /* 0x00000002ff0c7424 */ /* 0x000fe400078e00ff */
[----:B------:R-:W-:-:S07]  /*e640*/  IMAD.MOV.U32 R3, RZ, RZ, R14 ;  /* 0x000000ffff037224 */ /* 0x000fce00078e000e */
[----:B------:R-:W-:Y:S05]  /*e650*/  WARPSYNC.COLLECTIVE R15, `(.L_x_137) ;  /* 0x000000000f087348 */ /* 0x000fea0003c00000 */
[----:B------:R0:W1:Y:S02]  /*e660*/  SHFL.IDX P6, R14, R13, R12, R11 ;  /* 0x0000000c0d0e7389 */ /* 0x00006400000c000b */
[----:B01----:R-:W-:Y:S01]  /*e670*/  ENDCOLLECTIVE ;  /* 0x000000000000791b */ /* 0x003fe20003800000 */
.L_x_137:
[----:B------:R-:W-:-:S05]  /*e680*/  @!P3 LEA R3, P4, R20, R3, 0x1 ;  /* 0x000000031403b211 */ /* 0x000fca00078808ff */
[----:B------:R-:W-:-:S05]  /*e690*/  @!P3 IMAD.X R2, RZ, RZ, R2, P4 ;  /* 0x000000ffff02b224 */ /* 0x000fca00020e0602 */
        /* <DEDUP_REMOVED lines=10> */
[----:B0-----:R-:W-:-:S05]  /*e740*/  VIADD R2, R6, 0x40 ;  /* 0x0000004006027836 */ /* 0x001fca0000000000 */
[----:B------:R-:W-:Y:S01]  /*e750*/  ISETP.GE.AND P3, PT, R2, R5, PT ;  /* 0x000000050200720c */ /* 0x000fe20003f66270 */
[----:B------:R-:W-:-:S12]  /*e760*/  IMAD.MOV.U32 R2, RZ, RZ, R14 ;  /* 0x000000ffff027224 */ /* 0x000fd800078e000e */
[----:B------:R-:W-:Y:S05]  /*e770*/  WARPSYNC.COLLECTIVE R15, `(.L_x_138) ;  /* 0x000000000f087348 */ /* 0x000fea0003c00000 */
[----:B------:R0:W1:Y:S02]  /*e780*/  SHFL.IDX P6, R14, R13, R12, R11 ;  /* 0x0000000c0d0e7389 */ /* 0x00006400000c000b */
[----:B01----:R-:W-:Y:S01]  /*e790*/  ENDCOLLECTIVE ;  /* 0x000000000000791b */ /* 0x003fe20003800000 */
.L_x_138:
[----:B------:R-:W-:Y:S02]  /*e7a0*/  IMAD.MOV.U32 R13, RZ, RZ, R4 ;  /* 0x000000ffff0d7224 */ /* 0x000fe400078e0004 */
[----:B------:R-:W-:Y:S02]  /*e7b0*/  IMAD.MOV.U32 R12, RZ, RZ, 0x3 ;  /* 0x00000003ff0c7424 */ /* 0x000fe400078e00ff */
[----:B------:R-:W-:-:S07]  /*e7c0*/  IMAD.MOV.U32 R3, RZ, RZ, R14 ;  /* 0x000000ffff037224 */ /* 0x000fce00078e000e */
[----:B------:R-:W-:Y:S05]  /*e7d0*/  WARPSYNC.COLLECTIVE R15, `(.L_x_139) ;  /* 0x000000000f087348 */ /* 0x000fea0003c00000 */
[----:B------:R0:W1:Y:S02]  /*e7e0*/  SHFL.IDX P6, R14, R13, R12, R11 ;  /* 0x0000000c0d0e7389 */ /* 0x00006400000c000b */
[----:B01----:R-:W-:Y:S01]  /*e7f0*/  ENDCOLLECTIVE ;  /* 0x000000000000791b */ /* 0x003fe20003800000 */
.L_x_139:
[----:B------:R-:W-:-:S05]  /*e800*/  @!P3 LEA R3, P4, R20, R3, 0x1 ;  /* 0x000000031403b211 */ /* 0x000fca00078808ff */
[----:B------:R-:W-:-:S05]  /*e810*/  @!P3 IMAD.X R2, RZ, RZ, R2, P4 ;  /* 0x000000ffff02b224 */ /* 0x000fca00020e0602 */
[-C--:B------:R-:W-:Y:S01]  /*e820*/  @!P3 LOP3.LUT R3, R3, R2.reuse, RZ, 0x3c, !PT ;  /* 0x000000020303b212 */ /* 0x080fe200078e3cff */
[----:B------:R-:W-:Y:S02]  /*e830*/  IMAD.MOV.U32 R13, RZ, RZ, R0 ;  /* 0x000000ffff0d7224 */ /* 0x000fe400078e0000 */
[----:B------:R-:W-:Y:S01]  /*e840*/  VIADD R0, R6, 0x60 ;  /* 0x0000006006007836 */ /* 0x000fe20000000000 */
[----:B------:R-:W-:-:S04]  /*e850*/  @!P3 LOP3.LUT R2, R3, R2, RZ, 0x3c, !PT ;  /* 0x000000020302b212 */ /* 0x000fc800078e3cff */
[----:B------:R-:W-:Y:S01]  /*e860*/  @!P3 LOP3.LUT R3, R3, R2, RZ, 0x3c, !PT ;  /* 0x000000020303b212 */ /* 0x000fe200078e3cff */
[----:B------:R-:W-:-:S07]  /*e870*/  IMAD.MOV.U32 R4, RZ, RZ, R14 ;  /* 0x000000ffff047224 */ /* 0x000fce00078e000e */
[----:B------:R-:W-:Y:S05]  /*e880*/  WARPSYNC.COLLECTIVE R15, `(.L_x_140) ;  /* 0x000000000f087348 */ /* 0x000fea0003c00000 */
[----:B------:R0:W1:Y:S02]  /*e890*/  SHFL.IDX P6, R14, R13, R12, R11 ;  /* 0x0000000c0d0e7389 */ /* 0x00006400000c000b */
[----:B01----:R-:W-:Y:S01]  /*e8a0*/  ENDCOLLECTIVE ;  /* 0x000000000000791b */ /* 0x003fe20003800000 */
.L_x_140:
[----:B------:R-:W-:Y:S01]  /*e8b0*/  @!PT LDS RZ, [RZ] ;  /* 0x00000000fffff984 */ /* 0x000fe20000000800 */
[----:B------:R-:W-:Y:S01]  /*e8c0*/  @!PT LDS RZ, [RZ] ;  /* 0x00000000fffff984 */ /* 0x000fe20000000800 */
[----:B------:R-:W-:Y:S01]  /*e8d0*/  @!PT LDS RZ, [RZ] ;  /* 0x00000000fffff984 */ /* 0x000fe20000000800 */
[----:B------:R-:W-:Y:S04]  /*e8e0*/  @!P3 LDGSTS.E.BYPASS.LTC128B.128 [R26+0xea00], desc[UR60][R2.64], !P0 ;  /* 0x0ea00000021abfae */ /* 0x000fe8000c101d7c */
[----:B------:R-:W-:Y:S04]  /*e8f0*/  @!P3 LDGSTS.E.BYPASS.LTC128B.128 [R26+0x11a00], desc[UR60][R2.64+0x40], !P1 ;  /* 0x11a00040021abfae */ /* 0x000fe8000c901d7c */
[----:B------:R0:W-:Y:S01]  /*e900*/  @!P3 LDGSTS.E.BYPASS.LTC128B.128 [R26+0x14a00], desc[UR60][R2.64+0x80], !P2 ;  /* 0x14a00080021abfae */ /* 0x0001e2000d101d7c */
[----:B------:R-:W-:Y:S01]  /*e910*/  ISETP.GE.AND P3, PT, R0, R5, PT ;  /* 0x000000050000720c */ /* 0x000fe20003f66270 */
[----:B------:R-:W-:-:S02]  /*e920*/  IMAD.MOV.U32 R13, RZ, RZ, R7 ;  /* 0x000000ffff0d7224 */ /* 0x000fc400078e0007 */
[----:B------:R-:W-:Y:S02]  /*e930*/  IMAD.MOV.U32 R12, RZ, RZ, RZ ;  /* 0x000000ffff0c7224 */ /* 0x000fe400078e00ff */
[----:B0-----:R-:W-:-:S08]  /*e940*/  IMAD.MOV.U32 R2, RZ, RZ, R14 ;  /* 0x000000ffff027224 */ /* 0x001fd000078e000e */
[----:B------:R-:W-:Y:S05]  /*e950*/  WARPSYNC.COLLECTIVE R15, `(.L_x_141) ;  /* 0x000000000f087348 */ /* 0x000fea0003c00000 */
[----:B------:R0:W1:Y:S02]  /*e960*/  SHFL.IDX P6, R14, R13, R12, R11 ;  /* 0x0000000c0d0e7389 */ /* 0x00006400000c000b */
[----:B01----:R-:W-:Y:S01]  /*e970*/  ENDCOLLECTIVE ;  /* 0x000000000000791b */ /* 0x003fe20003800000 */
.L_x_141:
[----:B------:R-:W-:-:S05]  /*e980*/  @!P3 LEA R2, P5, R20, R2, 0x1 ;  /* 0x000000021402b211 */ /* 0x000fca00078a08ff */
[----:B------:R-:W-:-:S05]  /*e990*/  @!P3 IMAD.X R3, RZ, RZ, R4, P5 ;  /* 0x000000ffff03b224 */ /* 0x000fca00028e0604 */
[----:B------:R-:W-:Y:S01]  /*e9a0*/  @!PT LDS RZ, [RZ] ;  /* 0x00000000fffff984 */ /* 0x000fe20000000800 */
[----:B------:R-:W-:Y:S01]  /*e9b0*/  @!PT LDS RZ, [RZ] ;  /* 0x00000000fffff984 */ /* 0x000fe20000000800 */
[----:B------:R-:W-:Y:S01]  /*e9c0*/  @!PT LDS RZ, [RZ] ;  /* 0x00000000fffff984 */ /* 0x000fe20000000800 */
[----:B------:R0:W-:Y:S01]  /*e9d0*/  @!P3 LDGSTS.E.BYPASS.LTC128B.128 [R26+0xf200], desc[UR60][R2.64], !P0 ;  /* 0x0f200000021abfae */ /* 0x0001e2000c101d7c */
[----:B------:R-:W-:-:S03]  /*e9e0*/  IMAD.MOV.U32 R13, RZ, RZ, R8 ;  /* 0x000000ffff0d7224 */ /* 0x000fc600078e0008 */
[----:B------:R0:W-:Y:S04]  /*e9f0*/  @!P3 LDGSTS.E.BYPASS.LTC128B.128 [R26+0x12200], desc[UR60][R2.64+0x40], !P1 ;  /* 0x12200040021abfae */ /* 0x0001e8000c901d7c */
[----:B------:R0:W-:Y:S01]  /*ea00*/  @!P3 LDGSTS.E.BYPASS.LTC128B.128 [R26+0x15200], desc[UR60][R2.64+0x80], !P2 ;  /* 0x15200080021abfae */ /* 0x0001e2000d101d7c */
[----:B------:R-:W-:-:S07]  /*ea10*/  IMAD.MOV.U32 R0, RZ, RZ, R14 ;  /* 0x000000ffff007224 */ /* 0x000fce00078e000e */
[----:B0-----:R-:W-:Y:S05]  /*ea20*/  WARPSYNC.COLLECTIVE R15, `(.L_x_142) ;  /* 0x000000000f087348 */ /* 0x001fea0003c00000 */
[----:B------:R1:W2:Y:S02]  /*ea30*/  SHFL.IDX P6, R14, R13, R12, R11 ;  /* 0x0000000c0d0e7389 */ /* 0x0002a400000c000b */
[----:B012---:R-:W-:Y:S01]  /*ea40*/  ENDCOLLECTIVE ;  /* 0x000000000000791b */ /* 0x007fe20003800000 */
.L_x_142:
[----:B------:R-:W-:-:S05]  /*ea50*/  VIADD R2, R6, 0x80 ;  /* 0x0000008006027836 */ /* 0x000fca0000000000 */
[----:B------:R-:W-:Y:S01]  /*ea60*/  ISETP.GE.AND P3, PT, R2, R5, PT ;  /* 0x000000050200720c */ /* 0x000fe20003f66270 */
[----:B------:R-:W-:Y:S02]  /*ea70*/  IMAD.MOV.U32 R13, RZ, RZ, R7 ;  /* 0x000000ffff0d7224 */ /* 0x000fe400078e0007 */
[----:B------:R-:W-:Y:S02]  /*ea80*/  IMAD.MOV.U32 R12, RZ, RZ, 0x1 ;  /* 0x00000001ff0c7424 */ /* 0x000fe400078e00ff */
[----:B------:R-:W-:-:S08]  /*ea90*/  IMAD.MOV.U32 R4, RZ, RZ, R14 ;  /* 0x000000ffff047224 */ /* 0x000fd000078e000e */
[----:B------:R-:W-:Y:S05]  /*eaa0*/  WARPSYNC.COLLECTIVE R15, `(.L_x_143) ;  /* 0x000000000f087348 */ /* 0x000fea0003c00000 */
[----:B------:R0:W1:Y:S02]  /*eab0*/  SHFL.IDX P6, R14, R13, R12, R11 ;  /* 0x0000000c0d0e7389 */ /* 0x00006400000c000b */
[----:B01----:R-:W-:Y:S01]  /*eac0*/  ENDCOLLECTIVE ;  /* 0x000000000000791b */ /* 0x003fe20003800000 */
.L_x_143:
[----:B------:R-:W-:-:S05]  /*ead0*/  @!P3 LEA R4, P5, R20, R4, 0x1 ;  /* 0x000000041404b211 */ /* 0x000fca00078a08ff */
[----:B------:R-:W-:Y:S02]  /*eae0*/  @!P3 IMAD.X R0, RZ, RZ, R0, P5 ;  /* 0x000000ffff00b224 */ /* 0x000fe400028e0600 */
[----:B------:R-:W-:Y:S02]  /*eaf0*/  @!P3 IMAD.MOV.U32 R2, RZ, RZ, R4 ;  /* 0x000000ffff02b224 */ /* 0x000fe400078e0004 */
[----:B------:R-:W-:Y:S02]  /*eb00*/  @!P3 IMAD.MOV.U32 R3, RZ, RZ, R0 ;  /* 0x000000ffff03b224 */ /* 0x000fe400078e0000 */
[----:B------:R-:W-:-:S03]  /*eb10*/  IMAD.MOV.U32 R13, RZ, RZ, R8 ;  /* 0x000000ffff0d7224 */ /* 0x000fc600078e0008 */
[----:B------:R-:W-:Y:S01]  /*eb20*/  @!PT LDS RZ, [RZ] ;  /* 0x00000000fffff984 */ /* 0x000fe20000000800 */
[----:B------:R-:W-:Y:S01]  /*eb30*/  @!PT LDS RZ, [RZ] ;  /* 0x00000000fffff984 */ /* 0x000fe20000000800 */
[----:B------:R-:W-:Y:S01]  /*eb40*/  @!PT LDS RZ, [RZ] ;  /* 0x00000000fffff984 */ /* 0x000fe20000000800 */
[----:B------:R0:W-:Y:S04]  /*eb50*/  @!P3 LDGSTS.E.BYPASS.LTC128B.128 [R26+0xfa00], desc[UR60][R2.64], !P0 ;  /* 0x0fa00000021abfae */ /* 0x0001e8000c101d7c */
[----:B------:R0:W-:Y:S01]  /*eb60*/  @!P3 LDGSTS.E.BYPASS.LTC128B.128 [R26+0x12a00], desc[UR60][R2.64+0x40], !P1 ;  /* 0x12a00040021abfae */ /* 0x0001e2000c901d7c */
[----:B------:R-:W-:-:S03]  /*eb70*/  IMAD.MOV.U32 R7, RZ, RZ, R14 ;  /* 0x000000ffff077224 */ /* 0x000fc600078e000e */
[----:B------:R0:W-:Y:S04]  /*eb80*/  @!P3 LDGSTS.E.BYPASS.LTC128B.128 [R26+0x15a00], desc[UR60][R2.64+0x80], !P2 ;  /* 0x15a00080021abfae */ /* 0x0001e8000d101d7c */
[----:B0-----:R-:W-:Y:S05]  /*eb90*/  WARPSYNC.COLLECTIVE R15, `(.L_x_144) ;  /* 0x000000000f087348 */ /* 0x001fea0003c00000 */
[----:B------:R1:W2:Y:S02]  /*eba0*/  SHFL.IDX P6, R14, R13, R12, R11 ;  /* 0x0000000c0d0e7389 */ /* 0x0002a400000c000b */
[----:B012---:R-:W-:Y:S01]  /*ebb0*/  ENDCOLLECTIVE ;  /* 0x000000000000791b */ /* 0x007fe20003800000 */
.L_x_144:
[----:B------:R-:W-:Y:S05]  /*ebc0*/  BRA `(.L_x_145) ;  /* 0xffffffc800047947 */ /* 0x000fea000383ffff */
.L_x_47:
[----:B0-----:R0:W1:Y:S02]  /*ebd0*/  SYNCS.PHASECHK.TRANS64.TRYWAIT P0, [R9+URZ+0x31c20], R0 ;  /* 0x031c2000090075a7 */ /* 0x001064000800017f */
[----:B-1----:R-:W-:Y:S05]  /*ebe0*/  @!P0 NANOSLEEP.SYNCS 0x989680 ;  /* 0x009896800000895d */ /* 0x002fea0003900000 */
[----:B------:R-:W1:Y:S02]  /*ebf0*/  @!P0 SYNCS.PHASECHK.TRANS64 P0, [R9+URZ+0x31c20], R0 ;  /* 0x031c2000090085a7 */ /* 0x000e64000800007f */
[----:B-1----:R-:W-:Y:S05]  /*ec00*/  @!P0 BRA `(.L_x_47) ;  /* 0xfffffffc00f08947 */ /* 0x002fea000383ffff */
[----:B------:R-:W-:Y:S05]  /*ec10*/  BRA `(.L_x_146) ;  /* 0xffffffc800507947 */ /* 0x000fea000383ffff */
.L_x_54:
[----:B-1----:R1:W2:Y:S02]  /*ec20*/  SYNCS.PHASECHK.TRANS64.TRYWAIT P0, [R3+URZ+0x31c40], R2 ;  /* 0x031c4002030075a7 */ /* 0x0022a4000800017f */
[----:B--2---:R-:W-:Y:S05]  /*ec30*/  @!P0 NANOSLEEP.SYNCS 0x989680 ;  /* 0x009896800000895d */ /* 0x004fea0003900000 */
[----:B------:R-:W2:Y:S02]  /*ec40*/  @!P0 SYNCS.PHASECHK.TRANS64 P0, [R3+URZ+0x31c40], R2 ;  /* 0x031c4002030085a7 */ /* 0x000ea4000800007f */
[----:B--2---:R-:W-:Y:S05]  /*ec50*/  @!P0 BRA `(.L_x_54) ;  /* 0xfffffffc00f08947 */ /* 0x004fea000383ffff */
[----:B------:R-:W-:Y:S05]  /*ec60*/  BRA `(.L_x_147) ;  /* 0xffffffc800f47947 */ /* 0x000fea000383ffff */
.L_x_61:
[----:B0-----:R0:W1:Y:S02]  /*ec70*/  SYNCS.PHASECHK.TRANS64.TRYWAIT P0, [R3+URZ+0x60], R2 ;  /* 0x00006002030075a7 */ /* 0x001064000800017f */
[----:B-1----:R-:W-:Y:S05]  /*ec80*/  @!P0 NANOSLEEP.SYNCS 0x989680 ;  /* 0x009896800000895d */ /* 0x002fea0003900000 */
[----:B------:R-:W1:Y:S02]  /*ec90*/  @!P0 SYNCS.PHASECHK.TRANS64 P0, [R3+URZ+0x60], R2 ;  /* 0x00006002030085a7 */ /* 0x000e64000800007f */
[----:B-1----:R-:W-:Y:S05]  /*eca0*/  @!P0 BRA `(.L_x_61) ;  /* 0xfffffffc00f08947 */ /* 0x002fea000383ffff */
[----:B------:R-:W-:Y:S05]  /*ecb0*/  BRA `(.L_x_148) ;  /* 0xffffffd000007947 */ /* 0x000fea000383ffff */
.L_x_72:
[----:B-1----:R1:W2:Y:S02]  /*ecc0*/  SYNCS.PHASECHK.TRANS64.TRYWAIT P0, [R3+URZ+0x31c40], R2 ;  /* 0x031c4002030075a7 */ /* 0x0022a4000800017f */
[----:B--2---:R-:W-:Y:S05]  /*ecd0*/  @!P0 NANOSLEEP.SYNCS 0x989680 ;  /* 0x009896800000895d */ /* 0x004fea0003900000 */
[----:B------:R-:W2:Y:S02]  /*ece0*/  @!P0 SYNCS.PHASECHK.TRANS64 P0, [R3+URZ+0x31c40], R2 ;  /* 0x031c4002030085a7 */ /* 0x000ea4000800007f */
[----:B--2---:R-:W-:Y:S05]  /*ecf0*/  @!P0 BRA `(.L_x_72) ;  /* 0xfffffffc00f08947 */ /* 0x004fea000383ffff */
[----:B------:R-:W-:Y:S05]  /*ed00*/  BRA `(.L_x_149) ;  /* 0xffffffd400a87947 */ /* 0x000fea000383ffff */
.L_x_79:
[----:B0-----:R0:W1:Y:S02]  /*ed10*/  SYNCS.PHASECHK.TRANS64.TRYWAIT P0, [R13+URZ+0x60], R23 ;  /* 0x000060170d0075a7 */ /* 0x001064000800017f */
[----:B-1----:R-:W-:Y:S05]  /*ed20*/  @!P0 NANOSLEEP.SYNCS 0x989680 ;  /* 0x009896800000895d */ /* 0x002fea0003900000 */
[----:B------:R-:W1:Y:S02]  /*ed30*/  @!P0 SYNCS.PHASECHK.TRANS64 P0, [R13+URZ+0x60], R23 ;  /* 0x000060170d0085a7 */ /* 0x000e64000800007f */
[----:B-1----:R-:W-:Y:S05]  /*ed40*/  @!P0 BRA `(.L_x_79) ;  /* 0xfffffffc00f08947 */ /* 0x002fea000383ffff */
[----:B------:R-:W-:Y:S05]  /*ed50*/  BRA `(.L_x_150) ;  /* 0xffffffd800b47947 */ /* 0x000fea000383ffff */
.L_x_89:
[----:B-1----:R1:W2:Y:S02]  /*ed60*/  SYNCS.PHASECHK.TRANS64.TRYWAIT P0, [R2+URZ+0x31c40], R3 ;  /* 0x031c4003020075a7 */ /* 0x0022a4000800017f */
[----:B--2---:R-:W-:Y:S05]  /*ed70*/  @!P0 NANOSLEEP.SYNCS 0x989680 ;  /* 0x009896800000895d */ /* 0x004fea0003900000 */
[----:B------:R-:W2:Y:S02]  /*ed80*/  @!P0 SYNCS.PHASECHK.TRANS64 P0, [R2+URZ+0x31c40], R3 ;  /* 0x031c4003020085a7 */ /* 0x000ea4000800007f */
[----:B--2---:R-:W-:Y:S05]  /*ed90*/  @!P0 BRA `(.L_x_89) ;  /* 0xfffffffc00f08947 */ /* 0x004fea000383ffff */
[----:B------:R-:W-:Y:S05]  /*eda0*/  BRA `(.L_x_151) ;  /* 0xffffffe000307947 */ /* 0x000fea000383ffff */
.L_x_96:
[----:B0-----:R0:W1:Y:S02]  /*edb0*/  SYNCS.PHASECHK.TRANS64.TRYWAIT P0, [R7+URZ+0x60], R2 ;  /* 0x00006002070075a7 */ /* 0x001064000800017f */
[----:B-1----:R-:W-:Y:S05]  /*edc0*/  @!P0 NANOSLEEP.SYNCS 0x989680 ;  /* 0x009896800000895d */ /* 0x002fea0003900000 */
[----:B------:R-:W1:Y:S02]  /*edd0*/  @!P0 SYNCS.PHASECHK.TRANS64 P0, [R7+URZ+0x60], R2 ;  /* 0x00006002070085a7 */ /* 0x000e64000800007f */
[----:B-1----:R-:W-:Y:S05]  /*ede0*/  @!P0 BRA `(.L_x_96) ;  /* 0xfffffffc00f08947 */ /* 0x002fea000383ffff */
[----:B------:R-:W-:Y:S05]  /*edf0*/  BRA `(.L_x_152) ;  /* 0xffffffe400407947 */ /* 0x000fea000383ffff */
.L_x_106:
[----:B0-----:R0:W1:Y:S02]  /*ee00*/  SYNCS.PHASECHK.TRANS64.TRYWAIT P0, [R3+URZ+0x31c60], R0 ;  /* 0x031c6000030075a7 */ /* 0x001064000800017f */
[----:B-1----:R-:W-:Y:S05]  /*ee10*/  @!P0 NANOSLEEP.SYNCS 0x989680 ;  /* 0x009896800000895d */ /* 0x002fea0003900000 */
[----:B------:R-:W1:Y:S02]  /*ee20*/  @!P0 SYNCS.PHASECHK.TRANS64 P0, [R3+URZ+0x31c60], R0 ;  /* 0x031c6000030085a7 */ /* 0x000e64000800007f */
[----:B-1----:R-:W-:Y:S05]  /*ee30*/  @!P0 BRA `(.L_x_106) ;  /* 0xfffffffc00f08947 */ /* 0x002fea000383ffff */
[----:B------:R-:W-:Y:S05]  /*ee40*/  BRA `(.L_x_153) ;  /* 0xffffffe800707947 */ /* 0x000fea000383ffff */
.L_x_114:
[----:B0-----:R0:W1:Y:S02]  /*ee50*/  SYNCS.PHASECHK.TRANS64.TRYWAIT P0, [R7+URZ+0x31c20], R0 ;  /* 0x031c2000070075a7 */ /* 0x001064000800017f */
[----:B-1----:R-:W-:Y:S05]  /*ee60*/  @!P0 NANOSLEEP.SYNCS 0x989680 ;  /* 0x009896800000895d */ /* 0x002fea0003900000 */
[----:B------:R-:W1:Y:S02]  /*ee70*/  @!P0 SYNCS.PHASECHK.TRANS64 P0, [R7+URZ+0x31c20], R0 ;  /* 0x031c2000070085a7 */ /* 0x000e64000800007f */
[----:B-1----:R-:W-:Y:S05]  /*ee80*/  @!P0 BRA `(.L_x_114) ;  /* 0xfffffffc00f08947 */ /* 0x002fea000383ffff */
[----:B------:R-:W-:Y:S05]  /*ee90*/  BRA `(.L_x_154) ;  /* 0xffffffec00ac7947 */ /* 0x000fea000383ffff */
.L_x_115:
[----:B------:R-:W1:Y:S01]  /*eea0*/  S2R R2, SR_TID.X ;  /* 0x0000000000027919 */ /* 0x000e620000002100 */
[----:B------:R-:W-:Y:S01]  /*eeb0*/  BSSY B0, `(.L_x_155) ;  /* 0x000000a000007945 */ /* 0x000fe20003800000 */
[----:B------:R-:W-:Y:S02]  /*eec0*/  IMAD.MOV.U32 R12, RZ, RZ, RZ ;  /* 0x000000ffff0c7224 */ /* 0x000fe400078e00ff */
[----:B------:R-:W-:Y:S02]  /*eed0*/  IMAD.MOV.U32 R11, RZ, RZ, 0x1f ;  /* 0x0000001fff0b7424 */ /* 0x000fe400078e00ff */
[----:B------:R-:W-:Y:S01]  /*eee0*/  IMAD.MOV.U32 R15, RZ, RZ, -0x1 ;  /* 0xffffffffff0f7424 */ /* 0x000fe200078e00ff */
[----:B-1----:R-:W-:-:S04]  /*eef0*/  SHF.R.U32.HI R2, RZ, 0x5, R2 ;  /* 0x00000005ff027819 */ /* 0x002fc80000011602 */
[----:B------:R-:W-:-:S05]  /*ef00*/  LOP3.LUT R2, R2, 0x3, RZ, 0xc0, !PT ;  /* 0x0000000302027812 */ /* 0x000fca00078ec0ff */
[----:B------:R-:W-:-:S07]  /*ef10*/  IMAD.MOV.U32 R13, RZ, RZ, R2 ;  /* 0x000000ffff0d7224 */ /* 0x000fce00078e0002 */
[----:B0-----:R-:W-:Y:S05]  /*ef20*/  WARPSYNC.COLLECTIVE R15, `(.L_x_156) ;  /* 0x000000000f087348 */ /* 0x001fea0003c00000 */
[----:B------:R1:W2:Y:S02]  /*ef30*/  SHFL.IDX P6, R14, R13, R12, R11 ;  /* 0x0000000c0d0e7389 */ /* 0x0002a400000c000b */
[----:B012---:R-:W-:Y:S01]  /*ef40*/  ENDCOLLECTIVE ;  /* 0x000000000000791b */ /* 0x007fe20003800000 */
.L_x_156:
[----:B------:R-:W-:Y:S05]  /*ef50*/  BSYNC B0 ;  /* 0x0000000000007941 */ /* 0x000fea0003800000 */
.L_x_155:
[----:B------:R-:W-:Y:S05]  /*ef60*/  BRA `(.L_x_157) ;  /* 0xffffffec00947947 */ /* 0x000fea000383ffff */
.L_x_118:
[----:B------:R-:W-:Y:S01]  /*ef70*/  BSSY B1, `(.L_x_158) ;  /* 0x0000006000017945 */ /* 0x000fe20003800000 */
[----:B------:R-:W-:-:S07]  /*ef80*/  IMAD.MOV.U32 R15, RZ, RZ, -0x1 ;  /* 0xffffffffff0f7424 */ /* 0x000fce00078e00ff */
[----:B0-----:R-:W-:Y:S05]  /*ef90*/  WARPSYNC.COLLECTIVE R15, `(.L_x_159) ;  /* 0x000000000f0c7348 */ /* 0x001fea0003c00000 */
[----:B------:R-:W-:Y:S02]  /*efa0*/  ELECT P6, UR62, PT ;  /* 0x00000000003e782f */ /* 0x000fe400038c0000 */
[----:B------:R-:W-:Y:S01]  /*efb0*/  MOV R14, UR62 ;  /* 0x0000003e000e7c02 */ /* 0x000fe20008000f00 */
[----:B0-----:R-:W-:Y:S10]  /*efc0*/  ENDCOLLECTIVE ;  /* 0x000000000000791b */ /* 0x001ff40003800000 */
.L_x_159:
[----:B------:R-:W-:Y:S05]  /*efd0*/  BSYNC B1 ;  /* 0x0000000000017941 */ /* 0x000fea0003800000 */
.L_x_158:
[----:B------:R-:W-:Y:S05]  /*efe0*/  BRA `(.L_x_160) ;  /* 0xffffffec008c7947 */ /* 0x000fea000383ffff */
.L_x_120:
[----:B0-----:R0:W1:Y:S02]  /*eff0*/  SYNCS.PHASECHK.TRANS64.TRYWAIT P0, [R5+URZ], R4 ;  /* 0x00000004050075a7 */ /* 0x001064000800017f */
[----:B-1----:R-:W-:Y:S05]  /*f000*/  @!P0 NANOSLEEP.SYNCS 0x989680 ;  /* 0x009896800000895d */ /* 0x002fea0003900000 */
[----:B------:R-:W1:Y:S02]  /*f010*/  @!P0 SYNCS.PHASECHK.TRANS64 P0, [R5+URZ], R4 ;  /* 0x00000004050085a7 */ /* 0x000e64000800007f */
[----:B-1----:R-:W-:Y:S05]  /*f020*/  @!P0 BRA `(.L_x_120) ;  /* 0xfffffffc00f08947 */ /* 0x002fea000383ffff */
[----:B------:R-:W-:Y:S05]  /*f030*/  BRA `(.L_x_161) ;  /* 0xffffffec00c07947 */ /* 0x000fea000383ffff */
.L_x_121:
[----:B-1----:R1:W2:Y:S02]  /*f040*/  SYNCS.PHASECHK.TRANS64.TRYWAIT P0, [R3+URZ], R0 ;  /* 0x00000000030075a7 */ /* 0x0022a4000800017f */
[----:B--2---:R-:W-:Y:S05]  /*f050*/  @!P0 NANOSLEEP.SYNCS 0x989680 ;  /* 0x009896800000895d */ /* 0x004fea0003900000 */
[----:B------:R-:W2:Y:S02]  /*f060*/  @!P0 SYNCS.PHASECHK.TRANS64 P0, [R3+URZ], R0 ;  /* 0x00000000030085a7 */ /* 0x000ea4000800007f */
[----:B--2---:R-:W-:Y:S05]  /*f070*/  @!P0 BRA `(.L_x_121) ;  /* 0xfffffffc00f08947 */ /* 0x004fea000383ffff */
[----:B------:R-:W-:Y:S05]  /*f080*/  BRA `(.L_x_162) ;  /* 0xffffffec00b47947 */ /* 0x000fea000383ffff */
.L_x_123:
[----:B0-----:R0:W1:Y:S02]  /*f090*/  SYNCS.PHASECHK.TRANS64.TRYWAIT P0, [R5+URZ], R4 ;  /* 0x00000004050075a7 */ /* 0x001064000800017f */
[----:B-1----:R-:W-:Y:S05]  /*f0a0*/  @!P0 NANOSLEEP.SYNCS 0x989680 ;  /* 0x009896800000895d */ /* 0x002fea0003900000 */
[----:B------:R-:W1:Y:S02]  /*f0b0*/  @!P0 SYNCS.PHASECHK.TRANS64 P0, [R5+URZ], R4 ;  /* 0x00000004050085a7 */ /* 0x000e64000800007f */
[----:B-1----:R-:W-:Y:S05]  /*f0c0*/  @!P0 BRA `(.L_x_123) ;  /* 0xfffffffc00f08947 */ /* 0x002fea000383ffff */
[----:B------:R-:W-:Y:S05]  /*f0d0*/  BRA `(.L_x_163) ;  /* 0xffffffec00b87947 */ /* 0x000fea000383ffff */
.L_x_164:
[----:B------:R-:W-:-:S00]  /*f0e0*/  BRA `(.L_x_164) ;  /* 0xfffffffc00fc7947 */ /* 0x000fc0000383ffff */
[----:B------:R-:W-:-:S00]  /*f0f0*/  NOP ;  /* 0x0000000000007918 */ /* 0x000fc00000000000 */
        /* <DEDUP_REMOVED lines=8> */
.L_x_2724:


//--------------------- .text._ZN7cutlass13device_kernelIN5flash11enable_sm90INS1_16FlashAttnFwdSm90INS1_25CollectiveMainloopFwdSm90ILi2EN4cute5tupleIJNS5_1CILi1EEES8_S8_EEENS6_IJNS7_ILi192EEENS7_ILi144EEENS7_ILi96EEEEEELi96ENS_10bfloat16_tEfNS_4arch4Sm90ELb0ELb0ELb0ELb1ELb0ELb0ELb0ELb0ELb1ELb1ELb0ELb0EEENS1_21CollectiveEpilogueFwdINS6_IJSA_SC_SB_EEES9_SE_SG_Li384ELb1ELb1ELb0ELb0EEENS1_36VarlenDynamicPersistentTileSchedulerILi192ELi144ELi384ELi128ELb0ELb1ELb1ELb0ELb1ELb1EEEEEEEEEvNT_6ParamsE --------------------------
	.section	.text._ZN7cutlass13device_kernelIN5flash11enable_sm90INS1_16FlashAttnFwdSm90INS1_25CollectiveMainloopFwdSm90ILi2EN4cute5tupleIJNS5_1CILi1EEES8_S8_EEENS6_IJNS7_ILi192EEENS7_ILi144EEENS7_ILi96EEEEEELi96ENS_10bfloat16_tEfNS_4arch4Sm90ELb0ELb0ELb0ELb1ELb0ELb0ELb0ELb0ELb1ELb1ELb0ELb0EEENS1_21CollectiveEpilogueFwdINS6_IJSA_SC_SB_EEES9_SE_SG_Li384ELb1ELb1ELb0ELb0EEENS1_36VarlenDynamicPersistentTileSchedulerILi192ELi144ELi384ELi128ELb0ELb1ELb1ELb0ELb1ELb1EEEEEEEEEvNT_6ParamsE,"ax",@progbits
	.align	128
.text._ZN7cutlass13device_kernelIN5flash11enable_sm90INS1_16FlashAttnFwdSm90INS1_25CollectiveMainloopFwdSm90ILi2EN4cute5tupleIJNS5_1CILi1EEES8_S8_EEENS6_IJNS7_ILi192EEENS7_ILi144EEENS7_ILi96EEEEEELi96ENS_10bfloat16_tEfNS_4arch4Sm90ELb0ELb0ELb0ELb1ELb0ELb0ELb0ELb0ELb1ELb1ELb0ELb0EEENS1_21CollectiveEpilogueFwdINS6_IJSA_SC_SB_EEES9_SE_SG_Li384ELb1ELb1ELb0ELb0EEENS1_36VarlenDynamicPersistentTileSchedulerILi192ELi144ELi384ELi128ELb0ELb1ELb1ELb0ELb1ELb1EEEEEEEEEvNT_6ParamsE:
        .type           _ZN7cutlass13device_kernelIN5flash11enable_sm90INS1_16FlashAttnFwdSm90INS1_25CollectiveMainloopFwdSm90ILi2EN4cute5tupleIJNS5_1CILi1EEES8_S8_EEENS6_IJNS7_ILi192EEENS7_ILi144EEENS7_ILi96EEEEEELi96ENS_10bfloat16_tEfNS_4arch4Sm90ELb0ELb0ELb0ELb1ELb0ELb0ELb0ELb0ELb1ELb1ELb0ELb0EEENS1_21CollectiveEpilogueFwdINS6_IJSA_SC_SB_EEES9_SE_SG_Li384ELb1ELb1ELb0ELb0EEENS1_36VarlenDynamicPersistentTileSchedulerILi192ELi144ELi384ELi128ELb0ELb1ELb1ELb0ELb1ELb1EEEEEEEEEvNT_6ParamsE,@function
        .size           _ZN7cutlass13device_kernelIN5flash11enable_sm90INS1_16FlashAttnFwdSm90INS1_25CollectiveMainloopFwdSm90ILi2EN4cute5tupleIJNS5_1CILi1EEES8_S8_EEENS6_IJNS7_ILi192EEENS7_ILi144EEENS7_ILi96EEEEEELi96ENS_10bfloat16_tEfNS_4arch4Sm90ELb0ELb0ELb0ELb1ELb0ELb0ELb0ELb0ELb1ELb1ELb0ELb0EEENS1_21CollectiveEpilogueFwdINS6_IJSA_SC_SB_EEES9_SE_SG_Li384ELb1ELb1ELb0ELb0EEENS1_36VarlenDynamicPersistentTileSchedulerILi192ELi144ELi384ELi128ELb0ELb1ELb1ELb0ELb1ELb1EEEEEEEEEvNT_6ParamsE,(.L_x_2725 - _ZN7cutlass13device_kernelIN5flash11enable_sm90INS1_16FlashAttnFwdSm90INS1_25CollectiveMainloopFwdSm90ILi2EN4cute5tupleIJNS5_1CILi1EEES8_S8_EEENS6_IJNS7_ILi192EEENS7_ILi144EEENS7_ILi96EEEEEELi96ENS_10bfloat16_tEfNS_4arch4Sm90ELb0ELb0ELb0ELb1ELb0ELb0ELb0ELb0ELb1ELb1ELb0ELb0EEENS1_21CollectiveEpilogueFwdINS6_IJSA_SC_SB_EEES9_SE_SG_Li384ELb1ELb1ELb0ELb0EEENS1_36VarlenDynamicPersistentTileSchedulerILi192ELi144ELi384ELi128ELb0ELb1ELb1ELb0ELb1ELb1EEEEEEEEEvNT_6ParamsE)
        .other          _ZN7cutlass13device_kernelIN5flash11enable_sm90INS1_16FlashAttnFwdSm90INS1_25CollectiveMainloopFwdSm90ILi2EN4cute5tupleIJNS5_1CILi1EEES8_S8_EEENS6_IJNS7_ILi192EEENS7_ILi144EEENS7_ILi96EEEEEELi96ENS_10bfloat16_tEfNS_4arch4Sm90ELb0ELb0ELb0ELb1ELb0ELb0ELb0ELb0ELb1ELb1ELb0ELb0EEENS1_21CollectiveEpilogueFwdINS6_IJSA_SC_SB_EEES9_SE_SG_Li384ELb1ELb1ELb0ELb0EEENS1_36VarlenDynamicPersistentTileSchedulerILi192ELi144ELi384ELi128ELb0ELb1ELb1ELb0ELb1ELb1EEEEEEEEEvNT_6ParamsE,@"STO_CUDA_ENTRY STV_DEFAULT"
_ZN7cutlass13device_kernelIN5flash11enable_sm90INS1_16FlashAttnFwdSm90INS1_25CollectiveMainloopFwdSm90ILi2EN4cute5tupleIJNS5_1CILi1EEES8_S8_EEENS6_IJNS7_ILi192EEENS7_ILi144EEENS7_ILi96EEEEEELi96ENS_10bfloat16_tEfNS_4arch4Sm90ELb0ELb0ELb0ELb1ELb0ELb0ELb0ELb0ELb1ELb1ELb0ELb0EEENS1_21CollectiveEpilogueFwdINS6_IJSA_SC_SB_EEES9_SE_SG_Li384ELb1ELb1ELb0ELb0EEENS1_36VarlenDynamicPersistentTileSchedulerILi192ELi144ELi384ELi128ELb0ELb1ELb1ELb0ELb1ELb1EEEEEEEEEvNT_6ParamsE:
        /* <DEDUP_REMOVED lines=17> */
.L_x_166:
[----:B------:R-:W-:Y:S05]  /*0110*/  BSYNC B0 ;  /* 0x0000000000007941 */ /* 0x000fea0003800000 */
.L_x_165:
        /* <DEDUP_REMOVED lines=40> */
.L_x_167:
        /* <DEDUP_REMOVED lines=22> */
.L_x_168:
        /* <DEDUP_REMOVED lines=18> */
.L_x_169:
        /* <DEDUP_REMOVED lines=22> */
.L_x_170:
        /* <DEDUP_REMOVED lines=22> */
.L_x_171:
        /* <DEDUP_REMOVED lines=8> */
.L_x_173:
[----:B------:R-:W-:-:S08]  /*0960*/  NOP ;  /* 0x0000000000007918 */ /* 0x000fd00000000000 */
[----:B------:R-:W0:Y:S02]  /*0970*/  USETMAXREG.TRY_ALLOC.CTAPOOL UP0, 0xa0 ;  /* 0x000000a0000079c8 */ /* 0x000e240008000600 */
[----:B0-----:R-:W-:-:S13]  /*0980*/  PLOP3.LUT P0, PT, PT, PT, UP0, 0x80, 0x0 ;  /* 0x000000000000781c */ /* 0x001fda0003f0f008 */
[----:B------:R-:W-:Y:S05]  /*0990*/  @!P0 BRA `(.L_x_173) ;  /* 0xfffffffc00f08947 */ /* 0x000fea000383ffff */
[----:B------:R-:W0:Y:S01]  /*09a0*/  S2R R0, SR_TID.X ;  /* 0x0000000000007919 */ /* 0x000e220000002100 */
[----:B------:R-:W1:Y:S01]  /*09b0*/  S2UR UR4, SR_CgaCtaId ;  /* 0x00000000000479c3 */ /* 0x000e620000008800 */
[----:B------:R-:W-:-:S07]  /*09c0*/  UMOV UR36, 0x400 ;  /* 0x0000040000247882 */ /* 0x000fce0000000000 */
[----:B------:R-:W-:Y:S06]  /*09d0*/  BAR.ARV 0x8, 0x200 ;  /* 0x0208000000007b1d */ /* 0x000fec0000002000 */
[----:B-1----:R-:W-:-:S03]  /*09e0*/  ULEA UR36, UR4, UR36, 0x18 ;  /* 0x0000002404247291 */ /* 0x002fc6000f8ec03f */
[----:B------:R-:W-:Y:S01]  /*09f0*/  ULDC UR4, c[0x0][0xc3c] ;  /* 0x00030f0000047ab9 */ /* 0x000fe20000000800 */
[----:B0-----:R-:W-:-:S04]  /*0a00*/  SHF.R.U32.HI R0, RZ, 0x7, R0 ;  /* 0x00000007ff007819 */ /* 0x001fc80000011600 */
[----:B------:R-:W-:-:S13]  /*0a10*/  ISETP.NE.AND P0, PT, R0, 0x1, PT ;  /* 0x000000010000780c */ /* 0x000fda0003f05270 */
[----:B------:R-:W-:Y:S08]  /*0a20*/  @!P0 BAR.ARV 0x9, 0x100 ;  /* 0x0244000000008b1d */ /* 0x000ff00000002000 */
[----:B------:R-:W-:Y:S06]  /*0a30*/  BAR.SYNC.DEFER_BLOCKING 0x5, 0x200 ;  /* 0x0148000000007b1d */ /* 0x000fec0000010000 */
[----:B------:R-:W0:Y:S02]  /*0a40*/  LDS.128 R32, [UR36+0x31cd0] ;  /* 0x031cd024ff207984 */ /* 0x000e240008000c00 */
[----:B------:R-:W-:Y:S06]  /*0a50*/  BAR.ARV 0x4, 0x200 ;  /* 0x0108000000007b1d */ /* 0x000fec0000002000 */
[----:B0-----:R-:W-:-:S13]  /*0a60*/  ISETP.GE.AND P0, PT, R35, UR4, PT ;  /* 0x0000000423007c0c */ /* 0x001fda000bf06270 */
[----:B------:R-:W-:Y:S05]  /*0a70*/  @P0 EXIT ;  /* 0x000000000000094d */ /* 0x000fea0003800000 */
[----:B------:R-:W3:Y:S01]  /*0a80*/  LDL.LU R13, [R1+0x38] ;  /* 0x00003800010d7983 */ /* 0x000ee20000300800 */
[----:B------:R-:W0:Y:S02]  /*0a90*/  S2R R0, SR_TID.X ;  /* 0x0000000000007919 */ /* 0x000e240000002100 */
[----:B0-----:R-:W-:-:S05]  /*0aa0*/  VIADD R15, R0, 0xffffff80 ;  /* 0xffffff80000f7836 */ /* 0x001fca0000000000 */
[----:B------:R-:W-:-:S04]  /*0ab0*/  SHF.R.S32.HI R0, RZ, 0x1f, R15 ;  /* 0x0000001fff007819 */ /* 0x000fc8000001140f */
[----:B--2---:R-:W-:-:S04]  /*0ac0*/  LEA.HI R2, R0, R15, RZ, 0x4 ;  /* 0x0000000f00027211 */ /* 0x004fc800078f20ff */
[----:B------:R-:W-:Y:S02]  /*0ad0*/  SHF.R.S32.HI R5, RZ, 0x4, R2 ;  /* 0x00000004ff057819 */ /* 0x000fe40000011402 */
[C---:B------:R-:W-:Y:S02]  /*0ae0*/  LOP3.LUT R3, R2.reuse, 0xfffffff0, RZ, 0xc0, !PT ;  /* 0xfffffff002037812 */ /* 0x040fe400078ec0ff */
[----:B------:R-:W-:Y:S02]  /*0af0*/  LEA.HI R2, R2, R5, RZ, 0x1 ;  /* 0x0000000502027211 */ /* 0x000fe400078f08ff */
[----:B------:R-:W-:Y:S01]  /*0b00*/  LEA.HI R151, R0, R15, RZ, 0x7 ;  /* 0x0000000f00977211 */ /* 0x000fe200078f38ff */
[----:B------:R-:W-:Y:S01]  /*0b10*/  IMAD.IADD R3, R15, 0x1, -R3 ;  /* 0x000000010f037824 */ /* 0x000fe200078e0a03 */
[----:B------:R-:W-:Y:S02]  /*0b20*/  LOP3.LUT R4, R2, 0x1ffffffe, RZ, 0xc0, !PT ;  /* 0x1ffffffe02047812 */ /* 0x000fe400078ec0ff */
[----:B------:R-:W-:-:S02]  /*0b30*/  LOP3.LUT R150, R151, 0xffffff80, RZ, 0xc0, !PT ;  /* 0xffffff8097967812 */ /* 0x000fc400078ec0ff */
[----:B------:R-:W-:Y:S01]  /*0b40*/  SHF.R.S32.HI R2, RZ, 0x1f, R3 ;  /* 0x0000001fff027819 */ /* 0x000fe20000011403 */
[----:B------:R-:W-:Y:S02]  /*0b50*/  IMAD.IADD R4, R5, 0x1, -R4 ;  /* 0x0000000105047824 */ /* 0x000fe400078e0a04 */
[----:B------:R-:W-:Y:S01]  /*0b60*/  IMAD.IADD R150, R15, 0x1, -R150 ;  /* 0x000000010f967824 */ /* 0x000fe200078e0a96 */
[CC--:B------:R-:W-:Y:S02]  /*0b70*/  LEA.HI R5, R2.reuse, R3.reuse, RZ, 0x3 ;  /* 0x0000000302057211 */ /* 0x0c0fe400078f18ff */
[----:B------:R-:W-:Y:S02]  /*0b80*/  LEA.HI R2, R2, R3, RZ, 0x2 ;  /* 0x0000000302027211 */ /* 0x000fe400078f10ff */
[----:B------:R-:W-:Y:S01]  /*0b90*/  LEA.HI R7, R0, R15, RZ, 0x5 ;  /* 0x0000000f00077211 */ /* 0x000fe200078f28ff */
[----:B------:R-:W-:Y:S01]  /*0ba0*/  IMAD.SHL.U32 R5, R5, 0x10, RZ ;  /* 0x0000001005057824 */ /* 0x000fe200078e00ff */
[----:B------:R-:W-:-:S02]  /*0bb0*/  LOP3.LUT R6, R2, 0x7fffffc, RZ, 0xc0, !PT ;  /* 0x07fffffc02067812 */ /* 0x000fc400078ec0ff */
[----:B------:R-:W-:Y:S02]  /*0bc0*/  SHF.R.S32.HI R9, RZ, 0x1f, R150 ;  /* 0x0000001fff097819 */ /* 0x000fe40000011496 */
[----:B------:R-:W-:Y:S02]  /*0bd0*/  SHF.R.S32.HI R2, RZ, 0x2, R2 ;  /* 0x00000002ff027819 */ /* 0x000fe40000011402 */
[----:B------:R-:W-:Y:S02]  /*0be0*/  SHF.R.S32.HI R8, RZ, 0x5, R7 ;  /* 0x00000005ff087819 */ /* 0x000fe40000011407 */
[----:B------:R-:W-:Y:S01]  /*0bf0*/  LEA.HI R10, R9, R150, RZ, 0x2 ;  /* 0x00000096090a7211 */ /* 0x000fe200078f10ff */
[----:B------:R-:W-:Y:S01]  /*0c00*/  IMAD.SHL.U32 R2, R2, 0x40, RZ ;  /* 0x0000004002027824 */ /* 0x000fe200078e00ff */
[----:B------:R-:W-:Y:S02]  /*0c10*/  LOP3.LUT R5, R5, 0x7fffff80, RZ, 0xc0, !PT ;  /* 0x7fffff8005057812 */ /* 0x000fe400078ec0ff */
[----:B------:R-:W-:Y:S01]  /*0c20*/  LEA.HI R0, R0, R15, RZ, 0x2 ;  /* 0x0000000f00007211 */ /* 0x000fe200078f10ff */
[----:B------:R-:W-:Y:S01]  /*0c30*/  IMAD.IADD R6, R3, 0x1, -R6 ;  /* 0x0000000103067824 */ /* 0x000fe200078e0a06 */
[--C-:B------:R-:W-:Y:S01]  /*0c40*/  SHF.R.S32.HI R11, RZ, 0x2, R10.reuse ;  /* 0x00000002ff0b7819 */ /* 0x100fe2000001140a */
[----:B------:R-:W-:Y:S01]  /*0c50*/  IMAD R14, R8, 0x10, R3 ;  /* 0x00000010080e7824 */ /* 0x000fe200078e0203 */
[----:B------:R-:W-:Y:S01]  /*0c60*/  SHF.R.S32.HI R12, RZ, 0x1f, R10 ;  /* 0x0000001fff0c7819 */ /* 0x000fe2000001140a */
[----:B------:R-:W-:Y:S01]  /*0c70*/  IMAD.SHL.U32 R3, R4, 0x8, RZ ;  /* 0x0000000804037824 */ /* 0x000fe200078e00ff */
[----:B------:R-:W-:Y:S01]  /*0c80*/  SHF.R.S32.HI R151, RZ, 0x7, R151 ;  /* 0x00000007ff977819 */ /* 0x000fe20000011497 */
[----:B------:R-:W-:Y:S01]  /*0c90*/  IMAD R5, R8, 0x100, R5 ;  /* 0x0000010008057824 */ /* 0x000fe200078e0205 */
[----:B------:R-:W-:-:S02]  /*0ca0*/  LOP3.LUT R2, R2, 0x40, RZ, 0xc0, !PT ;  /* 0x0000004002027812 */ /* 0x000fc400078ec0ff */
[----:B------:R-:W-:Y:S01]  /*0cb0*/  LOP3.LUT R147, R0, 0xfffffffc, RZ, 0xc0, !PT ;  /* 0xfffffffc00937812 */ /* 0x000fe200078ec0ff */
[----:B------:R-:W-:Y:S01]  /*0cc0*/  IMAD.U32 R155, R14, 0x20, R3 ;  /* 0x000000200e9b7824 */ /* 0x000fe200078e0003 */
[----:B------:R-:W-:Y:S01]  /*0cd0*/  LEA.HI R12, R12, R11, RZ, 0x3 ;  /* 0x0000000b0c0c7211 */ /* 0x000fe200078f18ff */
[----:B------:R-:W-:Y:S01]  /*0ce0*/  IMAD R5, R6, 0x10, R5 ;  /* 0x0000001006057824 */ /* 0x000fe200078e0205 */
[----:B------:R-:W-:Y:S01]  /*0cf0*/  LOP3.LUT R3, R2, 0x8, R3, 0xf8, !PT ;  /* 0x0000000802037812 */ /* 0x000fe200078ef803 */
[----:B------:R-:W-:Y:S01]  /*0d00*/  IMAD.HI R6, R151, 0x55555556, RZ ;  /* 0x5555555697067827 */ /* 0x000fe200078e02ff */
[----:B------:R-:W-:Y:S02]  /*0d10*/  SHF.R.U32.HI R2, RZ, 0x3, R2 ;  /* 0x00000003ff027819 */ /* 0x000fe40000011602 */
[----:B------:R-:W-:Y:S01]  /*0d20*/  LOP3.LUT R12, R12, 0xfffffff8, RZ, 0xc0, !PT ;  /* 0xfffffff80c0c7812 */ /* 0x000fe200078ec0ff */
[----:B------:R-:W-:Y:S01]  /*0d30*/  IMAD.IADD R147, R15, 0x1, -R147 ;  /* 0x000000010f937824 */ /* 0x000fe200078e0a93 */
[----:B------:R-:W-:-:S02]  /*0d40*/  LEA.HI R9, R9, R150, RZ, 0x5 ;  /* 0x0000009609097211 */ /* 0x000fc400078f28ff */
[----:B------:R-:W-:Y:S01]  /*0d50*/  LOP3.LUT R2, R3, R2, RZ, 0x3c, !PT ;  /* 0x0000000203027212 */ /* 0x000fe200078e3cff */
[----:B------:R-:W-:Y:S01]  /*0d60*/  IMAD.IADD R12, R11, 0x1, -R12 ;  /* 0x000000010b0c7824 */ /* 0x000fe200078e0a0c */
[----:B------:R-:W-:Y:S02]  /*0d70*/  LEA.HI R6, R6, R6, RZ, 0x1 ;  /* 0x0000000606067211 */ /* 0x000fe400078f08ff */
[----:B------:R-:W-:Y:S02]  /*0d80*/  SHF.R.S32.HI R9, RZ, 0x5, R9 ;  /* 0x00000005ff097819 */ /* 0x000fe40000011409 */
[C---:B------:R-:W-:Y:S01]  /*0d90*/  LEA.HI R3, R147.reuse, R147, RZ, 0x1 ;  /* 0x0000009393037211 */ /* 0x040fe200078f08ff */
[----:B------:R-:W-:Y:S01]  /*0da0*/  IMAD.SHL.U32 R18, R147, 0x8, RZ ;  /* 0x0000000893127824 */ /* 0x000fe200078e00ff */
[----:B------:R-:W-:Y:S01]  /*0db0*/  LOP3.LUT R7, R10, 0x7ffffffc, RZ, 0xc0, !PT ;  /* 0x7ffffffc0a077812 */ /* 0x000fe200078ec0ff */
[----:B------:R-:W-:Y:S01]  /*0dc0*/  IMAD R6, R6, -0x3, R151 ;  /* 0xfffffffd06067824 */ /* 0x000fe200078e0297 */
[----:B------:R-:W-:Y:S01]  /*0dd0*/  LOP3.LUT R4, R3, 0x1ffffffe, RZ, 0xc0, !PT ;  /* 0x1ffffffe03047812 */ /* 0x000fe200078ec0ff */
[----:B------:R-:W-:-:S02]  /*0de0*/  IMAD R9, R9, 0x10, R12 ;  /* 0x0000001009097824 */ /* 0x000fc400078e020c */
[----:B------:R-:W-:Y:S02]  /*0df0*/  IMAD.IADD R2, R2, 0x1, R5 ;  /* 0x0000000102027824 */ /* 0x000fe400078e0205 */
[C---:B------:R-:W-:Y:S02]  /*0e00*/  VIADD R144, R18.reuse, 0x20 ;  /* 0x0000002012907836 */ /* 0x040fe40000000000 */
[----:B------:R-:W-:Y:S02]  /*0e10*/  VIADD R145, R18, 0x40 ;  /* 0x0000004012917836 */ /* 0x000fe40000000000 */
[----:B------:R-:W-:Y:S02]  /*0e20*/  IMAD.MOV.U32 R8, RZ, RZ, -0x2 ;  /* 0xfffffffeff087424 */ /* 0x000fe400078e00ff */
[----:B------:R-:W-:Y:S02]  /*0e30*/  IMAD.IADD R7, R150, 0x1, -R7 ;  /* 0x0000000196077824 */ /* 0x000fe400078e0a07 */
[----:B------:R-:W-:-:S02]  /*0e40*/  IMAD R152, R6, 0x40, R9 ;  /* 0x0000004006987824 */ /* 0x000fc400078e0209 */
        /* <DEDUP_REMOVED lines=8> */
[----:B------:R-:W-:Y:S01]  /*0ed0*/  IMAD R154, R3, 0x8, R152 ;  /* 0x00000008039a7824 */ /* 0x000fe200078e0298 */
[----:B------:R-:W-:Y:S01]  /*0ee0*/  UMOV UR39, URZ ;  /* 0x0000003f00277c82 */ /* 0x000fe20008000000 */
[----:B---3--:R-:W-:-:S07]  /*0ef0*/  LOP3.LUT R17, R13, 0x1, RZ, 0xfc, !PT ;  /* 0x000000010d117812 */ /* 0x008fce00078efcff */
.L_x_207:
[----:B0-2---:R-:W0:Y:S01]  /*0f00*/  LDC.64 R4, c[0x0][0xc88] ;  /* 0x00032200ff047b82 */ /* 0x005e220000000a00 */
[----:B------:R-:W-:Y:S01]  /*0f10*/  ULDC.64 UR4, c[0x0][0xa28] ;  /* 0x00028a0000047ab9 */ /* 0x000fe20000000a00 */
[----:B------:R-:W-:Y:S01]  /*0f20*/  IMAD.MOV.U32 R3, RZ, RZ, RZ ;  /* 0x000000ffff037224 */ /* 0x000fe200078e00ff */
[----:B------:R-:W-:Y:S01]  /*0f30*/  ULDC.64 UR6, c[0x0][0xa20] ;  /* 0x0002880000067ab9 */ /* 0x000fe20000000a00 */
[----:B0-----:R-:W-:-:S05]  /*0f40*/  IMAD.WIDE R4, R35, 0x4, R4 ;  /* 0x0000000423047825 */ /* 0x001fca00078e0204 */
[----:B------:R-:W2:Y:S01]  /*0f50*/  LDG.E R19, desc[UR56][R4.64] ;  /* 0x0000003804137981 */ /* 0x000ea2000c1e1900 */
[----:B------:R-:W-:-:S04]  /*0f60*/  ISETP.NE.U32.AND P0, PT, RZ, UR4, PT ;  /* 0x00000004ff007c0c */ /* 0x000fc8000bf05070 */
[----:B------:R-:W-:Y:S02]  /*0f70*/  ISETP.NE.AND.EX P0, PT, RZ, UR5, PT, P0 ;  /* 0x00000005ff007c0c */ /* 0x000fe4000bf05300 */
[----:B--2---:R-:W-:-:S11]  /*0f80*/  SHF.R.S32.HI R146, RZ, 0x1f, R19 ;  /* 0x0000001fff927819 */ /* 0x004fd60000011413 */
[----:B---3--:R-:W-:-:S04]  /*0f90*/  @P0 LEA R6, P1, R19, UR4, 0x2 ;  /* 0x0000000413060c11 */ /* 0x008fc8000f8210ff */
[----:B----4-:R-:W-:Y:S01]  /*0fa0*/  @P0 LEA.HI.X R7, R19, UR5, R146, 0x2, P1 ;  /* 0x0000000513070c11 */ /* 0x010fe200088f1492 */
[----:B------:R-:W-:-:S04]  /*0fb0*/  ULDC.64 UR4, c[0x0][0x418] ;  /* 0x0001060000047ab9 */ /* 0x000fc80000000a00 */
[----:B------:R0:W5:Y:S01]  /*0fc0*/  @P0 LDG.E R3, desc[UR56][R6.64] ;  /* 0x0000003806030981 */ /* 0x000162000c1e1900 */
[----:B------:R-:W-:Y:S01]  /*0fd0*/  ISETP.NE.U32.AND P0, PT, RZ, UR6, PT ;  /* 0x00000006ff007c0c */ /* 0x000fe2000bf05070 */
[----:B------:R-:W-:-:S03]  /*0fe0*/  UISETP.NE.U32.AND UP0, UPT, UR4, URZ, UPT ;  /* 0x0000003f0400728c */ /* 0x000fc6000bf05070 */
[----:B------:R-:W-:Y:S01]  /*0ff0*/  ISETP.NE.AND.EX P0, PT, RZ, UR7, PT, P0 ;  /* 0x00000007ff007c0c */ /* 0x000fe2000bf05300 */
[----:B------:R-:W-:Y:S01]  /*1000*/  UISETP.NE.AND.EX UP0, UPT, UR5, URZ, UPT, UP0 ;  /* 0x0000003f0500728c */ /* 0x000fe2000bf05300 */
[----:B------:R-:W-:Y:S02]  /*1010*/  ULDC UR4, c[0x0][0x424] ;  /* 0x0001090000047ab9 */ /* 0x000fe40000000800 */
[----:B------:R-:W-:Y:S01]  /*1020*/  ULDC UR5, c[0x0][0x2f0] ;  /* 0x0000bc0000057ab9 */ /* 0x000fe20000000800 */
[----:B------:R-:W-:-:S04]  /*1030*/  USEL UR4, UR4, 0x1, UP0 ;  /* 0x0000000104047887 */ /* 0x000fc80008000000 */
[----:B------:R-:W-:-:S04]  /*1040*/  UIMAD UR4, UR4, UR5, URZ ;  /* 0x00000005040472a4 */ /* 0x000fc8000f8e023f */
[C---:B------:R-:W-:Y:S02]  /*1050*/  @P0 LEA R4, P1, R19.reuse, UR6, 0x2 ;  /* 0x0000000613040c11 */ /* 0x040fe4000f8210ff */
[----:B------:R-:W-:Y:S02]  /*1060*/  IMAD.U32 R64, RZ, RZ, UR4 ;  /* 0x00000004ff407e24 */ /* 0x000fe4000f8e00ff */
[----:B------:R-:W-:-:S05]  /*1070*/  @P0 LEA.HI.X R5, R19, UR7, R146, 0x2, P1 ;  /* 0x0000000713050c11 */ /* 0x000fca00088f1492 */
[----:B------:R0:W5:Y:S01]  /*1080*/  @P0 LDG.E R64, desc[UR56][R4.64] ;  /* 0x0000003804400981 */ /* 0x000162000c1e1900 */
[----:B------:R-:W-:Y:S05]  /*1090*/  @P0 BRA `(.L_x_174) ;  /* 0x0000000000240947 */ /* 0x000fea0003800000 */
[----:B------:R-:W-:Y:S02]  /*10a0*/  ULDC.64 UR4, c[0x0][0xa08] ;  /* 0x0002820000047ab9 */ /* 0x000fe40000000a00 */
[----:B------:R-:W-:-:S04]  /*10b0*/  ISETP.NE.U32.AND P0, PT, RZ, UR4, PT ;  /* 0x00000004ff007c0c */ /* 0x000fc8000bf05070 */
[----:B------:R-:W-:-:S13]  /*10c0*/  ISETP.NE.AND.EX P0, PT, RZ, UR5, PT, P0 ;  /* 0x00000005ff007c0c */ /* 0x000fda000bf05300 */
[----:B------:R-:W-:Y:S05]  /*10d0*/  @!P0 BRA `(.L_x_174) ;  /* 0x0000000000148947 */ /* 0x000fea0003800000 */
[----:B0-----:R-:W0:Y:S02]  /*10e0*/  LDC.64 R4, c[0x0][0xa08] ;  /* 0x00028200ff047b82 */ /* 0x001e240000000a00 */
[----:B0-----:R-:W-:-:S05]  /*10f0*/  IMAD.WIDE R4, R19, 0x4, R4 ;  /* 0x0000000413047825 */ /* 0x001fca00078e0204 */
[----:B-----5:R-:W2:Y:S04]  /*1100*/  LDG.E R64, desc[UR56][R4.64] ;  /* 0x0000003804407981 */ /* 0x020ea8000c1e1900 */
[----:B------:R-:W2:Y:S02]  /*1110*/  LDG.E R7, desc[UR56][R4.64+0x4] ;  /* 0x0000043804077981 */ /* 0x000ea4000c1e1900 */
[----:B--2---:R-:W-:-:S07]  /*1120*/  IMAD.IADD R64, R7, 0x1, -R64 ;  /* 0x0000000107407824 */ /* 0x004fce00078e0a40 */
.L_x_174:
[----:B-----5:R-:W-:Y:S01]  /*1130*/  IMAD.IADD R64, R64, 0x1, -R3 ;  /* 0x0000000140407824 */ /* 0x020fe200078e0a03 */
[----:B------:R-:W-:Y:S01]  /*1140*/  PLOP3.LUT P0, PT, PT, PT, PT, 0x80, 0x0 ;  /* 0x000000000000781c */ /* 0x000fe20003f0f070 */
[----:B------:R-:W-:Y:S01]  /*1150*/  IMAD.MOV.U32 R23, RZ, RZ, R33 ;  /* 0x000000ffff177224 */ /* 0x000fe200078e0021 */
[----:B------:R-:W-:Y:S01]  /*1160*/  CS2R R20, SRZ ;  /* 0x0000000000147805 */ /* 0x000fe2000001ff00 */
[C---:B------:R-:W-:Y:S01]  /*1170*/  VIADD R0, R64.reuse, 0x8f ;  /* 0x0000008f40007836 */ /* 0x040fe20000000000 */
[----:B------:R-:W-:Y:S01]  /*1180*/  ISETP.GE.AND P1, PT, R64, 0x1, PT ;  /* 0x000000014000780c */ /* 0x000fe20003f26270 */
[----:B------:R-:W-:Y:S01]  /*1190*/  IMAD.MOV.U32 R22, RZ, RZ, R34 ;  /* 0x000000ffff167224 */ /* 0x000fe200078e0022 */
[----:B------:R-:W-:Y:S01]  /*11a0*/  CS2R R38, SRZ ;  /* 0x0000000000267805 */ /* 0x000fe2000001ff00 */
[----:B------:R-:W-:Y:S01]  /*11b0*/  IMAD.HI R0, R0, 0x38e38e39, RZ ;  /* 0x38e38e3900007827 */ /* 0x000fe200078e02ff */
[----:B------:R-:W-:Y:S02]  /*11c0*/  CS2R R42, SRZ ;  /* 0x00000000002a7805 */ /* 0x000fe4000001ff00 */
[----:B------:R-:W-:-:S02]  /*11d0*/  CS2R R44, SRZ ;  /* 0x00000000002c7805 */ /* 0x000fc4000001ff00 */
[----:B------:R-:W-:Y:S01]  /*11e0*/  CS2R R36, SRZ ;  /* 0x0000000000247805 */ /* 0x000fe2000001ff00 */
[----:B------:R-:W-:Y:S01]  /*11f0*/  IMAD.MOV.U32 R71, RZ, RZ, RZ ;  /* 0x000000ffff477224 */ /* 0x000fe200078e00ff */
[----:B------:R-:W-:Y:S02]  /*1200*/  SHF.R.U32.HI R3, RZ, 0x1f, R0 ;  /* 0x0000001fff037819 */ /* 0x000fe40000011600 */
[----:B------:R-:W-:Y:S02]  /*1210*/  CS2R R46, SRZ ;  /* 0x00000000002e7805 */ /* 0x000fe4000001ff00 */
[----:B------:R-:W-:Y:S02]  /*1220*/  CS2R R48, SRZ ;  /* 0x0000000000307805 */ /* 0x000fe4000001ff00 */
[----:B------:R-:W-:Y:S02]  /*1230*/  CS2R R50, SRZ ;  /* 0x0000000000327805 */ /* 0x000fe4000001ff00 */
[----:B------:R-:W-:Y:S01]  /*1240*/  LEA.HI.SX32 R104, R0, R3, 0x1b ;  /* 0x0000000300687211 */ /* 0x000fe200078fdaff */
[----:B------:R-:W-:Y:S01]  /*1250*/  IMAD.MOV.U32 R3, RZ, RZ, RZ ;  /* 0x000000ffff037224 */ /* 0x000fe200078e00ff */
[----:B------:R-:W-:Y:S01]  /*1260*/  CS2R R40, SRZ ;  /* 0x0000000000287805 */ /* 0x000fe2000001ff00 */
[----:B------:R-:W-:Y:S01]  /*1270*/  IMAD.MOV.U32 R0, RZ, RZ, RZ ;  /* 0x000000ffff007224 */ /* 0x000fe200078e00ff */
[----:B------:R-:W-:Y:S01]  /*1280*/  CS2R R52, SRZ ;  /* 0x0000000000347805 */ /* 0x000fe2000001ff00 */
[----:B------:R-:W-:Y:S01]  /*1290*/  IMAD.MOV.U32 R54, RZ, RZ, RZ ;  /* 0x000000ffff367224 */ /* 0x000fe200078e00ff */
[----:B------:R-:W-:-:S02]  /*12a0*/  CS2R R56, SRZ ;  /* 0x0000000000387805 */ /* 0x000fc4000001ff00 */
[----:B------:R-:W-:Y:S02]  /*12b0*/  CS2R R72, SRZ ;  /* 0x0000000000487805 */ /* 0x000fe4000001ff00 */
[----:B------:R-:W-:Y:S02]  /*12c0*/  CS2R R60, SRZ ;  /* 0x00000000003c7805 */ /* 0x000fe4000001ff00 */
[----:B------:R-:W-:Y:S02]  /*12d0*/  CS2R R76, SRZ ;  /* 0x00000000004c7805 */ /* 0x000fe4000001ff00 */
[----:B------:R-:W-:Y:S02]  /*12e0*/  CS2R R14, SRZ ;  /* 0x00000000000e7805 */ /* 0x000fe4000001ff00 */
[----:B------:R-:W-:Y:S02]  /*12f0*/  CS2R R68, SRZ ;  /* 0x0000000000447805 */ /* 0x000fe4000001ff00 */
[----:B------:R-:W-:Y:S01]  /*1300*/  CS2R R78, SRZ ;  /* 0x00000000004e7805 */ /* 0x000fe2000001ff00 */
[----:B------:R-:W-:Y:S01]  /*1310*/  IMAD.MOV.U32 R65, RZ, RZ, RZ ;  /* 0x000000ffff417224 */ /* 0x000fe200078e00ff */
[----:B------:R-:W-:-:S02]  /*1320*/  CS2R R74, SRZ ;  /* 0x00000000004a7805 */ /* 0x000fc4000001ff00 */
[----:B------:R-:W-:Y:S01]  /*1330*/  CS2R R80, SRZ ;  /* 0x0000000000507805 */ /* 0x000fe2000001ff00 */
[----:B------:R-:W-:Y:S01]  /*1340*/  IMAD.MOV.U32 R24, RZ, RZ, RZ ;  /* 0x000000ffff187224 */ /* 0x000fe200078e00ff */
[----:B0-----:R-:W-:Y:S01]  /*1350*/  CS2R R6, SRZ ;  /* 0x0000000000067805 */ /* 0x001fe2000001ff00 */
[----:B------:R-:W-:Y:S02]  /*1360*/  IMAD.MOV.U32 R26, RZ, RZ, RZ ;  /* 0x000000ffff1a7224 */ /* 0x000fe400078e00ff */
[----:B------:R-:W-:Y:S02]  /*1370*/  IMAD.MOV.U32 R83, RZ, RZ, RZ ;  /* 0x000000ffff537224 */ /* 0x000fe400078e00ff */
[----:B------:R-:W-:Y:S02]  /*1380*/  IMAD.MOV.U32 R85, RZ, RZ, RZ ;  /* 0x000000ffff557224 */ /* 0x000fe400078e00ff */
[----:B------:R-:W-:Y:S01]  /*1390*/  IMAD.MOV.U32 R8, RZ, RZ, RZ ;  /* 0x000000ffff087224 */ /* 0x000fe200078e00ff */
[----:B------:R-:W-:Y:S06]  /*13a0*/  @!P1 BRA `(.L_x_175) ;  /* 0x0000007c000c9947 */ /* 0x000fec0003800000 */
[----:B------:R-:W0:Y:S01]  /*13b0*/  SHFL.IDX PT, R0, R151, RZ, 0x1f ;  /* 0x00001fff97007589 */ /* 0x000e2200000e0000 */
[----:B------:R-:W-:-:S04]  /*13c0*/  UIADD3 UR6, UR36, 0x24300, URZ ;  /* 0x0002430024067890 */ /* 0x000fc8000fffe03f */
[----:B------:R-:W-:-:S06]  /*13d0*/  ULOP3.LUT UP0, URZ, UR6, 0x9f, URZ, 0xc0, !UPT ;  /* 0x0000009f063f7892 */ /* 0x000fcc000f80c03f */
[----:B------:R-:W-:Y:S02]  /*13e0*/  PLOP3.LUT P0, PT, PT, PT, UP0, 0x80, 0x0 ;  /* 0x000000000000781c */ /* 0x000fe40003f0f008 */
[----:B0-----:R-:W-:-:S13]  /*13f0*/  R2UR UR38, R0 ;  /* 0x00000000002672ca */ /* 0x001fda00000e0000 */
[----:B------:R-:W-:-:S04]  /*1400*/  UIMAD.WIDE UR4, UR38, 0x55555556, URZ ;  /* 0x55555556260478a5 */ /* 0x000fc8000f8e023f */
[----:B------:R-:W-:-:S04]  /*1410*/  ULEA.HI UR5, UR5, UR5, URZ, 0x1 ;  /* 0x0000000505057291 */ /* 0x000fc8000f8f083f */
[----:B------:R-:W-:-:S04]  /*1420*/  UIMAD UR40, UR5, -0x3, UR38 ;  /* 0xfffffffd052878a4 */ /* 0x000fc8000f8e0226 */
[----:B------:R-:W-:-:S04]  /*1430*/  ULEA UR4, UR40, UR6, 0xb ;  /* 0x0000000628047291 */ /* 0x000fc8000f8e583f */
[----:B------:R-:W-:-:S04]  /*1440*/  USHF.R.U32.HI UR4, URZ, 0x4, UR4 ;  /* 0x000000043f047899 */ /* 0x000fc80008011604 */
[----:B------:R-:W-:Y:S01]  /*1450*/  ULOP3.LUT UR37, UR4, 0x3fff, URZ, 0xc0, !UPT ;  /* 0x00003fff04257892 */ /* 0x000fe2000f8ec03f */
[----:B------:R-:W-:Y:S11]  /*1460*/  @!P0 BRA `(.L_x_176) ;  /* 0x0000000000408947 */ /* 0x000ff60003800000 */
        /* <DEDUP_REMOVED lines=16> */
.L_x_176:
[----:B------:R-:W-:Y:S02]  /*1570*/  LEA.HI R0, R149, R149, RZ, 0x1 ;  /* 0x0000009595007211 */ /* 0x000fe400078f08ff */
[----:B------:R-:W-:Y:S02]  /*1580*/  ISETP.NE.AND P0, PT, R17, 0x3, PT ;  /* 0x000000031100780c */ /* 0x000fe40003f05270 */
[----:B------:R-:W-:-:S05]  /*1590*/  LOP3.LUT R0, R0, 0xfffffffe, RZ, 0xc0, !PT ;  /* 0xfffffffe00007812 */ /* 0x000fca00078ec0ff */
[----:B------:R-:W-:-:S05]  /*15a0*/  IMAD.IADD R0, R149, 0x1, -R0 ;  /* 0x0000000195007824 */ /* 0x000fca00078e0a00 */
[----:B------:R-:W-:-:S04]  /*15b0*/  SHF.L.U32 R0, R0, 0x1f, RZ ;  /* 0x0000001f00007819 */ /* 0x000fc800000006ff */
[----:B------:R-:W0:Y:S02]  /*15c0*/  SYNCS.PHASECHK.TRANS64.TRYWAIT P1, [UR36+0x31c00], R0 ;  /* 0x031c0000ff0075a7 */ /* 0x000e240008020164 */
[----:B0-----:R-:W-:Y:S05]  /*15d0*/  @!P1 BRA `(.L_x_177) ;  /* 0x000000f000d49947 */ /* 0x001fea0003800000 */
.L_x_334:
[----:B------:R-:W-:Y:S05]  /*15e0*/  @!P0 BRA `(.L_x_178) ;  /* 0x0000000000048947 */ /* 0x000fea0003800000 */
[----:B------:R-:W-:Y:S01]  /*15f0*/  BPT.TRAP 0x1 ;  /* 0x000000040000795c */ /* 0x000fe20000300000 */
.L_x_178:
[----:B------:R-:W-:Y:S01]  /*1600*/  IMAD.U32 R4, RZ, RZ, UR39 ;  /* 0x00000027ff047e24 */ /* 0x000fe2000f8e00ff */
[----:B0-----:R-:W-:-:S04]  /*1610*/  SHF.L.U32 R3, R16, 0x1f, RZ ;  /* 0x0000001f10037819 */ /* 0x001fc800000006ff */
[----:B------:R-:W-:-:S04]  /*1620*/  LEA R4, R4, UR36, 0x3 ;  /* 0x0000002404047c11 */ /* 0x000fc8000f8e18ff */
[----:B------:R0:W1:Y:S01]  /*1630*/  SYNCS.PHASECHK.TRANS64.TRYWAIT P2, [R4+URZ+0x31c30], R3 ;  /* 0x031c3003040075a7 */ /* 0x000062000804017f */
[----:B------:R-:W-:Y:S05]  /*1640*/  @!P0 BRA `(.L_x_179) ;  /* 0x0000000000048947 */ /* 0x000fea0003800000 */
[----:B------:R-:W-:Y:S01]  /*1650*/  BPT.TRAP 0x1 ;  /* 0x000000040000795c */ /* 0x000fe20000300000 */
.L_x_179:
[----:B------:R-:W2:Y:S01]  /*1660*/  S2R R0, SR_TID.X ;  /* 0x0000000000007919 */ /* 0x000ea20000002100 */
[----:B------:R-:W-:Y:S01]  /*1670*/  IMAD.MOV.U32 R71, RZ, RZ, RZ ;  /* 0x000000ffff477224 */ /* 0x000fe200078e00ff */
[----:B--2---:R-:W-:Y:S01]  /*1680*/  LOP3.LUT P1, RZ, R0, 0x7f, RZ, 0xc0, !PT ;  /* 0x0000007f00ff7812 */ /* 0x004fe2000782c0ff */
[----:B-1----:R-:W-:-:S12]  /*1690*/  @P2 BRA `(.L_x_180) ;  /* 0x0000000000082947 */ /* 0x002fd80003800000 */
[----:B------:R-:W1:Y:S02]  /*16a0*/  SYNCS.PHASECHK.TRANS64.TRYWAIT P2, [R4+URZ+0x31c30], R3 ;  /* 0x031c3003040075a7 */ /* 0x000e64000804017f */
[----:B-1----:R-:W-:Y:S05]  /*16b0*/  @!P2 BRA `(.L_x_181) ;  /* 0x000000f000b4a947 */ /* 0x002fea0003800000 */
.L_x_180:
        /* <DEDUP_REMOVED lines=26> */
[----:B------:R-:W-:Y:S01]  /*1860*/  UMOV UR7, 0x80000020 ;  /* 0x8000002000077882 */ /* 0x000fe20000000000 */
[----:B------:R-:W-:Y:S01]  /*1870*/  HGMMA.64x16x16.F32.BF16 R96, gdesc[UR24], RZ, !UPT, gsb0 ;  /* 0x00200000186079f0 */ /* 0x000fe2000c0018ff */
[----:B------:R-:W-:Y:S01]  /*1880*/  UIADD3 UR8, UR26, 0xc0, URZ ;  /* 0x000000c01a087890 */ /* 0x000fe2000fffe03f */
[C---:B------:R-:W-:Y:S01]  /*1890*/  ISETP.GT.AND P1, PT, R5.reuse, 0x69, PT ;  /* 0x000000690500780c */ /* 0x040fe20003f24270 */
[----:B------:R-:W-:Y:S01]  /*18a0*/  UIADD3 UR9, UR26, 0x100, URZ ;  /* 0x000001001a097890 */ /* 0x000fe2000fffe03f */
[----:B------:R-:W-:Y:S01]  /*18b0*/  ISETP.GT.AND P0, PT, R5, 0x70, PT ;  /* 0x000000700500780c */ /* 0x000fe20003f04270 */
[----:B------:R-:W-:-:S02]  /*18c0*/  UIADD3 UR10, UR26, 0x140, URZ ;  /* 0x000001401a0a7890 */ /* 0x000fc4000fffe03f */
[----:B------:R-:W-:Y:S02]  /*18d0*/  UIADD3 UR11, UR26, 0x180, URZ ;  /* 0x000001801a0b7890 */ /* 0x000fe4000fffe03f */
[----:B------:R-:W-:Y:S02]  /*18e0*/  UIADD3 UR12, UR26, 0x240, URZ ;  /* 0x000002401a0c7890 */ /* 0x000fe4000fffe03f */
[----:B------:R-:W-:Y:S02]  /*18f0*/  UIADD3 UR13, UR26, 0x3c0, URZ ;  /* 0x000003c01a0d7890 */ /* 0x000fe4000fffe03f */
[----:B------:R-:W-:Y:S01]  /*1900*/  UIADD3 UR14, UR26, 0x242, URZ ;  /* 0x000002421a0e7890 */ /* 0x000fe2000fffe03f */
[----:B------:R-:W-:Y:S01]  /*1910*/  UMOV UR15, 0x80000020 ;  /* 0x80000020000f7882 */ /* 0x000fe20000000000 */
[----:B------:R-:W-:Y:S02]  /*1920*/  UIADD3 UR16, UR24, 0x600, URZ ;  /* 0x0000060018107890 */ /* 0x000fe4000fffe03f */
[----:B------:R-:W-:Y:S01]  /*1930*/  UIADD3 UR18, UR26, 0x480, URZ ;  /* 0x000004801a127890 */ /* 0x000fe2000fffe03f */
[----:B------:R-:W-:Y:S01]  /*1940*/  UMOV UR17, 0x80000020 ;  /* 0x8000002000117882 */ /* 0x000fe20000000000 */
[----:B------:R-:W-:Y:S01]  /*1950*/  UMOV UR19, 0x80000020 ;  /* 0x8000002000137882 */ /* 0x000fe20000000000 */
[----:B------:R-:W-:-:S02]  /*1960*/  UIADD3 UR20, UR24, 0x602, URZ ;  /* 0x0000060218147890 */ /* 0x000fc4000fffe03f */
[----:B------:R-:W-:Y:S01]  /*1970*/  UIADD3 UR22, UR26, 0x482, URZ ;  /* 0x000004821a167890 */ /* 0x000fe2000fffe03f */
[----:B------:R-:W-:Y:S01]  /*1980*/  UMOV UR21, 0x80000020 ;  /* 0x8000002000157882 */ /* 0x000fe20000000000 */
        /* <DEDUP_REMOVED lines=12> */
[----:B------:R-:W-:Y:S01]  /*1a50*/  UMOV UR5, UR25 ;  /* 0x0000001900057c82 */ /* 0x000fe20008000000 */
[----:B------:R-:W-:Y:S01]  /*1a60*/  UMOV UR6, UR8 ;  /* 0x0000000800067c82 */ /* 0x000fe20008000000 */
[----:B------:R-:W-:Y:S01]  /*1a70*/  UMOV UR7, 0x80000020 ;  /* 0x8000002000077882 */ /* 0x000fe20000000000 */
[----:B------:R-:W-:Y:S01]  /*1a80*/  UIADD3 UR8, UR26, 0x1c0, URZ ;  /* 0x000001c01a087890 */ /* 0x000fe2000fffe03f */
        /* <DEDUP_REMOVED lines=88> */
[----:B------:R-:W-:Y:S01]  /*2010*/  UMOV UR8, UR10 ;  /* 0x0000000a00087c82 */ /* 0x000fe20008000000 */
[----:B------:R-:W-:Y:S01]  /*2020*/  UMOV UR10, UR12 ;  /* 0x0000000c000a7c82 */ /* 0x000fe20008000000 */
        /* <DEDUP_REMOVED lines=272> */
[----:B------:R-:W-:Y:S01]  /*3130*/  FSEL R60, R49, -INF , P2 ;  /* 0xff800000313c7808 */ /* 0x000fe20001000000 */
[----:B------:R-:W-:Y:S01]  /*3140*/  ULDC UR6, c[0x0][0x988] ;  /* 0x0002620000067ab9 */ /* 0x000fe20000000800 */
[----:B------:R-:W-:-:S02]  /*3150*/  FMNMX.FTZ R3, R116, R3, !PT ;  /* 0x0000000374037209 */ /* 0x000fc40007810000 */
[----:B------:R-:W-:Y:S02]  /*3160*/  FSEL R76, R52, -INF , P6 ;  /* 0xff800000344c7808 */ /* 0x000fe40003000000 */
[----:B------:R-:W-:Y:S02]  /*3170*/  FMNMX.FTZ R3, R60, R3, !PT ;  /* 0x000000033c037209 */ /* 0x000fe40007810000 */
[----:B------:R-:W-:Y:S02]  /*3180*/  FSEL R52, R63, -INF , P4 ;  /* 0xff8000003f347808 */ /* 0x000fe40002000000 */
[----:B------:R-:W-:Y:S02]  /*3190*/  ISETP.GT.AND P4, PT, R5, 0x60, PT ;  /* 0x000000600500780c */ /* 0x000fe40003f84270 */
[----:B------:R-:W-:Y:S02]  /*31a0*/  FSEL R118, R53, -INF , P5 ;  /* 0xff80000035767808 */ /* 0x000fe40002800000 */
[----:B------:R-:W-:-:S02]  /*31b0*/  FMNMX.FTZ R3, R76, R3, !PT ;  /* 0x000000034c037209 */ /* 0x000fc40007810000 */
[----:B------:R-:W-:Y:S02]  /*31c0*/  FSEL R50, R50, -INF , P3 ;  /* 0xff80000032327808 */ /* 0x000fe40001800000 */
[----:B------:R-:W-:Y:S02]  /*31d0*/  ISETP.GT.AND P3, PT, R5, 0x61, PT ;  /* 0x000000610500780c */ /* 0x000fe40003f64270 */
[----:B------:R-:W-:Y:S02]  /*31e0*/  FMNMX.FTZ R3, R118, R3, !PT ;  /* 0x0000000376037209 */ /* 0x000fe40007810000 */
[----:B------:R-:W-:Y:S02]  /*31f0*/  FSEL R56, R51, -INF , P2 ;  /* 0xff80000033387808 */ /* 0x000fe40001000000 */
[----:B------:R-:W-:Y:S02]  /*3200*/  ISETP.GT.AND P2, PT, R5, 0x68, PT ;  /* 0x000000680500780c */ /* 0x000fe40003f44270 */
[----:B------:R-:W-:-:S02]  /*3210*/  FSEL R54, R54, -INF , P6 ;  /* 0xff80000036367808 */ /* 0x000fc40003000000 */
[----:B------:R-:W-:Y:S01]  /*3220*/  ISETP.GT.AND P6, PT, R5, 0x89, PT ;  /* 0x000000890500780c */ /* 0x000fe20003fc4270 */
[----:B------:R-:W-:Y:S02]  /*3230*/  WARPGROUP.DEPBAR.LE gsb0, 0x0 ;  /* 0x00008000000079c5 */ /* 0x000fe40000010000 */
[----:B------:R-:W-:Y:S01]  /*3240*/  WARPGROUP.ARRIVE ;  /* 0x00000000000079c5 */ /* 0x000fe20000000000 */
[----:B------:R-:W-:Y:S02]  /*3250*/  FSEL R138, R45, -INF , P1 ;  /* 0xff8000002d8a7808 */ /* 0x000fe40000800000 */
[----:B------:R-:W-:Y:S02]  /*3260*/  ISETP.GT.AND P1, PT, R5, 0x71, PT ;  /* 0x000000710500780c */ /* 0x000fe40003f24270 */
[----:B------:R-:W-:Y:S01]  /*3270*/  FSEL R124, R40, -INF , P4 ;  /* 0xff800000287c7808 */ /* 0x000fe20002000000 */
[----:B------:R-:W-:Y:S01]  /*3280*/  HGMMA.64x16x16.F32.BF16 R32, gdesc[UR20], R32, gsb0 ;  /* 0x00200000142079f0 */ /* 0x000fe20008001820 */
[----:B------:R-:W-:Y:S01]  /*3290*/  UIADD3 UR22, UR26, 0x682, URZ ;  /* 0x000006821a167890 */ /* 0x000fe2000fffe03f */
[----:B------:R-:W-:Y:S01]  /*32a0*/  FSEL R40, R55, -INF , P5 ;  /* 0xff80000037287808 */ /* 0x000fe20002800000 */
[----:B------:R-:W-:Y:S01]  /*32b0*/  UMOV UR23, 0x80000020 ;  /* 0x8000002000177882 */ /* 0x000fe20000000000 */
[----:B------:R-:W-:-:S02]  /*32c0*/  ISETP.GT.AND P5, PT, R5, 0x88, PT ;  /* 0x000000880500780c */ /* 0x000fc40003fa4270 */
[----:B------:R-:W-:Y:S02]  /*32d0*/  FSEL R134, R41, -INF , P3 ;  /* 0xff80000029867808 */ /* 0x000fe40001800000 */
[----:B------:R-:W-:Y:S02]  /*32e0*/  FMNMX.FTZ R3, R124, R3, !PT ;  /* 0x000000037c037209 */ /* 0x000fe40007810000 */
[----:B------:R-:W-:Y:S02]  /*32f0*/  FSEL R136, R44, -INF , P2 ;  /* 0xff8000002c887808 */ /* 0x000fe40001000000 */
[----:B------:R-:W-:Y:S02]  /*3300*/  FMNMX.FTZ R3, R134, R3, !PT ;  /* 0x0000000386037209 */ /* 0x000fe40007810000 */
[----:B------:R-:W-:Y:S02]  /*3310*/  FSEL R46, R46, -INF , P2 ;  /* 0xff8000002e2e7808 */ /* 0x000fe40001000000 */
[----:B------:R-:W-:-:S02]  /*3320*/  FMNMX.FTZ R3, R136, R3, !PT ;  /* 0x0000000388037209 */ /* 0x000fc40007810000 */
[C---:B------:R-:W-:Y:S02]  /*3330*/  ISETP.GT.AND P2, PT, R5.reuse, 0x79, PT ;  /* 0x000000790500780c */ /* 0x040fe40003f44270 */
[----:B------:R-:W-:Y:S02]  /*3340*/  FMNMX.FTZ R3, R138, R3, !PT ;  /* 0x000000038a037209 */ /* 0x000fe40007810000 */
[----:B------:R-:W-:Y:S02]  /*3350*/  FSEL R42, R42, -INF , P4 ;  /* 0xff8000002a2a7808 */ /* 0x000fe40002000000 */
[----:B------:R-:W-:Y:S02]  /*3360*/  ISETP.GT.AND P4, PT, R5, 0x81, PT ;  /* 0x000000810500780c */ /* 0x000fe40003f84270 */
[----:B------:R-:W-:Y:S01]  /*3370*/  P2R R15, PR, RZ, 0x4 ;  /* 0x00000004ff0f7803 */ /* 0x000fe20000000000 */
[----:B------:R-:W-:Y:S02]  /*3380*/  WARPGROUP.DEPBAR.LE gsb0, 0x0 ;  /* 0x00008000000079c5 */ /* 0x000fe40000010000 */
[----:B------:R-:W-:Y:S01]  /*3390*/  WARPGROUP.ARRIVE ;  /* 0x00000000000079c5 */ /* 0x000fe20000000000 */
[----:B------:R-:W-:-:S02]  /*33a0*/  FSEL R142, R33, -INF , P1 ;  /* 0xff800000218e7808 */ /* 0x000fc40000800000 */
[----:B------:R-:W-:Y:S02]  /*33b0*/  P2R R33, PR, RZ, 0x2 ;  /* 0x00000002ff217803 */ /* 0x000fe40000000000 */
[----:B------:R-:W-:Y:S01]  /*33c0*/  ISETP.GT.AND P1, PT, R5, 0x70, PT ;  /* 0x000000700500780c */ /* 0x000fe20003f24270 */
[----:B------:R-:W-:Y:S01]  /*33d0*/  HGMMA.64x16x16.F32.BF16 R24, gdesc[UR20], R24, gsb0 ;  /* 0x00200000141879f0 */ /* 0x000fe20008001818 */
[----:B------:R-:W-:Y:S02]  /*33e0*/  FSEL R140, R32, -INF , P0 ;  /* 0xff800000208c7808 */ /* 0x000fe40000000000 */
[----:B------:R-:W-:Y:S02]  /*33f0*/  FSEL R34, R34, -INF , P1 ;  /* 0xff80000022227808 */ /* 0x000fe40000800000 */
[----:B------:R-:W-:Y:S02]  /*3400*/  ISETP.NE.AND P1, PT, R33, RZ, PT ;  /* 0x000000ff2100720c */ /* 0x000fe40003f25270 */
[----:B------:R-:W-:-:S02]  /*3410*/  ISETP.GT.AND P0, PT, R5, 0x78, PT ;  /* 0x000000780500780c */ /* 0x000fc40003f04270 */
[----:B------:R-:W-:Y:S02]  /*3420*/  FMNMX.FTZ R3, R140, R3, !PT ;  /* 0x000000038c037209 */ /* 0x000fe40007810000 */
[----:B------:R-:W-:Y:S02]  /*3430*/  FSEL R53, R36, -INF , P0 ;  /* 0xff80000024357808 */ /* 0x000fe40000000000 */
[----:B------:R-:W-:Y:S01]  /*3440*/  FMNMX.FTZ R0, R142, R3, !PT ;  /* 0x000000038e007209 */ /* 0x000fe20007810000 */
[----:B------:R-:W-:Y:S01]  /*3450*/  IMAD.U32 R3, RZ, RZ, UR6 ;  /* 0x00000006ff037e24 */ /* 0x000fe2000f8e00ff */
[----:B------:R-:W-:Y:S02]  /*3460*/  FSEL R32, R43, -INF , P3 ;  /* 0xff8000002b207808 */ /* 0x000fe40001800000 */
[----:B------:R-:W-:Y:S02]  /*3470*/  FSEL R59, R37, -INF , P2 ;  /* 0xff800000253b7808 */ /* 0x000fe40001000000 */
[----:B------:R-:W-:-:S02]  /*3480*/  FMNMX.FTZ R0, R53, R0, !PT ;  /* 0x0000000035007209 */ /* 0x000fc40007810000 */
[----:B------:R-:W-:Y:S02]  /*3490*/  ISETP.GT.AND P3, PT, R5, 0x80, PT ;  /* 0x000000800500780c */ /* 0x000fe40003f64270 */
[----:B------:R-:W-:Y:S02]  /*34a0*/  FMNMX.FTZ R0, R59, R0, !PT ;  /* 0x000000003b007209 */ /* 0x000fe40007810000 */
[----:B------:R-:W-:Y:S02]  /*34b0*/  P2R R21, PR, RZ, 0x1 ;  /* 0x00000001ff157803 */ /* 0x000fe40000000000 */
[----:B------:R-:W-:Y:S01]  /*34c0*/  ISETP.GT.AND P0, PT, R5, 0x69, PT ;  /* 0x000000690500780c */ /* 0x000fe20003f04270 */
[----:B------:R-:W-:Y:S02]  /*34d0*/  WARPGROUP.DEPBAR.LE gsb0, 0x0 ;  /* 0x00008000000079c5 */ /* 0x000fe40000010000 */
[----:B------:R-:W-:Y:S02]  /*34e0*/  FSEL R49, R28, -INF , P5 ;  /* 0xff8000001c317808 */ /* 0x000fe40002800000 */
[----:B------:R-:W-:-:S02]  /*34f0*/  FSEL R28, R35, -INF , P1 ;  /* 0xff800000231c7808 */ /* 0x000fc40000800000 */
[----:B------:R-:W-:Y:S02]  /*3500*/  ISETP.NE.AND P1, PT, R9, RZ, PT ;  /* 0x000000ff0900720c */ /* 0x000fe40003f25270 */
[----:B------:R-:W-:Y:S02]  /*3510*/  FMNMX.FTZ R9, R98, R99, !PT ;  /* 0x0000006362097209 */ /* 0x000fe40007810000 */
[----:B------:R-:W-:Y:S02]  /*3520*/  FSEL R37, R24, -INF , P3 ;  /* 0xff80000018257808 */ /* 0x000fe40001800000 */
[----:B------:R-:W-:Y:S02]  /*3530*/  FMNMX.FTZ R9, R102, R9, !PT ;  /* 0x0000000966097209 */ /* 0x000fe40007810000 */
[----:B------:R-:W-:Y:S02]  /*3540*/  FSEL R57, R25, -INF , P4 ;  /* 0xff80000019397808 */ /* 0x000fe40002000000 */
[----:B------:R-:W-:-:S02]  /*3550*/  FMNMX.FTZ R9, R6, R9, !PT ;  /* 0x0000000906097209 */ /* 0x000fc40007810000 */
[----:B------:R-:W-:Y:S01]  /*3560*/  FMNMX.FTZ R0, R37, R0, !PT ;  /* 0x0000000025007209 */ /* 0x000fe20007810000 */
[----:B------:R-:W-:Y:S01]  /*3570*/  @!P1 VIADD R4, R4, 0x31c40 ;  /* 0x00031c4004049836 */ /* 0x000fe20000000000 */
[----:B------:R-:W-:Y:S02]  /*3580*/  FMNMX.FTZ R9, R90, R9, !PT ;  /* 0x000000095a097209 */ /* 0x000fe40007810000 */
[----:B------:R-:W-:Y:S02]  /*3590*/  FMNMX.FTZ R0, R57, R0, !PT ;  /* 0x0000000039007209 */ /* 0x000fe40007810000 */
[----:B------:R-:W-:Y:S02]  /*35a0*/  FMNMX.FTZ R9, R8, R9, !PT ;  /* 0x0000000908097209 */ /* 0x000fe40007810000 */
[----:B------:R-:W-:Y:S02]  /*35b0*/  FSEL R51, R29, -INF , P6 ;  /* 0xff8000001d337808 */ /* 0x000fe40003000000 */
[----:B------:R-:W-:-:S02]  /*35c0*/  FMNMX.FTZ R9, R94, R9, !PT ;  /* 0x000000095e097209 */ /* 0x000fc40007810000 */
[----:B------:R-:W-:Y:S02]  /*35d0*/  FMNMX.FTZ R0, R49, R0, !PT ;  /* 0x0000000031007209 */ /* 0x000fe40007810000 */
[----:B------:R-:W-:Y:S02]  /*35e0*/  FMNMX.FTZ R9, R12, R9, !PT ;  /* 0x000000090c097209 */ /* 0x000fe40007810000 */
[----:B------:R-:W-:Y:S02]  /*35f0*/  FMNMX.FTZ R11, R51, R0, !PT ;  /* 0x00000000330b7209 */ /* 0x000fe40007810000 */
[----:B------:R-:W-:Y:S02]  /*3600*/  FMNMX.FTZ R9, R82, R9, !PT ;  /* 0x0000000952097209 */ /* 0x000fe40007810000 */
[----:B------:R-:W-:Y:S01]  /*3610*/  FSEL R24, R47, -INF , P0 ;  /* 0xff8000002f187808 */ /* 0x000fe20000000000 */
[----:B------:R-:W0:Y:S01]  /*3620*/  SHFL.BFLY PT, R0, R11, 0x2, 0x1f ;  /* 0x0c401f000b007f89 */ /* 0x000e2200000e0000 */
[----:B------:R-:W-:-:S02]  /*3630*/  FMNMX.FTZ R9, R14, R9, !PT ;  /* 0x000000090e097209 */ /* 0x000fc40007810000 */
[----:B------:R-:W-:Y:S02]  /*3640*/  ISETP.NE.AND P0, PT, R21, RZ, PT ;  /* 0x000000ff1500720c */ /* 0x000fe40003f05270 */
[----:B------:R-:W-:Y:S02]  /*3650*/  FMNMX.FTZ R9, R86, R9, !PT ;  /* 0x0000000956097209 */ /* 0x000fe40007810000 */
[----:B------:R-:W-:Y:S02]  /*3660*/  FSEL R38, R38, -INF , P0 ;  /* 0xff80000026267808 */ /* 0x000fe40000000000 */
[----:B------:R-:W-:Y:S02]  /*3670*/  FMNMX.FTZ R9, R20, R9, !PT ;  /* 0x0000000914097209 */ /* 0x000fe40007810000 */
[----:B------:R-:W-:Y:S02]  /*3680*/  FSEL R26, R26, -INF , P3 ;  /* 0xff8000001a1a7808 */ /* 0x000fe40001800000 */
[----:B------:R-:W-:-:S02]  /*3690*/  FMNMX.FTZ R9, R74, R9, !PT ;  /* 0x000000094a097209 */ /* 0x000fc40007810000 */
[----:B------:R-:W-:Y:S02]  /*36a0*/  FSEL R30, R30, -INF , P5 ;  /* 0xff8000001e1e7808 */ /* 0x000fe40002800000 */
[----:B------:R-:W-:Y:S02]  /*36b0*/  FMNMX.FTZ R9, R66, R9, !PT ;  /* 0x0000000942097209 */ /* 0x000fe40007810000 */
[----:B------:R-:W-:Y:S02]  /*36c0*/  ISETP.NE.AND P0, PT, R7, RZ, PT ;  /* 0x000000ff0700720c */ /* 0x000fe40003f05270 */
[----:B------:R-:W-:Y:S02]  /*36d0*/  FMNMX.FTZ R9, R78, R9, !PT ;  /* 0x000000094e097209 */ /* 0x000fe40007810000 */
[----:B------:R-:W-:Y:S02]  /*36e0*/  @!P1 PRMT R4, RZ, 0x654, R4 ;  /* 0x00000654ff049816 */ /* 0x000fe40000000004 */
[----:B------:R-:W-:-:S02]  /*36f0*/  FMNMX.FTZ R9, R68, R9, !PT ;  /* 0x0000000944097209 */ /* 0x000fc40007810000 */
[----:B0-----:R-:W-:Y:S01]  /*3700*/  FMNMX.FTZ R13, R11, R0, !PT ;  /* 0x000000000b0d7209 */ /* 0x001fe20007810000 */
[----:B------:R0:W-:Y:S01]  /*3710*/  @!P1 SYNCS.ARRIVE.TRANS64.RED.A1T0 RZ, [R4+URZ], RZ ;  /* 0x000000ff04ff99a7 */ /* 0x0001e2000810043f */
[----:B------:R-:W-:-:S03]  /*3720*/  FMNMX.FTZ R9, R58, R9, !PT ;  /* 0x000000093a097209 */ /* 0x000fc60007810000 */
[----:B------:R-:W1:Y:S01]  /*3730*/  SHFL.BFLY PT, R0, R13, 0x1, 0x1f ;  /* 0x0c201f000d007f89 */ /* 0x000e6200000e0000 */
[----:B------:R-:W-:-:S04]  /*3740*/  FMNMX.FTZ R9, R48, R9, !PT ;  /* 0x0000000930097209 */ /* 0x000fc80007810000 */
[----:B------:R-:W-:-:S04]  /*3750*/  FMNMX.FTZ R9, R62, R9, !PT ;  /* 0x000000093e097209 */ /* 0x000fc80007810000 */
[----:B------:R-:W-:-:S04]  /*3760*/  FMNMX.FTZ R9, R52, R9, !PT ;  /* 0x0000000934097209 */ /* 0x000fc80007810000 */
[----:B------:R-:W-:-:S04]  /*3770*/  FMNMX.FTZ R9, R50, R9, !PT ;  /* 0x0000000932097209 */ /* 0x000fc80007810000 */
[----:B------:R-:W-:-:S04]  /*3780*/  FMNMX.FTZ R9, R56, R9, !PT ;  /* 0x0000000938097209 */ /* 0x000fc80007810000 */
[----:B------:R-:W-:Y:S02]  /*3790*/  FMNMX.FTZ R9, R54, R9, !PT ;  /* 0x0000000936097209 */ /* 0x000fe40007810000 */
[----:B-1----:R-:W-:Y:S02]  /*37a0*/  FMNMX.FTZ R0, R13, R0, !PT ;  /* 0x000000000d007209 */ /* 0x002fe40007810000 */
        /* <DEDUP_REMOVED lines=44> */
[-CC-:B------:R-:W-:Y:S01]  /*3a70*/  FFMA.FTZ R128, R128, R3.reuse, -R55.reuse ;  /* 0x0000000380807223 */ /* 0x180fe20000010837 */
[-CC-:B------:R-:W-:Y:S01]  /*3a80*/  FFMA.FTZ R84, R132, R3.reuse, -R55.reuse ;  /* 0x0000000384547223 */ /* 0x180fe20000010837 */
[----:B------:R-:W1:Y:S01]  /*3a90*/  SHFL.BFLY PT, R10, R39, 0x2, 0x1f ;  /* 0x0c401f00270a7f89 */ /* 0x000e6200000e0000 */
        /* <DEDUP_REMOVED lines=12> */
[----:B------:R-:W-:Y:S01]  /*3b60*/  FFMA.FTZ R49, R49, R3, -R55 ;  /* 0x0000000331317223 */ /* 0x000fe20000010837 */
[----:B0-----:R-:W-:-:S04]  /*3b70*/  F2FP.BF16.F32.PACK_AB R4, R96, R5 ;  /* 0x000000056004723e */ /* 0x001fc800000010ff */
[----:B------:R-:W-:Y:S01]  /*3b80*/  MUFU.EX2 R100, R100 ;  /* 0x0000006400647308 */ /* 0x000fe20000000800 */
[----:B-1----:R-:W-:Y:S01]  /*3b90*/  FMNMX.FTZ R27, R39, R10, !PT ;  /* 0x0000000a271b7209 */ /* 0x002fe20007810000 */
[----:B------:R-:W-:-:S06]  /*3ba0*/  FFMA.FTZ R39, R53, R3, -R55 ;  /* 0x0000000335277223 */ /* 0x000fcc0000010837 */
[----:B------:R0:W-:Y:S01]  /*3bb0*/  MUFU.EX2 R35, R116 ;  /* 0x0000007400237308 */ /* 0x0001e20000000800 */
[----:B------:R-:W1:Y:S07]  /*3bc0*/  SHFL.BFLY PT, R10, R27, 0x1, 0x1f ;  /* 0x0c201f001b0a7f89 */ /* 0x000e6e00000e0000 */
[----:B------:R-:W-:Y:S01]  /*3bd0*/  MUFU.EX2 R15, R15 ;  /* 0x0000000f000f7308 */ /* 0x000fe20000000800 */
[----:B0-----:R-:W-:-:S07]  /*3be0*/  FFMA.FTZ R116, R51, R3, -R55 ;  /* 0x0000000333747223 */ /* 0x001fce0000010837 */
[----:B------:R-:W-:Y:S08]  /*3bf0*/  MUFU.EX2 R44, R44 ;  /* 0x0000002c002c7308 */ /* 0x000ff00000000800 */
[----:B------:R-:W-:Y:S01]  /*3c00*/  MUFU.EX2 R33, R33 ;  /* 0x0000002100217308 */ /* 0x000fe20000000800 */
[----:B-1----:R-:W-:-:S04]  /*3c10*/  FMNMX.FTZ R10, R27, R10, !PT ;  /* 0x0000000a1b0a7209 */ /* 0x002fc80007810000 */
[C---:B------:R-:W-:Y:S01]  /*3c20*/  FSETP.NEU.FTZ.AND P2, PT, R10.reuse, -INF , PT ;  /* 0xff8000000a00780b */ /* 0x040fe20003f5d000 */
[-C--:B------:R-:W-:Y:S02]  /*3c30*/  FMUL.FTZ R27, R10, R3.reuse ;  /* 0x000000030a1b7220 */ /* 0x080fe40000410000 */
[----:B------:R-:W-:Y:S03]  /*3c40*/  MUFU.EX2 R88, R88 ;  /* 0x0000005800587308 */ /* 0x000fe60000000800 */
[----:B------:R-:W-:Y:S02]  /*3c50*/  FSEL R27, R27, RZ, P2 ;  /* 0x000000ff1b1b7208 */ /* 0x000fe40001000000 */
[----:B------:R-:W-:Y:S01]  /*3c60*/  ISETP.GE.AND P2, PT, R64, 0x91, PT ;  /* 0x000000914000780c */ /* 0x000fe20003f46270 */
[----:B------:R-:W-:Y:S02]  /*3c70*/  IMAD.MOV.U32 R64, RZ, RZ, R71 ;  /* 0x000000ffff407224 */ /* 0x000fe400078e0047 */
        /* <DEDUP_REMOVED lines=43> */
[----:B------:R-:W-:Y:S01]  /*3f30*/  FFMA.FTZ R69, R32, R3, -R27 ;  /* 0x0000000320457223 */ /* 0x000fe2000001081b */
[----:B------:R-:W-:Y:S01]  /*3f40*/  F2FP.BF16.F32.PACK_AB R5, R99, R98 ;  /* 0x000000626305723e */ /* 0x000fe200000010ff */
[----:B------:R-:W-:Y:S01]  /*3f50*/  FADD.FTZ R73, R7, R6 ;  /* 0x0000000607497221 */ /* 0x000fe20000010000 */
[C---:B------:R-:W-:Y:S01]  /*3f60*/  F2FP.BF16.F32.PACK_AB R6, R114.reuse, R7 ;  /* 0x000000077206723e */ /* 0x040fe200000010ff */
[----:B------:R-:W-:Y:S01]  /*3f70*/  IMAD.MOV.U32 R62, RZ, RZ, R71 ;  /* 0x000000ffff3e7224 */ /* 0x000fe200078e0047 */
[----:B------:R-:W1:Y:S01]  /*3f80*/  MUFU.EX2 R90, R90 ;  /* 0x0000005a005a7308 */ /* 0x000e620000000800 */
[----:B------:R-:W-:Y:S01]  /*3f90*/  FADD.FTZ R14, R114, R73 ;  /* 0x00000049720e7221 */ /* 0x000fe20000010000 */
[C---:B---3--:R-:W-:Y:S01]  /*3fa0*/  FADD.FTZ R12, R67.reuse, R12 ;  /* 0x0000000c430c7221 */ /* 0x048fe20000010000 */
[----:B------:R-:W-:Y:S01]  /*3fb0*/  F2FP.BF16.F32.PACK_AB R7, R67, R102 ;  /* 0x000000664307723e */ /* 0x000fe200000010ff */
[----:B------:R-:W-:Y:S01]  /*3fc0*/  FFMA.FTZ R67, R40, R3, -R27 ;  /* 0x0000000328437223 */ /* 0x000fe2000001081b */
[----:B------:R-:W-:-:S03]  /*3fd0*/  FADD.FTZ R73, R13, R14 ;  /* 0x0000000e0d497221 */ /* 0x000fc60000010000 */
[----:B------:R-:W2:Y:S01]  /*3fe0*/  MUFU.EX2 R8, R8 ;  /* 0x0000000800087308 */ /* 0x000ea20000000800 */
[----:B0-----:R-:W-:Y:S01]  /*3ff0*/  FADD.FTZ R75, R31, R12 ;  /* 0x0000000c1f4b7221 */ /* 0x001fe20000010000 */
[----:B------:R-:W-:Y:S01]  /*4000*/  FADD.FTZ R12, R100, R73 ;  /* 0x00000049640c7221 */ /* 0x000fe20000010000 */
[----:B------:R0:W-:Y:S03]  /*4010*/  STSM.16.M88.4 [R2+0x24300], R4 ;  /* 0x0243000402007844 */ /* 0x0001e60000000200 */
[----:B------:R-:W-:Y:S02]  /*4020*/  FADD.FTZ R73, R15, R12 ;  /* 0x0000000c0f497221 */ /* 0x000fe40000010000 */
[----:B------:R-:W3:Y:S01]  /*4030*/  MUFU.EX2 R51, R51 ;  /* 0x0000003300337308 */ /* 0x000ee20000000800 */
[----:B-1----:R-:W-:Y:S01]  /*4040*/  FADD.FTZ R75, R90, R75 ;  /* 0x0000004b5a4b7221 */ /* 0x002fe20000010000 */
[----:B------:R-:W-:-:S04]  /*4050*/  FADD.FTZ R14, R44, R73 ;  /* 0x000000492c0e7221 */ /* 0x000fc80000010000 */
[----:B------:R-:W-:Y:S02]  /*4060*/  FADD.FTZ R73, R33, R14 ;  /* 0x0000000e21497221 */ /* 0x000fe40000010000 */
[----:B------:R-:W1:Y:S01]  /*4070*/  MUFU.EX2 R53, R53 ;  /* 0x0000003500357308 */ /* 0x000e620000000800 */
[----:B--2---:R-:W-:Y:S01]  /*4080*/  FADD.FTZ R12, R8, R75 ;  /* 0x0000004b080c7221 */ /* 0x004fe20000010000 */
[----:B0-----:R-:W-:-:S06]  /*4090*/  F2FP.BF16.F32.PACK_AB R4, R88, R33 ;  /* 0x000000215804723e */ /* 0x001fcc00000010ff */
[----:B------:R-:W0:Y:S01]  /*40a0*/  MUFU.EX2 R82, R82 ;  /* 0x0000005200527308 */ /* 0x000e220000000800 */
[----:B---3--:R-:W-:-:S07]  /*40b0*/  FADD.FTZ R12, R51, R12 ;  /* 0x0000000c330c7221 */ /* 0x008fce0000010000 */
[----:B------:R-:W2:Y:S01]  /*40c0*/  MUFU.EX2 R55, R55 ;  /* 0x0000003700377308 */ /* 0x000ea20000000800 */
[----:B-1----:R-:W-:Y:S01]  /*40d0*/  FADD.FTZ R75, R53, R12 ;  /* 0x0000000c354b7221 */ /* 0x002fe20000010000 */
[----:B------:R-:W-:-:S04]  /*40e0*/  FADD.FTZ R12, R88, R73 ;  /* 0x00000049580c7221 */ /* 0x000fc80000010000 */
[----:B------:R-:W-:Y:S02]  /*40f0*/  FADD.FTZ R73, R29, R12 ;  /* 0x0000000c1d497221 */ /* 0x000fe40000010000 */
[----:B------:R-:W1:Y:S01]  /*4100*/  MUFU.EX2 R80, R80 ;  /* 0x0000005000507308 */ /* 0x000e620000000800 */
[----:B0-----:R-:W-:-:S07]  /*4110*/  FADD.FTZ R14, R82, R75 ;  /* 0x0000004b520e7221 */ /* 0x001fce0000010000 */
[----:B------:R-:W0:Y:S01]  /*4120*/  MUFU.EX2 R86, R86 ;  /* 0x0000005600567308 */ /* 0x000e220000000800 */
[----:B--2---:R-:W-:Y:S01]  /*4130*/  FADD.FTZ R75, R55, R14 ;  /* 0x0000000e374b7221 */ /* 0x004fe20000010000 */
[----:B------:R-:W-:Y:S01]  /*4140*/  F2FP.BF16.F32.PACK_AB R14, R44, R15 ;  /* 0x0000000f2c0e723e */ /* 0x000fe200000010ff */
[--C-:B------:R-:W-:Y:S01]  /*4150*/  IMAD.MOV.U32 R44, RZ, RZ, R71.reuse ;  /* 0x000000ffff2c7224 */ /* 0x100fe200078e0047 */
[----:B------:R-:W-:Y:S01]  /*4160*/  F2FP.BF16.F32.PACK_AB R15, R51, R8 ;  /* 0x00000008330f723e */ /* 0x000fe200000010ff */
[----:B------:R-:W-:-:S03]  /*4170*/  IMAD.MOV.U32 R51, RZ, RZ, R71 ;  /* 0x000000ffff337224 */ /* 0x000fc600078e0047 */
[----:B------:R-:W-:Y:S01]  /*4180*/  MUFU.EX2 R25, R25 ;  /* 0x0000001900197308 */ /* 0x000fe20000000800 */
[----:B-1----:R-:W-:-:S07]  /*4190*/  FADD.FTZ R12, R80, R73 ;  /* 0x00000049500c7221 */ /* 0x002fce0000010000 */
[----:B------:R-:W1:Y:S01]  /*41a0*/  MUFU.EX2 R20, R20 ;  /* 0x0000001400147308 */ /* 0x000e620000000800 */
[----:B0-----:R-:W-:-:S07]  /*41b0*/  FADD.FTZ R75, R86, R75 ;  /* 0x0000004b564b7221 */ /* 0x001fce0000010000 */
[----:B------:R-:W-:Y:S08]  /*41c0*/  MUFU.EX2 R70, R70 ;  /* 0x0000004600467308 */ /* 0x000ff00000000800 */
[----:B------:R-:W0:Y:S01]  /*41d0*/  MUFU.EX2 R59, R59 ;  /* 0x0000003b003b7308 */ /* 0x000e220000000800 */
[----:B-1----:R-:W-:-:S07]  /*41e0*/  FADD.FTZ R26, R20, R75 ;  /* 0x0000004b141a7221 */ /* 0x002fce0000010000 */
[----:B------:R-:W-:Y:S08]  /*41f0*/  MUFU.EX2 R21, R21 ;  /* 0x0000001500157308 */ /* 0x000ff00000000800 */
[----:B------:R-:W1:Y:S01]  /*4200*/  MUFU.EX2 R61, R61 ;  /* 0x0000003d003d7308 */ /* 0x000e620000000800 */
[----:B0-----:R-:W-:-:S07]  /*4210*/  FADD.FTZ R26, R59, R26 ;  /* 0x0000001a3b1a7221 */ /* 0x001fce0000010000 */
[----:B------:R-:W0:Y:S08]  /*4220*/  MUFU.EX2 R36, R36 ;  /* 0x0000002400247308 */ /* 0x000e300000000800 */
[----:B------:R-:W2:Y:S01]  /*4230*/  MUFU.EX2 R66, R66 ;  /* 0x0000004200427308 */ /* 0x000ea20000000800 */
[----:B-1----:R-:W-:-:S07]  /*4240*/  FADD.FTZ R7, R61, R26 ;  /* 0x0000001a3d077221 */ /* 0x002fce0000010000 */
[----:B------:R1:W-:Y:S01]  /*4250*/  MUFU.EX2 R40, R54 ;  /* 0x0000003600287308 */ /* 0x0003e20000000800 */
[----:B0-----:R-:W-:-:S07]  /*4260*/  F2FP.BF16.F32.PACK_AB R26, R36, R21 ;  /* 0x00000015241a723e */ /* 0x001fce00000010ff */
[----:B------:R-:W0:Y:S01]  /*4270*/  MUFU.EX2 R11, R11 ;  /* 0x0000000b000b7308 */ /* 0x000e220000000800 */
[----:B-1----:R-:W-:Y:S01]  /*4280*/  FFMA.FTZ R54, R38, R3, -R27 ;  /* 0x0000000326367223 */ /* 0x002fe2000001081b */
[----:B------:R-:W-:Y:S01]  /*4290*/  FADD.FTZ R27, R25, R12 ;  /* 0x0000000c191b7221 */ /* 0x000fe20000010000 */
[----:B--2---:R-:W-:Y:S01]  /*42a0*/  FADD.FTZ R8, R66, R7 ;  /* 0x0000000742087221 */ /* 0x004fe20000010000 */
[----:B------:R-:W-:Y:S02]  /*42b0*/  F2FP.BF16.F32.PACK_AB R12, R100, R13 ;  /* 0x0000000d640c723e */ /* 0x000fe400000010ff */
[----:B------:R-:W-:Y:S01]  /*42c0*/  FADD.FTZ R30, R70, R27 ;  /* 0x0000001b461e7221 */ /* 0x000fe20000010000 */
[----:B------:R-:W-:Y:S01]  /*42d0*/  F2FP.BF16.F32.PACK_AB R13, R90, R31 ;  /* 0x0000001f5a0d723e */ /* 0x000fe200000010ff */
[----:B------:R-:W1:Y:S01]  /*42e0*/  MUFU.EX2 R57, R57 ;  /* 0x0000003900397308 */ /* 0x000e620000000800 */
[----:B------:R-:W-:Y:S01]  /*42f0*/  F2FP.BF16.F32.PACK_AB R7, R86, R55 ;  /* 0x000000375607723e */ /* 0x000fe200000010ff */
[----:B------:R-:W-:Y:S01]  /*4300*/  FADD.FTZ R5, R21, R30 ;  /* 0x0000001e15057221 */ /* 0x000fe20000010000 */
[----:B------:R-:W-:Y:S01]  /*4310*/  IMAD.MOV.U32 R55, RZ, RZ, R71 ;  /* 0x000000ffff377224 */ /* 0x000fe200078e0047 */
[----:B------:R-:W-:Y:S02]  /*4320*/  STSM.16.M88.4 [R2+0x25b00], R12 ;  /* 0x025b000c02007844 */ /* 0x000fe40000000200 */
[----:B------:R-:W-:Y:S01]  /*4330*/  FADD.FTZ R6, R36, R5 ;  /* 0x0000000524067221 */ /* 0x000fe20000010000 */
[----:B------:R-:W-:Y:S01]  /*4340*/  F2FP.BF16.F32.PACK_AB R5, R82, R53 ;  /* 0x000000355205723e */ /* 0x000fe200000010ff */
[----:B------:R-:W2:Y:S01]  /*4350*/  MUFU.EX2 R72, R72 ;  /* 0x0000004800487308 */ /* 0x000ea20000000800 */
[----:B------:R-:W-:-:S02]  /*4360*/  IMAD.MOV.U32 R53, RZ, RZ, R71 ;  /* 0x000000ffff357224 */ /* 0x000fc400078e0047 */
[----:B0-----:R-:W-:Y:S01]  /*4370*/  FADD.FTZ R27, R11, R6 ;  /* 0x000000060b1b7221 */ /* 0x001fe20000010000 */
[----:B------:R-:W-:Y:S01]  /*4380*/  F2FP.BF16.F32.PACK_AB R6, R80, R29 ;  /* 0x0000001d5006723e */ /* 0x000fe200000010ff */
[----:B------:R-:W-:-:S03]  /*4390*/  IMAD.MOV.U32 R36, RZ, RZ, R71 ;  /* 0x000000ffff247224 */ /* 0x000fc600078e0047 */
[----:B------:R-:W0:Y:S01]  /*43a0*/  MUFU.EX2 R58, R58 ;  /* 0x0000003a003a7308 */ /* 0x000e220000000800 */
[----:B-1----:R-:W-:Y:S01]  /*43b0*/  FADD.FTZ R29, R57, R8 ;  /* 0x00000008391d7221 */ /* 0x002fe20000010000 */
[----:B------:R1:W-:Y:S06]  /*43c0*/  STSM.16.M88.4 [R2+0x27300], R4 ;  /* 0x0273000402007844 */ /* 0x0003ec0000000200 */
[----:B------:R-:W3:Y:S01]  /*43d0*/  MUFU.EX2 R9, R128 ;  /* 0x0000008000097308 */ /* 0x000ee20000000800 */
[----:B--2---:R-:W-:-:S07]  /*43e0*/  FADD.FTZ R8, R72, R27 ;  /* 0x0000001b48087221 */ /* 0x004fce0000010000 */
[----:B------:R-:W2:Y:S01]  /*43f0*/  MUFU.EX2 R48, R48 ;  /* 0x0000003000307308 */ /* 0x000ea20000000800 */
[----:B0-----:R-:W-:-:S07]  /*4400*/  FADD.FTZ R29, R58, R29 ;  /* 0x0000001d3a1d7221 */ /* 0x001fce0000010000 */
[----:B------:R-:W0:Y:S01]  /*4410*/  MUFU.EX2 R84, R84 ;  /* 0x0000005400547308 */ /* 0x000e220000000800 */
[----:B---3--:R-:W-:-:S07]  /*4420*/  FADD.FTZ R27, R9, R8 ;  /* 0x00000008091b7221 */ /* 0x008fce0000010000 */
[----:B------:R-:W3:Y:S01]  /*4430*/  MUFU.EX2 R63, R63 ;  /* 0x0000003f003f7308 */ /* 0x000ee20000000800 */
[----:B--2---:R-:W-:-:S07]  /*4440*/  FADD.FTZ R8, R48, R29 ;  /* 0x0000001d30087221 */ /* 0x004fce0000010000 */
[----:B------:R-:W2:Y:S01]  /*4450*/  MUFU.EX2 R50, R50 ;  /* 0x0000003200327308 */ /* 0x000ea20000000800 */
[----:B0-----:R-:W-:-:S07]  /*4460*/  F2FP.BF16.F32.PACK_AB R30, R84, R9 ;  /* 0x00000009541e723e */ /* 0x001fce00000010ff */
[----:B------:R-:W1:Y:S01]  /*4470*/  MUFU.EX2 R112, R112 ;  /* 0x0000007000707308 */ /* 0x000e620000000800 */
[----:B---3--:R-:W-:-:S07]  /*4480*/  FADD.FTZ R21, R63, R8 ;  /* 0x000000083f157221 */ /* 0x008fce0000010000 */
[----:B------:R-:W0:Y:S01]  /*4490*/  MUFU.EX2 R65, R65 ;  /* 0x0000004100417308 */ /* 0x000e220000000800 */
[----:B--2---:R-:W-:-:S07]  /*44a0*/  FADD.FTZ R8, R50, R21 ;  /* 0x0000001532087221 */ /* 0x004fce0000010000 */
[----:B------:R-:W2:Y:S01]  /*44b0*/  MUFU.EX2 R47, R47 ;  /* 0x0000002f002f7308 */ /* 0x000ea20000000800 */
[----:B-1----:R-:W-:-:S07]  /*44c0*/  F2FP.BF16.F32.PACK_AB R4, R112, R35 ;  /* 0x000000237004723e */ /* 0x002fce00000010ff */
[----:B------:R1:W-:Y:S08]  /*44d0*/  MUFU.EX2 R73, R24 ;  /* 0x0000001800497308 */ /* 0x0003f00000000800 */
[----:B------:R-:W3:Y:S01]  /*44e0*/  MUFU.EX2 R110, R110 ;  /* 0x0000006e006e7308 */ /* 0x000ee20000000800 */
[----:B-1----:R-:W-:Y:S01]  /*44f0*/  F2FP.BF16.F32.PACK_AB R24, R70, R25 ;  /* 0x000000194618723e */ /* 0x002fe200000010ff */
[----:B------:R-:W-:Y:S01]  /*4500*/  IMAD.MOV.U32 R70, RZ, RZ, R71 ;  /* 0x000000ffff467224 */ /* 0x000fe200078e0047 */
[----:B------:R-:W-:Y:S01]  /*4510*/  F2FP.BF16.F32.PACK_AB R25, R59, R20 ;  /* 0x000000143b19723e */ /* 0x000fe200000010ff */
[----:B------:R-:W-:Y:S01]  /*4520*/  FADD.FTZ R20, R84, R27 ;  /* 0x0000001b54147221 */ /* 0x000fe20000010000 */
[----:B------:R-:W-:Y:S01]  /*4530*/  F2FP.BF16.F32.PACK_AB R27, R66, R61 ;  /* 0x0000003d421b723e */ /* 0x000fe200000010ff */
[----:B------:R-:W-:-:S02]  /*4540*/  IMAD.MOV.U32 R66, RZ, RZ, R71 ;  /* 0x000000ffff427224 */ /* 0x000fc400078e0047 */
[----:B------:R-:W1:Y:S01]  /*4550*/  MUFU.EX2 R67, R67 ;  /* 0x0000004300437308 */ /* 0x000e620000000800 */
[----:B------:R-:W-:Y:S01]  /*4560*/  FADD.FTZ R29, R35, R20 ;  /* 0x00000014231d7221 */ /* 0x000fe20000010000 */
[----:B------:R4:W-:Y:S01]  /*4570*/  STSM.16.M88.4 [R2+0x28b00], R24 ;  /* 0x028b001802007844 */ /* 0x0009e20000000200 */
[----:B------:R-:W-:Y:S02]  /*4580*/  IMAD.MOV.U32 R61, RZ, RZ, R71 ;  /* 0x000000ffff3d7224 */ /* 0x000fe400078e0047 */
[----:B------:R-:W-:Y:S01]  /*4590*/  FADD.FTZ R20, R112, R29 ;  /* 0x0000001d70147221 */ /* 0x000fe20000010000 */
[----:B0-----:R-:W-:Y:S01]  /*45a0*/  FADD.FTZ R29, R65, R8 ;  /* 0x00000008411d7221 */ /* 0x001fe20000010000 */
[----:B------:R-:W-:Y:S01]  /*45b0*/  IMAD.MOV.U32 R59, RZ, RZ, R71 ;  /* 0x000000ffff3b7224 */ /* 0x000fe200078e0047 */
[----:B------:R-:W0:Y:S01]  /*45c0*/  MUFU.EX2 R45, R45 ;  /* 0x0000002d002d7308 */ /* 0x000e220000000800 */
[----:B--2---:R-:W-:Y:S01]  /*45d0*/  FADD.FTZ R31, R47, R20 ;  /* 0x000000142f1f7221 */ /* 0x004fe20000010000 */
[----:B------:R-:W-:Y:S01]  /*45e0*/  FADD.FTZ R8, R40, R29 ;  /* 0x0000001d28087221 */ /* 0x000fe20000010000 */
[----:B------:R-:W-:Y:S01]  /*45f0*/  F2FP.BF16.F32.PACK_AB R29, R58, R57 ;  /* 0x000000393a1d723e */ /* 0x000fe200000010ff */
[----:B------:R-:W-:-:S02]  /*4600*/  IMAD.MOV.U32 R58, RZ, RZ, R71 ;  /* 0x000000ffff3a7224 */ /* 0x000fc400078e0047 */
[----:B---3--:R-:W-:Y:S01]  /*4610*/  FADD.FTZ R12, R110, R31 ;  /* 0x0000001f6e0c7221 */ /* 0x008fe20000010000 */
[----:B------:R-:W-:Y:S01]  /*4620*/  F2FP.BF16.F32.PACK_AB R31, R63, R48 ;  /* 0x000000303f1f723e */ /* 0x000fe200000010ff */
[--C-:B------:R-:W-:Y:S01]  /*4630*/  IMAD.MOV.U32 R63, RZ, RZ, R71.reuse ;  /* 0x000000ffff3f7224 */ /* 0x100fe200078e0047 */
[----:B------:R2:W3:Y:S01]  /*4640*/  MUFU.EX2 R32, R42 ;  /* 0x0000002a00207308 */ /* 0x0004e20000000800 */
[----:B-1----:R-:W-:Y:S01]  /*4650*/  FADD.FTZ R5, R67, R8 ;  /* 0x0000000843057221 */ /* 0x002fe20000010000 */
[--C-:B------:R-:W-:Y:S02]  /*4660*/  IMAD.MOV.U32 R57, RZ, RZ, R71.reuse ;  /* 0x000000ffff397224 */ /* 0x100fe400078e0047 */
[--C-:B------:R-:W-:Y:S02]  /*4670*/  IMAD.MOV.U32 R48, RZ, RZ, R71.reuse ;  /* 0x000000ffff307224 */ /* 0x100fe400078e0047 */
[--C-:B------:R-:W-:Y:S02]  /*4680*/  IMAD.MOV.U32 R35, RZ, RZ, R71.reuse ;  /* 0x000000ffff237224 */ /* 0x100fe400078e0047 */
[----:B------:R-:W1:Y:S01]  /*4690*/  MUFU.EX2 R76, R76 ;  /* 0x0000004c004c7308 */ /* 0x000e620000000800 */
[----:B0-----:R-:W-:Y:S01]  /*46a0*/  FADD.FTZ R7, R45, R12 ;  /* 0x0000000c2d077221 */ /* 0x001fe20000010000 */
[----:B--2---:R-:W-:-:S06]  /*46b0*/  IMAD.MOV.U32 R42, RZ, RZ, R71 ;  /* 0x000000ffff2a7224 */ /* 0x004fcc00078e0047 */
[----:B------:R-:W0:Y:S01]  /*46c0*/  MUFU.EX2 R69, R69 ;  /* 0x0000004500457308 */ /* 0x000e220000000800 */
[----:B---3--:R-:W-:Y:S01]  /*46d0*/  FADD.FTZ R6, R32, R5 ;  /* 0x0000000520067221 */ /* 0x008fe20000010000 */
[----:B------:R-:W-:Y:S01]  /*46e0*/  F2FP.BF16.F32.PACK_AB R5, R65, R50 ;  /* 0x000000324105723e */ /* 0x000fe200000010ff */
[--C-:B------:R-:W-:Y:S02]  /*46f0*/  IMAD.MOV.U32 R65, RZ, RZ, R71.reuse ;  /* 0x000000ffff417224 */ /* 0x100fe400078e0047 */
[----:B------:R-:W-:-:S03]  /*4700*/  IMAD.MOV.U32 R50, RZ, RZ, R71 ;  /* 0x000000ffff327224 */ /* 0x000fc600078e0047 */
[----:B------:R-:W2:Y:S01]  /*4710*/  MUFU.EX2 R43, R43 ;  /* 0x0000002b002b7308 */ /* 0x000ea20000000800 */
[----:B-1----:R-:W-:-:S07]  /*4720*/  FADD.FTZ R8, R76, R7 ;  /* 0x000000074c087221 */ /* 0x002fce0000010000 */
[----:B------:R1:W3:Y:S01]  /*4730*/  MUFU.EX2 R38, R46 ;  /* 0x0000002e00267308 */ /* 0x0002e20000000800 */
[C---:B0-----:R-:W-:Y:S01]  /*4740*/  FADD.FTZ R7, R69.reuse, R6 ;  /* 0x0000000645077221 */ /* 0x041fe20000010000 */
[----:B------:R-:W-:Y:S01]  /*4750*/  F2FP.BF16.F32.PACK_AB R6, R110, R47 ;  /* 0x0000002f6e06723e */ /* 0x000fe200000010ff */
[--C-:B------:R-:W-:Y:S01]  /*4760*/  IMAD.MOV.U32 R47, RZ, RZ, R71.reuse ;  /* 0x000000ffff2f7224 */ /* 0x100fe200078e0047 */
[----:B------:R-:W-:Y:S01]  /*4770*/  F2FP.BF16.F32.PACK_AB R13, R69, R32 ;  /* 0x00000020450d723e */ /* 0x000fe200000010ff */
[--C-:B------:R-:W-:Y:S02]  /*4780*/  IMAD.MOV.U32 R69, RZ, RZ, R71.reuse ;  /* 0x000000ffff457224 */ /* 0x100fe400078e0047 */
[--C-:B------:R-:W-:Y:S01]  /*4790*/  IMAD.MOV.U32 R32, RZ, RZ, R71.reuse ;  /* 0x000000ffff207224 */ /* 0x100fe200078e0047 */
[----:B------:R-:W0:Y:S01]  /*47a0*/  MUFU.EX2 R92, R92 ;  /* 0x0000005c005c7308 */ /* 0x000e220000000800 */
[----:B--2---:R-:W-:Y:S01]  /*47b0*/  FADD.FTZ R9, R43, R8 ;  /* 0x000000082b097221 */ /* 0x004fe20000010000 */
[----:B-1----:R-:W-:-:S06]  /*47c0*/  IMAD.MOV.U32 R46, RZ, RZ, R71 ;  /* 0x000000ffff2e7224 */ /* 0x002fcc00078e0047 */
[----:B------:R-:W-:Y:S01]  /*47d0*/  MUFU.EX2 R41, R41 ;  /* 0x0000002900297308 */ /* 0x000fe20000000800 */
[----:B---3--:R-:W-:Y:S01]  /*47e0*/  FADD.FTZ R8, R38, R7 ;  /* 0x0000000726087221 */ /* 0x008fe20000010000 */
[----:B------:R-:W-:Y:S01]  /*47f0*/  F2FP.BF16.F32.PACK_AB R7, R67, R40 ;  /* 0x000000284307723e */ /* 0x000fe200000010ff */
[--C-:B------:R-:W-:Y:S01]  /*4800*/  IMAD.MOV.U32 R67, RZ, RZ, R71.reuse ;  /* 0x000000ffff437224 */ /* 0x100fe200078e0047 */
[C---:B------:R-:W-:Y:S01]  /*4810*/  F2FP.BF16.F32.PACK_AB R15, R73.reuse, R38 ;  /* 0x00000026490f723e */ /* 0x040fe200000010ff */
[--C-:B------:R-:W-:Y:S02]  /*4820*/  IMAD.MOV.U32 R40, RZ, RZ, R71.reuse ;  /* 0x000000ffff287224 */ /* 0x100fe400078e0047 */
[----:B------:R-:W-:Y:S01]  /*4830*/  IMAD.MOV.U32 R38, RZ, RZ, R71 ;  /* 0x000000ffff267224 */ /* 0x000fe200078e0047 */
[----:B------:R-:W1:Y:S01]  /*4840*/  MUFU.EX2 R52, R52 ;  /* 0x0000003400347308 */ /* 0x000e620000000800 */
[----:B0-----:R-:W-:Y:S01]  /*4850*/  FADD.FTZ R12, R92, R9 ;  /* 0x000000095c0c7221 */ /* 0x001fe20000010000 */
[----:B------:R-:W-:-:S06]  /*4860*/  FADD.FTZ R9, R73, R8 ;  /* 0x0000000849097221 */ /* 0x000fcc0000010000 */
[----:B------:R-:W4:Y:S08]  /*4870*/  MUFU.EX2 R106, R106 ;  /* 0x0000006a006a7308 */ /* 0x000f300000000800 */
[----:B------:R0:W2:Y:S01]  /*4880*/  MUFU.EX2 R33, R28 ;  /* 0x0000001c00217308 */ /* 0x0000a20000000800 */
[----:B-1----:R-:W-:-:S07]  /*4890*/  FADD.FTZ R8, R52, R9 ;  /* 0x0000000934087221 */ /* 0x002fce0000010000 */
[----:B------:R-:W1:Y:S01]  /*48a0*/  MUFU.EX2 R39, R39 ;  /* 0x0000002700277308 */ /* 0x000e620000000800 */
[----:B0-----:R-:W-:Y:S01]  /*48b0*/  F2FP.BF16.F32.PACK_AB R28, R72, R11 ;  /* 0x0000000b481c723e */ /* 0x001fe200000010ff */
[----:B------:R-:W-:Y:S01]  /*48c0*/  FADD.FTZ R11, R41, R12 ;  /* 0x0000000c290b7221 */ /* 0x000fe20000010000 */
[----:B------:R-:W-:Y:S01]  /*48d0*/  F2FP.BF16.F32.PACK_AB R12, R76, R45 ;  /* 0x0000002d4c0c723e */ /* 0x000fe200000010ff */
[----:B------:R-:W-:Y:S01]  /*48e0*/  IMAD.MOV.U32 R45, RZ, RZ, R71 ;  /* 0x000000ffff2d7224 */ /* 0x000fe200078e0047 */
[C---:B----4-:R-:W-:Y:S01]  /*48f0*/  F2FP.BF16.F32.PACK_AB R24, R106.reuse, R41 ;  /* 0x000000296a18723e */ /* 0x050fe200000010ff */
[----:B------:R-:W-:Y:S01]  /*4900*/  FADD.FTZ R14, R106, R11 ;  /* 0x0000000b6a0e7221 */ /* 0x000fe20000010000 */
[----:B------:R0:W-:Y:S01]  /*4910*/  STSM.16.M88.4 [R2+0x2a300], R28 ;  /* 0x02a3001c02007844 */ /* 0x0001e20000000200 */
[----:B------:R-:W3:Y:S01]  /*4920*/  MUFU.EX2 R54, R54 ;  /* 0x0000003600367308 */ /* 0x000ee20000000800 */
[----:B--2---:R-:W-:Y:S01]  /*4930*/  FADD.FTZ R11, R33, R8 ;  /* 0x00000008210b7221 */ /* 0x004fe20000010000 */
[--C-:B------:R-:W-:Y:S01]  /*4940*/  IMAD.MOV.U32 R41, RZ, RZ, R71.reuse ;  /* 0x000000ffff297224 */ /* 0x100fe200078e0047 */
[----:B------:R2:W-:Y:S05]  /*4950*/  STSM.16.M88.4 [R2+0x2bb00], R4 ;  /* 0x02bb000402007844 */ /* 0x0005ea0000000200 */
[----:B------:R-:W2:Y:S01]  /*4960*/  MUFU.EX2 R60, R60 ;  /* 0x0000003c003c7308 */ /* 0x000ea20000000800 */
[----:B-1----:R-:W-:Y:S01]  /*4970*/  FADD.FTZ R25, R39, R14 ;  /* 0x0000000e27197221 */ /* 0x002fe20000010000 */
[----:B------:R-:W-:Y:S01]  /*4980*/  F2FP.BF16.F32.PACK_AB R14, R92, R43 ;  /* 0x0000002b5c0e723e */ /* 0x000fe200000010ff */
[----:B------:R-:W-:-:S04]  /*4990*/  IMAD.MOV.U32 R43, RZ, RZ, R71 ;  /* 0x000000ffff2b7224 */ /* 0x000fc800078e0047 */
[----:B------:R-:W-:Y:S01]  /*49a0*/  STSM.16.M88.4 [R2+0x2d300], R12 ;  /* 0x02d3000c02007844 */ /* 0x000fe20000000200 */
[----:B------:R-:W1:Y:S01]  /*49b0*/  MUFU.EX2 R21, R120 ;  /* 0x0000007800157308 */ /* 0x000e620000000800 */
[----:B---3--:R-:W-:Y:S01]  /*49c0*/  FADD.FTZ R8, R54, R11 ;  /* 0x0000000b36087221 */ /* 0x008fe20000010000 */
[--C-:B0-----:R-:W-:Y:S02]  /*49d0*/  IMAD.MOV.U32 R31, RZ, RZ, R71.reuse ;  /* 0x000000ffff1f7224 */ /* 0x101fe400078e0047 */
[--C-:B------:R-:W-:Y:S02]  /*49e0*/  IMAD.MOV.U32 R30, RZ, RZ, R71.reuse ;  /* 0x000000ffff1e7224 */ /* 0x100fe400078e0047 */
[----:B------:R-:W-:Y:S02]  /*49f0*/  IMAD.MOV.U32 R29, RZ, RZ, R71 ;  /* 0x000000ffff1d7224 */ /* 0x000fe400078e0047 */
[----:B------:R-:W0:Y:S01]  /*4a00*/  MUFU.EX2 R37, R37 ;  /* 0x0000002500257308 */ /* 0x000e220000000800 */
[C---:B--2---:R-:W-:Y:S01]  /*4a10*/  FADD.FTZ R4, R60.reuse, R25 ;  /* 0x000000193c047221 */ /* 0x044fe20000010000 */
[----:B------:R-:W-:Y:S01]  /*4a20*/  F2FP.BF16.F32.PACK_AB R25, R33, R52 ;  /* 0x000000342119723e */ /* 0x000fe200000010ff */
[--C-:B------:R-:W-:Y:S01]  /*4a30*/  IMAD.MOV.U32 R52, RZ, RZ, R71.reuse ;  /* 0x000000ffff347224 */ /* 0x100fe200078e0047 */
[----:B------:R-:W-:Y:S01]  /*4a40*/  F2FP.BF16.F32.PACK_AB R26, R60, R39 ;  /* 0x000000273c1a723e */ /* 0x000fe200000010ff */
[----:B------:R-:W-:-:S02]  /*4a50*/  IMAD.MOV.U32 R60, RZ, RZ, R71 ;  /* 0x000000ffff3c7224 */ /* 0x000fc400078e0047 */
[--C-:B------:R-:W-:Y:S01]  /*4a60*/  IMAD.MOV.U32 R39, RZ, RZ, R71.reuse ;  /* 0x000000ffff277224 */ /* 0x100fe200078e0047 */
[----:B------:R-:W2:Y:S01]  /*4a70*/  MUFU.EX2 R56, R56 ;  /* 0x0000003800387308 */ /* 0x000ea20000000800 */
[C---:B-1----:R-:W-:Y:S01]  /*4a80*/  FADD.FTZ R5, R21.reuse, R8 ;  /* 0x0000000815057221 */ /* 0x042fe20000010000 */
[----:B------:R-:W-:Y:S01]  /*4a90*/  F2FP.BF16.F32.PACK_AB R27, R21, R54 ;  /* 0x00000036151b723e */ /* 0x000fe200000010ff */
[--C-:B------:R-:W-:Y:S02]  /*4aa0*/  IMAD.MOV.U32 R54, RZ, RZ, R71.reuse ;  /* 0x000000ffff367224 */ /* 0x100fe400078e0047 */
[--C-:B------:R-:W-:Y:S02]  /*4ab0*/  IMAD.MOV.U32 R33, RZ, RZ, R71.reuse ;  /* 0x000000ffff217224 */ /* 0x100fe400078e0047 */
[----:B------:R1:W-:Y:S01]  /*4ac0*/  STSM.16.M88.4 [R2+0x2eb00], R24 ;  /* 0x02eb001802007844 */ /* 0x0003e20000000200 */
[----:B------:R-:W3:Y:S01]  /*4ad0*/  MUFU.EX2 R108, R108 ;  /* 0x0000006c006c7308 */ /* 0x000ee20000000800 */
[----:B0-----:R-:W-:Y:S01]  /*4ae0*/  FADD.FTZ R7, R37, R4 ;  /* 0x0000000425077221 */ /* 0x001fe20000010000 */
[----:B------:R-:W-:-:S06]  /*4af0*/  IMAD.MOV.U32 R28, RZ, RZ, R71 ;  /* 0x000000ffff1c7224 */ /* 0x000fcc00078e0047 */
[----:B------:R-:W0:Y:S01]  /*4b00*/  MUFU.EX2 R109, R122 ;  /* 0x0000007a006d7308 */ /* 0x000e220000000800 */
[----:B--2---:R-:W-:Y:S01]  /*4b10*/  FADD.FTZ R4, R56, R5 ;  /* 0x0000000538047221 */ /* 0x004fe20000010000 */
[----:B-1----:R-:W-:-:S06]  /*4b20*/  IMAD.MOV.U32 R27, RZ, RZ, R71 ;  /* 0x000000ffff1b7224 */ /* 0x002fcc00078e0047 */
[----:B------:R-:W-:Y:S01]  /*4b30*/  MUFU.EX2 R49, R49 ;  /* 0x0000003100317308 */ /* 0x000fe20000000800 */
[C---:B---3--:R-:W-:Y:S01]  /*4b40*/  FADD.FTZ R6, R108.reuse, R7 ;  /* 0x000000076c067221 */ /* 0x048fe20000010000 */
[----:B------:R-:W-:Y:S01]  /*4b50*/  F2FP.BF16.F32.PACK_AB R108, R108, R37 ;  /* 0x000000256c6c723e */ /* 0x000fe200000010ff */
[--C-:B------:R-:W-:Y:S02]  /*4b60*/  IMAD.MOV.U32 R37, RZ, RZ, R71.reuse ;  /* 0x000000ffff257224 */ /* 0x100fe400078e0047 */
[--C-:B------:R-:W-:Y:S02]  /*4b70*/  IMAD.MOV.U32 R26, RZ, RZ, R71.reuse ;  /* 0x000000ffff1a7224 */ /* 0x100fe400078e0047 */
[--C-:B------:R-:W-:Y:S01]  /*4b80*/  IMAD.MOV.U32 R25, RZ, RZ, R71.reuse ;  /* 0x000000ffff197224 */ /* 0x100fe200078e0047 */
[----:B------:R-:W1:Y:S01]  /*4b90*/  MUFU.EX2 R116, R116 ;  /* 0x0000007400747308 */ /* 0x000e620000000800 */
[C---:B0-----:R-:W-:Y:S01]  /*4ba0*/  FADD.FTZ R5, R109.reuse, R4 ;  /* 0x000000046d057221 */ /* 0x041fe20000010000 */
[----:B------:R-:W-:Y:S01]  /*4bb0*/  F2FP.BF16.F32.PACK_AB R109, R109, R56 ;  /* 0x000000386d6d723e */ /* 0x000fe200000010ff */
[----:B------:R-:W-:-:S02]  /*4bc0*/  IMAD.MOV.U32 R56, RZ, RZ, R71 ;  /* 0x000000ffff387224 */ /* 0x000fc400078e0047 */
[----:B------:R-:W-:-:S03]  /*4bd0*/  IMAD.MOV.U32 R24, RZ, RZ, R71 ;  /* 0x000000ffff187224 */ /* 0x000fc600078e0047 */
[----:B------:R-:W-:Y:S08]  /*4be0*/  MUFU.EX2 R34, R34 ;  /* 0x0000002200227308 */ /* 0x000ff00000000800 */
[----:B------:R-:W0:Y:S01]  /*4bf0*/  MUFU.EX2 R9, R126 ;  /* 0x0000007e00097308 */ /* 0x000e220000000800 */
[----:B-1----:R-:W-:Y:S01]  /*4c00*/  F2FP.BF16.F32.PACK_AB R110, R116, R49 ;  /* 0x00000031746e723e */ /* 0x002fe200000010ff */
[----:B------:R-:W-:-:S04]  /*4c10*/  FADD.FTZ R49, R49, R6 ;  /* 0x0000000631317221 */ /* 0x000fc80000010000 */
[----:B------:R-:W-:Y:S01]  /*4c20*/  FADD.FTZ R4, R116, R49 ;  /* 0x0000003174047221 */ /* 0x000fe20000010000 */
[----:B------:R-:W-:Y:S01]  /*4c30*/  IMAD.MOV.U32 R49, RZ, RZ, R71 ;  /* 0x000000ffff317224 */ /* 0x000fe200078e0047 */
[----:B0-----:R-:W-:Y:S01]  /*4c40*/  F2FP.BF16.F32.PACK_AB R111, R9, R34 ;  /* 0x00000022096f723e */ /* 0x001fe200000010ff */
[----:B------:R-:W-:-:S04]  /*4c50*/  FADD.FTZ R34, R34, R5 ;  /* 0x0000000522227221 */ /* 0x000fc80000010000 */
[----:B------:R0:W-:Y:S01]  /*4c60*/  STSM.16.M88.4 [R2+0x30300], R108 ;  /* 0x0303006c02007844 */ /* 0x0001e20000000200 */
[----:B------:R-:W-:Y:S01]  /*4c70*/  FADD.FTZ R5, R9, R34 ;  /* 0x0000002209057221 */ /* 0x000fe20000010000 */
[----:B------:R-:W-:Y:S01]  /*4c80*/  IMAD.MOV.U32 R34, RZ, RZ, R71 ;  /* 0x000000ffff227224 */ /* 0x000fe200078e0047 */
[----:B------:R1:W-:Y:S06]  /*4c90*/  MEMBAR.ALL.CTA ;  /* 0x0000000000007992 */ /* 0x0003ec0000008000 */
[----:B-1----:R-:W1:Y:S02]  /*4ca0*/  FENCE.VIEW.ASYNC.S ;  /* 0x00000000000073c6 */ /* 0x002e640000000000 */
[----:B-1----:R-:W-:Y:S01]  /*4cb0*/  NOP ;  /* 0x0000000000007918 */ /* 0x002fe20000000000 */
[----:B------:R-:W-:Y:S05]  /*4cc0*/  @!P2 BRA `(.L_x_182) ;  /* 0x000000380038a947 */ /* 0x000fea0003800000 */
[----:B------:R-:W-:Y:S01]  /*4cd0*/  VIADD R8, R104, 0xfffffffe ;  /* 0xfffffffe68087836 */ /* 0x000fe20000000000 */
[----:B------:R-:W-:Y:S01]  /*4ce0*/  CS2R R70, SRZ ;  /* 0x0000000000467805 */ /* 0x000fe2000001ff00 */
[----:B------:R-:W-:Y:S01]  /*4cf0*/  IMAD.MOV.U32 R13, RZ, RZ, R10 ;  /* 0x000000ffff0d7224 */ /* 0x000fe200078e000a */
        /* <DEDUP_REMOVED lines=26> */
.L_x_191:
[----:B------:R-:W-:Y:S01]  /*4ea0*/  UIADD3 UR39, UR59, 0x1, URZ ;  /* 0x000000013b277890 */ /* 0x000fe2000fffe03f */
[----:B------:R-:W-:-:S03]  /*4eb0*/  ISETP.NE.AND P3, PT, RZ, UR38, PT ;  /* 0x00000026ff007c0c */ /* 0x000fc6000bf65270 */
[----:B------:R-:W-:-:S04]  /*4ec0*/  UISETP.NE.AND UP0, UPT, UR39, 0x2, UPT ;  /* 0x000000022700788c */ /* 0x000fc8000bf05270 */
[----:B------:R-:W-:Y:S02]  /*4ed0*/  USEL UR6, URZ, 0x1, UP0 ;  /* 0x000000013f067887 */ /* 0x000fe40008000000 */
[----:B------:R-:W-:-:S04]  /*4ee0*/  USEL UR39, UR39, URZ, UP0 ;  /* 0x0000003f27277287 */ /* 0x000fc80008000000 */
[----:B------:R-:W-:Y:S01]  /*4ef0*/  LOP3.LUT R16, R6, UR6, RZ, 0x3c, !PT ;  /* 0x0000000606107c12 */ /* 0x000fe2000f8e3cff */
[----:B---3--:R-:W-:Y:S07]  /*4f00*/  @P3 BRA `(.L_x_183) ;  /* 0x0000000000283947 */ /* 0x008fee0003800000 */
[----:B------:R-:W-:Y:S05]  /*4f10*/  @!P0 BRA `(.L_x_184) ;  /* 0x0000000000048947 */ /* 0x000fea0003800000 */
[----:B------:R-:W-:Y:S01]  /*4f20*/  BPT.TRAP 0x1 ;  /* 0x000000040000795c */ /* 0x000fe20000300000 */
.L_x_184:
[----:B------:R-:W-:Y:S01]  /*4f30*/  ULEA UR6, UR39, UR36, 0x3 ;  /* 0x0000002427067291 */ /* 0x000fe2000f8e183f */
[----:B------:R-:W-:-:S08]  /*4f40*/  SHF.L.U32 R0, R16, 0x1f, RZ ;  /* 0x0000001f10007819 */ /* 0x000fd000000006ff */
[----:B------:R1:W2:Y:S01]  /*4f50*/  SYNCS.PHASECHK.TRANS64.TRYWAIT P2, [UR6+0x31c30], R0 ;  /* 0x031c3000ff0075a7 */ /* 0x0002a20008040146 */
[----:B------:R-:W-:Y:S05]  /*4f60*/  @!P0 BRA `(.L_x_185) ;  /* 0x0000000000048947 */ /* 0x000fea0003800000 */
[----:B------:R-:W-:Y:S01]  /*4f70*/  BPT.TRAP 0x1 ;  /* 0x000000040000795c */ /* 0x000fe20000300000 */
.L_x_185:
[----:B--2---:R-:W-:Y:S05]  /*4f80*/  @P2 BRA `(.L_x_183) ;  /* 0x0000000000082947 */ /* 0x004fea0003800000 */
[----:B------:R-:W2:Y:S02]  /*4f90*/  SYNCS.PHASECHK.TRANS64.TRYWAIT P2, [UR6+0x31c30], R0 ;  /* 0x031c3000ff0075a7 */ /* 0x000ea40008040146 */
[----:B--2---:R-:W-:Y:S05]  /*4fa0*/  @!P2 BRA `(.L_x_186) ;  /* 0x000000b8008ca947 */ /* 0x004fea0003800000 */
.L_x_183:
[----:B--2---:R-:W2:Y:S01]  /*4fb0*/  S2R R3, SR_TID.X ;  /* 0x0000000000037919 */ /* 0x004ea20000002100 */
[----:B------:R-:W-:Y:S01]  /*4fc0*/  UIMAD UR26, UR39, 0x6c0, UR58 ;  /* 0x000006c0271a78a4 */ /* 0x000fe2000f8e023a */
[----:B------:R-:W-:Y:S01]  /*4fd0*/  UMOV UR27, 0x80000020 ;  /* 0x80000020001b7882 */ /* 0x000fe20000000000 */
[----:B------:R-:W-:Y:S02]  /*4fe0*/  UMOV UR28, UR24 ;  /* 0x00000018001c7c82 */ /* 0x000fe40008000000 */
[----:B------:R-:W-:Y:S01]  /*4ff0*/  UIADD3 UR30, UR26, 0x40, URZ ;  /* 0x000000401a1e7890 */ /* 0x000fe2000fffe03f */
        /* <DEDUP_REMOVED lines=20> */
[----:B--2---:R-:W-:Y:S01]  /*5140*/  SHF.R.U32.HI R3, RZ, 0x7, R3 ;  /* 0x00000007ff037819 */ /* 0x004fe20000011603 */
[----:B------:R-:W-:Y:S01]  /*5150*/  UMOV UR53, UR25 ;  /* 0x0000001900357c82 */ /* 0x000fe20008000000 */
[----:B------:R-:W-:Y:S01]  /*5160*/  UMOV UR55, 0x80000020 ;  /* 0x8000002000377882 */ /* 0x000fe20000000000 */
[----:B------:R-:W-:-:S02]  /*5170*/  UIADD3 UR6, UR26, 0x200, URZ ;  /* 0x000002001a067890 */ /* 0x000fc4000fffe03f */
[----:B-1----:R-:W-:Y:S01]  /*5180*/  VIADD R0, R3, 0x8 ;  /* 0x0000000803007836 */ /* 0x002fe20000000000 */
[----:B------:R-:W-:Y:S01]  /*5190*/  UMOV UR7, 0x80000020 ;  /* 0x8000002000077882 */ /* 0x000fe20000000000 */
[----:B------:R-:W-:Y:S01]  /*51a0*/  UIADD3 UR10, UR26, 0x202, URZ ;  /* 0x000002021a0a7890 */ /* 0x000fe2000fffe03f */
[----:B------:R-:W-:Y:S02]  /*51b0*/  UMOV UR11, 0x80000020 ;  /* 0x80000020000b7882 */ /* 0x000fe40000000000 */
[----:B------:R1:W-:Y:S01]  /*51c0*/  BAR.SYNC.DEFER_BLOCKING R0, 0x100 ;  /* 0x000400000000751d */ /* 0x0003e20000010000 */
[----:B------:R-:W-:Y:S02]  /*51d0*/  UIADD3 UR14, UR26, 0x242, URZ ;  /* 0x000002421a0e7890 */ /* 0x000fe4000fffe03f */
[----:B------:R-:W-:Y:S02]  /*51e0*/  UIADD3 UR18, UR26, 0x480, URZ ;  /* 0x000004801a127890 */ /* 0x000fe4000fffe03f */
[----:B------:R-:W-:Y:S01]  /*51f0*/  UIADD3 UR22, UR26, 0x482, URZ ;  /* 0x000004821a167890 */ /* 0x000fe2000fffe03f */
[----:B------:R-:W-:Y:S01]  /*5200*/  UMOV UR15, 0x80000020 ;  /* 0x80000020000f7882 */ /* 0x000fe20000000000 */
[----:B------:R-:W-:Y:S01]  /*5210*/  UMOV UR19, 0x80000020 ;  /* 0x8000002000137882 */ /* 0x000fe20000000000 */
[----:B------:R-:W-:Y:S01]  /*5220*/  UMOV UR23, 0x80000020 ;  /* 0x8000002000177882 */ /* 0x000fe20000000000 */
[----:B------:R-:W-:-:S06]  /*5230*/  WARPGROUP.ARRIVE ;  /* 0x00000000000079c5 */ /* 0x000fcc0000000000 */
[----:B------:R-:W-:Y:S03]  /*5240*/  HGMMA.64x16x16.F32.BF16 R136, gdesc[UR24], RZ, !UPT, gsb0 ;  /* 0x00200000188879f0 */ /* 0x000fe6000c0018ff */
        /* <DEDUP_REMOVED lines=22> */
[----:B0-----:R-:W-:-:S06]  /*53b0*/  WARPGROUP.ARRIVE ;  /* 0x00000000000079c5 */ /* 0x001fcc0000000000 */
        /* <DEDUP_REMOVED lines=291> */
[----:B-1----:R-:W-:Y:S05]  /*65f0*/  @P3 BRA `(.L_x_187) ;  /* 0x0000000000283947 */ /* 0x002fea0003800000 */
[----:B------:R-:W-:Y:S05]  /*6600*/  @!P0 BRA `(.L_x_188) ;  /* 0x0000000000048947 */ /* 0x000fea0003800000 */
[----:B------:R-:W-:Y:S01]  /*6610*/  BPT.TRAP 0x1 ;  /* 0x000000040000795c */ /* 0x000fe20000300000 */
.L_x_188:
[----:B------:R-:W-:Y:S01]  /*6620*/  ULEA UR6, UR59, UR36, 0x3 ;  /* 0x000000243b067291 */ /* 0x000fe2000f8e183f */
[----:B------:R-:W-:-:S08]  /*6630*/  SHF.L.U32 R0, R6, 0x1f, RZ ;  /* 0x0000001f06007819 */ /* 0x000fd000000006ff */
[----:B------:R0:W1:Y:S01]  /*6640*/  SYNCS.PHASECHK.TRANS64.TRYWAIT P2, [UR6+0x31c50], R0 ;  /* 0x031c5000ff0075a7 */ /* 0x0000620008040146 */
[----:B------:R-:W-:Y:S05]  /*6650*/  @!P0 BRA `(.L_x_189) ;  /* 0x0000000000048947 */ /* 0x000fea0003800000 */
[----:B------:R-:W-:Y:S01]  /*6660*/  BPT.TRAP 0x1 ;  /* 0x000000040000795c */ /* 0x000fe20000300000 */
.L_x_189:
[----:B-1----:R-:W-:Y:S05]  /*6670*/  @P2 BRA `(.L_x_187) ;  /* 0x0000000000082947 */ /* 0x002fea0003800000 */
[----:B------:R-:W1:Y:S02]  /*6680*/  SYNCS.PHASECHK.TRANS64.TRYWAIT P2, [UR6+0x31c50], R0 ;  /* 0x031c5000ff0075a7 */ /* 0x000e640008040146 */
[----:B-1----:R-:W-:Y:S05]  /*6690*/  @!P2 BRA `(.L_x_190) ;  /* 0x000000a000e8a947 */ /* 0x002fea0003800000 */
.L_x_187:
[----:B------:R-:W-:Y:S01]  /*66a0*/  UIADD3 UR6, UR36, 0x200, URZ ;  /* 0x0000020024067890 */ /* 0x000fe2000fffe03f */
[----:B------:R-:W-:Y:S01]  /*66b0*/  WARPGROUP.ARRIVE ;  /* 0x00000000000079c5 */ /* 0x000fe20000000000 */
[----:B------:R-:W-:Y:S01]  /*66c0*/  ULOP3.LUT UR7, UR37, 0x10000, URZ, 0xfc, !UPT ;  /* 0x0001000025077892 */ /* 0x000fe2000f8efc3f */
[----:B01----:R-:W-:Y:S01]  /*66d0*/  FMNMX.FTZ R0, R136, R7, !PT ;  /* 0x0000000788007209 */ /* 0x003fe20007810000 */
[----:B------:R-:W-:-:S03]  /*66e0*/  USHF.R.U32.HI UR6, URZ, 0x4, UR6 ;  /* 0x000000043f067899 */ /* 0x000fc60008011606 */
[----:B------:R-:W0:Y:S01]  /*66f0*/  S2R R14, SR_TID.X ;  /* 0x00000000000e7919 */ /* 0x000e220000002100 */
[----:B------:R-:W-:Y:S01]  /*6700*/  UMOV UR29, 0xc0000010 ;  /* 0xc0000010001d7882 */ /* 0x000fe20000000000 */
[----:B------:R-:W-:Y:S01]  /*6710*/  UMOV UR31, 0x80000020 ;  /* 0x80000020001f7882 */ /* 0x000fe20000000000 */
[----:B------:R-:W-:Y:S01]  /*6720*/  ULOP3.LUT UR6, UR6, 0x3fff, URZ, 0xc0, !UPT ;  /* 0x00003fff06067892 */ /* 0x000fe2000f8ec03f */
[----:B------:R-:W-:Y:S01]  /*6730*/  FMNMX.FTZ R3, R137, R0, !PT ;  /* 0x0000000089037209 */ /* 0x000fe20007810000 */
[----:B------:R-:W-:Y:S01]  /*6740*/  UMOV UR28, UR7 ;  /* 0x00000007001c7c82 */ /* 0x000fe20008000000 */
[----:B------:R-:W-:Y:S01]  /*6750*/  IMAD.U32 R20, RZ, RZ, UR59 ;  /* 0x0000003bff147e24 */ /* 0x000fe2000f8e00ff */
[----:B------:R-:W-:Y:S01]  /*6760*/  ULOP3.LUT UR6, UR6, 0x2400000, URZ, 0xfc, !UPT ;  /* 0x0240000006067892 */ /* 0x000fe2000f8efc3f */
[----:B------:R-:W-:-:S03]  /*6770*/  FMNMX.FTZ R0, R140, R3, !PT ;  /* 0x000000038c007209 */ /* 0x000fc60007810000 */
[----:B------:R-:W-:Y:S01]  /*6780*/  UIMAD UR6, UR59, 0x6c0, UR6 ;  /* 0x000006c03b0678a4 */ /* 0x000fe2000f8e0206 */
[----:B------:R-:W-:Y:S02]  /*6790*/  FMNMX.FTZ R3, R141, R0, !PT ;  /* 0x000000008d037209 */ /* 0x000fe40007810000 */
[----:B------:R-:W-:Y:S01]  /*67a0*/  @!P1 LEA R20, R20, UR36, 0x3 ;  /* 0x0000002414149c11 */ /* 0x000fe2000f8e18ff */
[----:B------:R-:W-:Y:S01]  /*67b0*/  UMOV UR59, UR39 ;  /* 0x00000027003b7c82 */ /* 0x000fe20008000000 */
[----:B------:R-:W-:Y:S02]  /*67c0*/  FMNMX.FTZ R0, R128, R3, !PT ;  /* 0x0000000380007209 */ /* 0x000fe40007810000 */
[----:B------:R-:W-:Y:S01]  /*67d0*/  UMOV UR30, UR6 ;  /* 0x00000006001e7c82 */ /* 0x000fe20008000000 */
[----:B------:R-:W-:Y:S01]  /*67e0*/  @!P1 VIADD R20, R20, 0x31c60 ;  /* 0x00031c6014149836 */ /* 0x000fe20000000000 */
[----:B------:R-:W-:Y:S01]  /*67f0*/  HGMMA.64x96x16.F32.BF16 R24, gdesc[UR28].tnspB, R24, gsb0 ;  /* 0x416000001c1879f0 */ /* 0x000fe20008001818 */
[----:B------:R-:W-:Y:S01]  /*6800*/  UIADD3 UR28, UR7, 0x180, URZ ;  /* 0x00000180071c7890 */ /* 0x000fe2000fffe03f */
[----:B------:R-:W-:Y:S01]  /*6810*/  FMNMX.FTZ R3, R129, R0, !PT ;  /* 0x0000000081037209 */ /* 0x000fe20007810000 */
[----:B------:R-:W-:Y:S01]  /*6820*/  UIADD3 UR30, UR6, 0x40, URZ ;  /* 0x00000040061e7890 */ /* 0x000fe2000fffe03f */
[----:B------:R-:W-:Y:S01]  /*6830*/  @!P1 PRMT R20, RZ, 0x654, R20 ;  /* 0x00000654ff149816 */ /* 0x000fe20000000014 */
[----:B------:R-:W-:Y:S01]  /*6840*/  UMOV UR29, 0xc0000010 ;  /* 0xc0000010001d7882 */ /* 0x000fe20000000000 */
[----:B------:R-:W-:Y:S01]  /*6850*/  UMOV UR31, 0x80000020 ;  /* 0x80000020001f7882 */ /* 0x000fe20000000000 */
[----:B------:R-:W-:-:S04]  /*6860*/  FMNMX.FTZ R0, R132, R3, !PT ;  /* 0x0000000384007209 */ /* 0x000fc80007810000 */
[----:B------:R-:W-:Y:S02]  /*6870*/  FMNMX.FTZ R9, R133, R0, !PT ;  /* 0x0000000085097209 */ /* 0x000fe40007810000 */
[----:B------:R-:W-:Y:S02]  /*6880*/  FMNMX.FTZ R0, R138, R13, !PT ;  /* 0x0000000d8a007209 */ /* 0x000fe40007810000 */
[----:B------:R-:W-:Y:S02]  /*6890*/  FMNMX.FTZ R6, R120, R9, !PT ;  /* 0x0000000978067209 */ /* 0x000fe40007810000 */
[----:B------:R-:W-:Y:S02]  /*68a0*/  FMNMX.FTZ R3, R139, R0, !PT ;  /* 0x000000008b037209 */ /* 0x000fe40007810000 */
[----:B------:R-:W-:Y:S02]  /*68b0*/  FMNMX.FTZ R9, R121, R6, !PT ;  /* 0x0000000679097209 */ /* 0x000fe40007810000 */
[----:B------:R-:W-:-:S02]  /*68c0*/  FMNMX.FTZ R0, R142, R3, !PT ;  /* 0x000000038e007209 */ /* 0x000fc40007810000 */
        /* <DEDUP_REMOVED lines=39> */
[----:B------:R-:W-:Y:S01]  /*6b40*/  FMNMX.FTZ R0, R102, R3, !PT ;  /* 0x0000000366007209 */ /* 0x000fe20007810000 */
[----:B------:R-:W-:Y:S02]  /*6b50*/  WARPGROUP.DEPBAR.LE gsb0, 0x0 ;  /* 0x00008000000079c5 */ /* 0x000fe40000010000 */
[----:B------:R-:W-:Y:S01]  /*6b60*/  WARPGROUP.ARRIVE ;  /* 0x00000000000079c5 */ /* 0x000fe20000000000 */
[----:B------:R-:W-:-:S02]  /*6b70*/  FMNMX.FTZ R3, R103, R0, !PT ;  /* 0x0000000067037209 */ /* 0x000fc40007810000 */
[----:B------:R-:W-:Y:S02]  /*6b80*/  FMNMX.FTZ R6, R84, R9, !PT ;  /* 0x0000000954067209 */ /* 0x000fe40007810000 */
[----:B------:R-:W-:Y:S01]  /*6b90*/  FMNMX.FTZ R0, R90, R3, !PT ;  /* 0x000000035a007209 */ /* 0x000fe20007810000 */
[----:B------:R-:W-:Y:S01]  /*6ba0*/  HGMMA.64x96x16.F32.BF16 R24, gdesc[UR28].tnspB, R24, gsb0 ;  /* 0x416000001c1879f0 */ /* 0x000fe20008001818 */
[----:B------:R-:W-:Y:S01]  /*6bb0*/  UIADD3 UR28, UR7, 0x300, URZ ;  /* 0x00000300071c7890 */ /* 0x000fe2000fffe03f */
[----:B------:R-:W-:Y:S01]  /*6bc0*/  FMNMX.FTZ R9, R85, R6, !PT ;  /* 0x0000000655097209 */ /* 0x000fe20007810000 */
[----:B------:R-:W-:Y:S01]  /*6bd0*/  UIADD3 UR30, UR6, 0x80, URZ ;  /* 0x00000080061e7890 */ /* 0x000fe2000fffe03f */
[----:B------:R-:W-:Y:S01]  /*6be0*/  FMNMX.FTZ R3, R91, R0, !PT ;  /* 0x000000005b037209 */ /* 0x000fe20007810000 */
[----:B------:R-:W-:Y:S01]  /*6bf0*/  UMOV UR29, 0xc0000010 ;  /* 0xc0000010001d7882 */ /* 0x000fe20000000000 */
[----:B------:R-:W-:Y:S01]  /*6c00*/  UMOV UR31, 0x80000020 ;  /* 0x80000020001f7882 */ /* 0x000fe20000000000 */
        /* <DEDUP_REMOVED lines=8> */
[----:B0-----:R-:W-:Y:S01]  /*6c90*/  SHF.R.U32.HI R11, RZ, 0x7, R14 ;  /* 0x00000007ff0b7819 */ /* 0x001fe2000001160e */
[----:B------:R-:W0:Y:S01]  /*6ca0*/  SHFL.BFLY PT, R9, R0, 0x2, 0x1f ;  /* 0x0c401f0000097f89 */ /* 0x000e2200000e0000 */
[----:B------:R-:W-:Y:S02]  /*6cb0*/  FMNMX.FTZ R6, R86, R3, !PT ;  /* 0x0000000356067209 */ /* 0x000fe40007810000 */
[----:B------:R-:W-:Y:S02]  /*6cc0*/  ISETP.GE.U32.AND P2, PT, R14, 0x180, PT ;  /* 0x000001800e00780c */ /* 0x000fe40003f46070 */
[----:B------:R-:W-:-:S04]  /*6cd0*/  FMNMX.FTZ R3, R87, R6, !PT ;  /* 0x0000000657037209 */ /* 0x000fc80007810000 */
[----:B------:R-:W-:-:S04]  /*6ce0*/  FMNMX.FTZ R6, R74, R3, !PT ;  /* 0x000000034a067209 */ /* 0x000fc80007810000 */
[----:B------:R-:W-:-:S04]  /*6cf0*/  FMNMX.FTZ R3, R75, R6, !PT ;  /* 0x000000064b037209 */ /* 0x000fc80007810000 */
[----:B------:R-:W-:Y:S02]  /*6d00*/  FMNMX.FTZ R6, R78, R3, !PT ;  /* 0x000000034e067209 */ /* 0x000fe40007810000 */
[----:B0-----:R-:W-:Y:S02]  /*6d10*/  FMNMX.FTZ R12, R0, R9, !PT ;  /* 0x00000009000c7209 */ /* 0x001fe40007810000 */
[----:B------:R-:W-:Y:S01]  /*6d20*/  FMNMX.FTZ R9, R79, R6, !PT ;  /* 0x000000064f097209 */ /* 0x000fe20007810000 */
[----:B------:R-:W-:Y:S02]  /*6d30*/  VIADD R6, R11, 0x9 ;  /* 0x000000090b067836 */ /* 0x000fe40000000000 */
[----:B------:R-:W0:Y:S03]  /*6d40*/  SHFL.BFLY PT, R3, R12, 0x1, 0x1f ;  /* 0x0c201f000c037f89 */ /* 0x000e2600000e0000 */
[----:B------:R-:W-:Y:S01]  /*6d50*/  SEL R11, R6, 0x9, !P2 ;  /* 0x00000009060b7807 */ /* 0x000fe20005000000 */
[----:B------:R-:W1:Y:S01]  /*6d60*/  SHFL.BFLY PT, R10, R9, 0x2, 0x1f ;  /* 0x0c401f00090a7f89 */ /* 0x000e6200000e0000 */
[C---:B------:R-:W-:Y:S01]  /*6d70*/  ISETP.GT.AND P2, PT, R8.reuse, RZ, PT ;  /* 0x000000ff0800720c */ /* 0x040fe20003f44270 */
[----:B------:R-:W-:Y:S01]  /*6d80*/  VIADD R8, R8, 0xffffffff ;  /* 0xffffffff08087836 */ /* 0x000fe20000000000 */
[----:B0-----:R-:W-:Y:S01]  /*6d90*/  FMNMX.FTZ R0, R12, R3, !PT ;  /* 0x000000030c007209 */ /* 0x001fe20007810000 */
[----:B------:R-:W-:Y:S01]  /*6da0*/  IMAD.U32 R12, RZ, RZ, UR39 ;  /* 0x00000027ff0c7e24 */ /* 0x000fe2000f8e00ff */
[----:B------:R-:W0:Y:S01]  /*6db0*/  LDC R3, c[0x0][0x988] ;  /* 0x00026200ff037b82 */ /* 0x000e220000000800 */
[----:B-1----:R-:W-:-:S02]  /*6dc0*/  FMNMX.FTZ R10, R9, R10, !PT ;  /* 0x0000000a090a7209 */ /* 0x002fc40007810000 */
[----:B------:R-:W-:Y:S01]  /*6dd0*/  FADD.FTZ R6, -R0, R7 ;  /* 0x0000000700067221 */ /* 0x000fe20000010100 */
[----:B------:R-:W-:Y:S02]  /*6de0*/  @!P1 LEA R12, R12, UR36, 0x3 ;  /* 0x000000240c0c9c11 */ /* 0x000fe4000f8e18ff */
[----:B------:R-:W1:Y:S03]  /*6df0*/  SHFL.BFLY PT, R15, R10, 0x1, 0x1f ;  /* 0x0c201f000a0f7f89 */ /* 0x000e6600000e0000 */
[----:B------:R-:W-:-:S05]  /*6e00*/  @!P1 VIADD R12, R12, 0x31c40 ;  /* 0x00031c400c0c9836 */ /* 0x000fca0000000000 */
[----:B------:R-:W-:Y:S01]  /*6e10*/  @!P1 PRMT R12, RZ, 0x654, R12 ;  /* 0x00000654ff0c9816 */ /* 0x000fe2000000000c */
[----:B------:R-:W-:Y:S02]  /*6e20*/  WARPGROUP.DEPBAR.LE gsb0, 0x0 ;  /* 0x00008000000079c5 */ /* 0x000fe40000010000 */
[----:B------:R-:W-:Y:S01]  /*6e30*/  WARPGROUP.ARRIVE ;  /* 0x00000000000079c5 */ /* 0x000fe20000000000 */
[-C--:B0-----:R-:W-:Y:S01]  /*6e40*/  FMUL.FTZ R9, R6, R3.reuse ;  /* 0x0000000306097220 */ /* 0x081fe20000410000 */
[----:B------:R-:W-:-:S04]  /*6e50*/  FMUL.FTZ R6, R0, R3 ;  /* 0x0000000300067220 */ /* 0x000fc80000410000 */
[----:B------:R-:W-:Y:S01]  /*6e60*/  HGMMA.64x96x16.F32.BF16 R24, gdesc[UR28].tnspB, R24, gsb0 ;  /* 0x416000001c1879f0 */ /* 0x000fe20008001818 */
[----:B------:R-:W-:Y:S01]  /*6e70*/  UIADD3 UR28, UR7, 0x480, URZ ;  /* 0x00000480071c7890 */ /* 0x000fe2000fffe03f */
[----:B-1----:R-:W-:Y:S01]  /*6e80*/  FMNMX.FTZ R10, R10, R15, !PT ;  /* 0x0000000f0a0a7209 */ /* 0x002fe20007810000 */
[----:B------:R-:W-:Y:S01]  /*6e90*/  UIADD3 UR30, UR6, 0xc0, URZ ;  /* 0x000000c0061e7890 */ /* 0x000fe2000fffe03f */
[-CC-:B------:R-:W-:Y:S01]  /*6ea0*/  FFMA.FTZ R7, R136, R3.reuse, -R6.reuse ;  /* 0x0000000388077223 */ /* 0x180fe20000010806 */
[----:B------:R-:W-:Y:S01]  /*6eb0*/  UMOV UR29, 0xc0000010 ;  /* 0xc0000010001d7882 */ /* 0x000fe20000000000 */
[----:B------:R-:W-:Y:S01]  /*6ec0*/  UMOV UR31, 0x80000020 ;  /* 0x80000020001f7882 */ /* 0x000fe20000000000 */
[----:B------:R-:W-:Y:S01]  /*6ed0*/  FADD.FTZ R14, -R10, R13 ;  /* 0x0000000d0a0e7221 */ /* 0x000fe20000010100 */
[-CC-:B------:R-:W-:Y:S01]  /*6ee0*/  FFMA.FTZ R15, R141, R3.reuse, -R6.reuse ;  /* 0x000000038d0f7223 */ /* 0x180fe20000010806 */
[----:B------:R-:W-:Y:S01]  /*6ef0*/  MUFU.EX2 R9, R9 ;  /* 0x0000000900097308 */ /* 0x000fe20000000800 */
[-CC-:B------:R-:W-:Y:S01]  /*6f00*/  FFMA.FTZ R128, R128, R3.reuse, -R6.reuse ;  /* 0x0000000380807223 */ /* 0x180fe20000010806 */
[-C--:B------:R-:W-:Y:S01]  /*6f10*/  FMUL.FTZ R13, R14, R3.reuse ;  /* 0x000000030e0d7220 */ /* 0x080fe20000410000 */
[-C--:B------:R-:W-:Y:S01]  /*6f20*/  FMUL.FTZ R14, R10, R3.reuse ;  /* 0x000000030a0e7220 */ /* 0x080fe20000410000 */
[-CC-:B------:R-:W-:Y:S01]  /*6f30*/  FFMA.FTZ R129, R129, R3.reuse, -R6.reuse ;  /* 0x0000000381817223 */ /* 0x180fe20000010806 */
[-CC-:B------:R-:W-:Y:S01]  /*6f40*/  FFMA.FTZ R132, R132, R3.reuse, -R6.reuse ;  /* 0x0000000384847223 */ /* 0x180fe20000010806 */
[-C--:B------:R-:W-:Y:S01]  /*6f50*/  FFMA.FTZ R133, R133, R3.reuse, -R6 ;  /* 0x0000000385857223 */ /* 0x080fe20000010806 */
[-CC-:B------:R-:W-:Y:S01]  /*6f60*/  FFMA.FTZ R21, R139, R3.reuse, -R14.reuse ;  /* 0x000000038b157223 */ /* 0x180fe2000001080e */
[-CC-:B------:R-:W-:Y:S01]  /*6f70*/  FFMA.FTZ R136, R142, R3.reuse, -R14.reuse ;  /* 0x000000038e887223 */ /* 0x180fe2000001080e */
[-C--:B------:R-:W-:Y:S01]  /*6f80*/  FFMA.FTZ R143, R143, R3.reuse, -R14 ;  /* 0x000000038f8f7223 */ /* 0x080fe2000001080e */
        /* <DEDUP_REMOVED lines=42> */
[----:B------:R-:W-:-:S06]  /*7230*/  FFMA.FTZ R78, R78, R3, -R14 ;  /* 0x000000034e4e7223 */ /* 0x000fcc000001080e */
        /* <DEDUP_REMOVED lines=10> */
[----:B------:R-:W-:Y:S01]  /*72e0*/  UIADD3 UR30, UR6, 0x100, URZ ;  /* 0x00000100061e7890 */ /* 0x000fe2000fffe03f */
[----:B------:R-:W-:Y:S01]  /*72f0*/  UMOV UR29, 0xc0000010 ;  /* 0xc0000010001d7882 */ /* 0x000fe20000000000 */
[----:B------:R-:W-:Y:S02]  /*7300*/  UMOV UR31, 0x80000020 ;  /* 0x80000020001f7882 */ /* 0x000fe40000000000 */
        /* <DEDUP_REMOVED lines=64> */
[----:B------:R2:W-:Y:S01]  /*7710*/  @!P1 SYNCS.ARRIVE.TRANS64.RED.A1T0 RZ, [R12+URZ], RZ ;  /* 0x000000ff0cff99a7 */ /* 0x0005e2000810043f */
[----:B0-----:R-:W-:Y:S01]  /*7720*/  FMUL.FTZ R26, R26, R13 ;  /* 0x0000000d1a1a7220 */ /* 0x001fe20000410000 */
[--C-:B-1----:R-:W-:Y:S01]  /*7730*/  FFMA.FTZ R11, R137, R3, -R6.reuse ;  /* 0x00000003890b7223 */ /* 0x102fe20000010806 */
[----:B------:R-:W-:Y:S01]  /*7740*/  FFMA.FTZ R137, R9, R4, R7 ;  /* 0x0000000409897223 */ /* 0x000fe20000010007 */
[-C--:B------:R-:W-:Y:S01]  /*7750*/  FMUL.FTZ R27, R27, R13.reuse ;  /* 0x0000000d1b1b7220 */ /* 0x080fe20000410000 */
[-C--:B------:R-:W-:Y:S01]  /*7760*/  FMUL.FTZ R30, R30, R13.reuse ;  /* 0x0000000d1e1e7220 */ /* 0x080fe20000410000 */
[-C--:B------:R-:W-:Y:S01]  /*7770*/  FMUL.FTZ R31, R31, R13.reuse ;  /* 0x0000000d1f1f7220 */ /* 0x080fe20000410000 */
[----:B------:R-:W-:Y:S01]  /*7780*/  FMUL.FTZ R34, R34, R13 ;  /* 0x0000000d22227220 */ /* 0x000fe20000410000 */
[----:B------:R0:W-:Y:S01]  /*7790*/  @!P1 SYNCS.ARRIVE.TRANS64.RED.A1T0 RZ, [R20+URZ], RZ ;  /* 0x000000ff14ff99a7 */ /* 0x0001e2000810043f */
[----:B--2---:R-:W-:Y:S01]  /*77a0*/  FFMA.FTZ R12, R140, R3, -R6 ;  /* 0x000000038c0c7223 */ /* 0x004fe20000010806 */
[----:B------:R-:W1:Y:S01]  /*77b0*/  MUFU.EX2 R11, R11 ;  /* 0x0000000b000b7308 */ /* 0x000e620000000800 */
[-C--:B------:R-:W-:Y:S01]  /*77c0*/  FMUL.FTZ R35, R35, R13.reuse ;  /* 0x0000000d23237220 */ /* 0x080fe20000410000 */
[-C--:B------:R-:W-:Y:S01]  /*77d0*/  FMUL.FTZ R38, R38, R13.reuse ;  /* 0x0000000d26267220 */ /* 0x080fe20000410000 */
[-C--:B------:R-:W-:Y:S01]  /*77e0*/  FMUL.FTZ R39, R39, R13.reuse ;  /* 0x0000000d27277220 */ /* 0x080fe20000410000 */
[-C--:B------:R-:W-:Y:S01]  /*77f0*/  FMUL.FTZ R42, R42, R13.reuse ;  /* 0x0000000d2a2a7220 */ /* 0x080fe20000410000 */
[----:B------:R-:W-:Y:S01]  /*7800*/  FMUL.FTZ R43, R43, R13 ;  /* 0x0000000d2b2b7220 */ /* 0x000fe20000410000 */
[--C-:B0-----:R-:W-:Y:S01]  /*7810*/  FFMA.FTZ R20, R138, R3, -R14.reuse ;  /* 0x000000038a147223 */ /* 0x101fe2000001080e */
[-C--:B------:R-:W-:Y:S01]  /*7820*/  FMUL.FTZ R46, R46, R13.reuse ;  /* 0x0000000d2e2e7220 */ /* 0x080fe20000410000 */
[----:B------:R-:W0:Y:S01]  /*7830*/  MUFU.EX2 R12, R12 ;  /* 0x0000000c000c7308 */ /* 0x000e220000000800 */
[-C--:B------:R-:W-:Y:S01]  /*7840*/  FMUL.FTZ R47, R47, R13.reuse ;  /* 0x0000000d2f2f7220 */ /* 0x080fe20000410000 */
[-C--:B------:R-:W-:Y:S01]  /*7850*/  FMUL.FTZ R50, R50, R13.reuse ;  /* 0x0000000d32327220 */ /* 0x080fe20000410000 */
[-C--:B------:R-:W-:Y:S01]  /*7860*/  FMUL.FTZ R51, R51, R13.reuse ;  /* 0x0000000d33337220 */ /* 0x080fe20000410000 */
[-C--:B------:R-:W-:Y:S01]  /*7870*/  FMUL.FTZ R54, R54, R13.reuse ;  /* 0x0000000d36367220 */ /* 0x080fe20000410000 */
[-C--:B------:R-:W-:Y:S01]  /*7880*/  FMUL.FTZ R55, R55, R13.reuse ;  /* 0x0000000d37377220 */ /* 0x080fe20000410000 */
[-C--:B------:R-:W-:Y:S01]  /*7890*/  FMUL.FTZ R58, R58, R13.reuse ;  /* 0x0000000d3a3a7220 */ /* 0x080fe20000410000 */
[----:B------:R-:W-:Y:S01]  /*78a0*/  FMUL.FTZ R59, R59, R13 ;  /* 0x0000000d3b3b7220 */ /* 0x000fe20000410000 */
[----:B------:R-:W2:Y:S01]  /*78b0*/  MUFU.EX2 R20, R20 ;  /* 0x0000001400147308 */ /* 0x000ea20000000800 */
[C---:B-1----:R-:W-:Y:S01]  /*78c0*/  F2FP.BF16.F32.PACK_AB R4, R11.reuse, R7 ;  /* 0x000000070b04723e */ /* 0x042fe200000010ff */
[----:B------:R-:W-:Y:S01]  /*78d0*/  FADD.FTZ R137, R11, R137 ;  /* 0x000000890b897221 */ /* 0x000fe20000010000 */
[----:B------:R-:W-:Y:S01]  /*78e0*/  F2FP.BF16.F32.PACK_AB R7, R143, R136 ;  /* 0x000000888f07723e */ /* 0x000fe200000010ff */
[----:B------:R-:W-:Y:S01]  /*78f0*/  FFMA.FTZ R11, R111, R3, -R14 ;  /* 0x000000036f0b7223 */ /* 0x000fe2000001080e */
[-C--:B------:R-:W-:Y:S01]  /*7900*/  FMUL.FTZ R62, R62, R13.reuse ;  /* 0x0000000d3e3e7220 */ /* 0x080fe20000410000 */
[-C--:B------:R-:W-:Y:S01]  /*7910*/  FMUL.FTZ R63, R63, R13.reuse ;  /* 0x0000000d3f3f7220 */ /* 0x080fe20000410000 */
[-C--:B------:R-:W-:Y:S01]  /*7920*/  FMUL.FTZ R66, R66, R13.reuse ;  /* 0x0000000d42427220 */ /* 0x080fe20000410000 */
[-C--:B------:R-:W-:Y:S01]  /*7930*/  FMUL.FTZ R67, R67, R13.reuse ;  /* 0x0000000d43437220 */ /* 0x080fe20000410000 */
[----:B0-----:R-:W-:Y:S01]  /*7940*/  F2FP.BF16.F32.PACK_AB R6, R15, R12 ;  /* 0x0000000c0f06723e */ /* 0x001fe200000010ff */
[----:B------:R-:W-:Y:S01]  /*7950*/  FADD.FTZ R12, R12, R137 ;  /* 0x000000890c0c7221 */ /* 0x000fe20000010000 */
[----:B------:R-:W-:Y:S01]  /*7960*/  MUFU.EX2 R11, R11 ;  /* 0x0000000b000b7308 */ /* 0x000fe20000000800 */
[-C--:B------:R-:W-:Y:S01]  /*7970*/  FMUL.FTZ R70, R70, R13.reuse ;  /* 0x0000000d46467220 */ /* 0x080fe20000410000 */
[----:B------:R-:W-:Y:S01]  /*7980*/  FMUL.FTZ R71, R71, R13 ;  /* 0x0000000d47477220 */ /* 0x000fe20000410000 */
[-C--:B------:R-:W-:Y:S01]  /*7990*/  FMUL.FTZ R24, R24, R9.reuse ;  /* 0x0000000918187220 */ /* 0x080fe20000410000 */
[-C--:B------:R-:W-:Y:S01]  /*79a0*/  FMUL.FTZ R25, R25, R9.reuse ;  /* 0x0000000919197220 */ /* 0x080fe20000410000 */
[----:B------:R-:W-:Y:S01]  /*79b0*/  FMUL.FTZ R28, R28, R9 ;  /* 0x000000091c1c7220 */ /* 0x000fe20000410000 */
[----:B--2---:R-:W-:Y:S01]  /*79c0*/  FFMA.FTZ R138, R13, R5, R20 ;  /* 0x000000050d8a7223 */ /* 0x004fe20000010014 */
[----:B------:R-:W-:Y:S01]  /*79d0*/  F2FP.BF16.F32.PACK_AB R5, R21, R20 ;  /* 0x000000141505723e */ /* 0x000fe200000010ff */
[-CC-:B------:R-:W-:Y:S01]  /*79e0*/  FFMA.FTZ R20, R131, R3.reuse, -R14.reuse ;  /* 0x0000000383147223 */ /* 0x180fe2000001080e */
[-C--:B------:R-:W-:Y:S01]  /*79f0*/  FFMA.FTZ R131, R134, R3.reuse, -R14 ;  /* 0x0000000386837223 */ /* 0x080fe2000001080e */
[----:B------:R-:W-:Y:S01]  /*7a00*/  FADD.FTZ R21, R21, R138 ;  /* 0x0000008a15157221 */ /* 0x000fe20000010000 */
[----:B------:R-:W-:Y:S01]  /*7a10*/  FFMA.FTZ R134, R135, R3, -R14 ;  /* 0x0000000387867223 */ /* 0x000fe2000001080e */
[----:B------:R0:W-:Y:S01]  /*7a20*/  STSM.16.M88.4 [R2+0x24300], R4 ;  /* 0x0243000402007844 */ /* 0x0001e20000000200 */
[----:B------:R-:W-:Y:S01]  /*7a30*/  FMUL.FTZ R29, R29, R9 ;  /* 0x000000091d1d7220 */ /* 0x000fe20000410000 */
[----:B------:R-:W-:Y:S01]  /*7a40*/  MUFU.EX2 R20, R20 ;  /* 0x0000001400147308 */ /* 0x000fe20000000800 */
[----:B------:R-:W-:Y:S01]  /*7a50*/  FADD.FTZ R136, R136, R21 ;  /* 0x0000001588887221 */ /* 0x000fe20000010000 */
[----:B------:R-:W-:Y:S01]  /*7a60*/  FADD.FTZ R21, R15, R12 ;  /* 0x0000000c0f157221 */ /* 0x000fe20000010000 */
[-CC-:B------:R-:W-:Y:S01]  /*7a70*/  FFMA.FTZ R12, R98, R3.reuse, -R14.reuse ;  /* 0x00000003620c7223 */ /* 0x180fe2000001080e */
[-C--:B------:R-:W-:Y:S01]  /*7a80*/  FFMA.FTZ R98, R90, R3.reuse, -R14 ;  /* 0x000000035a627223 */ /* 0x080fe2000001080e */
[----:B------:R-:W-:Y:S01]  /*7a90*/  FADD.FTZ R136, R143, R136 ;  /* 0x000000888f887221 */ /* 0x000fe20000010000 */
[-CC-:B------:R-:W-:Y:S01]  /*7aa0*/  FFMA.FTZ R90, R82, R3.reuse, -R14.reuse ;  /* 0x00000003525a7223 */ /* 0x180fe2000001080e */
[-CC-:B------:R-:W-:Y:S01]  /*7ab0*/  FFMA.FTZ R82, R74, R3.reuse, -R14.reuse ;  /* 0x000000034a527223 */ /* 0x180fe2000001080e */
[----:B------:R-:W-:Y:S01]  /*7ac0*/  MUFU.EX2 R131, R131 ;  /* 0x0000008300837308 */ /* 0x000fe20000000800 */
[----:B------:R-:W-:Y:S01]  /*7ad0*/  FADD.FTZ R74, R128, R21 ;  /* 0x00000015804a7221 */ /* 0x000fe20000010000 */
[-CC-:B------:R-:W-:Y:S01]  /*7ae0*/  FFMA.FTZ R15, R99, R3.reuse, -R14.reuse ;  /* 0x00000003630f7223 */ /* 0x180fe2000001080e */
[-C--:B------:R-:W-:Y:S01]  /*7af0*/  FFMA.FTZ R99, R102, R3.reuse, -R14 ;  /* 0x0000000366637223 */ /* 0x080fe2000001080e */
[C---:B------:R-:W-:Y:S01]  /*7b00*/  F2FP.BF16.F32.PACK_AB R128, R129.reuse, R128 ;  /* 0x000000808180723e */ /* 0x040fe200000010ff */
[----:B------:R-:W-:Y:S01]  /*7b10*/  FADD.FTZ R111, R129, R74 ;  /* 0x0000004a816f7221 */ /* 0x000fe20000010000 */
[-CC-:B0-----:R-:W-:Y:S01]  /*7b20*/  FFMA.FTZ R7, R130, R3.reuse, -R14.reuse ;  /* 0x0000000382077223 */ /* 0x181fe2000001080e */
[-CC-:B------:R-:W-:Y:S01]  /*7b30*/  FFMA.FTZ R6, R122, R3.reuse, -R14.reuse ;  /* 0x000000037a067223 */ /* 0x180fe2000001080e */
[----:B------:R-:W-:Y:S01]  /*7b40*/  MUFU.EX2 R134, R134 ;  /* 0x0000008600867308 */ /* 0x000fe20000000800 */
[-CC-:B------:R-:W-:Y:S01]  /*7b50*/  FFMA.FTZ R122, R123, R3.reuse, -R14.reuse ;  /* 0x000000037b7a7223 */ /* 0x180fe2000001080e */
[-CC-:B------:R-:W-:Y:S01]  /*7b60*/  FFMA.FTZ R123, R126, R3.reuse, -R14.reuse ;  /* 0x000000037e7b7223 */ /* 0x180fe2000001080e */
[-CC-:B------:R-:W-:Y:S01]  /*7b70*/  FFMA.FTZ R126, R127, R3.reuse, -R14.reuse ;  /* 0x000000037f7e7223 */ /* 0x180fe2000001080e */
[----:B------:R-:W-:Y:S01]  /*7b80*/  FADD.FTZ R102, R132, R111 ;  /* 0x0000006f84667221 */ /* 0x000fe20000010000 */
[-CC-:B------:R-:W-:Y:S01]  /*7b90*/  FFMA.FTZ R5, R114, R3.reuse, -R14.reuse ;  /* 0x0000000372057223 */ /* 0x180fe2000001080e */
[-CC-:B------:R-:W-:Y:S01]  /*7ba0*/  FFMA.FTZ R114, R115, R3.reuse, -R14.reuse ;  /* 0x0000000373727223 */ /* 0x180fe2000001080e */
[-CC-:B------:R-:W-:Y:S01]  /*7bb0*/  FFMA.FTZ R115, R118, R3.reuse, -R14.reuse ;  /* 0x0000000376737223 */ /* 0x180fe2000001080e */
[----:B------:R-:W0:Y:S01]  /*7bc0*/  MUFU.EX2 R7, R7 ;  /* 0x0000000700077308 */ /* 0x000e220000000800 */
[-C--:B------:R-:W-:Y:S01]  /*7bd0*/  FFMA.FTZ R118, R119, R3.reuse, -R14 ;  /* 0x0000000377767223 */ /* 0x080fe2000001080e */
[----:B------:R-:W-:Y:S01]  /*7be0*/  FADD.FTZ R111, R133, R102 ;  /* 0x00000066856f7221 */ /* 0x000fe20000010000 */
[-CC-:B------:R-:W-:Y:S01]  /*7bf0*/  FFMA.FTZ R4, R106, R3.reuse, -R14.reuse ;  /* 0x000000036a047223 */ /* 0x180fe2000001080e */
[-CC-:B------:R-:W-:Y:S01]  /*7c00*/  FFMA.FTZ R106, R107, R3.reuse, -R14.reuse ;  /* 0x000000036b6a7223 */ /* 0x180fe2000001080e */
[-CC-:B------:R-:W-:Y:S01]  /*7c10*/  FFMA.FTZ R107, R110, R3.reuse, -R14.reuse ;  /* 0x000000036e6b7223 */ /* 0x180fe2000001080e */
[----:B------:R-:W-:Y:S01]  /*7c20*/  FFMA.FTZ R14, R79, R3, -R14 ;  /* 0x000000034f0e7223 */ /* 0x000fe2000001080e */
[----:B------:R-:W-:Y:S01]  /*7c30*/  F2FP.BF16.F32.PACK_AB R130, R133, R132 ;  /* 0x000000848582723e */ /* 0x000fe200000010ff */
[----:B------:R-:W1:Y:S01]  /*7c40*/  MUFU.EX2 R6, R6 ;  /* 0x0000000600067308 */ /* 0x000e620000000800 */
        /* <DEDUP_REMOVED lines=8> */
[----:B0-----:R-:W-:Y:S01]  /*7cd0*/  FADD.FTZ R21, R7, R136 ;  /* 0x0000008807157221 */ /* 0x001fe20000010000 */
[----:B------:R-:W-:Y:S01]  /*7ce0*/  F2FP.BF16.F32.PACK_AB R129, R20, R7 ;  /* 0x000000071481723e */ /* 0x000fe200000010ff */
[-C--:B------:R-:W-:Y:S01]  /*7cf0*/  FMUL.FTZ R45, R45, R9.reuse ;  /* 0x000000092d2d7220 */ /* 0x080fe20000410000 */
[-C--:B------:R-:W-:Y:S01]  /*7d00*/  FMUL.FTZ R48, R48, R9.reuse ;  /* 0x0000000930307220 */ /* 0x080fe20000410000 */
[----:B------:R-:W-:Y:S01]  /*7d10*/  FADD.FTZ R74, R20, R21 ;  /* 0x00000015144a7221 */ /* 0x000fe20000010000 */
[-C--:B------:R-:W-:Y:S01]  /*7d20*/  FMUL.FTZ R49, R49, R9.reuse ;  /* 0x0000000931317220 */ /* 0x080fe20000410000 */
[-C--:B------:R-:W-:Y:S01]  /*7d30*/  FMUL.FTZ R52, R52, R9.reuse ;  /* 0x0000000934347220 */ /* 0x080fe20000410000 */
[----:B------:R-:W0:Y:S01]  /*7d40*/  MUFU.EX2 R123, R123 ;  /* 0x0000007b007b7308 */ /* 0x000e220000000800 */
[----:B------:R-:W-:Y:S01]  /*7d50*/  FADD.FTZ R21, R131, R74 ;  /* 0x0000004a83157221 */ /* 0x000fe20000010000 */
[----:B------:R-:W-:Y:S01]  /*7d60*/  FADD.FTZ R74, R120, R111 ;  /* 0x0000006f784a7221 */ /* 0x000fe20000010000 */
[----:B------:R-:W-:Y:S01]  /*7d70*/  F2FP.BF16.F32.PACK_AB R120, R121, R120 ;  /* 0x000000787978723e */ /* 0x000fe200000010ff */
[----:B------:R-:W-:Y:S01]  /*7d80*/  FMUL.FTZ R53, R53, R9 ;  /* 0x0000000935357220 */ /* 0x000fe20000410000 */
[C---:B------:R-:W-:Y:S01]  /*7d90*/  FADD.FTZ R119, R134.reuse, R21 ;  /* 0x0000001586777221 */ /* 0x040fe20000010000 */
[----:B------:R-:W-:Y:S01]  /*7da0*/  FADD.FTZ R111, R121, R74 ;  /* 0x0000004a796f7221 */ /* 0x000fe20000010000 */
[----:B------:R-:W-:Y:S01]  /*7db0*/  F2FP.BF16.F32.PACK_AB R131, R134, R131 ;  /* 0x000000838683723e */ /* 0x000fe200000010ff */
[----:B------:R-:W3:Y:S01]  /*7dc0*/  MUFU.EX2 R126, R126 ;  /* 0x0000007e007e7308 */ /* 0x000ee20000000800 */
[----:B-1----:R-:W-:Y:S01]  /*7dd0*/  FADD.FTZ R119, R6, R119 ;  /* 0x0000007706777221 */ /* 0x002fe20000010000 */
[----:B------:R-:W-:Y:S01]  /*7de0*/  FADD.FTZ R110, R124, R111 ;  /* 0x0000006f7c6e7221 */ /* 0x000fe20000010000 */
[C---:B--2---:R-:W-:Y:S01]  /*7df0*/  F2FP.BF16.F32.PACK_AB R121, R122.reuse, R6 ;  /* 0x000000067a79723e */ /* 0x044fe200000010ff */
[----:B------:R1:W-:Y:S01]  /*7e00*/  STSM.16.M88.4 [R2+0x25b00], R128 ;  /* 0x025b008002007844 */ /* 0x0003e20000000200 */
[----:B------:R-:W-:Y:S01]  /*7e10*/  FADD.FTZ R102, R122, R119 ;  /* 0x000000777a667221 */ /* 0x000fe20000010000 */
[C---:B------:R-:W-:Y:S01]  /*7e20*/  FADD.FTZ R111, R125.reuse, R110 ;  /* 0x0000006e7d6f7221 */ /* 0x040fe20000010000 */
[----:B------:R-:W-:Y:S01]  /*7e30*/  F2FP.BF16.F32.PACK_AB R122, R125, R124 ;  /* 0x0000007c7d7a723e */ /* 0x000fe200000010ff */
[----:B------:R-:W2:Y:S01]  /*7e40*/  MUFU.EX2 R5, R5 ;  /* 0x0000000500057308 */ /* 0x000ea20000000800 */
[-C--:B------:R-:W-:Y:S01]  /*7e50*/  FMUL.FTZ R56, R56, R9.reuse ;  /* 0x0000000938387220 */ /* 0x080fe20000410000 */
[-C--:B------:R-:W-:Y:S01]  /*7e60*/  FMUL.FTZ R57, R57, R9.reuse ;  /* 0x0000000939397220 */ /* 0x080fe20000410000 */
[-C--:B------:R-:W-:Y:S01]  /*7e70*/  FMUL.FTZ R60, R60, R9.reuse ;  /* 0x000000093c3c7220 */ /* 0x080fe20000410000 */
[-C--:B------:R-:W-:Y:S01]  /*7e80*/  FMUL.FTZ R61, R61, R9.reuse ;  /* 0x000000093d3d7220 */ /* 0x080fe20000410000 */
[-C--:B------:R-:W-:Y:S01]  /*7e90*/  FMUL.FTZ R64, R64, R9.reuse ;  /* 0x0000000940407220 */ /* 0x080fe20000410000 */
[-C--:B------:R-:W-:Y:S01]  /*7ea0*/  FMUL.FTZ R65, R65, R9.reuse ;  /* 0x0000000941417220 */ /* 0x080fe20000410000 */
[-C--:B------:R-:W-:Y:S01]  /*7eb0*/  FMUL.FTZ R68, R68, R9.reuse ;  /* 0x0000000944447220 */ /* 0x080fe20000410000 */
[----:B------:R-:W4:Y:S01]  /*7ec0*/  MUFU.EX2 R114, R114 ;  /* 0x0000007200727308 */ /* 0x000f220000000800 */
[----:B------:R-:W-:Y:S01]  /*7ed0*/  FMUL.FTZ R69, R69, R9 ;  /* 0x0000000945457220 */ /* 0x000fe20000410000 */
[----:B------:R-:W-:-:S06]  /*7ee0*/  IMAD.MOV.U32 R13, RZ, RZ, R10 ;  /* 0x000000ffff0d7224 */ /* 0x000fcc00078e000a */
[----:B------:R-:W5:Y:S08]  /*7ef0*/  MUFU.EX2 R115, R115 ;  /* 0x0000007300737308 */ /* 0x000f700000000800 */
[----:B------:R0:W-:Y:S08]  /*7f00*/  MUFU.EX2 R79, R103 ;  /* 0x00000067004f7308 */ /* 0x0001f00000000800 */
[----:B------:R-:W1:Y:S01]  /*7f10*/  MUFU.EX2 R118, R118 ;  /* 0x0000007600767308 */ /* 0x000e620000000800 */
[----:B0-----:R-:W-:Y:S01]  /*7f20*/  FADD.FTZ R103, R123, R102 ;  /* 0x000000667b677221 */ /* 0x001fe20000010000 */
[----:B---3--:R-:W-:-:S03]  /*7f30*/  F2FP.BF16.F32.PACK_AB R123, R126, R123 ;  /* 0x0000007b7e7b723e */ /* 0x008fc600000010ff */
[----:B------:R-:W-:Y:S02]  /*7f40*/  FADD.FTZ R102, R126, R103 ;  /* 0x000000677e667221 */ /* 0x000fe40000010000 */
[----:B------:R3:W-:Y:S01]  /*7f50*/  STSM.16.M88.4 [R2+0x27300], R120 ;  /* 0x0273007802007844 */ /* 0x0007e20000000200 */
[----:B------:R0:W-:Y:S01]  /*7f60*/  MUFU.EX2 R21, R98 ;  /* 0x0000006200157308 */ /* 0x0001e20000000800 */
[----:B--2---:R-:W-:-:S04]  /*7f70*/  FADD.FTZ R103, R5, R102 ;  /* 0x0000006605677221 */ /* 0x004fc80000010000 */
[----:B----4-:R-:W-:-:S03]  /*7f80*/  FADD.FTZ R20, R114, R103 ;  /* 0x0000006772147221 */ /* 0x010fc60000010000 */
[----:B------:R-:W2:Y:S01]  /*7f90*/  MUFU.EX2 R4, R4 ;  /* 0x0000000400047308 */ /* 0x000ea20000000800 */
[----:B0-----:R-:W-:Y:S01]  /*7fa0*/  FADD.FTZ R98, R112, R111 ;  /* 0x0000006f70627221 */ /* 0x001fe20000010000 */
[----:B------:R-:W-:-:S03]  /*7fb0*/  F2FP.BF16.F32.PACK_AB R112, R113, R112 ;  /* 0x000000707170723e */ /* 0x000fc600000010ff */
[----:B------:R-:W-:Y:S01]  /*7fc0*/  FADD.FTZ R7, R113, R98 ;  /* 0x0000006271077221 */ /* 0x000fe20000010000 */
[----:B------:R-:W-:Y:S02]  /*7fd0*/  F2FP.BF16.F32.PACK_AB R113, R114, R5 ;  /* 0x000000057271723e */ /* 0x000fe400000010ff */
[----:B------:R-:W0:Y:S01]  /*7fe0*/  MUFU.EX2 R106, R106 ;  /* 0x0000006a006a7308 */ /* 0x000e220000000800 */
[----:B------:R-:W-:Y:S01]  /*7ff0*/  FADD.FTZ R98, R116, R7 ;  /* 0x0000000774627221 */ /* 0x000fe20000010000 */
[----:B-----5:R-:W-:Y:S01]  /*8000*/  FADD.FTZ R7, R115, R20 ;  /* 0x0000001473077221 */ /* 0x020fe20000010000 */
[C---:B------:R-:W-:Y:S02]  /*8010*/  F2FP.BF16.F32.PACK_AB R114, R117.reuse, R116 ;  /* 0x000000747572723e */ /* 0x040fe400000010ff */
[----:B------:R-:W-:Y:S01]  /*8020*/  FADD.FTZ R103, R117, R98 ;  /* 0x0000006275677221 */ /* 0x000fe20000010000 */
[C---:B-1----:R-:W-:Y:S01]  /*8030*/  FADD.FTZ R7, R118.reuse, R7 ;  /* 0x0000000776077221 */ /* 0x042fe20000010000 */
[----:B------:R-:W-:Y:S01]  /*8040*/  F2FP.BF16.F32.PACK_AB R115, R118, R115 ;  /* 0x000000737673723e */ /* 0x000fe200000010ff */
[----:B------:R-:W1:Y:S01]  /*8050*/  MUFU.EX2 R107, R107 ;  /* 0x0000006b006b7308 */ /* 0x000e620000000800 */
[----:B------:R-:W-:Y:S01]  /*8060*/  FADD.FTZ R20, R104, R103 ;  /* 0x0000006768147221 */ /* 0x000fe20000010000 */
[----:B--2---:R-:W-:Y:S01]  /*8070*/  FADD.FTZ R7, R4, R7 ;  /* 0x0000000704077221 */ /* 0x004fe20000010000 */
[C---:B------:R-:W-:Y:S01]  /*8080*/  F2FP.BF16.F32.PACK_AB R104, R105.reuse, R104 ;  /* 0x000000686968723e */ /* 0x040fe200000010ff */
[----:B------:R3:W-:Y:S01]  /*8090*/  STSM.16.M88.4 [R2+0x28b00], R112 ;  /* 0x028b007002007844 */ /* 0x0007e20000000200 */
[----:B------:R-:W-:Y:S01]  /*80a0*/  FADD.FTZ R103, R105, R20 ;  /* 0x0000001469677221 */ /* 0x000fe20000010000 */
[----:B------:R-:W-:-:S02]  /*80b0*/  F2FP.BF16.F32.PACK_AB R98, R101, R100 ;  /* 0x000000646562723e */ /* 0x000fc400000010ff */
[----:B------:R-:W-:Y:S01]  /*80c0*/  MUFU.EX2 R12, R12 ;  /* 0x0000000c000c7308 */ /* 0x000fe20000000800 */
[C---:B0-----:R-:W-:Y:S01]  /*80d0*/  FADD.FTZ R20, R106.reuse, R7 ;  /* 0x000000076a147221 */ /* 0x041fe20000010000 */
[----:B------:R-:W-:Y:S02]  /*80e0*/  F2FP.BF16.F32.PACK_AB R105, R106, R4 ;  /* 0x000000046a69723e */ /* 0x000fe400000010ff */
[----:B------:R-:W-:-:S04]  /*80f0*/  F2FP.BF16.F32.PACK_AB R106, R109, R108 ;  /* 0x0000006c6d6a723e */ /* 0x000fc800000010ff */
[----:B------:R-:W0:Y:S01]  /*8100*/  MUFU.EX2 R15, R15 ;  /* 0x0000000f000f7308 */ /* 0x000e220000000800 */
[----:B-1----:R-:W-:Y:S01]  /*8110*/  FADD.FTZ R20, R107, R20 ;  /* 0x000000146b147221 */ /* 0x002fe20000010000 */
[----:B------:R-:W-:-:S03]  /*8120*/  F2FP.BF16.F32.PACK_AB R107, R11, R107 ;  /* 0x0000006b0b6b723e */ /* 0x000fc600000010ff */
[----:B------:R-:W-:Y:S02]  /*8130*/  FADD.FTZ R7, R11, R20 ;  /* 0x000000140b077221 */ /* 0x000fe40000010000 */
[----:B------:R3:W-:Y:S01]  /*8140*/  STSM.16.M88.4 [R2+0x2a300], R104 ;  /* 0x02a3006802007844 */ /* 0x0007e20000000200 */
[----:B------:R-:W-:Y:S08]  /*8150*/  MUFU.EX2 R74, R91 ;  /* 0x0000005b004a7308 */ /* 0x000ff00000000800 */
[----:B------:R1:W-:Y:S08]  /*8160*/  MUFU.EX2 R91, R94 ;  /* 0x0000005e005b7308 */ /* 0x0003f00000000800 */
[----:B------:R-:W2:Y:S01]  /*8170*/  MUFU.EX2 R99, R99 ;  /* 0x0000006300637308 */ /* 0x000ea20000000800 */
[----:B-1----:R-:W-:-:S04]  /*8180*/  FADD.FTZ R94, R108, R103 ;  /* 0x000000676c5e7221 */ /* 0x002fc80000010000 */
[----:B------:R-:W-:-:S03]  /*8190*/  FADD.FTZ R5, R109, R94 ;  /* 0x0000005e6d057221 */ /* 0x000fc60000010000 */
[----:B------:R1:W4:Y:S01]  /*81a0*/  MUFU.EX2 R6, R90 ;  /* 0x0000005a00067308 */ /* 0x0003220000000800 */
[----:B------:R-:W-:Y:S01]  /*81b0*/  FADD.FTZ R20, R96, R5 ;  /* 0x0000000560147221 */ /* 0x000fe20000010000 */
[----:B------:R-:W-:-:S03]  /*81c0*/  F2FP.BF16.F32.PACK_AB R96, R97, R96 ;  /* 0x000000606160723e */ /* 0x000fc600000010ff */
[----:B------:R-:W-:Y:S01]  /*81d0*/  FADD.FTZ R5, R97, R20 ;  /* 0x0000001461057221 */ /* 0x000fe20000010000 */
[----:B0-----:R-:W-:Y:S02]  /*81e0*/  F2FP.BF16.F32.PACK_AB R97, R15, R12 ;  /* 0x0000000c0f61723e */ /* 0x001fe400000010ff */
[----:B------:R0:W5:Y:S01]  /*81f0*/  MUFU.EX2 R103, R82 ;  /* 0x0000005200677308 */ /* 0x0001620000000800 */
[----:B-1----:R-:W-:Y:S01]  /*8200*/  FADD.FTZ R90, R12, R7 ;  /* 0x000000070c5a7221 */ /* 0x002fe20000010000 */
[----:B------:R-:W-:-:S03]  /*8210*/  FADD.FTZ R20, R100, R5 ;  /* 0x0000000564147221 */ /* 0x000fc60000010000 */
[----:B------:R-:W-:Y:S01]  /*8220*/  FADD.FTZ R90, R15, R90 ;  /* 0x0000005a0f5a7221 */ /* 0x000fe20000010000 */
[----:B------:R-:W-:Y:S02]  /*8230*/  FADD.FTZ R5, R101, R20 ;  /* 0x0000001465057221 */ /* 0x000fe40000010000 */
[----:B------:R-:W-:Y:S01]  /*8240*/  MUFU.EX2 R11, R78 ;  /* 0x0000004e000b7308 */ /* 0x000fe20000000800 */
[----:B--2---:R-:W-:Y:S01]  /*8250*/  FADD.FTZ R90, R99, R90 ;  /* 0x0000005a635a7221 */ /* 0x004fe20000010000 */
[----:B------:R-:W-:Y:S01]  /*8260*/  FADD.FTZ R4, R88, R5 ;  /* 0x0000000558047221 */ /* 0x000fe20000010000 */
[C---:B------:R-:W-:Y:S02]  /*8270*/  F2FP.BF16.F32.PACK_AB R99, R79.reuse, R99 ;  /* 0x000000634f63723e */ /* 0x040fe400000010ff */
[----:B------:R-:W-:Y:S01]  /*8280*/  FADD.FTZ R90, R79, R90 ;  /* 0x0000005a4f5a7221 */ /* 0x000fe20000010000 */
[C---:B------:R-:W-:Y:S01]  /*8290*/  FADD.FTZ R7, R89.reuse, R4 ;  /* 0x0000000459077221 */ /* 0x040fe20000010000 */
[----:B------:R-:W-:Y:S01]  /*82a0*/  F2FP.BF16.F32.PACK_AB R88, R89, R88 ;  /* 0x000000585958723e */ /* 0x000fe200000010ff */
[----:B------:R-:W1:Y:S01]  /*82b0*/  MUFU.EX2 R14, R14 ;  /* 0x0000000e000e7308 */ /* 0x000e620000000800 */
[----:B------:R-:W-:Y:S01]  /*82c0*/  FADD.FTZ R5, R21, R90 ;  /* 0x0000005a15057221 */ /* 0x000fe20000010000 */
[----:B------:R-:W-:Y:S01]  /*82d0*/  FADD.FTZ R12, R92, R7 ;  /* 0x000000075c0c7221 */ /* 0x000fe20000010000 */
[C---:B------:R-:W-:Y:S01]  /*82e0*/  F2FP.BF16.F32.PACK_AB R89, R74.reuse, R21 ;  /* 0x000000154a59723e */ /* 0x040fe200000010ff */
[----:B------:R3:W-:Y:S01]  /*82f0*/  STSM.16.M88.4 [R2+0x2bb00], R96 ;  /* 0x02bb006002007844 */ /* 0x0007e20000000200 */
[----:B------:R-:W-:Y:S01]  /*8300*/  FADD.FTZ R4, R74, R5 ;  /* 0x000000054a047221 */ /* 0x000fe20000010000 */
[C---:B------:R-:W-:Y:S01]  /*8310*/  FADD.FTZ R5, R93.reuse, R12 ;  /* 0x0000000c5d057221 */ /* 0x040fe20000010000 */
[----:B------:R-:W-:-:S02]  /*8320*/  F2FP.BF16.F32.PACK_AB R90, R93, R92 ;  /* 0x0000005c5d5a723e */ /* 0x000fc400000010ff */
[----:B------:R-:W-:Y:S01]  /*8330*/  FADD.FTZ R4, R91, R4 ;  /* 0x000000045b047221 */ /* 0x000fe20000010000 */
[----:B------:R-:W-:Y:S02]  /*8340*/  F2FP.BF16.F32.PACK_AB R91, R95, R91 ;  /* 0x0000005b5f5b723e */ /* 0x000fe400000010ff */
[----:B0-----:R-:W-:Y:S01]  /*8350*/  F2FP.BF16.F32.PACK_AB R82, R85, R84 ;  /* 0x000000545552723e */ /* 0x001fe200000010ff */
[----:B------:R-:W-:Y:S01]  /*8360*/  FADD.FTZ R7, R95, R4 ;  /* 0x000000045f077221 */ /* 0x000fe20000010000 */
[----:B------:R-:W-:Y:S01]  /*8370*/  FADD.FTZ R4, R80, R5 ;  /* 0x0000000550047221 */ /* 0x000fe20000010000 */
[C---:B------:R-:W-:Y:S01]  /*8380*/  F2FP.BF16.F32.PACK_AB R80, R81.reuse, R80 ;  /* 0x000000505150723e */ /* 0x040fe200000010ff */
[----:B------:R3:W-:Y:S01]  /*8390*/  STSM.16.M88.4 [R2+0x2d300], R88 ;  /* 0x02d3005802007844 */ /* 0x0007e20000000200 */
[----:B----4-:R-:W-:Y:S01]  /*83a0*/  FADD.FTZ R12, R6, R7 ;  /* 0x00000007060c7221 */ /* 0x010fe20000010000 */
[----:B------:R-:W-:Y:S01]  /*83b0*/  FADD.FTZ R5, R81, R4 ;  /* 0x0000000451057221 */ /* 0x000fe20000010000 */
[----:B------:R-:W-:Y:S01]  /*83c0*/  F2FP.BF16.F32.PACK_AB R81, R83, R6 ;  /* 0x000000065351723e */ /* 0x000fe200000010ff */
[----:B------:R-:W-:-:S02]  /*83d0*/  IMAD.MOV.U32 R6, RZ, RZ, R16 ;  /* 0x000000ffff067224 */ /* 0x000fc400078e0010 */
[----:B------:R-:W-:Y:S01]  /*83e0*/  FADD.FTZ R7, R83, R12 ;  /* 0x0000000c53077221 */ /* 0x000fe20000010000 */
[----:B------:R-:W-:Y:S01]  /*83f0*/  FADD.FTZ R4, R84, R5 ;  /* 0x0000000554047221 */ /* 0x000fe20000010000 */
[----:B------:R-:W-:Y:S02]  /*8400*/  F2FP.BF16.F32.PACK_AB R83, R87, R86 ;  /* 0x000000565753723e */ /* 0x000fe400000010ff */
[----:B------:R-:W-:Y:S01]  /*8410*/  FADD.FTZ R12, R86, R7 ;  /* 0x00000007560c7221 */ /* 0x000fe20000010000 */
[----:B------:R-:W-:Y:S01]  /*8420*/  FADD.FTZ R5, R85, R4 ;  /* 0x0000000455057221 */ /* 0x000fe20000010000 */
[----:B------:R-:W-:Y:S01]  /*8430*/  F2FP.BF16.F32.PACK_AB R74, R77, R76 ;  /* 0x0000004c4d4a723e */ /* 0x000fe200000010ff */
[----:B------:R3:W-:Y:S01]  /*8440*/  STSM.16.M88.4 [R2+0x2eb00], R80 ;  /* 0x02eb005002007844 */ /* 0x0007e20000000200 */
[----:B------:R-:W-:Y:S01]  /*8450*/  FADD.FTZ R12, R87, R12 ;  /* 0x0000000c570c7221 */ /* 0x000fe20000010000 */
[----:B------:R-:W-:Y:S01]  /*8460*/  FADD.FTZ R4, R72, R5 ;  /* 0x0000000548047221 */ /* 0x000fe20000010000 */
[----:B------:R-:W-:Y:S01]  /*8470*/  F2FP.BF16.F32.PACK_AB R72, R73, R72 ;  /* 0x000000484948723e */ /* 0x000fe200000010ff */
[----:B------:R-:W-:-:S02]  /*8480*/  IMAD.MOV.U32 R7, RZ, RZ, R0 ;  /* 0x000000ffff077224 */ /* 0x000fc400078e0000 */
[----:B-----5:R-:W-:Y:S01]  /*8490*/  FADD.FTZ R12, R103, R12 ;  /* 0x0000000c670c7221 */ /* 0x020fe20000010000 */
[----:B------:R-:W-:Y:S01]  /*84a0*/  FADD.FTZ R5, R73, R4 ;  /* 0x0000000449057221 */ /* 0x000fe20000010000 */
[C---:B------:R-:W-:Y:S02]  /*84b0*/  F2FP.BF16.F32.PACK_AB R73, R75.reuse, R103 ;  /* 0x000000674b49723e */ /* 0x040fe400000010ff */
[----:B------:R-:W-:Y:S01]  /*84c0*/  FADD.FTZ R12, R75, R12 ;  /* 0x0000000c4b0c7221 */ /* 0x000fe20000010000 */
[----:B-1----:R-:W-:Y:S01]  /*84d0*/  F2FP.BF16.F32.PACK_AB R75, R14, R11 ;  /* 0x0000000b0e4b723e */ /* 0x002fe200000010ff */
[----:B------:R-:W-:Y:S02]  /*84e0*/  FADD.FTZ R4, R76, R5 ;  /* 0x000000054c047221 */ /* 0x000fe40000010000 */
[----:B------:R-:W-:Y:S02]  /*84f0*/  FADD.FTZ R12, R11, R12 ;  /* 0x0000000c0b0c7221 */ /* 0x000fe40000010000 */
[----:B------:R3:W-:Y:S01]  /*8500*/  STSM.16.M88.4 [R2+0x30300], R72 ;  /* 0x0303004802007844 */ /* 0x0007e20000000200 */
[----:B------:R-:W-:Y:S01]  /*8510*/  FADD.FTZ R4, R77, R4 ;  /* 0x000000044d047221 */ /* 0x000fe20000010000 */
[----:B------:R-:W-:Y:S01]  /*8520*/  FADD.FTZ R5, R14, R12 ;  /* 0x0000000c0e057221 */ /* 0x000fe20000010000 */
[----:B------:R-:W-:Y:S01]  /*8530*/  @!PT LDS RZ, [RZ] ;  /* 0x00000000fffff984 */ /* 0x000fe20000000800 */
[----:B------:R-:W-:Y:S01]  /*8540*/  @!PT LDS RZ, [RZ] ;  /* 0x00000000fffff984 */ /* 0x000fe20000000800 */
[----:B------:R-:W-:Y:S01]  /*8550*/  @!PT LDS RZ, [RZ] ;  /* 0x00000000fffff984 */ /* 0x000fe20000000800 */
[----:B------:R-:W-:Y:S01]  /*8560*/  @!PT LDS RZ, [RZ] ;  /* 0x00000000fffff984 */ /* 0x000fe20000000800 */
[----:B------:R0:W-:Y:S06]  /*8570*/  MEMBAR.ALL.CTA ;  /* 0x0000000000007992 */ /* 0x0001ec0000008000 */
[----:B0-----:R-:W0:Y:S02]  /*8580*/  FENCE.VIEW.ASYNC.S ;  /* 0x00000000000073c6 */ /* 0x001e240000000000 */
[----:B0-----:R-:W-:Y:S01]  /*8590*/  NOP ;  /* 0x0000000000007918 */ /* 0x001fe20000000000 */
[----:B------:R-:W-:Y:S05]  /*85a0*/  @P2 BRA `(.L_x_191) ;  /* 0xffffffc8003c2947 */ /* 0x000fea000383ffff */
.L_x_182:
[----:B------:R-:W-:Y:S06]  /*85b0*/  BAR.ARV 0x8, 0x200 ;  /* 0x0208000000007b1d */ /* 0x000fec0000002000 */
[----:B------:R-:W-:Y:S05]  /*85c0*/  @!P0 BRA `(.L_x_192) ;  /* 0x0000000000048947 */ /* 0x000fea0003800000 */
[----:B------:R-:W-:Y:S01]  /*85d0*/  BPT.TRAP 0x1 ;  /* 0x000000040000795c */ /* 0x000fe20000300000 */
.L_x_192:
[----:B------:R-:W-:Y:S01]  /*85e0*/  ULEA UR9, UR39, UR36, 0x3 ;  /* 0x0000002427097291 */ /* 0x000fe2000f8e183f */
[----:B------:R-:W-:-:S08]  /*85f0*/  SHF.L.U32 R6, R16, 0x1f, RZ ;  /* 0x0000001f10067819 */ /* 0x000fd000000006ff */
[----:B------:R1:W2:Y:S01]  /*8600*/  SYNCS.PHASECHK.TRANS64.TRYWAIT P2, [UR9+0x31c50], R6 ;  /* 0x031c5006ff0075a7 */ /* 0x0002a20008040149 */
[----:B------:R-:W-:Y:S05]  /*8610*/  @!P0 BRA `(.L_x_193) ;  /* 0x0000000000048947 */ /* 0x000fea0003800000 */
[----:B------:R-:W-:Y:S01]  /*8620*/  BPT.TRAP 0x1 ;  /* 0x000000040000795c */ /* 0x000fe20000300000 */
.L_x_193:
[----:B--2---:R-:W-:Y:S05]  /*8630*/  @P2 BRA `(.L_x_194) ;  /* 0x0000000000082947 */ /* 0x004fea0003800000 */
[----:B------:R-:W2:Y:S02]  /*8640*/  SYNCS.PHASECHK.TRANS64.TRYWAIT P0, [UR9+0x31c50], R6 ;  /* 0x031c5006ff0075a7 */ /* 0x000ea40008000149 */
[----:B--2---:R-:W-:Y:S05]  /*8650*/  @!P0 BRA `(.L_x_195) ;  /* 0x0000008400108947 */ /* 0x004fea0003800000 */
.L_x_194:
[----:B------:R-:W-:Y:S01]  /*8660*/  UIADD3 UR36, UR36, 0x200, URZ ;  /* 0x0000020024247890 */ /* 0x000fe2000fffe03f */
[----:B------:R-:W-:Y:S01]  /*8670*/  WARPGROUP.ARRIVE ;  /* 0x00000000000079c5 */ /* 0x000fe20000000000 */
[----:B------:R-:W-:Y:S01]  /*8680*/  ULOP3.LUT UR37, UR37, 0x10000, URZ, 0xfc, !UPT ;  /* 0x0001000025257892 */ /* 0x000fe2000f8efc3f */
[----:B--2---:R-:W2:Y:S01]  /*8690*/  SHFL.BFLY PT, R7, R4, 0x2, 0x1f ;  /* 0x0c401f0004077f89 */ /* 0x004ea200000e0000 */
[----:B------:R-:W-:Y:S01]  /*86a0*/  USHF.R.U32.HI UR36, URZ, 0x4, UR36 ;  /* 0x000000043f247899 */ /* 0x000fe20008011624 */
[----:B------:R-:W-:Y:S01]  /*86b0*/  IMAD.MOV.U32 R21, RZ, RZ, -0x800000 ;  /* 0xff800000ff157424 */ /* 0x000fe200078e00ff */
[----:B------:R-:W-:Y:S01]  /*86c0*/  UMOV UR5, 0xc0000010 ;  /* 0xc000001000057882 */ /* 0x000fe20000000000 */
[----:B------:R-:W-:Y:S01]  /*86d0*/  UMOV UR7, 0x80000020 ;  /* 0x8000002000077882 */ /* 0x000fe20000000000 */
[----:B------:R-:W-:Y:S01]  /*86e0*/  ULOP3.LUT UR36, UR36, 0x3fff, URZ, 0xc0, !UPT ;  /* 0x00003fff24247892 */ /* 0x000fe2000f8ec03f */
[----:B-1----:R-:W1:Y:S01]  /*86f0*/  SHFL.BFLY PT, R6, R5, 0x2, 0x1f ;  /* 0x0c401f0005067f89 */ /* 0x002e6200000e0000 */
[----:B------:R-:W-:Y:S01]  /*8700*/  UMOV UR4, UR37 ;  /* 0x0000002500047c82 */ /* 0x000fe20008000000 */
[----:B------:R-:W-:Y:S01]  /*8710*/  IMAD.MOV.U32 R20, RZ, RZ, -0x800000 ;  /* 0xff800000ff147424 */ /* 0x000fe200078e00ff */
[----:B------:R-:W-:Y:S01]  /*8720*/  ULOP3.LUT UR8, UR36, 0x2400000, URZ, 0xfc, !UPT ;  /* 0x0240000024087892 */ /* 0x000fe2000f8efc3f */
[----:B------:R-:W-:-:S03]  /*8730*/  VIADD R149, R149, 0x1 ;  /* 0x0000000195957836 */ /* 0x000fc60000000000 */
[----:B------:R-:W-:Y:S02]  /*8740*/  UIMAD UR8, UR39, 0x6c0, UR8 ;  /* 0x000006c0270878a4 */ /* 0x000fe4000f8e0208 */
[----:B------:R-:W-:-:S04]  /*8750*/  UIADD3 UR39, UR39, 0x1, URZ ;  /* 0x0000000127277890 */ /* 0x000fc8000fffe03f */
[----:B------:R-:W-:Y:S01]  /*8760*/  UISETP.NE.AND UP0, UPT, UR39, 0x2, UPT ;  /* 0x000000022700788c */ /* 0x000fe2000bf05270 */
[----:B------:R-:W-:Y:S02]  /*8770*/  UMOV UR6, UR8 ;  /* 0x0000000800067c82 */ /* 0x000fe40008000000 */
[----:B------:R-:W-:Y:S01]  /*8780*/  HGMMA.64x96x16.F32.BF16 R24, gdesc[UR4].tnspB, R24, gsb0 ;  /* 0x41600000041879f0 */ /* 0x000fe20008001818 */
[----:B------:R-:W-:Y:S01]  /*8790*/  UIADD3 UR4, UR37, 0x180, URZ ;  /* 0x0000018025047890 */ /* 0x000fe2000fffe03f */
[----:B--2---:R-:W-:Y:S01]  /*87a0*/  FADD.FTZ R7, R7, R4 ;  /* 0x0000000407077221 */ /* 0x004fe20000010000 */
[----:B------:R-:W-:Y:S01]  /*87b0*/  UIADD3 UR6, UR8, 0x40, URZ ;  /* 0x0000004008067890 */ /* 0x000fe2000fffe03f */
[----:B------:R-:W-:Y:S01]  /*87c0*/  IMAD.MOV.U32 R4, RZ, RZ, RZ ;  /* 0x000000ffff047224 */ /* 0x000fe200078e00ff */
[----:B------:R-:W-:Y:S01]  /*87d0*/  UMOV UR5, 0xc0000010 ;  /* 0xc000001000057882 */ /* 0x000fe20000000000 */
[----:B------:R-:W-:Y:S01]  /*87e0*/  UMOV UR7, 0x80000020 ;  /* 0x8000002000077882 */ /* 0x000fe20000000000 */
[----:B-1----:R-:W-:Y:S01]  /*87f0*/  FADD.FTZ R8, R6, R5 ;  /* 0x0000000506087221 */ /* 0x002fe20000010000 */
[----:B------:R-:W-:Y:S01]  /*8800*/  USEL UR39, UR39, URZ, UP0 ;  /* 0x0000003f27277287 */ /* 0x000fe20008000000 */
[----:B------:R-:W1:Y:S04]  /*8810*/  SHFL.BFLY PT, R6, R7, 0x1, 0x1f ;  /* 0x0c201f0007067f89 */ /* 0x000e6800000e0000 */
[----:B------:R-:W2:Y:S01]  /*8820*/  SHFL.BFLY PT, R9, R8, 0x1, 0x1f ;  /* 0x0c201f0008097f89 */ /* 0x000ea200000e0000 */
[----:B-1----:R-:W-:Y:S01]  /*8830*/  FADD.FTZ R12, R7, R6 ;  /* 0x00000006070c7221 */ /* 0x002fe20000010000 */
[----:B------:R-:W-:-:S02]  /*8840*/  IMAD.U32 R7, RZ, RZ, UR9 ;  /* 0x00000009ff077e24 */ /* 0x000fc4000f8e00ff */
[----:B--2---:R-:W-:Y:S02]  /*8850*/  FADD.FTZ R13, R8, R9 ;  /* 0x00000009080d7221 */ /* 0x004fe40000010000 */
[----:B------:R-:W-:Y:S01]  /*8860*/  FSETP.NE.FTZ.AND P0, PT, R12, RZ, PT ;  /* 0x000000ff0c00720b */ /* 0x000fe20003f15000 */
[----:B------:R-:W-:Y:S02]  /*8870*/  IMAD.MOV.U32 R9, RZ, RZ, RZ ;  /* 0x000000ffff097224 */ /* 0x000fe400078e00ff */
[----:B------:R-:W-:-:S10]  /*8880*/  FSETP.NE.FTZ.AND P2, PT, R13, RZ, PT ;  /* 0x000000ff0d00720b */ /* 0x000fd40003f55000 */
[----:B------:R-:W1:Y:S01]  /*8890*/  @P0 MUFU.LG2 R6, R12 ;  /* 0x0000000c00060308 */ /* 0x000e620000000c00 */
[C---:B------:R-:W-:Y:S02]  /*88a0*/  @P0 FMUL.FTZ R5, R3.reuse, 0.69314718246459960938 ;  /* 0x3f31721803050820 */ /* 0x040fe40000410000 */
[----:B------:R-:W-:Y:S01]  /*88b0*/  @P2 FMUL.FTZ R8, R3, 0.69314718246459960938 ;  /* 0x3f31721803082820 */ /* 0x000fe20000410000 */
[----:B------:R-:W-:-:S04]  /*88c0*/  @!P1 VIADD R3, R7, 0x31c60 ;  /* 0x00031c6007039836 */ /* 0x000fc80000000000 */
[----:B------:R-:W2:Y:S08]  /*88d0*/  @P2 MUFU.LG2 R11, R13 ;  /* 0x0000000d000b2308 */ /* 0x000eb00000000c00 */
[----:B------:R-:W4:Y:S01]  /*88e0*/  @P0 MUFU.RCP R4, R12 ;  /* 0x0000000c00040308 */ /* 0x000f220000001000 */
[----:B-1----:R-:W-:-:S04]  /*88f0*/  @P0 FMUL.FTZ R6, R6, 0.69314718246459960938 ;  /* 0x3f31721806060820 */ /* 0x002fc80000410000 */
[----:B------:R-:W-:Y:S01]  /*8900*/  @P0 FFMA.FTZ R21, R5, R0, R6 ;  /* 0x0000000005150223 */ /* 0x000fe20000010006 */
[----:B------:R-:W-:Y:S02]  /*8910*/  @!P1 PRMT R5, RZ, 0x654, R3 ;  /* 0x00000654ff059816 */ /* 0x000fe40000000003 */
[----:B------:R-:W1:Y:S01]  /*8920*/  @P2 MUFU.RCP R9, R13 ;  /* 0x0000000d00092308 */ /* 0x000e620000001000 */
[----:B--2---:R-:W-:Y:S01]  /*8930*/  @P2 FMUL.FTZ R11, R11, 0.69314718246459960938 ;  /* 0x3f3172180b0b2820 */ /* 0x004fe20000410000 */
[----:B------:R-:W-:-:S03]  /*8940*/  PLOP3.LUT P0, PT, PT, PT, PT, 0x8, 0x0 ;  /* 0x000000000000781c */ /* 0x000fc60003f0e170 */
        /* <DEDUP_REMOVED lines=53> */
[----:B------:R-:W-:-:S06]  /*8ca0*/  USEL UR4, URZ, 0x1, UP0 ;  /* 0x000000013f047887 */ /* 0x000fcc0008000000 */
[----:B------:R-:W-:Y:S01]  /*8cb0*/  LOP3.LUT R16, R16, UR4, RZ, 0x3c, !PT ;  /* 0x0000000410107c12 */ /* 0x000fe2000f8e3cff */
[----:B------:R-:W-:Y:S02]  /*8cc0*/  WARPGROUP.DEPBAR.LE gsb0, 0x0 ;  /* 0x00008000000079c5 */ /* 0x000fe40000010000 */
[----:B------:R2:W-:Y:S01]  /*8cd0*/  @!P1 SYNCS.ARRIVE.TRANS64.RED.A1T0 RZ, [R5+URZ], RZ ;  /* 0x000000ff05ff99a7 */ /* 0x0005e2000810043f */
[-C--:B----4-:R-:W-:Y:S01]  /*8ce0*/  FMUL.FTZ R79, R41, R4.reuse ;  /* 0x00000004294f7220 */ /* 0x090fe20000410000 */
[-C--:B------:R-:W-:Y:S01]  /*8cf0*/  FMUL.FTZ R15, R44, R4.reuse ;  /* 0x000000042c0f7220 */ /* 0x080fe20000410000 */
[-C--:B------:R-:W-:Y:S01]  /*8d00*/  FMUL.FTZ R77, R37, R4.reuse ;  /* 0x00000004254d7220 */ /* 0x080fe20000410000 */
[-C--:B---3--:R-:W-:Y:S01]  /*8d10*/  FMUL.FTZ R72, R40, R4.reuse ;  /* 0x0000000428487220 */ /* 0x088fe20000410000 */
        /* <DEDUP_REMOVED lines=14> */
[-C--:B-1----:R-:W-:Y:S01]  /*8e00*/  FMUL.FTZ R83, R26, R9.reuse ;  /* 0x000000091a537220 */ /* 0x082fe20000410000 */
        /* <DEDUP_REMOVED lines=28> */
[----:B--2---:R-:W-:-:S07]  /*8fd0*/  FMUL.FTZ R71, R71, R9 ;  /* 0x0000000947477220 */ /* 0x004fce0000410000 */
.L_x_175:
[----:B------:R-:W1:Y:S08]  /*8fe0*/  S2UR UR4, SR_CgaCtaId ;  /* 0x00000000000479c3 */ /* 0x000e700000008800 */
[----:B------:R-:W-:Y:S06]  /*8ff0*/  BAR.SYNC.DEFER_BLOCKING 0x5, 0x200 ;  /* 0x0148000000007b1d */ /* 0x000fec0000010000 */
[----:B------:R-:W-:Y:S01]  /*9000*/  UMOV UR36, 0x400 ;  /* 0x0000040000247882 */ /* 0x000fe20000000000 */
[----:B------:R-:W-:Y:S01]  /*9010*/  BSSY B0, `(.L_x_196) ;  /* 0x00001a1000007945 */ /* 0x000fe20003800000 */
[----:B-1----:R-:W-:-:S09]  /*9020*/  ULEA UR36, UR4, UR36, 0x18 ;  /* 0x0000002404247291 */ /* 0x002fd2000f8ec03f */
[----:B------:R-:W1:Y:S01]  /*9030*/  LDS.128 R32, [UR36+0x31cd0] ;  /* 0x031cd024ff207984 */ /* 0x000e620008000c00 */
[----:B------:R-:W-:Y:S06]  /*9040*/  BAR.ARV 0x4, 0x200 ;  /* 0x0108000000007b1d */ /* 0x000fec0000002000 */
[----:B------:R-:W-:Y:S05]  /*9050*/  @P0 BRA `(.L_x_197) ;  /* 0x0000001000200947 */ /* 0x000fea0003800000 */
[----:B------:R-:W2:Y:S08]  /*9060*/  S2UR UR6, SR_SWINHI ;  /* 0x00000000000679c3 */ /* 0x000eb00000002f00 */
[----:B------:R-:W-:Y:S01]  /*9070*/  BAR.SYNC.DEFER_BLOCKING 0x1, 0x180 ;  /* 0x0046000000007b1d */ /* 0x000fe20000010000 */
[----:B------:R-:W-:Y:S02]  /*9080*/  F2FP.BF16.F32.PACK_AB R6, R7, R6 ;  /* 0x000000060706723e */ /* 0x000fe400000010ff */
[----:B------:R-:W-:-:S03]  /*9090*/  F2FP.BF16.F32.PACK_AB R7, R24, R81 ;  /* 0x000000511807723e */ /* 0x000fc600000010ff */
[----:B------:R-:W-:Y:S01]  /*90a0*/  UMOV UR4, UR36 ;  /* 0x0000002400047c82 */ /* 0x000fe20008000000 */
[----:B--2---:R-:W-:Y:S01]  /*90b0*/  UMOV UR5, UR6 ;  /* 0x0000000600057c82 */ /* 0x004fe20008000000 */
[----:B------:R-:W-:Y:S02]  /*90c0*/  IMAD.U32 R28, RZ, RZ, UR4 ;  /* 0x00000004ff1c7e24 */ /* 0x000fe4000f8e00ff */
[----:B------:R-:W-:Y:S01]  /*90d0*/  IMAD.U32 R29, RZ, RZ, UR5 ;  /* 0x00000005ff1d7e24 */ /* 0x000fe2000f8e00ff */
[----:B------:R-:W-:Y:S01]  /*90e0*/  ULDC.64 UR4, c[0x0][0xc08] ;  /* 0x0003020000047ab9 */ /* 0x000fe20000000a00 */
[----:B------:R-:W-:-:S03]  /*90f0*/  IMAD.WIDE R4, R155, 0x2, R28 ;  /* 0x000000029b047825 */ /* 0x000fc600078e021c */
[C---:B------:R-:W-:Y:S02]  /*9100*/  LOP3.LUT R25, R4.reuse, 0x180, RZ, 0xc0, !PT ;  /* 0x0000018004197812 */ /* 0x040fe400078ec0ff */
[C---:B------:R-:W-:Y:S02]  /*9110*/  IADD3 R31, P4, R4.reuse, 0x20, RZ ;  /* 0x00000020041f7810 */ /* 0x040fe40007f9e0ff */
[----:B------:R-:W-:Y:S02]  /*9120*/  SHF.R.U64 R25, R25, 0x3, RZ ;  /* 0x0000000319197819 */ /* 0x000fe400000012ff */
[C---:B------:R-:W-:Y:S01]  /*9130*/  IADD3 R55, P3, R4.reuse, 0x3000, RZ ;  /* 0x0000300004377810 */ /* 0x040fe20007f7e0ff */
[--C-:B------:R-:W-:Y:S01]  /*9140*/  IMAD.X R11, RZ, RZ, R5.reuse, P4 ;  /* 0x000000ffff0b7224 */ /* 0x100fe200020e0605 */
[C---:B------:R-:W-:Y:S02]  /*9150*/  IADD3 R59, P2, R4.reuse, 0x3020, RZ ;  /* 0x00003020043b7810 */ /* 0x040fe40007f5e0ff */
[C---:B------:R-:W-:Y:S01]  /*9160*/  IADD3 R63, P1, R4.reuse, 0x6000, RZ ;  /* 0x00006000043f7810 */ /* 0x040fe20007f3e0ff */
[--C-:B------:R-:W-:Y:S01]  /*9170*/  IMAD.X R13, RZ, RZ, R5.reuse, P3 ;  /* 0x000000ffff0d7224 */ /* 0x100fe200018e0605 */
[----:B------:R-:W-:Y:S01]  /*9180*/  IADD3 R67, P0, R4, 0x6020, RZ ;  /* 0x0000602004437810 */ /* 0x000fe20007f1e0ff */
[--C-:B------:R-:W-:Y:S01]  /*9190*/  IMAD.X R9, RZ, RZ, R5.reuse, P2 ;  /* 0x000000ffff097224 */ /* 0x100fe200010e0605 */
[----:B------:R-:W-:Y:S01]  /*91a0*/  LOP3.LUT R4, R25, R4, RZ, 0x3c, !PT ;  /* 0x0000000419047212 */ /* 0x000fe200078e3cff */
[--C-:B------:R-:W-:Y:S01]  /*91b0*/  IMAD.X R25, RZ, RZ, R5.reuse, P1 ;  /* 0x000000ffff197224 */ /* 0x100fe200008e0605 */
[----:B------:R-:W-:Y:S01]  /*91c0*/  LOP3.LUT R30, R67, 0x180, RZ, 0xc0, !PT ;  /* 0x00000180431e7812 */ /* 0x000fe200078ec0ff */
[----:B------:R-:W-:Y:S01]  /*91d0*/  IMAD.X R27, RZ, RZ, R5, P0 ;  /* 0x000000ffff1b7224 */ /* 0x000fe200000e0605 */
[----:B-1----:R-:W-:-:S02]  /*91e0*/  MOV R32, R4 ;  /* 0x0000000400207202 */ /* 0x002fc40000000f00 */
[----:B------:R-:W-:Y:S02]  /*91f0*/  F2FP.BF16.F32.PACK_AB R5, R26, R83 ;  /* 0x000000531a05723e */ /* 0x000fe400000010ff */
[----:B------:R-:W-:Y:S02]  /*9200*/  LOP3.LUT R26, R63, 0x180, RZ, 0xc0, !PT ;  /* 0x000001803f1a7812 */ /* 0x000fe400078ec0ff */
[----:B------:R-:W-:Y:S02]  /*9210*/  LOP3.LUT R10, R31, 0x180, RZ, 0xc0, !PT ;  /* 0x000001801f0a7812 */ /* 0x000fe400078ec0ff */
[----:B------:R-:W-:Y:S02]  /*9220*/  F2FP.BF16.F32.PACK_AB R4, R85, R8 ;  /* 0x000000085504723e */ /* 0x000fe400000010ff */
[----:B------:R-:W-:Y:S02]  /*9230*/  LOP3.LUT R8, R59, 0x180, RZ, 0xc0, !PT ;  /* 0x000001803b087812 */ /* 0x000fe400078ec0ff */
[----:B------:R-:W-:Y:S01]  /*9240*/  SHF.R.U64 R26, R26, 0x3, RZ ;  /* 0x000000031a1a7819 */ /* 0x000fe200000012ff */
[----:B------:R1:W-:Y:S01]  /*9250*/  STSM.16.M88.4 [R32], R4 ;  /* 0x0000000420007844 */ /* 0x0003e20000000200 */
[----:B------:R-:W-:-:S02]  /*9260*/  SHF.R.U64 R30, R30, 0x3, RZ ;  /* 0x000000031e1e7819 */ /* 0x000fc400000012ff */
[----:B------:R-:W-:Y:S02]  /*9270*/  LOP3.LUT R12, R55, 0x180, RZ, 0xc0, !PT ;  /* 0x00000180370c7812 */ /* 0x000fe400078ec0ff */
[----:B------:R-:W-:Y:S02]  /*9280*/  SHF.R.U64 R10, R10, 0x3, RZ ;  /* 0x000000030a0a7819 */ /* 0x000fe400000012ff */
[----:B------:R-:W-:Y:S02]  /*9290*/  SHF.R.U64 R8, R8, 0x3, RZ ;  /* 0x0000000308087819 */ /* 0x000fe400000012ff */
[----:B------:R-:W-:Y:S02]  /*92a0*/  LOP3.LUT R24, R26, R63, RZ, 0x3c, !PT ;  /* 0x0000003f1a187212 */ /* 0x000fe400078e3cff */
[----:B------:R-:W-:Y:S02]  /*92b0*/  SHF.R.U64 R12, R12, 0x3, RZ ;  /* 0x000000030c0c7819 */ /* 0x000fe400000012ff */
[----:B------:R-:W-:-:S02]  /*92c0*/  LOP3.LUT R10, R10, R31, RZ, 0x3c, !PT ;  /* 0x0000001f0a0a7212 */ /* 0x000fc400078e3cff */
[----:B------:R-:W-:Y:S02]  /*92d0*/  LOP3.LUT R26, R30, R67, RZ, 0x3c, !PT ;  /* 0x000000431e1a7212 */ /* 0x000fe400078e3cff */
[----:B------:R-:W-:Y:S01]  /*92e0*/  LOP3.LUT R8, R8, R59, RZ, 0x3c, !PT ;  /* 0x0000003b08087212 */ /* 0x000fe200078e3cff */
[----:B------:R-:W2:Y:S01]  /*92f0*/  LDC.64 R30, c[0x0][0xc00] ;  /* 0x00030000ff1e7b82 */ /* 0x000ea20000000a00 */
[----:B------:R-:W-:Y:S02]  /*9300*/  LOP3.LUT R12, R12, R55, RZ, 0x3c, !PT ;  /* 0x000000370c0c7212 */ /* 0x000fe400078e3cff */
[----:B------:R-:W-:Y:S02]  /*9310*/  MOV R62, R10 ;  /* 0x0000000a003e7202 */ /* 0x000fe40000000f00 */
[----:B------:R-:W-:Y:S02]  /*9320*/  MOV R58, R8 ;  /* 0x00000008003a7202 */ /* 0x000fe40000000f00 */
[----:B------:R-:W-:-:S02]  /*9330*/  F2FP.BF16.F32.PACK_AB R8, R75, R14 ;  /* 0x0000000e4b08723e */ /* 0x000fc400000010ff */
[----:B------:R-:W-:Y:S02]  /*9340*/  F2FP.BF16.F32.PACK_AB R9, R69, R80 ;  /* 0x000000504509723e */ /* 0x000fe400000010ff */
[----:B------:R-:W-:Y:S02]  /*9350*/  F2FP.BF16.F32.PACK_AB R10, R77, R74 ;  /* 0x0000004a4d0a723e */ /* 0x000fe400000010ff */
[----:B------:R-:W-:Y:S02]  /*9360*/  F2FP.BF16.F32.PACK_AB R11, R65, R78 ;  /* 0x0000004e410b723e */ /* 0x000fe400000010ff */
[----:B------:R-:W-:Y:S02]  /*9370*/  MOV R59, R12 ;  /* 0x0000000c003b7202 */ /* 0x000fe40000000f00 */
[----:B------:R-:W-:Y:S01]  /*9380*/  F2FP.BF16.F32.PACK_AB R14, R76, R15 ;  /* 0x0000000f4c0e723e */ /* 0x000fe200000010ff */
[----:B------:R3:W-:Y:S01]  /*9390*/  STSM.16.M88.4 [R62], R8 ;  /* 0x000000083e007844 */ /* 0x0007e20000000200 */
[----:B------:R-:W-:-:S02]  /*93a0*/  F2FP.BF16.F32.PACK_AB R12, R79, R72 ;  /* 0x000000484f0c723e */ /* 0x000fc400000010ff */
[----:B------:R-:W-:Y:S02]  /*93b0*/  F2FP.BF16.F32.PACK_AB R13, R61, R68 ;  /* 0x000000443d0d723e */ /* 0x000fe400000010ff */
[----:B------:R-:W-:Y:S02]  /*93c0*/  F2FP.BF16.F32.PACK_AB R15, R57, R60 ;  /* 0x0000003c390f723e */ /* 0x000fe400000010ff */
[----:B------:R-:W-:Y:S02]  /*93d0*/  MOV R55, R24 ;  /* 0x0000001800377202 */ /* 0x000fe40000000f00 */
[----:B-1----:R-:W-:Y:S01]  /*93e0*/  MOV R32, R26 ;  /* 0x0000001a00207202 */ /* 0x002fe20000000f00 */
[----:B------:R1:W-:Y:S01]  /*93f0*/  STSM.16.M88.4 [R59], R12 ;  /* 0x0000000c3b007844 */ /* 0x0003e20000000200 */
[----:B------:R-:W-:Y:S02]  /*9400*/  F2FP.BF16.F32.PACK_AB R4, R73, R44 ;  /* 0x0000002c4904723e */ /* 0x000fe400000010ff */
[----:B------:R-:W-:-:S02]  /*9410*/  F2FP.BF16.F32.PACK_AB R5, R53, R56 ;  /* 0x000000383505723e */ /* 0x000fc400000010ff */
[----:B------:R-:W-:Y:S02]  /*9420*/  F2FP.BF16.F32.PACK_AB R6, R52, R41 ;  /* 0x000000293406723e */ /* 0x000fe400000010ff */
[----:B------:R-:W-:Y:S02]  /*9430*/  F2FP.BF16.F32.PACK_AB R7, R51, R54 ;  /* 0x000000363307723e */ /* 0x000fe400000010ff */
[----:B------:R-:W-:Y:S01]  /*9440*/  F2FP.BF16.F32.PACK_AB R24, R49, R40 ;  /* 0x000000283118723e */ /* 0x000fe200000010ff */
[----:B------:R-:W-:Y:S01]  /*9450*/  IMAD.MOV.U32 R40, RZ, RZ, RZ ;  /* 0x000000ffff287224 */ /* 0x000fe200078e00ff */
[----:B------:R-:W-:Y:S01]  /*9460*/  F2FP.BF16.F32.PACK_AB R25, R47, R50 ;  /* 0x000000322f19723e */ /* 0x000fe200000010ff */
[----:B------:R4:W-:Y:S01]  /*9470*/  STSM.16.M88.4 [R58], R4 ;  /* 0x000000043a007844 */ /* 0x0009e20000000200 */
[----:B------:R-:W-:Y:S01]  /*9480*/  F2FP.BF16.F32.PACK_AB R26, R48, R37 ;  /* 0x00000025301a723e */ /* 0x000fe200000010ff */
[----:B------:R-:W-:Y:S01]  /*9490*/  IMAD.SHL.U32 R37, R19, 0x4, RZ ;  /* 0x0000000413257824 */ /* 0x000fe200078e00ff */
[----:B------:R-:W-:-:S02]  /*94a0*/  F2FP.BF16.F32.PACK_AB R27, R43, R46 ;  /* 0x0000002e2b1b723e */ /* 0x000fc400000010ff */
[----:B---3--:R-:W-:Y:S02]  /*94b0*/  F2FP.BF16.F32.PACK_AB R8, R45, R36 ;  /* 0x000000242d08723e */ /* 0x008fe400000010ff */
[----:B------:R-:W-:Y:S01]  /*94c0*/  F2FP.BF16.F32.PACK_AB R9, R39, R42 ;  /* 0x0000002a2709723e */ /* 0x000fe200000010ff */
[----:B------:R3:W-:Y:S01]  /*94d0*/  STSM.16.M88.4 [R55], R24 ;  /* 0x0000001837007844 */ /* 0x0007e20000000200 */
[----:B------:R-:W-:Y:S02]  /*94e0*/  F2FP.BF16.F32.PACK_AB R10, R3, R0 ;  /* 0x00000000030a723e */ /* 0x000fe400000010ff */
[----:B------:R-:W-:Y:S01]  /*94f0*/  F2FP.BF16.F32.PACK_AB R11, R71, R38 ;  /* 0x00000026470b723e */ /* 0x000fe200000010ff */
[----:B------:R-:W0:Y:S01]  /*9500*/  LDC R0, c[0x0][0xbe8] ;  /* 0x0002fa00ff007b82 */ /* 0x000e220000000800 */
[----:B------:R-:W-:Y:S02]  /*9510*/  ISETP.NE.U32.AND P2, PT, RZ, UR4, PT ;  /* 0x00000004ff007c0c */ /* 0x000fe4000bf45070 */
[----:B--2---:R-:W-:Y:S01]  /*9520*/  ISETP.NE.U32.AND P0, PT, R30, RZ, PT ;  /* 0x000000ff1e00720c */ /* 0x004fe20003f05070 */
[----:B------:R3:W-:Y:S04]  /*9530*/  STSM.16.M88.4 [R32], R8 ;  /* 0x0000000820007844 */ /* 0x0007e80000000200 */
[----:B------:R-:W-:Y:S01]  /*9540*/  BAR.SYNC.DEFER_BLOCKING 0x1, 0x180 ;  /* 0x0046000000007b1d */ /* 0x000fe20000010000 */
[----:B------:R-:W-:-:S02]  /*9550*/  ISETP.NE.AND.EX P2, PT, RZ, UR5, PT, P2 ;  /* 0x00000005ff007c0c */ /* 0x000fc4000bf45320 */
[----:B------:R-:W-:Y:S02]  /*9560*/  ISETP.NE.AND.EX P0, PT, R31, RZ, PT, P0 ;  /* 0x000000ff1f00720c */ /* 0x000fe40003f05300 */
[----:B-1----:R-:W-:Y:S02]  /*9570*/  SHF.L.U64.HI R12, R19, 0x2, R146 ;  /* 0x00000002130c7819 */ /* 0x002fe40000010292 */
[----:B------:R-:W-:-:S05]  /*9580*/  IADD3 R30, P1, R37, R30, RZ ;  /* 0x0000001e251e7210 */ /* 0x000fca0007f3e0ff */
[C---:B------:R-:W-:Y:S02]  /*9590*/  IMAD.X R31, R12.reuse, 0x1, R31, P1 ;  /* 0x000000010c1f7824 */ /* 0x040fe400008e061f */
[----:B----4-:R-:W-:Y:S01]  /*95a0*/  @P2 IADD3 R4, P3, R37, UR4, RZ ;  /* 0x0000000425042c10 */ /* 0x010fe2000ff7e0ff */
[----:B------:R-:W-:Y:S02]  /*95b0*/  ULDC UR4, c[0x0][0xa88] ;  /* 0x0002a20000047ab9 */ /* 0x000fe40000000800 */
[----:B------:R-:W-:Y:S01]  /*95c0*/  IMAD.U32 R3, RZ, RZ, UR4 ;  /* 0x00000004ff037e24 */ /* 0x000fe2000f8e00ff */
[----:B------:R-:W-:Y:S01]  /*95d0*/  @P2 IADD3.X R5, R12, UR5, RZ, P3, !PT ;  /* 0x000000050c052c10 */ /* 0x000fe20009ffe4ff */
[----:B------:R3:W5:Y:S01]  /*95e0*/  @P0 LDG.E R40, desc[UR56][R30.64] ;  /* 0x000000381e280981 */ /* 0x000762000c1e1900 */
[----:B0-----:R-:W-:Y:S01]  /*95f0*/  ISETP.NE.AND P1, PT, R0, 0x1, PT ;  /* 0x000000010000780c */ /* 0x001fe20003f25270 */
[----:B------:R-:W-:Y:S02]  /*9600*/  IMAD R15, R23, 0xc0, R154 ;  /* 0x000000c0170f7824 */ /* 0x000fe400078e029a */
[----:B------:R3:W5:Y:S10]  /*9610*/  @P2 LDG.E R3, desc[UR56][R4.64] ;  /* 0x0000003804032981 */ /* 0x000774000c1e1900 */
[----:B------:R-:W0:Y:S08]  /*9620*/  @P1 LDC R6, c[0x0][0xbec] ;  /* 0x0002fb00ff061b82 */ /* 0x000e300000000800 */
[----:B------:R-:W1:Y:S01]  /*9630*/  @P1 LDC R13, c[0x0][0xbf0] ;  /* 0x0002fc00ff0d1b82 */ /* 0x000e620000000800 */
[----:B---3--:R-:W-:Y:S05]  /*9640*/  @P2 BRA `(.L_x_198) ;  /* 0x0000000000102947 */ /* 0x008fea0003800000 */
[----:B------:R-:W-:Y:S05]  /*9650*/  @!P0 BRA `(.L_x_198) ;  /* 0x00000000000c8947 */ /* 0x000fea0003800000 */
[----:B------:R-:W2:Y:S04]  /*9660*/  LDG.E R4, desc[UR56][R30.64] ;  /* 0x000000381e047981 */ /* 0x000ea8000c1e1900 */
[----:B-----5:R-:W2:Y:S02]  /*9670*/  LDG.E R3, desc[UR56][R30.64+0x4] ;  /* 0x000004381e037981 */ /* 0x020ea4000c1e1900 */
[----:B--2---:R-:W-:-:S07]  /*9680*/  IMAD.IADD R3, R3, 0x1, -R4 ;  /* 0x0000000103037824 */ /* 0x004fce00078e0a04 */
.L_x_198:
[----:B------:R-:W-:Y:S01]  /*9690*/  SHF.R.S32.HI R32, RZ, 0x1f, R22 ;  /* 0x0000001fff207819 */ /* 0x000fe20000011416 */
[----:B------:R-:W-:Y:S01]  /*96a0*/  ULDC.64 UR4, c[0x0][0xb90] ;  /* 0x0002e40000047ab9 */ /* 0x000fe20000000a00 */
[----:B0-----:R-:W-:Y:S01]  /*96b0*/  @P1 IMAD.HI.U32 R4, R15, R6, RZ ;  /* 0x000000060f041227 */ /* 0x001fe200078e00ff */
[----:B-----5:R-:W-:Y:S01]  /*96c0*/  SHF.R.S32.HI R41, RZ, 0x1f, R40 ;  /* 0x0000001fff297819 */ /* 0x020fe20000011428 */
[----:B------:R-:W-:Y:S01]  /*96d0*/  ULDC.64 UR6, c[0x0][0xa80] ;  /* 0x0002a00000067ab9 */ /* 0x000fe20000000a00 */
[----:B------:R-:W-:Y:S01]  /*96e0*/  SEL R146, R146, RZ, !P0 ;  /* 0x000000ff92927207 */ /* 0x000fe20004000000 */
[----:B------:R-:W-:Y:S01]  /*96f0*/  IMAD R5, R32, UR4, RZ ;  /* 0x0000000420057c24 */ /* 0x000fe2000f8e02ff */
[----:B------:R-:W-:Y:S01]  /*9700*/  SEL R47, R19, RZ, !P0 ;  /* 0x000000ff132f7207 */ /* 0x000fe20004000000 */
[----:B------:R-:W-:Y:S01]  /*9710*/  IMAD.MOV.U32 R7, RZ, RZ, R15 ;  /* 0x000000ffff077224 */ /* 0x000fe200078e000f */
[----:B-1----:R-:W-:Y:S01]  /*9720*/  @P1 SHF.R.U32.HI R7, RZ, R13, R4 ;  /* 0x0000000dff071219 */ /* 0x002fe20000011604 */
[----:B------:R-:W-:Y:S01]  /*9730*/  IMAD R9, R148, 0x20, R18 ;  /* 0x0000002094097824 */ /* 0x000fe200078e0212 */
[----:B------:R-:W0:Y:S01]  /*9740*/  @P1 LDC R19, c[0x0][0xbec] ;  /* 0x0002fb00ff131b82 */ /* 0x000e220000000800 */
[----:B------:R-:W-:-:S02]  /*9750*/  IMAD R11, R22, UR5, R5 ;  /* 0x00000005160b7c24 */ /* 0x000fc4000f8e0205 */
[----:B------:R-:W-:Y:S01]  /*9760*/  IMAD.WIDE.U32 R4, R22, UR4, R40 ;  /* 0x0000000416047c25 */ /* 0x000fe2000f8e0028 */
[----:B------:R-:W-:-:S03]  /*9770*/  ULDC.64 UR4, c[0x0][0xb98] ;  /* 0x0002e60000047ab9 */ /* 0x000fc60000000a00 */
[----:B------:R-:W-:-:S04]  /*9780*/  IMAD.WIDE R28, R9, 0x2, R28 ;  /* 0x00000002091c7825 */ /* 0x000fc800078e021c */
[----:B------:R-:W-:Y:S01]  /*9790*/  IMAD.MOV R9, RZ, RZ, -R7 ;  /* 0x000000ffff097224 */ /* 0x000fe200078e0a07 */
[----:B------:R-:W-:Y:S01]  /*97a0*/  IADD3 R13, P2, R28, 0x1800, RZ ;  /* 0x000018001c0d7810 */ /* 0x000fe20007f5e0ff */
[----:B------:R-:W-:Y:S01]  /*97b0*/  IMAD.IADD R5, R5, 0x1, R11 ;  /* 0x0000000105057824 */ /* 0x000fe200078e020b */
[----:B------:R-:W-:Y:S01]  /*97c0*/  SHF.R.S32.HI R11, RZ, 0x1f, R7 ;  /* 0x0000001fff0b7819 */ /* 0x000fe20000011407 */
[----:B------:R-:W-:Y:S01]  /*97d0*/  IMAD R9, R0, R9, R15 ;  /* 0x0000000900097224 */ /* 0x000fe200078e020f */
[----:B------:R-:W-:Y:S01]  /*97e0*/  LOP3.LUT R8, R13, 0x180, RZ, 0xc0, !PT ;  /* 0x000001800d087812 */ /* 0x000fe200078ec0ff */
[----:B------:R-:W-:Y:S01]  /*97f0*/  IMAD R6, R146, UR4, RZ ;  /* 0x0000000492067c24 */ /* 0x000fe2000f8e02ff */
[----:B------:R-:W-:Y:S01]  /*9800*/  IADD3 R25, P5, R28, 0x4800, RZ ;  /* 0x000048001c197810 */ /* 0x000fe20007fbe0ff */
[C---:B------:R-:W-:Y:S01]  /*9810*/  IMAD.WIDE.U32 R4, R47.reuse, UR4, R4 ;  /* 0x000000042f047c25 */ /* 0x040fe2000f8e0004 */
[----:B------:R-:W-:Y:S02]  /*9820*/  SHF.R.U64 R8, R8, 0x3, RZ ;  /* 0x0000000308087819 */ /* 0x000fe400000012ff */
[----:B------:R-:W-:Y:S01]  /*9830*/  IADD3 R31, P4, R28, 0x6000, RZ ;  /* 0x000060001c1f7810 */ /* 0x000fe20007f9e0ff */
[----:B------:R-:W-:Y:S01]  /*9840*/  IMAD R10, R47, UR5, R6 ;  /* 0x000000052f0a7c24 */ /* 0x000fe2000f8e0206 */
[----:B------:R-:W-:Y:S01]  /*9850*/  SHF.R.S32.HI R6, RZ, 0x1f, R9 ;  /* 0x0000001fff067819 */ /* 0x000fe20000011409 */
[----:B------:R-:W-:Y:S01]  /*9860*/  ULDC.64 UR4, c[0x0][0xb88] ;  /* 0x0002e20000047ab9 */ /* 0x000fe20000000a00 */
[----:B------:R-:W-:Y:S01]  /*9870*/  IADD3 R4, P0, R7, R4, RZ ;  /* 0x0000000407047210 */ /* 0x000fe20007f1e0ff */
[----:B------:R-:W-:Y:S01]  /*9880*/  IMAD R46, R3, R0, RZ ;  /* 0x00000000032e7224 */ /* 0x000fe200078e02ff */
[----:B------:R-:W-:Y:S01]  /*9890*/  LOP3.LUT R8, R8, R13, RZ, 0x3c, !PT ;  /* 0x0000000d08087212 */ /* 0x000fe200078e3cff */
[----:B------:R-:W-:Y:S01]  /*98a0*/  IMAD R6, R6, UR4, RZ ;  /* 0x0000000406067c24 */ /* 0x000fe2000f8e02ff */
[----:B------:R-:W-:Y:S01]  /*98b0*/  IADD3.X R5, R11, R5, R10, P0, !PT ;  /* 0x000000050b057210 */ /* 0x000fe200007fe40a */
[----:B------:R-:W-:Y:S01]  /*98c0*/  IMAD R11, R23, 0xc0, R152 ;  /* 0x000000c0170b7824 */ /* 0x000fe200078e0298 */
[C---:B------:R-:W-:Y:S01]  /*98d0*/  IADD3 R13, P6, R28.reuse, 0x3000, RZ ;  /* 0x000030001c0d7810 */ /* 0x040fe20007fde0ff */
[C---:B------:R-:W-:Y:S01]  /*98e0*/  IMAD R7, R9.reuse, UR5, R6 ;  /* 0x0000000509077c24 */ /* 0x040fe2000f8e0206 */
[----:B------:R-:W-:Y:S01]  /*98f0*/  IADD3 R6, P3, R28, 0x7800, RZ ;  /* 0x000078001c067810 */ /* 0x000fe20007f7e0ff */
[----:B------:R-:W-:Y:S01]  /*9900*/  IMAD.WIDE.U32 R4, R9, UR4, R4 ;  /* 0x0000000409047c25 */ /* 0x000fe2000f8e0004 */
[----:B------:R-:W-:Y:S01]  /*9910*/  ULDC.64 UR4, c[0x0][0xb50] ;  /* 0x0002d40000047ab9 */ /* 0x000fe20000000a00 */
[----:B------:R-:W-:-:S02]  /*9920*/  LOP3.LUT R12, R13, 0x180, RZ, 0xc0, !PT ;  /* 0x000001800d0c7812 */ /* 0x000fc400078ec0ff */
[----:B------:R-:W-:Y:S01]  /*9930*/  IMAD.IADD R5, R5, 0x1, R7 ;  /* 0x0000000105057824 */ /* 0x000fe200078e0207 */
[C---:B------:R-:W-:Y:S01]  /*9940*/  LEA R7, P0, R4.reuse, UR4, 0x2 ;  /* 0x0000000404077c11 */ /* 0x040fe2000f8010ff */
[----:B------:R-:W-:Y:S01]  /*9950*/  VIADD R3, R11, 0x8 ;  /* 0x000000080b037836 */ /* 0x000fe20000000000 */
[----:B------:R-:W-:Y:S01]  /*9960*/  LOP3.LUT R24, R25, 0x180, RZ, 0xc0, !PT ;  /* 0x0000018019187812 */ /* 0x000fe200078ec0ff */
[----:B------:R-:W-:Y:S01]  /*9970*/  IMAD.X R9, RZ, RZ, R29, P2 ;  /* 0x000000ffff097224 */ /* 0x000fe200010e061d */
[----:B------:R-:W-:Y:S01]  /*9980*/  LEA.HI.X R4, R4, UR5, R5, 0x2, P0 ;  /* 0x0000000504047c11 */ /* 0x000fe200080f1405 */
[----:B------:R-:W-:Y:S01]  /*9990*/  SHFL.IDX PT, R42, R7, RZ, 0x1c1f ;  /* 0x001c1fff072a7589 */ /* 0x000fe200000e0000 */
[----:B------:R-:W-:Y:S01]  /*99a0*/  LOP3.LUT P0, RZ, R150, 0x3, RZ, 0xc0, !PT ;  /* 0x0000000396ff7812 */ /* 0x000fe2000780c0ff */
[----:B------:R-:W-:Y:S01]  /*99b0*/  ULDC.64 UR4, c[0x0][0xaa0] ;  /* 0x0002a80000047ab9 */ /* 0x000fe20000000a00 */
[----:B------:R-:W-:Y:S01]  /*99c0*/  LOP3.LUT R30, R31, 0x180, RZ, 0xc0, !PT ;  /* 0x000001801f1e7812 */ /* 0x000fe200078ec0ff */
[----:B------:R-:W1:Y:S01]  /*99d0*/  SHFL.IDX PT, R43, R4, RZ, 0x1c1f ;  /* 0x001c1fff042b7589 */ /* 0x000e6200000e0000 */
[-C--:B------:R-:W-:Y:S01]  /*99e0*/  ISETP.GE.OR P2, PT, R11, R46.reuse, P0 ;  /* 0x0000002e0b00720c */ /* 0x080fe20000746670 */
[----:B------:R-:W-:Y:S01]  /*99f0*/  IMAD.X R37, RZ, RZ, R29, P3 ;  /* 0x000000ffff257224 */ /* 0x000fe200018e061d */
[----:B------:R-:W-:Y:S01]  /*9a00*/  ISETP.GE.OR P0, PT, R3, R46, P0 ;  /* 0x0000002e0300720c */ /* 0x000fe20000706670 */
[----:B------:R-:W-:Y:S01]  /*9a10*/  SHFL.IDX PT, R44, R7, 0x1, 0x1c1f ;  /* 0x003c1f00072c7f89 */ /* 0x000fe200000e0000 */
[----:B------:R-:W-:-:S02]  /*9a20*/  LOP3.LUT R3, R6, 0x180, RZ, 0xc0, !PT ;  /* 0x0000018006037812 */ /* 0x000fc400078ec0ff */
[----:B------:R-:W-:Y:S01]  /*9a30*/  LOP3.LUT R5, R28, 0x180, RZ, 0xc0, !PT ;  /* 0x000001801c057812 */ /* 0x000fe200078ec0ff */
[----:B------:R2:W3:Y:S01]  /*9a40*/  SHFL.IDX PT, R45, R4, 0x1, 0x1c1f ;  /* 0x003c1f00042d7f89 */ /* 0x0004e200000e0000 */
[----:B------:R-:W-:Y:S02]  /*9a50*/  SHF.R.U64 R3, R3, 0x3, RZ ;  /* 0x0000000303037819 */ /* 0x000fe400000012ff */
[----:B------:R-:W-:Y:S02]  /*9a60*/  SHF.R.U64 R12, R12, 0x3, RZ ;  /* 0x000000030c0c7819 */ /* 0x000fe400000012ff */
[----:B------:R-:W-:Y:S01]  /*9a70*/  LOP3.LUT R36, R3, R6, RZ, 0x3c, !PT ;  /* 0x0000000603247212 */ /* 0x000fe200078e3cff */
[----:B------:R-:W-:Y:S01]  /*9a80*/  IMAD R3, R41, UR4, RZ ;  /* 0x0000000429037c24 */ /* 0x000fe2000f8e02ff */
[----:B------:R-:W-:Y:S02]  /*9a90*/  SHF.R.U64 R24, R24, 0x3, RZ ;  /* 0x0000000318187819 */ /* 0x000fe400000012ff */
[----:B------:R-:W-:Y:S01]  /*9aa0*/  SHF.R.U64 R30, R30, 0x3, RZ ;  /* 0x000000031e1e7819 */ /* 0x000fe200000012ff */
[----:B------:R-:W-:Y:S01]  /*9ab0*/  IMAD R3, R40, UR5, R3 ;  /* 0x0000000528037c24 */ /* 0x000fe2000f8e0203 */
[----:B------:R-:W-:-:S02]  /*9ac0*/  SHF.R.U64 R5, R5, 0x3, RZ ;  /* 0x0000000305057819 */ /* 0x000fc400000012ff */
[----:B------:R-:W-:Y:S01]  /*9ad0*/  LOP3.LUT R12, R12, R13, RZ, 0x3c, !PT ;  /* 0x0000000d0c0c7212 */ /* 0x000fe200078e3cff */
[--C-:B------:R-:W-:Y:S01]  /*9ae0*/  IMAD.X R13, RZ, RZ, R29.reuse, P6 ;  /* 0x000000ffff0d7224 */ /* 0x100fe200030e061d */
[----:B------:R-:W-:Y:S01]  /*9af0*/  LOP3.LUT R24, R24, R25, RZ, 0x3c, !PT ;  /* 0x0000001918187212 */ /* 0x000fe200078e3cff */
[----:B-1----:R-:W-:Y:S01]  /*9b00*/  @!P2 ST.E desc[UR56][R42.64], R21 ;  /* 0x000000152a00a985 */ /* 0x002fe2000c101938 */
[----:B------:R-:W-:Y:S01]  /*9b10*/  LOP3.LUT R30, R30, R31, RZ, 0x3c, !PT ;  /* 0x0000001f1e1e7212 */ /* 0x000fe200078e3cff */
[--C-:B------:R-:W-:Y:S01]  /*9b20*/  IMAD.X R25, RZ, RZ, R29.reuse, P5 ;  /* 0x000000ffff197224 */ /* 0x100fe200028e061d */
[----:B--2---:R-:W-:Y:S01]  /*9b30*/  LOP3.LUT R4, R5, R28, RZ, 0x3c, !PT ;  /* 0x0000001c05047212 */ /* 0x004fe200078e3cff */
[--C-:B------:R-:W-:Y:S02]  /*9b40*/  IMAD.X R31, RZ, RZ, R29.reuse, P4 ;  /* 0x000000ffff1f7224 */ /* 0x100fe400020e061d */
[----:B------:R-:W-:Y:S01]  /*9b50*/  IMAD.MOV.U32 R5, RZ, RZ, R29 ;  /* 0x000000ffff057224 */ /* 0x000fe200078e001d */
[----:B---3--:R1:W-:Y:S05]  /*9b60*/  @!P0 ST.E desc[UR56][R44.64], R20 ;  /* 0x000000142c008985 */ /* 0x0083ea000c101938 */
[----:B------:R-:W5:Y:S04]  /*9b70*/  LD.E.128 R4, desc[UR56][R4.64] ;  /* 0x0000003804047980 */ /* 0x000f68000c101d00 */
[----:B------:R-:W5:Y:S01]  /*9b80*/  LD.E.128 R8, desc[UR56][R8.64] ;  /* 0x0000003808087980 */ /* 0x000f62000c101d00 */
[----:B-1----:R-:W-:Y:S01]  /*9b90*/  IMAD.WIDE.U32 R20, R40, UR4, RZ ;  /* 0x0000000428147c25 */ /* 0x002fe2000f8e00ff */
[----:B------:R-:W-:Y:S01]  /*9ba0*/  ULDC.64 UR4, c[0x0][0xae8] ;  /* 0x0002ba0000047ab9 */ /* 0x000fe20000000a00 */
[----:B------:R-:W1:Y:S01]  /*9bb0*/  @P1 LDC R40, c[0x0][0xbf0] ;  /* 0x0002fc00ff281b82 */ /* 0x000e620000000800 */
[----:B------:R-:W5:Y:S01]  /*9bc0*/  LD.E.128 R12, desc[UR56][R12.64] ;  /* 0x000000380c0c7980 */ /* 0x000f62000c101d00 */
[----:B------:R-:W-:-:S02]  /*9bd0*/  IMAD.IADD R21, R21, 0x1, R3 ;  /* 0x0000000115157824 */ /* 0x000fc400078e0203 */
[----:B------:R-:W-:Y:S01]  /*9be0*/  IMAD R3, R32, UR4, RZ ;  /* 0x0000000420037c24 */ /* 0x000fe2000f8e02ff */
[----:B------:R-:W5:Y:S01]  /*9bf0*/  LD.E.128 R24, desc[UR56][R24.64] ;  /* 0x0000003818187980 */ /* 0x000f62000c101d00 */
[----:B------:R-:W-:-:S03]  /*9c00*/  IMAD R32, R147, 0x60, R148 ;  /* 0x0000006093207824 */ /* 0x000fc600078e0294 */
[----:B------:R-:W5:Y:S01]  /*9c10*/  LD.E.128 R28, desc[UR56][R30.64] ;  /* 0x000000381e1c7980 */ /* 0x000f62000c101d00 */
[----:B------:R-:W-:Y:S02]  /*9c20*/  IMAD R32, R23, 0xc0, R32 ;  /* 0x000000c017207824 */ /* 0x000fe400078e0220 */
[C---:B------:R-:W-:Y:S01]  /*9c30*/  IMAD R3, R22.reuse, UR5, R3 ;  /* 0x0000000516037c24 */ /* 0x040fe2000f8e0203 */
[----:B------:R-:W5:Y:S01]  /*9c40*/  LD.E.128 R36, desc[UR56][R36.64] ;  /* 0x0000003824247980 */ /* 0x000f62000c101d00 */
[----:B------:R-:W-:Y:S01]  /*9c50*/  IMAD.WIDE.U32 R20, R22, UR4, R20 ;  /* 0x0000000416147c25 */ /* 0x000fe2000f8e0014 */
[----:B------:R-:W-:Y:S01]  /*9c60*/  ULDC.64 UR4, c[0x0][0xaf0] ;  /* 0x0002bc0000047ab9 */ /* 0x000fe20000000a00 */
[----:B------:R-:W-:Y:S01]  /*9c70*/  BSSY B1, `(.L_x_199) ;  /* 0x0000033000017945 */ /* 0x000fe20003800000 */
[----:B------:R-:W-:Y:S01]  /*9c80*/  @!PT LDS RZ, [RZ] ;  /* 0x00000000fffff984 */ /* 0x000fe20000000800 */
[----:B------:R-:W-:Y:S01]  /*9c90*/  @!PT LDS RZ, [RZ] ;  /* 0x00000000fffff984 */ /* 0x000fe20000000800 */
[----:B------:R-:W-:Y:S01]  /*9ca0*/  @!PT LDS RZ, [RZ] ;  /* 0x00000000fffff984 */ /* 0x000fe20000000800 */
[----:B------:R-:W-:Y:S01]  /*9cb0*/  @!PT LDS RZ, [RZ] ;  /* 0x00000000fffff984 */ /* 0x000fe20000000800 */
[----:B------:R2:W-:Y:S06]  /*9cc0*/  MEMBAR.ALL.CTA ;  /* 0x0000000000007992 */ /* 0x0005ec0000008000 */
[----:B--2---:R-:W2:Y:S01]  /*9cd0*/  FENCE.VIEW.ASYNC.S ;  /* 0x00000000000073c6 */ /* 0x004ea20000000000 */
[----:B0-----:R-:W-:-:S04]  /*9ce0*/  @P1 IMAD.HI.U32 R19, R32, R19, RZ ;  /* 0x0000001320131227 */ /* 0x001fc800078e00ff */
[----:B------:R-:W-:Y:S02]  /*9cf0*/  IMAD.IADD R21, R21, 0x1, R3 ;  /* 0x0000000115157824 */ /* 0x000fe400078e0203 */
[----:B------:R-:W-:Y:S01]  /*9d00*/  IMAD.MOV.U32 R3, RZ, RZ, R32 ;  /* 0x000000ffff037224 */ /* 0x000fe200078e0020 */
[----:B-1----:R-:W-:Y:S01]  /*9d10*/  @P1 SHF.R.U32.HI R3, RZ, R40, R19 ;  /* 0x00000028ff031219 */ /* 0x002fe20000011613 */
[----:B------:R-:W-:Y:S02]  /*9d20*/  IMAD R22, R146, UR4, RZ ;  /* 0x0000000492167c24 */ /* 0x000fe4000f8e02ff */
[----:B------:R-:W-:Y:S01]  /*9d30*/  IMAD.WIDE.U32 R20, R47, UR4, R20 ;  /* 0x000000042f147c25 */ /* 0x000fe2000f8e0014 */
[----:B------:R-:W-:-:S03]  /*9d40*/  SHF.R.S32.HI R19, RZ, 0x1f, R3 ;  /* 0x0000001fff137819 */ /* 0x000fc60000011403 */
[----:B------:R-:W-:Y:S01]  /*9d50*/  IMAD R41, R47, UR5, R22 ;  /* 0x000000052f297c24 */ /* 0x000fe2000f8e0216 */
[----:B------:R-:W-:Y:S01]  /*9d60*/  ULDC.64 UR4, c[0x0][0xae0] ;  /* 0x0002b80000047ab9 */ /* 0x000fe20000000a00 */
[----:B------:R-:W-:Y:S02]  /*9d70*/  IMAD.MOV R43, RZ, RZ, -R3 ;  /* 0x000000ffff2b7224 */ /* 0x000fe400078e0a03 */
[----:B------:R-:W-:Y:S02]  /*9d80*/  IMAD R22, R19, UR4, RZ ;  /* 0x0000000413167c24 */ /* 0x000fe4000f8e02ff */
[----:B------:R-:W-:Y:S02]  /*9d90*/  IMAD R19, R0, R43, R32 ;  /* 0x0000002b00137224 */ /* 0x000fe400078e0220 */
[----:B------:R-:W-:Y:S02]  /*9da0*/  IMAD.IADD R21, R21, 0x1, R41 ;  /* 0x0000000115157824 */ /* 0x000fe400078e0229 */
[C---:B------:R-:W-:Y:S01]  /*9db0*/  IMAD R41, R3.reuse, UR5, R22 ;  /* 0x0000000503297c24 */ /* 0x040fe2000f8e0216 */
[----:B------:R-:W-:Y:S01]  /*9dc0*/  SHF.R.S32.HI R0, RZ, 0x1f, R19 ;  /* 0x0000001fff007819 */ /* 0x000fe20000011413 */
[----:B------:R-:W-:Y:S01]  /*9dd0*/  IMAD.WIDE.U32 R20, R3, UR4, R20 ;  /* 0x0000000403147c25 */ /* 0x000fe2000f8e0014 */
[----:B------:R-:W-:-:S03]  /*9de0*/  ULDC.64 UR4, c[0x0][0xad8] ;  /* 0x0002b60000047ab9 */ /* 0x000fc60000000a00 */
[----:B------:R-:W-:Y:S02]  /*9df0*/  IMAD.IADD R21, R21, 0x1, R41 ;  /* 0x0000000115157824 */ /* 0x000fe400078e0229 */
[----:B------:R-:W-:Y:S02]  /*9e00*/  IMAD R0, R0, UR4, RZ ;  /* 0x0000000400007c24 */ /* 0x000fe4000f8e02ff */
[----:B------:R-:W-:Y:S02]  /*9e10*/  IMAD R45, R23, 0xc0, R148 ;  /* 0x000000c0172d7824 */ /* 0x000fe400078e0294 */
[C---:B------:R-:W-:Y:S02]  /*9e20*/  IMAD R3, R19.reuse, UR5, R0 ;  /* 0x0000000513037c24 */ /* 0x040fe4000f8e0200 */
[----:B------:R-:W-:Y:S01]  /*9e30*/  IMAD.WIDE.U32 R20, R19, UR4, R20 ;  /* 0x0000000413147c25 */ /* 0x000fe2000f8e0014 */
[----:B------:R-:W-:Y:S01]  /*9e40*/  UIADD3 UR4, UR36, 0x31c20, URZ ;  /* 0x00031c2024047890 */ /* 0x000fe2000fffe03f */
[----:B------:R-:W-:-:S02]  /*9e50*/  ISETP.GE.AND P0, PT, R45, R46, PT ;  /* 0x0000002e2d00720c */ /* 0x000fc40003f06270 */
[----:B------:R-:W-:Y:S01]  /*9e60*/  IMAD.IADD R3, R21, 0x1, R3 ;  /* 0x0000000115037824 */ /* 0x000fe200078e0203 */
[----:B------:R-:W-:Y:S01]  /*9e70*/  LEA R19, P1, R20, UR6, 0x1 ;  /* 0x0000000614137c11 */ /* 0x000fe2000f8208ff */
[----:B------:R-:W-:-:S03]  /*9e80*/  UPRMT UR4, URZ, 0x654, UR4 ;  /* 0x000006543f047896 */ /* 0x000fc60008000004 */
[----:B------:R-:W-:Y:S01]  /*9e90*/  LEA.HI.X R3, R20, UR7, R3, 0x1, P1 ;  /* 0x0000000714037c11 */ /* 0x000fe200088f0c03 */
[----:B--2---:R0:W1:Y:S04]  /*9ea0*/  SHFL.IDX PT, R22, R19, RZ, 0x1c1f ;  /* 0x001c1fff13167589 */ /* 0x00406800000e0000 */
[----:B------:R0:W2:Y:S01]  /*9eb0*/  SHFL.IDX PT, R23, R3, RZ, 0x1c1f ;  /* 0x001c1fff03177589 */ /* 0x0000a200000e0000 */
[----:B------:R-:W-:Y:S01]  /*9ec0*/  SYNCS.ARRIVE.TRANS64.RED.A1T0 RZ, [UR4], RZ ;  /* 0x000000ffffff79a7 */ /* 0x000fe20008100404 */
[----:B------:R-:W-:Y:S05]  /*9ed0*/  @P0 BRA `(.L_x_200) ;  /* 0x0000000000300947 */ /* 0x000fea0003800000 */
[----:B------:R-:W-:Y:S02]  /*9ee0*/  ULDC UR4, c[0x0][0xac8] ;  /* 0x0002b20000047ab9 */ /* 0x000fe40000000800 */
[----:B------:R-:W-:Y:S02]  /*9ef0*/  ISETP.GE.AND P1, PT, R144, UR4, PT ;  /* 0x0000000490007c0c */ /* 0x000fe4000bf26270 */
[----:B------:R-:W-:Y:S02]  /*9f00*/  ISETP.GE.AND P2, PT, R145, UR4, PT ;  /* 0x0000000491007c0c */ /* 0x000fe4000bf46270 */
[----:B------:R-:W-:-:S09]  /*9f10*/  ISETP.GE.AND P0, PT, R18, UR4, PT ;  /* 0x0000000412007c0c */ /* 0x000fd2000bf06270 */
[-C--:B-1----:R-:W-:Y:S02]  /*9f20*/  @!P1 LEA R40, P3, R144, R22.reuse, 0x1 ;  /* 0x0000001690289211 */ /* 0x082fe400078608ff */
[C---:B------:R-:W-:Y:S02]  /*9f30*/  @!P2 LEA R42, P4, R145.reuse, R22, 0x1 ;  /* 0x00000016912aa211 */ /* 0x040fe400078808ff */
[----:B--2---:R-:W-:Y:S01]  /*9f40*/  @!P0 IMAD.WIDE R20, R18, 0x2, R22 ;  /* 0x0000000212148825 */ /* 0x004fe200078e0216 */
[-C--:B------:R-:W-:Y:S02]  /*9f50*/  @!P1 LEA.HI.X R41, R144, R23.reuse, R157, 0x1, P3 ;  /* 0x0000001790299211 */ /* 0x080fe400018f0c9d */
[----:B------:R-:W-:Y:S02]  /*9f60*/  @!P2 LEA.HI.X R43, R145, R23, R156, 0x1, P4 ;  /* 0x00000017912ba211 */ /* 0x000fe400020f0c9c */
[----:B-----5:R3:W-:Y:S04]  /*9f70*/  @!P0 ST.E.128 desc[UR56][R20.64], R4 ;  /* 0x0000000414008985 */ /* 0x0207e8000c101d38 */
[----:B------:R3:W-:Y:S04]  /*9f80*/  @!P1 ST.E.128 desc[UR56][R40.64], R12 ;  /* 0x0000000c28009985 */ /* 0x0007e8000c101d38 */
[----:B------:R3:W-:Y:S02]  /*9f90*/  @!P2 ST.E.128 desc[UR56][R42.64], R28 ;  /* 0x0000001c2a00a985 */ /* 0x0007e4000c101d38 */
.L_x_200:
[----:B------:R-:W-:Y:S05]  /*9fa0*/  BSYNC B1 ;  /* 0x0000000000017941 */ /* 0x000fea0003800000 */
.L_x_199:
[----:B------:R-:W-:Y:S01]  /*9fb0*/  VIADD R0, R45, 0x60 ;  /* 0x000000602d007836 */ /* 0x000fe20000000000 */
[----:B---3-5:R3:W4:Y:S04]  /*9fc0*/  SHFL.IDX PT, R7, R3, 0x1, 0x1c1f ;  /* 0x003c1f0003077f89 */ /* 0x02872800000e0000 */
[----:B------:R-:W-:Y:S01]  /*9fd0*/  ISETP.GE.AND P0, PT, R0, R46, PT ;  /* 0x0000002e0000720c */ /* 0x000fe20003f06270 */
[----:B------:R3:W0:-:S12]  /*9fe0*/  SHFL.IDX PT, R6, R19, 0x1, 0x1c1f ;  /* 0x003c1f0013067f89 */ /* 0x00061800000e0000 */
[----:B---3--:R-:W-:Y:S05]  /*9ff0*/  @P0 BRA `(.L_x_201) ;  /* 0x0000000800880947 */ /* 0x008fea0003800000 */
[----:B------:R-:W-:Y:S02]  /*a000*/  ULDC UR4, c[0x0][0xac8] ;  /* 0x0002b20000047ab9 */ /* 0x000fe40000000800 */
[----:B------:R-:W-:Y:S02]  /*a010*/  ISETP.GE.AND P2, PT, R144, UR4, PT ;  /* 0x0000000490007c0c */ /* 0x000fe4000bf46270 */
[----:B------:R-:W-:-:S11]  /*a020*/  ISETP.GE.AND P1, PT, R18, UR4, PT ;  /* 0x0000000412007c0c */ /* 0x000fd6000bf26270 */
[----:B0-----:R-:W-:Y:S02]  /*a030*/  @!P2 LEA R12, P0, R144, R6, 0x1 ;  /* 0x00000006900ca211 */ /* 0x001fe400078008ff */
[----:B----4-:R-:W-:Y:S02]  /*a040*/  @!P1 IMAD.WIDE R4, R18, 0x2, R6 ;  /* 0x0000000212049825 */ /* 0x010fe400078e0206 */
[----:B------:R-:W-:Y:S02]  /*a050*/  @!P2 LEA.HI.X R13, R144, R7, R157, 0x1, P0 ;  /* 0x00000007900da211 */ /* 0x000fe400000f0c9d */
[----:B------:R-:W-:Y:S01]  /*a060*/  ISETP.GE.AND P0, PT, R145, UR4, PT ;  /* 0x0000000491007c0c */ /* 0x000fe2000bf06270 */
[----:B------:R0:W-:Y:S04]  /*a070*/  @!P1 ST.E.128 desc[UR56][R4.64], R8 ;  /* 0x0000000804009985 */ /* 0x0001e8000c101d38 */
[----:B------:R0:W-:Y:S08]  /*a080*/  @!P2 ST.E.128 desc[UR56][R12.64], R24 ;  /* 0x000000180c00a985 */ /* 0x0001f0000c101d38 */
[----:B------:R-:W-:Y:S05]  /*a090*/  @P0 BRA `(.L_x_201) ;  /* 0x0000000800600947 */ /* 0x000fea0003800000 */
[----:B0-----:R-:W-:-:S04]  /*a0a0*/  LEA R4, P0, R145, R6, 0x1 ;  /* 0x0000000691047211 */ /* 0x001fc800078008ff */
[----:B------:R-:W-:-:S05]  /*a0b0*/  LEA.HI.X R5, R145, R7, R156, 0x1, P0 ;  /* 0x0000000791057211 */ /* 0x000fca00000f0c9c */
[----:B------:R0:W-:Y:S01]  /*a0c0*/  ST.E.128 desc[UR56][R4.64], R36 ;  /* 0x0000002404007985 */ /* 0x0001e2000c101d38 */
[----:B------:R-:W-:Y:S05]  /*a0d0*/  BRA `(.L_x_201) ;  /* 0x0000000800507947 */ /* 0x000fea0003800000 */
.L_x_197:
[----:B------:R-:W2:Y:S01]  /*a0e0*/  LDC.64 R6, c[0x0][0xc00] ;  /* 0x00030000ff067b82 */ /* 0x000ea20000000a00 */
[----:B------:R-:W-:Y:S01]  /*a0f0*/  ULDC.64 UR4, c[0x0][0xc08] ;  /* 0x0003020000047ab9 */ /* 0x000fe20000000a00 */
[----:B------:R-:W-:-:S06]  /*a100*/  IMAD.MOV.U32 R3, RZ, RZ, RZ ;  /* 0x000000ffff037224 */ /* 0x000fcc00078e00ff */
[----:B------:R-:W3:Y:S01]  /*a110*/  LDC.64 R4, c[0x0][0xc00] ;  /* 0x00030000ff047b82 */ /* 0x000ee20000000a00 */
[----:B------:R-:W-:-:S04]  /*a120*/  ISETP.NE.U32.AND P1, PT, RZ, UR4, PT ;  /* 0x00000004ff007c0c */ /* 0x000fc8000bf25070 */
[----:B------:R-:W-:-:S03]  /*a130*/  ISETP.NE.AND.EX P1, PT, RZ, UR5, PT, P1 ;  /* 0x00000005ff007c0c */ /* 0x000fc6000bf25310 */
[----:B------:R-:W4:Y:S01]  /*a140*/  LDC R21, c[0x0][0xbe8] ;  /* 0x0002fa00ff157b82 */ /* 0x000f220000000800 */
[----:B--2---:R-:W-:-:S04]  /*a150*/  ISETP.NE.U32.AND P0, PT, R6, RZ, PT ;  /* 0x000000ff0600720c */ /* 0x004fc80003f05070 */
[----:B------:R-:W-:Y:S01]  /*a160*/  ISETP.NE.AND.EX P0, PT, R7, RZ, PT, P0 ;  /* 0x000000ff0700720c */ /* 0x000fe20003f05300 */
[----:B---3--:R-:W-:-:S04]  /*a170*/  IMAD.WIDE R6, R19, 0x4, R4 ;  /* 0x0000000413067825 */ /* 0x008fc800078e0204 */
[----:B------:R-:W2:Y:S01]  /*a180*/  @P1 LDC.64 R4, c[0x0][0xc08] ;  /* 0x00030200ff041b82 */ /* 0x000ea20000000a00 */
[----:B------:R-:W-:Y:S02]  /*a190*/  ULDC UR4, c[0x0][0xa88] ;  /* 0x0002a20000047ab9 */ /* 0x000fe40000000800 */
[----:B------:R-:W-:-:S05]  /*a1a0*/  IMAD.U32 R0, RZ, RZ, UR4 ;  /* 0x00000004ff007e24 */ /* 0x000fca000f8e00ff */
[----:B------:R3:W5:Y:S01]  /*a1b0*/  @P0 LDG.E R3, desc[UR56][R6.64] ;  /* 0x0000003806030981 */ /* 0x000762000c1e1900 */
[----:B------:R-:W0:Y:S01]  /*a1c0*/  S2R R8, SR_TID.X ;  /* 0x0000000000087919 */ /* 0x000e220000002100 */
[----:B--2---:R-:W-:-:S05]  /*a1d0*/  @P1 IMAD.WIDE R4, R19, 0x4, R4 ;  /* 0x0000000413041825 */ /* 0x004fca00078e0204 */
[----:B------:R3:W5:Y:S01]  /*a1e0*/  @P1 LDG.E R0, desc[UR56][R4.64] ;  /* 0x0000003804001981 */ /* 0x000762000c1e1900 */
[----:B----4-:R-:W-:-:S13]  /*a1f0*/  ISETP.NE.AND P2, PT, R21, 0x1, PT ;  /* 0x000000011500780c */ /* 0x010fda0003f45270 */
[----:B------:R-:W2:Y:S01]  /*a200*/  @P2 LDC R14, c[0x0][0xbec] ;  /* 0x0002fb00ff0e2b82 */ /* 0x000ea20000000800 */
[----:B0-----:R-:W-:-:S05]  /*a210*/  VIADD R8, R8, 0xffffff80 ;  /* 0xffffff8008087836 */ /* 0x001fca0000000000 */
[----:B------:R-:W-:Y:S01]  /*a220*/  ISETP.GE.AND P3, PT, R8, 0xc0, PT ;  /* 0x000000c00800780c */ /* 0x000fe20003f66270 */
[----:B---3--:R-:W-:-:S12]  /*a230*/  @P1 BRA `(.L_x_202) ;  /* 0x0000000000101947 */ /* 0x008fd80003800000 */
[----:B------:R-:W-:Y:S05]  /*a240*/  @!P0 BRA `(.L_x_202) ;  /* 0x00000000000c8947 */ /* 0x000fea0003800000 */
[----:B------:R-:W3:Y:S04]  /*a250*/  LDG.E R5, desc[UR56][R6.64] ;  /* 0x0000003806057981 */ /* 0x000ee8000c1e1900 */
[----:B-----5:R-:W3:Y:S02]  /*a260*/  LDG.E R0, desc[UR56][R6.64+0x4] ;  /* 0x0000043806007981 */ /* 0x020ee4000c1e1900 */
[----:B---3--:R-:W-:-:S07]  /*a270*/  IMAD.IADD R0, R0, 0x1, -R5 ;  /* 0x0000000100007824 */ /* 0x008fce00078e0a05 */
.L_x_202:
[----:B------:R-:W-:Y:S01]  /*a280*/  BSSY B1, `(.L_x_203) ;  /* 0x000002e000017945 */ /* 0x000fe20003800000 */
[----:B------:R-:W-:Y:S02]  /*a290*/  SHF.R.S32.HI R12, RZ, 0x1f, R22 ;  /* 0x0000001fff0c7819 */ /* 0x000fe40000011416 */
[----:B------:R-:W-:Y:S02]  /*a2a0*/  SEL R19, R19, RZ, !P0 ;  /* 0x000000ff13137207 */ /* 0x000fe40004000000 */
[----:B------:R-:W-:Y:S02]  /*a2b0*/  SEL R146, R146, RZ, !P0 ;  /* 0x000000ff92927207 */ /* 0x000fe40004000000 */
[----:B-----5:R-:W-:Y:S01]  /*a2c0*/  SHF.R.S32.HI R10, RZ, 0x1f, R3 ;  /* 0x0000001fff0a7819 */ /* 0x020fe20000011403 */
[----:B------:R-:W-:Y:S06]  /*a2d0*/  @P3 BRA `(.L_x_204) ;  /* 0x0000000000a03947 */ /* 0x000fec0003800000 */
[----:B------:R-:W0:Y:S01]  /*a2e0*/  S2R R4, SR_TID.X ;  /* 0x0000000000047919 */ /* 0x000e220000002100 */
[----:B------:R-:W3:Y:S02]  /*a2f0*/  LDC R11, c[0x0][0xbe8] ;  /* 0x0002fa00ff0b7b82 */ /* 0x000ee40000000800 */
[----:B---3--:R-:W-:Y:S02]  /*a300*/  IMAD R5, R0, R11, RZ ;  /* 0x0000000b00057224 */ /* 0x008fe400078e02ff */
[----:B0-----:R-:W-:-:S04]  /*a310*/  IMAD R4, R23, 0xc0, R4 ;  /* 0x000000c017047824 */ /* 0x001fc800078e0204 */
[----:B------:R-:W-:-:S05]  /*a320*/  VIADD R8, R4, 0xffffff80 ;  /* 0xffffff8004087836 */ /* 0x000fca0000000000 */
[----:B------:R-:W-:-:S13]  /*a330*/  ISETP.GE.AND P0, PT, R8, R5, PT ;  /* 0x000000050800720c */ /* 0x000fda0003f06270 */
[----:B------:R-:W-:Y:S05]  /*a340*/  @P0 BRA `(.L_x_204) ;  /* 0x0000000000840947 */ /* 0x000fea0003800000 */
[----:B------:R-:W-:Y:S01]  /*a350*/  ISETP.NE.AND P0, PT, R11, 0x1, PT ;  /* 0x000000010b00780c */ /* 0x000fe20003f05270 */
[----:B------:R-:W-:Y:S01]  /*a360*/  ULDC.64 UR4, c[0x0][0xb90] ;  /* 0x0002e40000047ab9 */ /* 0x000fe20000000a00 */
[----:B------:R-:W-:Y:S02]  /*a370*/  IMAD.MOV.U32 R4, RZ, RZ, R3 ;  /* 0x000000ffff047224 */ /* 0x000fe400078e0003 */
[----:B------:R-:W-:Y:S02]  /*a380*/  IMAD R9, R12, UR4, RZ ;  /* 0x000000040c097c24 */ /* 0x000fe4000f8e02ff */
[----:B------:R-:W-:Y:S02]  /*a390*/  IMAD.MOV.U32 R5, RZ, RZ, R10 ;  /* 0x000000ffff057224 */ /* 0x000fe400078e000a */
[----:B------:R-:W-:Y:S02]  /*a3a0*/  IMAD.MOV.U32 R7, RZ, RZ, R8 ;  /* 0x000000ffff077224 */ /* 0x000fe400078e0008 */
[----:B------:R-:W-:-:S03]  /*a3b0*/  IMAD.WIDE.U32 R4, R22, UR4, R4 ;  /* 0x0000000416047c25 */ /* 0x000fc6000f8e0004 */
[----:B------:R-:W0:Y:S01]  /*a3c0*/  @P0 LDC R13, c[0x0][0xbec] ;  /* 0x0002fb00ff0d0b82 */ /* 0x000e220000000800 */
[----:B------:R-:W-:Y:S01]  /*a3d0*/  IMAD R9, R22, UR5, R9 ;  /* 0x0000000516097c24 */ /* 0x000fe2000f8e0209 */
[----:B------:R-:W-:-:S03]  /*a3e0*/  ULDC.64 UR4, c[0x0][0xb98] ;  /* 0x0002e60000047ab9 */ /* 0x000fc60000000a00 */
[----:B------:R-:W-:-:S03]  /*a3f0*/  IMAD.IADD R5, R5, 0x1, R9 ;  /* 0x0000000105057824 */ /* 0x000fc600078e0209 */
[----:B------:R-:W3:Y:S01]  /*a400*/  @P0 LDC R15, c[0x0][0xbf0] ;  /* 0x0002fc00ff0f0b82 */ /* 0x000ee20000000800 */
[----:B------:R-:W-:-:S04]  /*a410*/  IMAD.WIDE.U32 R4, R19, UR4, R4 ;  /* 0x0000000413047c25 */ /* 0x000fc8000f8e0004 */
[----:B0-----:R-:W-:-:S05]  /*a420*/  @P0 IMAD.HI.U32 R6, R8, R13, RZ ;  /* 0x0000000d08060227 */ /* 0x001fca00078e00ff */
[----:B---3--:R-:W-:Y:S01]  /*a430*/  @P0 SHF.R.U32.HI R7, RZ, R15, R6 ;  /* 0x0000000fff070219 */ /* 0x008fe20000011606 */
[----:B------:R-:W-:-:S03]  /*a440*/  IMAD R6, R146, UR4, RZ ;  /* 0x0000000492067c24 */ /* 0x000fc6000f8e02ff */
[----:B------:R-:W-:Y:S01]  /*a450*/  IADD3 R4, P0, R7, R4, RZ ;  /* 0x0000000407047210 */ /* 0x000fe20007f1e0ff */
[----:B------:R-:W-:-:S04]  /*a460*/  IMAD.MOV R9, RZ, RZ, -R7 ;  /* 0x000000ffff097224 */ /* 0x000fc800078e0a07 */
[----:B------:R-:W-:Y:S01]  /*a470*/  IMAD R9, R11, R9, R8 ;  /* 0x000000090b097224 */ /* 0x000fe200078e0208 */
[----:B------:R-:W-:Y:S01]  /*a480*/  SHF.R.S32.HI R11, RZ, 0x1f, R7 ;  /* 0x0000001fff0b7819 */ /* 0x000fe20000011407 */
[----:B------:R-:W-:Y:S01]  /*a490*/  IMAD R8, R19, UR5, R6 ;  /* 0x0000000513087c24 */ /* 0x000fe2000f8e0206 */
[----:B------:R-:W-:Y:S02]  /*a4a0*/  ULDC.64 UR4, c[0x0][0xb88] ;  /* 0x0002e20000047ab9 */ /* 0x000fe40000000a00 */
[----:B------:R-:W-:Y:S02]  /*a4b0*/  SHF.R.S32.HI R6, RZ, 0x1f, R9 ;  /* 0x0000001fff067819 */ /* 0x000fe40000011409 */
[----:B------:R-:W-:-:S03]  /*a4c0*/  IADD3.X R5, R11, R5, R8, P0, !PT ;  /* 0x000000050b057210 */ /* 0x000fc600007fe408 */
[----:B------:R-:W-:Y:S02]  /*a4d0*/  IMAD R6, R6, UR4, RZ ;  /* 0x0000000406067c24 */ /* 0x000fe4000f8e02ff */
[----:B------:R-:W-:-:S04]  /*a4e0*/  IMAD.WIDE.U32 R4, R9, UR4, R4 ;  /* 0x0000000409047c25 */ /* 0x000fc8000f8e0004 */
[----:B------:R-:W-:Y:S01]  /*a4f0*/  IMAD R7, R9, UR5, R6 ;  /* 0x0000000509077c24 */ /* 0x000fe2000f8e0206 */
[----:B------:R-:W-:Y:S02]  /*a500*/  ULDC.64 UR4, c[0x0][0xb50] ;  /* 0x0002d40000047ab9 */ /* 0x000fe40000000a00 */
[----:B------:R-:W-:Y:S01]  /*a510*/  LEA R6, P0, R4, UR4, 0x2 ;  /* 0x0000000404067c11 */ /* 0x000fe2000f8010ff */
[----:B------:R-:W-:-:S05]  /*a520*/  IMAD.IADD R5, R5, 0x1, R7 ;  /* 0x0000000105057824 */ /* 0x000fca00078e0207 */
[----:B------:R-:W-:Y:S01]  /*a530*/  LEA.HI.X R7, R4, UR5, R5, 0x2, P0 ;  /* 0x0000000504077c11 */ /* 0x000fe200080f1405 */
[----:B------:R-:W-:-:S05]  /*a540*/  IMAD.MOV.U32 R5, RZ, RZ, -0x800000 ;  /* 0xff800000ff057424 */ /* 0x000fca00078e00ff */
[----:B------:R0:W-:Y:S02]  /*a550*/  STG.E desc[UR56][R6.64], R5 ;  /* 0x0000000506007986 */ /* 0x0001e4000c101938 */
.L_x_204:
[----:B------:R-:W-:Y:S05]  /*a560*/  BSYNC B1 ;  /* 0x0000000000017941 */ /* 0x000fea0003800000 */
.L_x_203:
[----:B------:R-:W3:Y:S01]  /*a570*/  @P2 LDC R9, c[0x0][0xbf0] ;  /* 0x0002fc00ff092b82 */ /* 0x000ee20000000800 */
[----:B------:R-:W-:Y:S01]  /*a580*/  ULDC.64 UR4, c[0x0][0xaa0] ;  /* 0x0002a80000047ab9 */ /* 0x000fe20000000a00 */
[----:B0-----:R-:W-:Y:S01]  /*a590*/  IMAD R6, R147, 0x60, R148 ;  /* 0x0000006093067824 */ /* 0x001fe200078e0294 */
[----:B------:R-:W-:Y:S01]  /*a5a0*/  BSSY B1, `(.L_x_205) ;  /* 0x0000036000017945 */ /* 0x000fe20003800000 */
[----:B------:R-:W-:Y:S02]  /*a5b0*/  IMAD R4, R10, UR4, RZ ;  /* 0x000000040a047c24 */ /* 0x000fe4000f8e02ff */
[----:B------:R-:W-:Y:S02]  /*a5c0*/  IMAD R11, R23, 0xc0, R6 ;  /* 0x000000c0170b7824 */ /* 0x000fe400078e0206 */
[C---:B------:R-:W-:Y:S02]  /*a5d0*/  IMAD R7, R3.reuse, UR5, R4 ;  /* 0x0000000503077c24 */ /* 0x040fe4000f8e0204 */
[----:B------:R-:W-:Y:S01]  /*a5e0*/  IMAD.WIDE.U32 R4, R3, UR4, RZ ;  /* 0x0000000403047c25 */ /* 0x000fe2000f8e00ff */
[----:B------:R-:W-:-:S03]  /*a5f0*/  ULDC.64 UR4, c[0x0][0xae8] ;  /* 0x0002ba0000047ab9 */ /* 0x000fc60000000a00 */
[----:B------:R-:W-:Y:S02]  /*a600*/  IMAD.IADD R5, R5, 0x1, R7 ;  /* 0x0000000105057824 */ /* 0x000fe400078e0207 */
[----:B------:R-:W-:Y:S02]  /*a610*/  IMAD R3, R12, UR4, RZ ;  /* 0x000000040c037c24 */ /* 0x000fe4000f8e02ff */
[----:B--2---:R-:W-:-:S04]  /*a620*/  @P2 IMAD.HI.U32 R6, R11, R14, RZ ;  /* 0x0000000e0b062227 */ /* 0x004fc800078e00ff */
[C---:B------:R-:W-:Y:S02]  /*a630*/  IMAD R7, R22.reuse, UR5, R3 ;  /* 0x0000000516077c24 */ /* 0x040fe4000f8e0203 */
[----:B------:R-:W-:Y:S01]  /*a640*/  IMAD.WIDE.U32 R4, R22, UR4, R4 ;  /* 0x0000000416047c25 */ /* 0x000fe2000f8e0004 */
[----:B------:R-:W-:-:S03]  /*a650*/  ULDC.64 UR4, c[0x0][0xaf0] ;  /* 0x0002bc0000047ab9 */ /* 0x000fc60000000a00 */
[----:B------:R-:W-:Y:S01]  /*a660*/  IMAD.MOV.U32 R3, RZ, RZ, R11 ;  /* 0x000000ffff037224 */ /* 0x000fe200078e000b */
[----:B---3--:R-:W-:Y:S01]  /*a670*/  @P2 SHF.R.U32.HI R3, RZ, R9, R6 ;  /* 0x00000009ff032219 */ /* 0x008fe20000011606 */
[----:B------:R-:W-:Y:S02]  /*a680*/  IMAD.IADD R5, R5, 0x1, R7 ;  /* 0x0000000105057824 */ /* 0x000fe400078e0207 */
[----:B------:R-:W-:Y:S01]  /*a690*/  IMAD R7, R146, UR4, RZ ;  /* 0x0000000492077c24 */ /* 0x000fe2000f8e02ff */
[--C-:B------:R-:W-:Y:S01]  /*a6a0*/  SHF.R.S32.HI R6, RZ, 0x1f, R3.reuse ;  /* 0x0000001fff067819 */ /* 0x100fe20000011403 */
[----:B------:R-:W-:Y:S02]  /*a6b0*/  IMAD.MOV R8, RZ, RZ, -R3 ;  /* 0x000000ffff087224 */ /* 0x000fe400078e0a03 */
[C---:B------:R-:W-:Y:S02]  /*a6c0*/  IMAD R9, R19.reuse, UR5, R7 ;  /* 0x0000000513097c24 */ /* 0x040fe4000f8e0207 */
[----:B------:R-:W-:Y:S01]  /*a6d0*/  IMAD.WIDE.U32 R4, R19, UR4, R4 ;  /* 0x0000000413047c25 */ /* 0x000fe2000f8e0004 */
[----:B------:R-:W-:-:S03]  /*a6e0*/  ULDC.64 UR4, c[0x0][0xae0] ;  /* 0x0002b80000047ab9 */ /* 0x000fc60000000a00 */
[----:B------:R-:W-:Y:S02]  /*a6f0*/  IMAD R7, R21, R8, R11 ;  /* 0x0000000815077224 */ /* 0x000fe400078e020b */
[----:B------:R-:W-:Y:S02]  /*a700*/  IMAD R8, R6, UR4, RZ ;  /* 0x0000000406087c24 */ /* 0x000fe4000f8e02ff */
[----:B------:R-:W-:Y:S01]  /*a710*/  IMAD.IADD R5, R5, 0x1, R9 ;  /* 0x0000000105057824 */ /* 0x000fe200078e0209 */
[----:B------:R-:W-:Y:S01]  /*a720*/  SHF.R.S32.HI R6, RZ, 0x1f, R7 ;  /* 0x0000001fff067819 */ /* 0x000fe20000011407 */
[C---:B------:R-:W-:Y:S02]  /*a730*/  IMAD R9, R3.reuse, UR5, R8 ;  /* 0x0000000503097c24 */ /* 0x040fe4000f8e0208 */
[----:B------:R-:W-:Y:S01]  /*a740*/  IMAD.WIDE.U32 R4, R3, UR4, R4 ;  /* 0x0000000403047c25 */ /* 0x000fe2000f8e0004 */
[----:B------:R-:W-:-:S03]  /*a750*/  ULDC.64 UR4, c[0x0][0xad8] ;  /* 0x0002b60000047ab9 */ /* 0x000fc60000000a00 */
[----:B------:R-:W-:Y:S02]  /*a760*/  IMAD R6, R6, UR4, RZ ;  /* 0x0000000406067c24 */ /* 0x000fe4000f8e02ff */
[----:B------:R-:W-:Y:S02]  /*a770*/  IMAD.IADD R5, R5, 0x1, R9 ;  /* 0x0000000105057824 */ /* 0x000fe400078e0209 */
[----:B------:R-:W-:Y:S02]  /*a780*/  IMAD R21, R0, R21, RZ ;  /* 0x0000001500157224 */ /* 0x000fe400078e02ff */
[----:B------:R-:W-:Y:S02]  /*a790*/  IMAD R0, R23, 0xc0, R148 ;  /* 0x000000c017007824 */ /* 0x000fe400078e0294 */
[C---:B------:R-:W-:Y:S02]  /*a7a0*/  IMAD R3, R7.reuse, UR5, R6 ;  /* 0x0000000507037c24 */ /* 0x040fe4000f8e0206 */
[----:B------:R-:W-:Y:S01]  /*a7b0*/  IMAD.WIDE.U32 R4, R7, UR4, R4 ;  /* 0x0000000407047c25 */ /* 0x000fe2000f8e0004 */
[----:B------:R-:W-:Y:S01]  /*a7c0*/  ISETP.GE.AND P0, PT, R0, R21, PT ;  /* 0x000000150000720c */ /* 0x000fe20003f06270 */
[----:B------:R-:W-:-:S02]  /*a7d0*/  ULDC.64 UR4, c[0x0][0xa80] ;  /* 0x0002a00000047ab9 */ /* 0x000fc40000000a00 */
[----:B------:R-:W-:Y:S01]  /*a7e0*/  IMAD.IADD R3, R5, 0x1, R3 ;  /* 0x0000000105037824 */ /* 0x000fe200078e0203 */
[----:B------:R-:W-:-:S04]  /*a7f0*/  LEA R6, P1, R4, UR4, 0x1 ;  /* 0x0000000404067c11 */ /* 0x000fc8000f8208ff */
[----:B------:R-:W-:Y:S02]  /*a800*/  LEA.HI.X R3, R4, UR5, R3, 0x1, P1 ;  /* 0x0000000504037c11 */ /* 0x000fe400088f0c03 */
[----:B------:R0:W2:Y:S04]  /*a810*/  SHFL.IDX PT, R4, R6, RZ, 0x1c1f ;  /* 0x001c1fff06047589 */ /* 0x0000a800000e0000 */
[----:B------:R0:W3:Y:S01]  /*a820*/  SHFL.IDX PT, R5, R3, RZ, 0x1c1f ;  /* 0x001c1fff03057589 */ /* 0x0000e200000e0000 */
[----:B------:R-:W-:Y:S05]  /*a830*/  @P0 BRA `(.L_x_206) ;  /* 0x0000000000300947 */ /* 0x000fea0003800000 */
[----:B------:R-:W-:Y:S02]  /*a840*/  ULDC UR4, c[0x0][0xac8] ;  /* 0x0002b20000047ab9 */ /* 0x000fe40000000800 */
[----:B------:R-:W-:Y:S02]  /*a850*/  ISETP.GE.AND P3, PT, R144, UR4, PT ;  /* 0x0000000490007c0c */ /* 0x000fe4000bf66270 */
[----:B------:R-:W-:Y:S02]  /*a860*/  ISETP.GE.AND P4, PT, R145, UR4, PT ;  /* 0x0000000491007c0c */ /* 0x000fe4000bf86270 */
[----:B------:R-:W-:-:S09]  /*a870*/  ISETP.GE.AND P2, PT, R18, UR4, PT ;  /* 0x0000000412007c0c */ /* 0x000fd2000bf46270 */
[-C--:B--2---:R-:W-:Y:S02]  /*a880*/  @!P3 LEA R10, P0, R144, R4.reuse, 0x1 ;  /* 0x00000004900ab211 */ /* 0x084fe400078008ff */
[C---:B------:R-:W-:Y:S02]  /*a890*/  @!P4 LEA R12, P1, R145.reuse, R4, 0x1 ;  /* 0x00000004910cc211 */ /* 0x040fe400078208ff */
[----:B---3--:R-:W-:Y:S01]  /*a8a0*/  @!P2 IMAD.WIDE R8, R18, 0x2, R4 ;  /* 0x000000021208a825 */ /* 0x008fe200078e0204 */
[-C--:B------:R-:W-:Y:S02]  /*a8b0*/  @!P3 LEA.HI.X R11, R144, R5.reuse, R157, 0x1, P0 ;  /* 0x00000005900bb211 */ /* 0x080fe400000f0c9d */
[----:B------:R-:W-:Y:S02]  /*a8c0*/  @!P4 LEA.HI.X R13, R145, R5, R156, 0x1, P1 ;  /* 0x00000005910dc211 */ /* 0x000fe400008f0c9c */
[----:B------:R4:W-:Y:S04]  /*a8d0*/  @!P2 ST.E.128 desc[UR56][R8.64], RZ ;  /* 0x000000ff0800a985 */ /* 0x0009e8000c101d38 */
[----:B------:R4:W-:Y:S04]  /*a8e0*/  @!P3 ST.E.128 desc[UR56][R10.64], RZ ;  /* 0x000000ff0a00b985 */ /* 0x0009e8000c101d38 */
[----:B------:R4:W-:Y:S02]  /*a8f0*/  @!P4 ST.E.128 desc[UR56][R12.64], RZ ;  /* 0x000000ff0c00c985 */ /* 0x0009e4000c101d38 */
.L_x_206:
[----:B------:R-:W-:Y:S05]  /*a900*/  BSYNC B1 ;  /* 0x0000000000017941 */ /* 0x000fea0003800000 */
.L_x_205:
[----:B------:R-:W-:Y:S01]  /*a910*/  VIADD R0, R0, 0x60 ;  /* 0x0000006000007836 */ /* 0x000fe20000000000 */
[----:B---3--:R3:W0:Y:S04]  /*a920*/  SHFL.IDX PT, R5, R3, 0x1, 0x1c1f ;  /* 0x003c1f0003057f89 */ /* 0x00862800000e0000 */
[----:B------:R-:W-:Y:S01]  /*a930*/  ISETP.GE.AND P0, PT, R0, R21, PT ;  /* 0x000000150000720c */ /* 0x000fe20003f06270 */
[----:B--2---:R3:W2:-:S12]  /*a940*/  SHFL.IDX PT, R4, R6, 0x1, 0x1c1f ;  /* 0x003c1f0006047f89 */ /* 0x00469800000e0000 */
[----:B---3--:R-:W-:Y:S05]  /*a950*/  @P0 BRA `(.L_x_201) ;  /* 0x0000000000300947 */ /* 0x008fea0003800000 */
[----:B------:R-:W-:Y:S02]  /*a960*/  ULDC UR4, c[0x0][0xac8] ;  /* 0x0002b20000047ab9 */ /* 0x000fe40000000800 */
[----:B------:R-:W-:Y:S02]  /*a970*/  ISETP.GE.AND P3, PT, R144, UR4, PT ;  /* 0x0000000490007c0c */ /* 0x000fe4000bf66270 */
[----:B------:R-:W-:Y:S02]  /*a980*/  ISETP.GE.AND P4, PT, R145, UR4, PT ;  /* 0x0000000491007c0c */ /* 0x000fe4000bf86270 */
[----:B------:R-:W-:-:S09]  /*a990*/  ISETP.GE.AND P2, PT, R18, UR4, PT ;  /* 0x0000000412007c0c */ /* 0x000fd2000bf46270 */
[-C--:B--2-4-:R-:W-:Y:S02]  /*a9a0*/  @!P3 LEA R8, P0, R144, R4.reuse, 0x1 ;  /* 0x000000049008b211 */ /* 0x094fe400078008ff */
[C---:B------:R-:W-:Y:S02]  /*a9b0*/  @!P4 LEA R10, P1, R145.reuse, R4, 0x1 ;  /* 0x00000004910ac211 */ /* 0x040fe400078208ff */
[----:B0-----:R-:W-:Y:S01]  /*a9c0*/  @!P2 IMAD.WIDE R6, R18, 0x2, R4 ;  /* 0x000000021206a825 */ /* 0x001fe200078e0204 */
[-C--:B------:R-:W-:Y:S02]  /*a9d0*/  @!P3 LEA.HI.X R9, R144, R5.reuse, R157, 0x1, P0 ;  /* 0x000000059009b211 */ /* 0x080fe400000f0c9d */
[----:B------:R-:W-:Y:S02]  /*a9e0*/  @!P4 LEA.HI.X R11, R145, R5, R156, 0x1, P1 ;  /* 0x00000005910bc211 */ /* 0x000fe400008f0c9c */
[----:B------:R3:W-:Y:S04]  /*a9f0*/  @!P2 ST.E.128 desc[UR56][R6.64], RZ ;  /* 0x000000ff0600a985 */ /* 0x0007e8000c101d38 */
[----:B------:R3:W-:Y:S04]  /*aa00*/  @!P3 ST.E.128 desc[UR56][R8.64], RZ ;  /* 0x000000ff0800b985 */ /* 0x0007e8000c101d38 */
[----:B------:R3:W-:Y:S02]  /*aa10*/  @!P4 ST.E.128 desc[UR56][R10.64], RZ ;  /* 0x000000ff0a00c985 */ /* 0x0007e4000c101d38 */
.L_x_201:
[----:B------:R-:W-:Y:S05]  /*aa20*/  BSYNC B0 ;  /* 0x0000000000007941 */ /* 0x000fea0003800000 */
.L_x_196:
[----:B------:R-:W-:Y:S02]  /*aa30*/  ULDC UR4, c[0x0][0xc3c] ;  /* 0x00030f0000047ab9 */ /* 0x000fe40000000800 */
[----:B-1----:R-:W-:-:S13]  /*aa40*/  ISETP.GE.AND P0, PT, R35, UR4, PT ;  /* 0x0000000423007c0c */ /* 0x002fda000bf06270 */
[----:B------:R-:W-:Y:S05]  /*aa50*/  @!P0 BRA `(.L_x_207) ;  /* 0xffffff6400288947 */ /* 0x000fea000383ffff */
[----:B------:R-:W-:Y:S05]  /*aa60*/  EXIT ;  /* 0x000000000000794d */ /* 0x000fea0003800000 */
.L_x_172:
[----:B------:R-:W-:-:S08]  /*aa70*/  NOP ;  /* 0x0000000000007918 */ /* 0x000fd00000000000 */
[----:B--2---:R-:W0:-:S00]  /*aa80*/  USETMAXREG.DEALLOC.CTAPOOL 0x20 ;  /* 0x00000020000079c8 */ /* 0x004e0000080e0500 */
[----:B0-----:R-:W-:Y:S02]  /*aa90*/  LOP3.LUT R0, R0, 0x3, RZ, 0xc0, !PT ;  /* 0x0000000300007812 */ /* 0x001fe400078ec0ff */
[----:B------:R-:W-:-:S04]  /*aaa0*/  LOP3.LUT R29, R29, 0xfffffffd, RZ, 0xc0, !PT ;  /* 0xfffffffd1d1d7812 */ /* 0x000fc800078ec0ff */
[----:B------:R-:W0:Y:S02]  /*aab0*/  SHFL.IDX PT, R0, R0, RZ, 0x1f ;  /* 0x00001fff00007589 */ /* 0x000e2400000e0000 */
[----:B0-----:R-:W-:Y:S01]  /*aac0*/  ISETP.NE.AND P0, PT, R0, RZ, PT ;  /* 0x000000ff0000720c */ /* 0x001fe20003f05270 */
[----:B------:R-:W-:-:S12]  /*aad0*/  IMAD.MOV.U32 R0, RZ, RZ, RZ ;  /* 0x000000ffff007224 */ /* 0x000fd800078e00ff */
[----:B------:R-:W-:Y:S01]  /*aae0*/  @P0 LOP3.LUT R29, R29, 0x2, RZ, 0xfc, !PT ;  /* 0x000000021d1d0812 */ /* 0x000fe200078efcff */
[----:B------:R-:W-:Y:S06]  /*aaf0*/  @!P0 BRA `(.L_x_208) ;  /* 0x00000000001c8947 */ /* 0x000fec0003800000 */
[----:B------:R-:W0:Y:S08]  /*ab00*/  S2UR UR5, SR_CgaCtaId ;  /* 0x00000000000579c3 */ /* 0x000e300000008800 */
[----:B------:R-:W-:Y:S06]  /*ab10*/  BAR.SYNC.DEFER_BLOCKING 0x5, 0x200 ;  /* 0x0148000000007b1d */ /* 0x000fec0000010000 */
[----:B------:R-:W-:-:S02]  /*ab20*/  UMOV UR4, 0x400 ;  /* 0x0000040000047882 */ /* 0x000fc40000000000 */
[----:B0-----:R-:W-:-:S09]  /*ab30*/  ULEA UR4, UR5, UR4, 0x18 ;  /* 0x0000000405047291 */ /* 0x001fd2000f8ec03f */
[----:B------:R-:W0:Y:S01]  /*ab40*/  LDS.128 R16, [UR4+0x31cd0] ;  /* 0x031cd004ff107984 */ /* 0x000e220008000c00 */
[----:B------:R-:W-:Y:S06]  /*ab50*/  BAR.ARV 0x4, 0x200 ;  /* 0x0108000000007b1d */ /* 0x000fec0000002000 */
[----:B------:R-:W-:Y:S05]  /*ab60*/  BRA `(.L_x_209) ;  /* 0x0000000800007947 */ /* 0x000fea0003800000 */
.L_x_208:
[----:B------:R-:W0:Y:S01]  /*ab70*/  S2R R2, SR_TID.X ;  /* 0x0000000000027919 */ /* 0x000e220000002100 */
[----:B------:R-:W-:Y:S01]  /*ab80*/  ULDC UR4, c[0x0][0xc3c] ;  /* 0x00030f0000047ab9 */ /* 0x000fe20000000800 */
[----:B------:R-:W1:Y:S01]  /*ab90*/  S2UR UR6, SR_CTAID.X ;  /* 0x00000000000679c3 */ /* 0x000e620000002500 */
[----:B------:R-:W-:Y:S01]  /*aba0*/  ULDC UR5, c[0x0][0xc38] ;  /* 0x00030e0000057ab9 */ /* 0x000fe20000000800 */
[----:B0-----:R-:W-:-:S04]  /*abb0*/  LOP3.LUT R5, R2, 0x1f, RZ, 0xc0, !PT ;  /* 0x0000001f02057812 */ /* 0x001fc800078ec0ff */
[----:B------:R-:W-:-:S04]  /*abc0*/  ISETP.NE.AND P0, PT, R5, 0x1f, PT ;  /* 0x0000001f0500780c */ /* 0x000fc80003f05270 */
[----:B------:R-:W-:-:S13]  /*abd0*/  ISETP.GE.OR P1, PT, R5, UR4, !P0 ;  /* 0x0000000405007c0c */ /* 0x000fda000c726670 */
[----:B------:R-:W0:Y:S02]  /*abe0*/  @!P1 LDC.64 R2, c[0x0][0xc80] ;  /* 0x00032000ff029b82 */ /* 0x000e240000000a00 */
[----:B0-----:R-:W-:-:S05]  /*abf0*/  @!P1 IMAD.WIDE.U32 R2, R5, 0x4, R2 ;  /* 0x0000000405029825 */ /* 0x001fca00078e0002 */
[----:B------:R-:W2:Y:S01]  /*ac00*/  @!P1 LDG.E R0, desc[UR56][R2.64] ;  /* 0x0000003802009981 */ /* 0x000ea2000c1e1900 */
[C---:B------:R-:W-:Y:S01]  /*ac10*/  ISETP.NE.AND P1, PT, R5.reuse, RZ, PT ;  /* 0x000000ff0500720c */ /* 0x040fe20003f25270 */
[----:B------:R-:W-:Y:S01]  /*ac20*/  UMOV UR4, URZ ;  /* 0x0000003f00047c82 */ /* 0x000fe20008000000 */
[C---:B------:R-:W-:Y:S01]  /*ac30*/  ISETP.GE.U32.AND P2, PT, R5.reuse, 0x2, PT ;  /* 0x000000020500780c */ /* 0x040fe20003f46070 */
[----:B------:R-:W-:Y:S01]  /*ac40*/  IMAD.MOV.U32 R16, RZ, RZ, RZ ;  /* 0x000000ffff107224 */ /* 0x000fe200078e00ff */
[C---:B------:R-:W-:Y:S02]  /*ac50*/  ISETP.GE.U32.AND P3, PT, R5.reuse, 0x4, PT ;  /* 0x000000040500780c */ /* 0x040fe40003f66070 */
[C---:B------:R-:W-:Y:S02]  /*ac60*/  ISETP.GE.U32.AND P4, PT, R5.reuse, 0x8, PT ;  /* 0x000000080500780c */ /* 0x040fe40003f86070 */
[----:B------:R-:W-:Y:S01]  /*ac70*/  ISETP.GE.U32.AND P5, PT, R5, 0x10, PT ;  /* 0x000000100500780c */ /* 0x000fe20003fa6070 */
[----:B--2---:R-:W0:Y:S02]  /*ac80*/  SHFL.UP PT, R4, R0, 0x1, RZ ;  /* 0x0420000000047989 */ /* 0x004e2400000e00ff */
[----:B0-----:R-:W-:-:S05]  /*ac90*/  SEL R7, R4, RZ, P1 ;  /* 0x000000ff04077207 */ /* 0x001fca0000800000 */
[----:B------:R-:W-:-:S05]  /*aca0*/  IMAD.IADD R7, R0, 0x1, R7 ;  /* 0x0000000100077824 */ /* 0x000fca00078e0207 */
[----:B------:R-:W0:Y:S02]  /*acb0*/  SHFL.UP PT, R4, R7, 0x2, RZ ;  /* 0x0440000007047989 */ /* 0x000e2400000e00ff */
        /* <DEDUP_REMOVED lines=11> */
[----:B------:R-:W0:Y:S02]  /*ad70*/  SHFL.IDX PT, R4, R7, 0x1f, 0x1f ;  /* 0x03e01f0007047f89 */ /* 0x000e2400000e0000 */
[----:B0-----:R-:W-:-:S04]  /*ad80*/  IMAD R4, R4, UR5, RZ ;  /* 0x0000000504047c24 */ /* 0x001fc8000f8e02ff */
[----:B------:R-:W-:Y:S01]  /*ad90*/  IMAD.MOV.U32 R3, RZ, RZ, R4 ;  /* 0x000000ffff037224 */ /* 0x000fe200078e0004 */
[----:B-1----:R-:W-:-:S13]  /*ada0*/  ISETP.GT.AND P6, PT, R4, UR6, PT ;  /* 0x0000000604007c0c */ /* 0x002fda000bfc4270 */
[----:B------:R-:W-:Y:S05]  /*adb0*/  @P6 BRA `(.L_x_210) ;  /* 0x00000000009c6947 */ /* 0x000fea0003800000 */
[----:B------:R-:W0:Y:S01]  /*adc0*/  LDC R6, c[0x0][0xc3c] ;  /* 0x00030f00ff067b82 */ /* 0x000e220000000800 */
[----:B------:R-:W-:Y:S01]  /*add0*/  IMAD.MOV.U32 R4, RZ, RZ, R3 ;  /* 0x000000ffff047224 */ /* 0x000fe200078e0003 */
[----:B------:R-:W-:Y:S01]  /*ade0*/  UMOV UR4, URZ ;  /* 0x0000003f00047c82 */ /* 0x000fe20008000000 */
[----:B------:R-:W-:Y:S01]  /*adf0*/  ULDC UR7, c[0x0][0xc3c] ;  /* 0x00030f0000077ab9 */ /* 0x000fe20000000800 */
[----:B------:R-:W-:-:S05]  /*ae00*/  ULDC UR5, c[0x0][0xc38] ;  /* 0x00030e0000057ab9 */ /* 0x000fca0000000800 */
.L_x_214:
[----:B------:R-:W-:Y:S01]  /*ae10*/  UIADD3 UR4, UR4, 0x1f, URZ ;  /* 0x0000001f04047890 */ /* 0x000fe2000fffe03f */
[----:B------:R-:W-:-:S05]  /*ae20*/  IMAD.U32 R19, RZ, RZ, UR7 ;  /* 0x00000007ff137e24 */ /* 0x000fca000f8e00ff */
[----:B0-----:R-:W-:-:S13]  /*ae30*/  ISETP.LE.AND P6, PT, R6, UR4, PT ;  /* 0x0000000406007c0c */ /* 0x001fda000bfc3270 */
[----:B------:R-:W-:Y:S05]  /*ae40*/  @P6 BRA `(.L_x_211) ;  /* 0x0000000400246947 */ /* 0x000fea0003800000 */
[----:B------:R-:W-:Y:S01]  /*ae50*/  VIADD R7, R5, UR4 ;  /* 0x0000000405077c36 */ /* 0x000fe20008000000 */
[----:B------:R-:W-:Y:S01]  /*ae60*/  BSSY B0, `(.L_x_212) ;  /* 0x0000007000007945 */ /* 0x000fe20003800000 */
[----:B------:R-:W-:-:S03]  /*ae70*/  IMAD.MOV.U32 R0, RZ, RZ, RZ ;  /* 0x000000ffff007224 */ /* 0x000fc600078e00ff */
[----:B------:R-:W-:-:S13]  /*ae80*/  ISETP.GE.OR P6, PT, R7, R6, !P0 ;  /* 0x000000060700720c */ /* 0x000fda00047c6670 */
[----:B------:R-:W-:Y:S05]  /*ae90*/  @P6 BRA `(.L_x_213) ;  /* 0x00000000000c6947 */ /* 0x000fea0003800000 */
[----:B------:R-:W0:Y:S02]  /*aea0*/  LDC.64 R2, c[0x0][0xc80] ;  /* 0x00032000ff027b82 */ /* 0x000e240000000a00 */
[----:B0-----:R-:W-:-:S05]  /*aeb0*/  IMAD.WIDE R2, R7, 0x4, R2 ;  /* 0x0000000407027825 */ /* 0x001fca00078e0202 */
[----:B------:R0:W5:Y:S02]  /*aec0*/  LDG.E R0, desc[UR56][R2.64] ;  /* 0x0000003802007981 */ /* 0x000164000c1e1900 */
.L_x_213:
[----:B------:R-:W-:Y:S05]  /*aed0*/  BSYNC B0 ;  /* 0x0000000000007941 */ /* 0x000fea0003800000 */
.L_x_212:
[----:B0----5:R-:W0:Y:S02]  /*aee0*/  SHFL.UP PT, R2, R0, 0x1, RZ ;  /* 0x0420000000027989 */ /* 0x021e2400000e00ff */
        /* <DEDUP_REMOVED lines=16> */
[----:B------:R-:W-:-:S05]  /*aff0*/  IMAD.IADD R4, R3, 0x1, R4 ;  /* 0x0000000103047824 */ /* 0x000fca00078e0204 */
[----:B------:R-:W-:-:S13]  /*b000*/  ISETP.GT.AND P6, PT, R4, UR6, PT ;  /* 0x0000000604007c0c */ /* 0x000fda000bfc4270 */
[----:B------:R-:W-:Y:S05]  /*b010*/  @!P6 BRA `(.L_x_214) ;  /* 0xfffffffc007ce947 */ /* 0x000fea000383ffff */
[----:B------:R-:W-:-:S07]  /*b020*/  IMAD.MOV.U32 R7, RZ, RZ, R9 ;  /* 0x000000ffff077224 */ /* 0x000fce00078e0009 */
.L_x_210:
[----:B------:R-:W-:-:S04]  /*b030*/  IMAD.IADD R9, R4, 0x1, -R3 ;  /* 0x0000000104097824 */ /* 0x000fc800078e0a03 */
[----:B------:R-:W-:-:S05]  /*b040*/  IMAD R2, R7, UR5, R9 ;  /* 0x0000000507027c24 */ /* 0x000fca000f8e0209 */
[----:B------:R-:W-:-:S13]  /*b050*/  ISETP.GT.AND P0, PT, R2, UR6, PT ;  /* 0x0000000602007c0c */ /* 0x000fda000bf04270 */
[----:B------:R-:W-:-:S04]  /*b060*/  VOTE.ANY R6, PT, !P0 ;  /* 0x0000000000067806 */ /* 0x000fc800040e0100 */
[----:B------:R-:W0:Y:S01]  /*b070*/  POPC R19, R6 ;  /* 0x0000000600137309 */ /* 0x000e220000000000 */
[----:B------:R-:W-:Y:S01]  /*b080*/  ISETP.NE.AND P0, PT, R6, RZ, PT ;  /* 0x000000ff0600720c */ /* 0x000fe20003f05270 */
[----:B0-----:R-:W0:Y:S02]  /*b090*/  SHFL.IDX PT, R0, R0, R19, 0x1f ;  /* 0x00001f1300007589 */ /* 0x001e2400000e0000 */
[----:B0-----:R-:W-:-:S04]  /*b0a0*/  IABS R4, R0 ;  /* 0x0000000000047213 */ /* 0x001fc80000000000 */
[----:B------:R-:W0:Y:S08]  /*b0b0*/  I2F.RP R8, R4 ;  /* 0x0000000400087306 */ /* 0x000e300000209400 */
[----:B0-----:R-:W0:Y:S02]  /*b0c0*/  MUFU.RCP R8, R8 ;  /* 0x0000000800087308 */ /* 0x001e240000001000 */
[----:B0-----:R-:W-:-:S06]  /*b0d0*/  VIADD R2, R8, 0xffffffe ;  /* 0x0ffffffe08027836 */ /* 0x001fcc0000000000 */
[----:B------:R0:W1:Y:S01]  /*b0e0*/  F2I.FTZ.U32.TRUNC.NTZ R3, R2 ;  /* 0x0000000200037305 */ /* 0x000062000021f000 */
[----:B------:R-:W-:Y:S05]  /*b0f0*/  @!P0 BRA `(.L_x_215) ;  /* 0x0000000000088947 */ /* 0x000fea0003800000 */
[----:B------:R-:W-:-:S06]  /*b100*/  VIADD R16, R19, 0xffffffff ;  /* 0xffffffff13107836 */ /* 0x000fcc0000000000 */
[----:B------:R2:W3:Y:S02]  /*b110*/  SHFL.IDX PT, R16, R7, R16, 0x1f ;  /* 0x00001f1007107589 */ /* 0x0004e400000e0000 */
.L_x_215:
[----:B---3--:R-:W-:Y:S01]  /*b120*/  IMAD R16, R16, UR5, R9 ;  /* 0x0000000510107c24 */ /* 0x008fe2000f8e0209 */
[----:B0-----:R-:W-:Y:S01]  /*b130*/  IABS R2, R0 ;  /* 0x0000000000027213 */ /* 0x001fe20000000000 */
[----:B-12---:R-:W-:Y:S02]  /*b140*/  IMAD.MOV R7, RZ, RZ, -R3 ;  /* 0x000000ffff077224 */ /* 0x006fe400078e0a03 */
[----:B------:R-:W-:Y:S01]  /*b150*/  VIADD R19, R19, UR4 ;  /* 0x0000000413137c36 */ /* 0x000fe20008000000 */
[----:B------:R-:W-:Y:S01]  /*b160*/  IADD3 R9, -R16, UR6, RZ ;  /* 0x0000000610097c10 */ /* 0x000fe2000fffe1ff */
[----:B------:R-:W-:Y:S02]  /*b170*/  IMAD.MOV R8, RZ, RZ, -R2 ;  /* 0x000000ffff087224 */ /* 0x000fe400078e0a02 */
[----:B------:R-:W-:Y:S01]  /*b180*/  IMAD R7, R7, R4, RZ ;  /* 0x0000000407077224 */ /* 0x000fe200078e02ff */
[----:B------:R-:W-:Y:S01]  /*b190*/  IABS R6, R9 ;  /* 0x0000000900067213 */ /* 0x000fe20000000000 */
[----:B------:R-:W-:-:S04]  /*b1a0*/  IMAD.MOV.U32 R2, RZ, RZ, RZ ;  /* 0x000000ffff027224 */ /* 0x000fc800078e00ff */
[----:B------:R-:W-:-:S04]  /*b1b0*/  IMAD.HI.U32 R2, R3, R7, R2 ;  /* 0x0000000703027227 */ /* 0x000fc800078e0002 */
[----:B------:R-:W-:Y:S02]  /*b1c0*/  IMAD.MOV.U32 R3, RZ, RZ, R6 ;  /* 0x000000ffff037224 */ /* 0x000fe400078e0006 */
[----:B------:R-:W-:Y:S02]  /*b1d0*/  IMAD.MOV.U32 R6, RZ, RZ, R8 ;  /* 0x000000ffff067224 */ /* 0x000fe400078e0008 */
[----:B------:R-:W-:-:S04]  /*b1e0*/  IMAD.HI.U32 R2, R2, R3, RZ ;  /* 0x0000000302027227 */ /* 0x000fc800078e00ff */
[----:B------:R-:W-:-:S05]  /*b1f0*/  IMAD R3, R2, R6, R3 ;  /* 0x0000000602037224 */ /* 0x000fca00078e0203 */
[----:B------:R-:W-:-:S13]  /*b200*/  ISETP.GT.U32.AND P1, PT, R4, R3, PT ;  /* 0x000000030400720c */ /* 0x000fda0003f24070 */
[----:B------:R-:W-:Y:S02]  /*b210*/  @!P1 IMAD.IADD R3, R3, 0x1, -R4 ;  /* 0x0000000103039824 */ /* 0x000fe400078e0a04 */
[----:B------:R-:W-:Y:S01]  /*b220*/  @!P1 VIADD R2, R2, 0x1 ;  /* 0x0000000102029836 */ /* 0x000fe20000000000 */
[----:B------:R-:W-:Y:S02]  /*b230*/  ISETP.NE.AND P1, PT, R0, RZ, PT ;  /* 0x000000ff0000720c */ /* 0x000fe40003f25270 */
[----:B------:R-:W-:Y:S02]  /*b240*/  ISETP.GE.U32.AND P0, PT, R3, R4, PT ;  /* 0x000000040300720c */ /* 0x000fe40003f06070 */
[----:B------:R-:W-:-:S04]  /*b250*/  LOP3.LUT R3, R9, R0, RZ, 0x3c, !PT ;  /* 0x0000000009037212 */ /* 0x000fc800078e3cff */
[----:B------:R-:W-:-:S07]  /*b260*/  ISETP.GE.AND P2, PT, R3, RZ, PT ;  /* 0x000000ff0300720c */ /* 0x000fce0003f46270 */
[----:B------:R-:W-:-:S06]  /*b270*/  @P0 VIADD R2, R2, 0x1 ;  /* 0x0000000102020836 */ /* 0x000fcc0000000000 */
[----:B------:R-:W-:Y:S01]  /*b280*/  @!P2 IMAD.MOV R2, RZ, RZ, -R2 ;  /* 0x000000ffff02a224 */ /* 0x000fe200078e0a02 */
[----:B------:R-:W-:-:S05]  /*b290*/  @!P1 LOP3.LUT R2, RZ, R0, RZ, 0x33, !PT ;  /* 0x00000000ff029212 */ /* 0x000fca00078e33ff */
[--C-:B------:R-:W-:Y:S02]  /*b2a0*/  IMAD.MOV R17, RZ, RZ, -R2.reuse ;  /* 0x000000ffff117224 */ /* 0x100fe400078e0a02 */
[----:B------:R-:W-:Y:S02]  /*b2b0*/  IMAD.MOV.U32 R18, RZ, RZ, R2 ;  /* 0x000000ffff127224 */ /* 0x000fe400078e0002 */
[----:B------:R-:W-:Y:S01]  /*b2c0*/  IMAD R17, R0, R17, R9 ;  /* 0x0000001100117224 */ /* 0x000fe200078e0209 */
[----:B------:R-:W-:Y:S06]  /*b2d0*/  BRA `(.L_x_216) ;  /* 0x00000000000c7947 */ /* 0x000fec0003800000 */
.L_x_211:
[----:B------:R-:W-:Y:S02]  /*b2e0*/  IMAD.MOV.U32 R17, RZ, RZ, RZ ;  /* 0x000000ffff117224 */ /* 0x000fe400078e00ff */
[----:B------:R-:W-:Y:S02]  /*b2f0*/  IMAD.U32 R16, RZ, RZ, UR6 ;  /* 0x00000006ff107e24 */ /* 0x000fe4000f8e00ff */
[----:B------:R-:W-:-:S07]  /*b300*/  IMAD.MOV.U32 R18, RZ, RZ, RZ ;  /* 0x000000ffff127224 */ /* 0x000fce00078e00ff */
.L_x_216:
[----:B------:R-:W-:-:S13]  /*b310*/  ISETP.NE.AND P0, PT, R5, RZ, PT ;  /* 0x000000ff0500720c */ /* 0x000fda0003f05270 */
[----:B------:R-:W0:Y:S01]  /*b320*/  @!P0 S2R R3, SR_CgaCtaId ;  /* 0x0000000000038919 */ /* 0x000e220000008800 */
[----:B------:R-:W-:-:S04]  /*b330*/  @!P0 MOV R0, 0x400 ;  /* 0x0000040000008802 */ /* 0x000fc80000000f00 */
[----:B0-----:R-:W-:-:S05]  /*b340*/  @!P0 LEA R0, R3, R0, 0x18 ;  /* 0x0000000003008211 */ /* 0x001fca00078ec0ff */
[----:B------:R1:W-:Y:S01]  /*b350*/  @!P0 STS.128 [R0+0x31cd0], R16 ;  /* 0x031cd01000008388 */ /* 0x0003e20000000c00 */
[----:B------:R-:W-:Y:S06]  /*b360*/  BAR.ARV 0x5, 0x200 ;  /* 0x0148000000007b1d */ /* 0x000fec0000002000 */
.L_x_209:
[----:B------:R2:W-:Y:S01]  /*b370*/  STL [R1+0x30], RZ ;  /* 0x000030ff01007387 */ /* 0x0005e20000100800 */
[----:B------:R-:W-:Y:S01]  /*b380*/  ULDC UR4, c[0x0][0xc3c] ;  /* 0x00030f0000047ab9 */ /* 0x000fe20000000800 */
[----:B------:R-:W-:Y:S01]  /*b390*/  IMAD.MOV.U32 R26, RZ, RZ, 0x1 ;  /* 0x00000001ff1a7424 */ /* 0x000fe200078e00ff */
[----:B0-----:R-:W-:Y:S01]  /*b3a0*/  ISETP.GE.AND P0, PT, R19, UR4, PT ;  /* 0x0000000413007c0c */ /* 0x001fe2000bf06270 */
[----:B------:R-:W-:-:S12]  /*b3b0*/  IMAD.MOV.U32 R23, RZ, RZ, RZ ;  /* 0x000000ffff177224 */ /* 0x000fd800078e00ff */
[----:B--2---:R-:W-:Y:S05]  /*b3c0*/  @P0 BRA `(.L_x_217) ;  /* 0x0000005000700947 */ /* 0x004fea0003800000 */
[----:B------:R-:W0:Y:S01]  /*b3d0*/  S2R R6, SR_TID.X ;  /* 0x0000000000067919 */ /* 0x000e220000002100 */
[----:B------:R-:W2:Y:S01]  /*b3e0*/  S2UR UR5, SR_CgaCtaId ;  /* 0x00000000000579c3 */ /* 0x000ea20000008800 */
[----:B------:R-:W-:Y:S01]  /*b3f0*/  UMOV UR4, 0x400 ;  /* 0x0000040000047882 */ /* 0x000fe20000000000 */
[----:B------:R-:W-:Y:S01]  /*b400*/  BSSY B8, `(.L_x_217) ;  /* 0x0000518000087945 */ /* 0x000fe20003800000 */
[----:B------:R3:W-:Y:S01]  /*b410*/  STL [R1+0x30], RZ ;  /* 0x000030ff01007387 */ /* 0x0007e20000100800 */
[----:B------:R-:W-:Y:S01]  /*b420*/  IMAD.MOV.U32 R26, RZ, RZ, 0x1 ;  /* 0x00000001ff1a7424 */ /* 0x000fe200078e00ff */
[----:B------:R-:W-:Y:S01]  /*b430*/  ULDC UR36, c[0x0][0xc] ;  /* 0x0000030000247ab9 */ /* 0x000fe20000000800 */
[----:B------:R-:W-:Y:S01]  /*b440*/  IMAD.MOV.U32 R23, RZ, RZ, RZ ;  /* 0x000000ffff177224 */ /* 0x000fe200078e00ff */
[----:B------:R-:W-:Y:S01]  /*b450*/  ULDC.64 UR38, c[0x0][0x198] ;  /* 0x0000660000267ab9 */ /* 0x000fe20000000a00 */
[----:B--2---:R-:W-:-:S06]  /*b460*/  ULEA UR4, UR5, UR4, 0x18 ;  /* 0x0000000405047291 */ /* 0x004fcc000f8ec03f */
[----:B------:R-:W-:Y:S01]  /*b470*/  IMAD.U32 R22, RZ, RZ, UR4 ;  /* 0x00000004ff167e24 */ /* 0x000fe2000f8e00ff */
[C---:B0-----:R-:W-:Y:S01]  /*b480*/  LOP3.LUT R5, R6.reuse, 0x7f, RZ, 0xc0, !PT ;  /* 0x0000007f06057812 */ /* 0x041fe200078ec0ff */
[----:B-1----:R-:W-:-:S04]  /*b490*/  IMAD.SHL.U32 R0, R6, 0x8, RZ ;  /* 0x0000000806007824 */ /* 0x002fc800078e00ff */
[----:B------:R-:W-:Y:S01]  /*b4a0*/  IMAD.SHL.U32 R4, R5, 0x8, RZ ;  /* 0x0000000805047824 */ /* 0x000fe200078e00ff */
[C---:B------:R-:W-:Y:S02]  /*b4b0*/  LOP3.LUT R3, R0.reuse, 0x20, RZ, 0xc0, !PT ;  /* 0x0000002000037812 */ /* 0x040fe400078ec0ff */
[----:B------:R-:W-:Y:S02]  /*b4c0*/  LOP3.LUT R2, R0, 0xd8, RZ, 0xc0, !PT ;  /* 0x000000d800027812 */ /* 0x000fe400078ec0ff */
[----:B------:R-:W-:Y:S02]  /*b4d0*/  LOP3.LUT R3, R3, 0x300, R4, 0xf8, !PT ;  /* 0x0000030003037812 */ /* 0x000fe400078ef804 */
[----:B------:R-:W-:Y:S02]  /*b4e0*/  LOP3.LUT R2, R2, 0x18, R6, 0x78, !PT ;  /* 0x0000001802027812 */ /* 0x000fe400078e7806 */
[----:B------:R-:W-:Y:S02]  /*b4f0*/  SHF.R.U32.HI R4, RZ, 0x2, R5 ;  /* 0x00000002ff047819 */ /* 0x000fe40000011605 */
[----:B------:R-:W-:Y:S01]  /*b500*/  LOP3.LUT R3, R3, R2, RZ, 0xfc, !PT ;  /* 0x0000000203037212 */ /* 0x000fe200078efcff */
[----:B------:R-:W-:Y:S01]  /*b510*/  IMAD.SHL.U32 R2, R6, 0x20, RZ ;  /* 0x0000002006027824 */ /* 0x000fe200078e00ff */
[----:B------:R-:W-:-:S03]  /*b520*/  LOP3.LUT R0, R0, 0x18, RZ, 0xc0, !PT ;  /* 0x0000001800007812 */ /* 0x000fc600078ec0ff */
[----:B------:R-:W-:Y:S01]  /*b530*/  IMAD R3, R3, 0x2, R22 ;  /* 0x0000000203037824 */ /* 0x000fe200078e0216 */
[----:B------:R-:W-:Y:S02]  /*b540*/  LOP3.LUT R4, R4, 0x60, R2, 0xf8, !PT ;  /* 0x0000006004047812 */ /* 0x000fe400078ef802 */
[C---:B------:R-:W-:Y:S02]  /*b550*/  LOP3.LUT R2, R0.reuse, 0x20, RZ, 0xfc, !PT ;  /* 0x0000002000027812 */ /* 0x040fe400078efcff */
[----:B------:R3:W-:Y:S01]  /*b560*/  STL [R1+0x4], R3 ;  /* 0x0000040301007387 */ /* 0x0007e20000100800 */
[----:B------:R-:W-:-:S07]  /*b570*/  LOP3.LUT R0, R0, 0x40, RZ, 0xfc, !PT ;  /* 0x0000004000007812 */ /* 0x000fce00078efcff */
.L_x_321:
[----:B0--3--:R-:W0:Y:S02]  /*b580*/  LDC.64 R2, c[0x0][0xc88] ;  /* 0x00032200ff027b82 */ /* 0x009e240000000a00 */
[----:B0-----:R-:W-:-:S05]  /*b590*/  IMAD.WIDE R2, R19, 0x4, R2 ;  /* 0x0000000413027825 */ /* 0x001fca00078e0202 */
[----:B--2---:R-:W2:Y:S01]  /*b5a0*/  LDG.E R9, desc[UR56][R2.64] ;  /* 0x0000003802097981 */ /* 0x004ea2000c1e1900 */
[----:B------:R-:W-:Y:S05]  /*b5b0*/  YIELD ;  /* 0x0000000000007946 */ /* 0x000fea0003800000 */
[----:B------:R-:W-:Y:S01]  /*b5c0*/  ULDC.64 UR4, c[0x0][0xa28] ;  /* 0x00028a0000047ab9 */ /* 0x000fe20000000a00 */
[----:B-1----:R-:W-:Y:S01]  /*b5d0*/  IMAD.MOV.U32 R0, RZ, RZ, RZ ;  /* 0x000000ffff007224 */ /* 0x002fe200078e00ff */
[----:B------:R-:W-:Y:S01]  /*b5e0*/  ISETP.NE.U32.AND P0, PT, RZ, UR4, PT ;  /* 0x00000004ff007c0c */ /* 0x000fe2000bf05070 */
[----:B------:R-:W-:Y:S01]  /*b5f0*/  IMAD.MOV.U32 R6, RZ, RZ, RZ ;  /* 0x000000ffff067224 */ /* 0x000fe200078e00ff */
[----:B------:R-:W-:Y:S01]  /*b600*/  ULDC.64 UR6, c[0x0][0xa18] ;  /* 0x0002860000067ab9 */ /* 0x000fe20000000a00 */
[----:B------:R-:W-:Y:S01]  /*b610*/  ULDC.64 UR8, c[0x0][0xa08] ;  /* 0x0002820000087ab9 */ /* 0x000fe20000000a00 */
[----:B------:R-:W-:-:S02]  /*b620*/  ISETP.NE.AND.EX P0, PT, RZ, UR5, PT, P0 ;  /* 0x00000005ff007c0c */ /* 0x000fc4000bf05300 */
[----:B--2---:R-:W-:Y:S01]  /*b630*/  SHF.R.S32.HI R4, RZ, 0x1f, R9 ;  /* 0x0000001fff047819 */ /* 0x004fe20000011409 */
[----:B------:R-:W-:-:S10]  /*b640*/  IMAD.SHL.U32 R24, R9, 0x4, RZ ;  /* 0x0000000409187824 */ /* 0x000fd400078e00ff */
[C---:B------:R-:W-:Y:S01]  /*b650*/  @P0 LEA R2, P1, R9.reuse, UR4, 0x2 ;  /* 0x0000000409020c11 */ /* 0x040fe2000f8210ff */
[----:B------:R-:W-:Y:S03]  /*b660*/  STL [R1+0x8], R9 ;  /* 0x0000080901007387 */ /* 0x000fe60000100800 */
[C-C-:B------:R-:W-:Y:S01]  /*b670*/  @P0 LEA.HI.X R3, R9.reuse, UR5, R4.reuse, 0x2, P1 ;  /* 0x0000000509030c11 */ /* 0x140fe200088f1404 */
[----:B------:R-:W-:Y:S01]  /*b680*/  ULDC.64 UR4, c[0x0][0xa00] ;  /* 0x0002800000047ab9 */ /* 0x000fe20000000a00 */
[----:B------:R-:W-:Y:S01]  /*b690*/  SHF.L.U64.HI R8, R9, 0x2, R4 ;  /* 0x0000000209087819 */ /* 0x000fe20000010204 */
[----:B------:R0:W-:Y:S01]  /*b6a0*/  STL [R1+0x18], R4 ;  /* 0x0000180401007387 */ /* 0x0001e20000100800 */
[----:B------:R-:W-:-:S03]  /*b6b0*/  ISETP.NE.U32.AND P1, PT, RZ, UR4, PT ;  /* 0x00000004ff007c0c */ /* 0x000fc6000bf25070 */
[----:B------:R1:W5:Y:S01]  /*b6c0*/  @P0 LDG.E R0, desc[UR56][R2.64] ;  /* 0x0000003802000981 */ /* 0x000362000c1e1900 */
[----:B------:R-:W-:Y:S01]  /*b6d0*/  ISETP.NE.AND.EX P1, PT, RZ, UR5, PT, P1 ;  /* 0x00000005ff007c0c */ /* 0x000fe2000bf25310 */
[----:B------:R-:W-:Y:S01]  /*b6e0*/  IMAD.MOV.U32 R28, RZ, RZ, RZ ;  /* 0x000000ffff1c7224 */ /* 0x000fe200078e00ff */
[----:B------:R-:W-:Y:S01]  /*b6f0*/  ISETP.NE.U32.AND P2, PT, RZ, UR6, PT ;  /* 0x00000006ff007c0c */ /* 0x000fe2000bf45070 */
[----:B------:R-:W-:Y:S01]  /*b700*/  STL [R1], R8 ;  /* 0x0000000801007387 */ /* 0x000fe20000100800 */
[----:B------:R-:W-:Y:S02]  /*b710*/  ISETP.NE.U32.AND P0, PT, RZ, UR8, PT ;  /* 0x00000008ff007c0c */ /* 0x000fe4000bf05070 */
[----:B------:R-:W-:Y:S02]  /*b720*/  ISETP.NE.AND.EX P2, PT, RZ, UR7, PT, P2 ;  /* 0x00000007ff007c0c */ /* 0x000fe4000bf45320 */
[----:B------:R-:W-:Y:S02]  /*b730*/  ISETP.NE.AND.EX P0, PT, RZ, UR9, PT, P0 ;  /* 0x00000009ff007c0c */ /* 0x000fe4000bf05300 */
[----:B-1----:R-:W-:-:S02]  /*b740*/  IADD3 R2, P3, R24, UR4, RZ ;  /* 0x0000000418027c10 */ /* 0x002fc4000ff7e0ff */
[----:B0-----:R-:W-:Y:S02]  /*b750*/  IADD3 R4, P4, R24, UR8, RZ ;  /* 0x0000000818047c10 */ /* 0x001fe4000ff9e0ff */
[C---:B------:R-:W-:Y:S01]  /*b760*/  IADD3.X R3, R8.reuse, UR5, RZ, P3, !PT ;  /* 0x0000000508037c10 */ /* 0x040fe20009ffe4ff */
[----:B------:R-:W-:Y:S01]  /*b770*/  ULDC UR4, c[0x0][0x288] ;  /* 0x0000a20000047ab9 */ /* 0x000fe20000000800 */
[----:B------:R-:W-:-:S03]  /*b780*/  IADD3.X R5, R8, UR9, RZ, P4, !PT ;  /* 0x0000000908057c10 */ /* 0x000fc6000a7fe4ff */
[----:B------:R-:W2:Y:S01]  /*b790*/  @P1 LDG.E R6, desc[UR56][R2.64] ;  /* 0x0000003802061981 */ /* 0x000ea2000c1e1900 */
[----:B------:R-:W-:Y:S01]  /*b7a0*/  IMAD.U32 R10, RZ, RZ, UR4 ;  /* 0x00000004ff0a7e24 */ /* 0x000fe2000f8e00ff */
[----:B------:R-:W-:Y:S02]  /*b7b0*/  ULDC.64 UR4, c[0x0][0x418] ;  /* 0x0001060000047ab9 */ /* 0x000fe40000000a00 */
[----:B------:R-:W5:Y:S04]  /*b7c0*/  @P0 LDG.E R28, desc[UR56][R4.64] ;  /* 0x00000038041c0981 */ /* 0x000f68000c1e1900 */
[----:B--2---:R0:W-:Y:S02]  /*b7d0*/  STL [R1+0x14], R6 ;  /* 0x0000140601007387 */ /* 0x0041e40000100800 */
[----:B0-----:R-:W-:-:S04]  /*b7e0*/  @P2 IADD3 R6, P3, R24, UR6, RZ ;  /* 0x0000000618062c10 */ /* 0x001fc8000ff7e0ff */
[----:B------:R-:W-:-:S05]  /*b7f0*/  @P2 IADD3.X R7, R8, UR7, RZ, P3, !PT ;  /* 0x0000000708072c10 */ /* 0x000fca0009ffe4ff */
[----:B------:R0:W2:Y:S01]  /*b800*/  @P2 LDG.E R10, desc[UR56][R6.64] ;  /* 0x00000038060a2981 */ /* 0x0000a2000c1e1900 */
[----:B------:R-:W-:-:S03]  /*b810*/  UISETP.NE.U32.AND UP0, UPT, UR4, URZ, UPT ;  /* 0x0000003f0400728c */ /* 0x000fc6000bf05070 */
[----:B------:R-:W-:Y:S01]  /*b820*/  ULDC UR4, c[0x0][0x424] ;  /* 0x0001090000047ab9 */ /* 0x000fe20000000800 */
[----:B------:R-:W-:-:S03]  /*b830*/  UISETP.NE.AND.EX UP0, UPT, UR5, URZ, UPT, UP0 ;  /* 0x0000003f0500728c */ /* 0x000fc6000bf05300 */
[----:B------:R-:W-:Y:S01]  /*b840*/  ULDC UR5, c[0x0][0x2f0] ;  /* 0x0000bc0000057ab9 */ /* 0x000fe20000000800 */
[----:B------:R-:W-:-:S04]  /*b850*/  USEL UR4, UR4, 0x1, UP0 ;  /* 0x0000000104047887 */ /* 0x000fc80008000000 */
[----:B------:R-:W-:-:S06]  /*b860*/  UIMAD UR4, UR4, UR5, URZ ;  /* 0x00000005040472a4 */ /* 0x000fcc000f8e023f */
[----:B0-----:R-:W-:Y:S01]  /*b870*/  IMAD.U32 R6, RZ, RZ, UR4 ;  /* 0x00000004ff067e24 */ /* 0x001fe2000f8e00ff */
[----:B--2---:R0:W-:Y:S01]  /*b880*/  STL [R1+0x2c], R10 ;  /* 0x00002c0a01007387 */ /* 0x0041e20000100800 */
[----:B----4-:R-:W-:Y:S05]  /*b890*/  @P2 BRA `(.L_x_218) ;  /* 0x0000000000142947 */ /* 0x010fea0003800000 */
[----:B------:R-:W-:Y:S05]  /*b8a0*/  @!P1 BRA `(.L_x_218) ;  /* 0x0000000000109947 */ /* 0x000fea0003800000 */
[----:B------:R-:W2:Y:S04]  /*b8b0*/  LDG.E R7, desc[UR56][R2.64] ;  /* 0x0000003802077981 */ /* 0x000ea8000c1e1900 */
[----:B------:R-:W2:Y:S02]  /*b8c0*/  LDG.E R2, desc[UR56][R2.64+0x4] ;  /* 0x0000043802027981 */ /* 0x000ea4000c1e1900 */
[----:B--2---:R-:W-:-:S05]  /*b8d0*/  IMAD.IADD R2, R2, 0x1, -R7 ;  /* 0x0000000102027824 */ /* 0x004fca00078e0a07 */
[----:B------:R1:W-:Y:S02]  /*b8e0*/  STL [R1+0x2c], R2 ;  /* 0x00002c0201007387 */ /* 0x0003e40000100800 */
.L_x_218:
[----:B------:R-:W-:Y:S01]  /*b8f0*/  ULDC.64 UR4, c[0x0][0xa20] ;  /* 0x0002880000047ab9 */ /* 0x000fe20000000a00 */
[----:B-----5:R-:W-:Y:S01]  /*b900*/  IMAD.IADD R28, R28, 0x1, R0 ;  /* 0x000000011c1c7824 */ /* 0x020fe200078e0200 */
[----:B------:R-:W-:Y:S01]  /*b910*/  ISETP.NE.U32.AND P1, PT, RZ, UR4, PT ;  /* 0x00000004ff007c0c */ /* 0x000fe2000bf25070 */
[----:B------:R-:W-:-:S03]  /*b920*/  IMAD.MOV.U32 R25, RZ, RZ, R9 ;  /* 0x000000ffff197224 */ /* 0x000fc600078e0009 */
[----:B------:R-:W-:-:S13]  /*b930*/  ISETP.NE.AND.EX P1, PT, RZ, UR5, PT, P1 ;  /* 0x00000005ff007c0c */ /* 0x000fda000bf25310 */
[----:B------:R-:W-:Y:S05]  /*b940*/  @!P1 BRA `(.L_x_219) ;  /* 0x0000000000109947 */ /* 0x000fea0003800000 */
[----:B-1----:R-:W-:-:S04]  /*b950*/  IADD3 R2, P0, R24, UR4, RZ ;  /* 0x0000000418027c10 */ /* 0x002fc8000ff1e0ff */
[----:B------:R-:W-:-:S05]  /*b960*/  IADD3.X R3, R8, UR5, RZ, P0, !PT ;  /* 0x0000000508037c10 */ /* 0x000fca00087fe4ff */
[----:B------:R1:W5:Y:S01]  /*b970*/  LDG.E R6, desc[UR56][R2.64] ;  /* 0x0000003802067981 */ /* 0x000362000c1e1900 */
[----:B------:R-:W-:Y:S05]  /*b980*/  BRA `(.L_x_220) ;  /* 0x0000000000107947 */ /* 0x000fea0003800000 */
.L_x_219:
[----:B------:R-:W-:Y:S05]  /*b990*/  @!P0 BRA `(.L_x_220) ;  /* 0x00000000000c8947 */ /* 0x000fea0003800000 */
[----:B------:R-:W2:Y:S04]  /*b9a0*/  LDG.E R6, desc[UR56][R4.64] ;  /* 0x0000003804067981 */ /* 0x000ea8000c1e1900 */
[----:B------:R-:W2:Y:S02]  /*b9b0*/  LDG.E R4, desc[UR56][R4.64+0x4] ;  /* 0x0000043804047981 */ /* 0x000ea4000c1e1900 */
[----:B--2---:R-:W-:-:S07]  /*b9c0*/  IMAD.IADD R6, R4, 0x1, -R6 ;  /* 0x0000000104067824 */ /* 0x004fce00078e0a06 */
.L_x_220:
[----:B-1---5:R-:W-:Y:S01]  /*b9d0*/  IMAD.IADD R2, R6, 0x1, -R0 ;  /* 0x0000000106027824 */ /* 0x022fe200078e0a00 */
[----:B------:R-:W-:Y:S03]  /*b9e0*/  BSSY B7, `(.L_x_221) ;  /* 0x000041b000077945 */ /* 0x000fe60003800000 */
[C---:B------:R-:W-:Y:S01]  /*b9f0*/  VIADD R0, R2.reuse, 0x8f ;  /* 0x0000008f02007836 */ /* 0x040fe20000000000 */
[----:B------:R1:W-:Y:S01]  /*ba00*/  STL [R1+0x28], R2 ;  /* 0x0000280201007387 */ /* 0x0003e20000100800 */
[----:B------:R-:W-:Y:S02]  /*ba10*/  ISETP.GT.AND P0, PT, R2, RZ, PT ;  /* 0x000000ff0200720c */ /* 0x000fe40003f04270 */
[----:B------:R-:W-:-:S05]  /*ba20*/  IMAD.HI R0, R0, 0x38e38e39, RZ ;  /* 0x38e38e3900007827 */ /* 0x000fca00078e02ff */
[----:B-1----:R-:W-:-:S04]  /*ba30*/  SHF.R.U32.HI R2, RZ, 0x1f, R0 ;  /* 0x0000001fff027819 */ /* 0x002fc80000011600 */
[----:B------:R-:W-:-:S05]  /*ba40*/  LEA.HI.SX32 R0, R0, R2, 0x1b ;  /* 0x0000000200007211 */ /* 0x000fca00078fdaff */
[----:B------:R1:W-:Y:S01]  /*ba50*/  STL [R1+0x10], R0 ;  /* 0x0000100001007387 */ /* 0x0003e20000100800 */
[----:B------:R-:W-:Y:S05]  /*ba60*/  @P0 BRA `(.L_x_222) ;  /* 0x0000000000440947 */ /* 0x000fea0003800000 */
[----:B------:R-:W2:Y:S02]  /*ba70*/  S2R R3, SR_TID.X ;  /* 0x0000000000037919 */ /* 0x000ea40000002100 */
[----:B--2---:R-:W-:-:S04]  /*ba80*/  LOP3.LUT R3, R3, 0x7f, RZ, 0xc0, !PT ;  /* 0x0000007f03037812 */ /* 0x004fc800078ec0ff */
[----:B------:R-:W-:-:S13]  /*ba90*/  ISETP.NE.AND P0, PT, R3, RZ, PT ;  /* 0x000000ff0300720c */ /* 0x000fda0003f05270 */
[----:B------:R-:W-:Y:S05]  /*baa0*/  @P0 BRA `(.L_x_223) ;  /* 0x0000004000380947 */ /* 0x000fea0003800000 */
[----:B------:R-:W2:Y:S01]  /*bab0*/  S2R R5, SR_LANEID ;  /* 0x0000000000057919 */ /* 0x000ea20000000000 */
[----:B------:R-:W-:Y:S01]  /*bac0*/  VOTEU.ANY UR4, UPT, PT ;  /* 0x0000000000047886 */ /* 0x000fe200038e0100 */
[----:B------:R-:W3:Y:S01]  /*bad0*/  LDC.64 R2, c[0x0][0xc60] ;  /* 0x00031800ff027b82 */ /* 0x000ee20000000a00 */
[----:B-1----:R-:W2:Y:S02]  /*bae0*/  FLO.U32 R0, UR4 ;  /* 0x0000000400007d00 */ /* 0x002ea400080e0000 */
[----:B--2---:R-:W-:-:S06]  /*baf0*/  ISETP.EQ.U32.AND P0, PT, R0, R5, PT ;  /* 0x000000050000720c */ /* 0x004fcc0003f02070 */
[----:B------:R-:W3:Y:S07]  /*bb00*/  POPC R5, UR4 ;  /* 0x0000000400057d09 */ /* 0x000eee0008000000 */
[----:B---3--:R-:W2:Y:S01]  /*bb10*/  @P0 ATOMG.E.ADD.STRONG.GPU PT, R3, desc[UR56][R2.64], R5 ;  /* 0x00000005020309a8 */ /* 0x008ea200081ee1f8 */
[----:B------:R-:W1:Y:S02]  /*bb20*/  S2R R4, SR_LTMASK ;  /* 0x0000000000047919 */ /* 0x000e640000003900 */
[----:B-1----:R-:W-:-:S04]  /*bb30*/  LOP3.LUT R4, R4, UR4, RZ, 0xc0, !PT ;  /* 0x0000000404047c12 */ /* 0x002fc8000f8ec0ff */
[----:B------:R-:W1:Y:S01]  /*bb40*/  POPC R7, R4 ;  /* 0x0000000400077309 */ /* 0x000e620000000000 */
[----:B--2---:R-:W1:Y:S02]  /*bb50*/  SHFL.IDX PT, R0, R3, R0, 0x1f ;  /* 0x00001f0003007589 */ /* 0x004e6400000e0000 */
[----:B-1----:R-:W-:Y:S01]  /*bb60*/  IADD3 R16, R0, UR36, R7 ;  /* 0x0000002400107c10 */ /* 0x002fe2000fffe007 */
[----:B------:R-:W-:Y:S06]  /*bb70*/  BRA `(.L_x_223) ;  /* 0x0000004000047947 */ /* 0x000fec0003800000 */
.L_x_222:
[----:B-1----:R-:W-:Y:S01]  /*bb80*/  VIADD R0, R22, 0x16a00 ;  /* 0x00016a0016007836 */ /* 0x002fe20000000000 */
[----:B------:R-:W-:Y:S04]  /*bb90*/  BSSY B6, `(.L_x_224) ;  /* 0x0000013000067945 */ /* 0x000fe80003800000 */
[----:B------:R-:W-:-:S13]  /*bba0*/  LOP3.LUT P0, RZ, R0, 0x1bf, RZ, 0xc0, !PT ;  /* 0x000001bf00ff7812 */ /* 0x000fda000780c0ff */
        /* <DEDUP_REMOVED lines=8> */
[----:B------:R-:W-:Y:S02]  /*bc30*/  IMAD.U32 R6, RZ, RZ, UR8 ;  /* 0x00000008ff067e24 */ /* 0x000fe4000f8e00ff */
[----:B------:R-:W-:-:S02]  /*bc40*/  IMAD.U32 R7, RZ, RZ, UR9 ;  /* 0x00000009ff077e24 */ /* 0x000fc4000f8e00ff */
[----:B0-----:R-:W-:Y:S02]  /*bc50*/  IMAD.U32 R10, RZ, RZ, UR4 ;  /* 0x00000004ff0a7e24 */ /* 0x001fe4000f8e00ff */
[----:B------:R-:W-:Y:S02]  /*bc60*/  IMAD.U32 R11, RZ, RZ, UR5 ;  /* 0x00000005ff0b7e24 */ /* 0x000fe4000f8e00ff */
[----:B------:R-:W-:Y:S02]  /*bc70*/  IMAD.MOV.U32 R8, RZ, RZ, 0x70 ;  /* 0x00000070ff087424 */ /* 0x000fe400078e00ff */
[----:B------:R-:W-:Y:S02]  /*bc80*/  IMAD.MOV.U32 R12, RZ, RZ, 0x1 ;  /* 0x00000001ff0c7424 */ /* 0x000fe400078e00ff */
[----:B------:R-:W-:-:S07]  /*bc90*/  IMAD.MOV.U32 R13, RZ, RZ, RZ ;  /* 0x000000ffff0d7224 */ /* 0x000fce00078e00ff */
[----:B------:R-:W-:-:S07]  /*bca0*/  LEPC R20, `(.L_x_225) ;  /* 0x000000001014794e */ /* 0x000fce0000000000 */
[----:B-1----:R-:W-:Y:S05]  /*bcb0*/  CALL.ABS.NOINC R2 ;  /* 0x0000000002007343 */ /* 0x002fea0003c00000 */
.L_x_225:
[----:B------:R-:W-:Y:S05]  /*bcc0*/  BSYNC B6 ;  /* 0x0000000000067941 */ /* 0x000fea0003800000 */
.L_x_224:
[----:B------:R-:W-:Y:S01]  /*bcd0*/  VIADD R0, R22, 0x200 ;  /* 0x0000020016007836 */ /* 0x000fe20000000000 */
[----:B------:R-:W-:Y:S04]  /*bce0*/  BSSY B6, `(.L_x_226) ;  /* 0x0000023000067945 */ /* 0x000fe80003800000 */
[----:B------:R-:W-:-:S13]  /*bcf0*/  LOP3.LUT P0, RZ, R0, 0x1bf, RZ, 0xc0, !PT ;  /* 0x000001bf00ff7812 */ /* 0x000fda000780c0ff */
        /* <DEDUP_REMOVED lines=8> */
[----:B------:R-:W-:Y:S02]  /*bd80*/  IMAD.U32 R6, RZ, RZ, UR8 ;  /* 0x00000008ff067e24 */ /* 0x000fe4000f8e00ff */
[----:B------:R-:W-:-:S02]  /*bd90*/  IMAD.U32 R7, RZ, RZ, UR9 ;  /* 0x00000009ff077e24 */ /* 0x000fc4000f8e00ff */
[----:B0-----:R-:W-:Y:S02]  /*bda0*/  IMAD.U32 R10, RZ, RZ, UR4 ;  /* 0x00000004ff0a7e24 */ /* 0x001fe4000f8e00ff */
[----:B------:R-:W-:Y:S02]  /*bdb0*/  IMAD.U32 R11, RZ, RZ, UR5 ;  /* 0x00000005ff0b7e24 */ /* 0x000fe4000f8e00ff */
[----:B------:R-:W-:Y:S02]  /*bdc0*/  IMAD.MOV.U32 R8, RZ, RZ, 0x70 ;  /* 0x00000070ff087424 */ /* 0x000fe400078e00ff */
[----:B------:R-:W-:Y:S02]  /*bdd0*/  IMAD.MOV.U32 R12, RZ, RZ, 0x1 ;  /* 0x00000001ff0c7424 */ /* 0x000fe400078e00ff */
[----:B-1----:R-:W-:-:S07]  /*bde0*/  IMAD.MOV.U32 R13, RZ, RZ, RZ ;  /* 0x000000ffff0d7224 */ /* 0x002fce00078e00ff */
[----:B------:R-:W-:-:S07]  /*bdf0*/  LEPC R20, `(.L_x_228) ;  /* 0x000000001014794e */ /* 0x000fce0000000000 */
[----:B--2---:R-:W-:Y:S05]  /*be00*/  CALL.ABS.NOINC R2 ;  /* 0x0000000002007343 */ /* 0x004fea0003c00000 */
.L_x_228:
[----:B------:R-:W-:Y:S01]  /*be10*/  MOV R2, 0x0 ;  /* 0x0000000000027802 */ /* 0x000fe20000000f00 */
        /* <DEDUP_REMOVED lines=15> */
.L_x_227:
[----:B------:R-:W-:Y:S05]  /*bf10*/  BSYNC B6 ;  /* 0x0000000000067941 */ /* 0x000fea0003800000 */
.L_x_226:
[----:B------:R-:W2:Y:S01]  /*bf20*/  LDL.LU R21, [R1] ;  /* 0x0000000001157983 */ /* 0x000ea20000300800 */
[----:B------:R-:W-:Y:S02]  /*bf30*/  ULDC.64 UR4, c[0x0][0x9f8] ;  /* 0x00027e0000047ab9 */ /* 0x000fe40000000a00 */
[----:B------:R-:W-:Y:S01]  /*bf40*/  ISETP.NE.U32.AND P0, PT, RZ, UR4, PT ;  /* 0x00000004ff007c0c */ /* 0x000fe2000bf05070 */
[----:B------:R-:W3:Y:S03]  /*bf50*/  LDL R20, [R1+0x10] ;  /* 0x0000100001147983 */ /* 0x000ee60000100800 */
[----:B------:R-:W-:-:S13]  /*bf60*/  ISETP.NE.AND.EX P0, PT, RZ, UR5, PT, P0 ;  /* 0x00000005ff007c0c */ /* 0x000fda000bf05300 */
[----:B------:R-:W-:-:S04]  /*bf70*/  @P0 IADD3 R2, P1, R24, UR4, RZ ;  /* 0x0000000418020c10 */ /* 0x000fc8000ff3e0ff */
[----:B--2---:R-:W-:Y:S01]  /*bf80*/  @P0 IADD3.X R3, R21, UR5, RZ, P1, !PT ;  /* 0x0000000515030c10 */ /* 0x004fe20008ffe4ff */
[----:B------:R-:W-:-:S04]  /*bf90*/  ULDC.64 UR4, c[0x0][0xa08] ;  /* 0x0002820000047ab9 */ /* 0x000fc80000000a00 */
[----:B------:R1:W2:Y:S01]  /*bfa0*/  @P0 LDG.E R25, desc[UR56][R2.64] ;  /* 0x0000003802190981 */ /* 0x0002a2000c1e1900 */
[----:B---3--:R-:W-:-:S05]  /*bfb0*/  VIADD R8, R20, 0xffffffff ;  /* 0xffffffff14087836 */ /* 0x008fca0000000000 */
[----:B------:R3:W-:Y:S01]  /*bfc0*/  STL [R1+0xc], R8 ;  /* 0x00000c0801007387 */ /* 0x0007e20000100800 */
[----:B-1----:R-:W1:Y:S02]  /*bfd0*/  LDC.64 R2, c[0x0][0x418] ;  /* 0x00010600ff027b82 */ /* 0x002e640000000a00 */
[----:B-1----:R-:W-:Y:S01]  /*bfe0*/  LOP3.LUT P0, RZ, R2, UR4, RZ, 0xfc, !PT ;  /* 0x0000000402ff7c12 */ /* 0x002fe2000f80fcff */
[----:B------:R-:W-:-:S03]  /*bff0*/  UMOV UR4, 0xffffffff ;  /* 0xffffffff00047882 */ /* 0x000fc60000000000 */
[----:B------:R-:W-:Y:S02]  /*c000*/  LOP3.LUT P0, RZ, R3, UR5, RZ, 0xfc, P0 ;  /* 0x0000000503ff7c12 */ /* 0x000fe4000800fcff */
[----:B--2---:R-:W-:Y:S02]  /*c010*/  SHF.R.S32.HI R7, RZ, 0x1f, R25 ;  /* 0x0000001fff077819 */ /* 0x004fe40000011419 */
[----:B------:R-:W-:-:S03]  /*c020*/  SEL R24, R25, RZ, !P0 ;  /* 0x000000ff19187207 */ /* 0x000fc60004000000 */
[----:B------:R3:W-:Y:S01]  /*c030*/  STL [R1], R7 ;  /* 0x0000000701007387 */ /* 0x0007e20000100800 */
[----:B------:R-:W-:Y:S05]  /*c040*/  BRA.DIV UR4, `(.L_x_229) ;  /* 0x0000004a04ac7947 */ /* 0x000fea000b800000 */
[----:B------:R-:W1:Y:S02]  /*c050*/  S2R R0, SR_TID.X ;  /* 0x0000000000007919 */ /* 0x000e640000002100 */
[----:B-1----:R-:W-:-:S04]  /*c060*/  SHF.R.U32.HI R0, RZ, 0x5, R0 ;  /* 0x00000005ff007819 */ /* 0x002fc80000011600 */
[----:B------:R-:W-:-:S05]  /*c070*/  LOP3.LUT R0, R0, 0x3, RZ, 0xc0, !PT ;  /* 0x0000000300007812 */ /* 0x000fca00078ec0ff */
[----:B------:R1:W2:Y:S02]  /*c080*/  SHFL.IDX PT, R14, R0, RZ, 0x1f ;  /* 0x00001fff000e7589 */ /* 0x0002a400000e0000 */
.L_x_337:
[----:B--2---:R-:W-:Y:S02]  /*c090*/  ISETP.NE.AND P0, PT, R14, RZ, PT ;  /* 0x000000ff0e00720c */ /* 0x004fe40003f05270 */
[----:B------:R-:W-:Y:S02]  /*c0a0*/  PLOP3.LUT P1, PT, PT, PT, PT, 0x8, 0x0 ;  /* 0x000000000000781c */ /* 0x000fe40003f2e170 */
[----:B------:R-:W-:-:S11]  /*c0b0*/  LOP3.LUT R29, R29, 0xfffffffe, RZ, 0xc0, !PT ;  /* 0xfffffffe1d1d7812 */ /* 0x000fd600078ec0ff */
[----:B------:R-:W-:Y:S01]  /*c0c0*/  @P1 LOP3.LUT R29, R29, 0x1, RZ, 0xfc, !PT ;  /* 0x000000011d1d1812 */ /* 0x000fe200078efcff */
[----:B------:R-:W-:Y:S06]  /*c0d0*/  @P0 BRA `(.L_x_230) ;  /* 0x00000004001c0947 */ /* 0x000fec0003800000 */
[----:B------:R-:W-:-:S03]  /*c0e0*/  UMOV UR4, 0xffffffff ;  /* 0xffffffff00047882 */ /* 0x000fc60000000000 */
[----:B------:R-:W-:Y:S05]  /*c0f0*/  BRA.DIV UR4, `(.L_x_231) ;  /* 0x0000004a04b47947 */ /* 0x000fea000b800000 */
[----:B------:R-:W-:-:S13]  /*c100*/  ELECT P6, URZ, PT ;  /* 0x00000000003f782f */ /* 0x000fda00038c0000 */
.L_x_340:
[----:B------:R-:W-:Y:S05]  /*c110*/  @!P6 BRA `(.L_x_230) ;  /* 0x00000004000ce947 */ /* 0x000fea0003800000 */
[----:B------:R-:W-:Y:S01]  /*c120*/  ISETP.NE.U32.AND P0, PT, R2, RZ, PT ;  /* 0x000000ff0200720c */ /* 0x000fe20003f05070 */
[----:B------:R-:W-:-:S03]  /*c130*/  IMAD.MOV.U32 R27, RZ, RZ, R8 ;  /* 0x000000ffff1b7224 */ /* 0x000fc600078e0008 */
[----:B------:R-:W-:-:S13]  /*c140*/  ISETP.NE.AND.EX P0, PT, R3, RZ, PT, P0 ;  /* 0x000000ff0300720c */ /* 0x000fda0003f05300 */
[----:B------:R-:W-:Y:S05]  /*c150*/  @!P0 BRA `(.L_x_232) ;  /* 0x0000000000448947 */ /* 0x000fea0003800000 */
[----:B------:R-:W2:Y:S01]  /*c160*/  LDC R6, c[0x0][0x43c] ;  /* 0x00010f00ff067b82 */ /* 0x000ea20000000800 */
[----:B------:R-:W-:Y:S01]  /*c170*/  ULDC.64 UR4, c[0x0][0x428] ;  /* 0x00010a0000047ab9 */ /* 0x000fe20000000a00 */
[----:B--2---:R-:W-:-:S13]  /*c180*/  ISETP.NE.AND P0, PT, R6, 0x1, PT ;  /* 0x000000010600780c */ /* 0x004fda0003f05270 */
[----:B------:R-:W1:Y:S02]  /*c190*/  @P0 LDC.64 R4, c[0x0][0x440] ;  /* 0x00011000ff040b82 */ /* 0x000e640000000a00 */
[----:B-1----:R-:W-:-:S04]  /*c1a0*/  @P0 IMAD.HI.U32 R0, R8, R4, RZ ;  /* 0x0000000408000227 */ /* 0x002fc800078e00ff */
        /* <DEDUP_REMOVED lines=12> */
.L_x_232:
[----:B-1----:R-:W-:Y:S01]  /*c270*/  IMAD R0, R23, 0x8, R22 ;  /* 0x0000000817007824 */ /* 0x002fe200078e0216 */
[----:B--2---:R-:W-:-:S04]  /*c280*/  SHF.L.U32 R2, R26, 0x1f, RZ ;  /* 0x0000001f1a027819 */ /* 0x004fc800000006ff */
[----:B------:R-:W1:Y:S02]  /*c290*/  SYNCS.PHASECHK.TRANS64.TRYWAIT P0, [R0+URZ+0x31c40], R2 ;  /* 0x031c4002000075a7 */ /* 0x000e64000800017f */
[----:B-1----:R-:W-:Y:S05]  /*c2a0*/  @!P0 BRA `(.L_x_233) ;  /* 0x0000004800688947 */ /* 0x002fea0003800000 */
.L_x_341:
[----:B------:R-:W2:Y:S02]  /*c2b0*/  S2R R3, SR_TID.X ;  /* 0x0000000000037919 */ /* 0x000ea40000002100 */
[----:B--2---:R-:W-:-:S04]  /*c2c0*/  LOP3.LUT R3, R3, 0x7f, RZ, 0xc0, !PT ;  /* 0x0000007f03037812 */ /* 0x004fc800078ec0ff */
[----:B------:R-:W-:-:S13]  /*c2d0*/  ISETP.NE.AND P0, PT, R3, RZ, PT ;  /* 0x000000ff0300720c */ /* 0x000fda0003f05270 */
[----:B------:R-:W-:Y:S05]  /*c2e0*/  @P0 BRA `(.L_x_234) ;  /* 0x00000000001c0947 */ /* 0x000fea0003800000 */
[----:B------:R-:W2:Y:S01]  /*c2f0*/  S2R R3, SR_TID.X ;  /* 0x0000000000037919 */ /* 0x000ea20000002100 */
[----:B-1----:R-:W-:-:S04]  /*c300*/  IMAD.MOV.U32 R2, RZ, RZ, 0x6c00 ;  /* 0x00006c00ff027424 */ /* 0x002fc800078e00ff */
[----:B------:R4:W-:Y:S01]  /*c310*/  SYNCS.ARRIVE.TRANS64 RZ, [R0+URZ+0x31c30], R2 ;  /* 0x031c300200ff79a7 */ /* 0x0009e2000800003f */
[----:B--2---:R-:W-:-:S04]  /*c320*/  LOP3.LUT R3, R3, 0x1f, RZ, 0xc0, !PT ;  /* 0x0000001f03037812 */ /* 0x004fc800078ec0ff */
[----:B------:R-:W-:-:S13]  /*c330*/  ISETP.NE.AND P0, PT, R3, RZ, PT ;  /* 0x000000ff0300720c */ /* 0x000fda0003f05270 */
[----:B----4-:R-:W-:Y:S05]  /*c340*/  @!P0 BRA `(.L_x_234) ;  /* 0x0000000000048947 */ /* 0x010fea0003800000 */
[----:B------:R-:W-:Y:S01]  /*c350*/  BPT.TRAP 0x1 ;  /* 0x000000040000795c */ /* 0x000fe20000300000 */
.L_x_234:
[----:B------:R-:W-:Y:S01]  /*c360*/  R2UR UR9, R0 ;  /* 0x00000000000972ca */ /* 0x000fe200000e0000 */
[----:B-1----:R-:W-:Y:S01]  /*c370*/  IMAD R0, R23, 0x6c00, R22 ;  /* 0x00006c0017007824 */ /* 0x002fe200078e0216 */
[----:B------:R-:W-:Y:S01]  /*c380*/  R2UR UR11, R27 ;  /* 0x000000001b0b72ca */ /* 0x000fe200000e0000 */
[----:B------:R-:W-:Y:S01]  /*c390*/  UIADD3 UR4, UP0, UR38, 0x370, URZ ;  /* 0x0000037026047890 */ /* 0x000fe2000ff1e03f */
[----:B------:R-:W-:Y:S01]  /*c3a0*/  R2UR UR5, R28 ;  /* 0x000000001c0572ca */ /* 0x000fe200000e0000 */
[----:B------:R-:W-:Y:S01]  /*c3b0*/  UMOV UR10, URZ ;  /* 0x0000003f000a7c82 */ /* 0x000fe20008000000 */
[----:B------:R-:W-:Y:S01]  /*c3c0*/  R2UR UR8, R0 ;  /* 0x00000000000872ca */ /* 0x000fe200000e0000 */
[----:B------:R-:W-:Y:S01]  /*c3d0*/  UMOV UR6, 0x0 ;  /* 0x0000000000067882 */ /* 0x000fe20000000000 */
[----:B------:R-:W-:Y:S01]  /*c3e0*/  R2UR UR12, R18 ;  /* 0x00000000120c72ca */ /* 0x000fe200000e0000 */
[----:B------:R-:W-:Y:S01]  /*c3f0*/  UMOV UR7, 0x14f00000 ;  /* 0x14f0000000077882 */ /* 0x000fe20000000000 */
[----:B-----5:R-:W-:Y:S01]  /*c400*/  R2UR UR13, R24 ;  /* 0x00000000180d72ca */ /* 0x020fe200000e0000 */
[----:B------:R-:W-:Y:S01]  /*c410*/  UMOV UR16, 0x20 ;  /* 0x0000002000107882 */ /* 0x000fe20000000000 */
[----:B------:R-:W-:Y:S01]  /*c420*/  PLOP3.LUT P0, PT, PT, PT, PT, 0x80, 0x0 ;  /* 0x000000000000781c */ /* 0x000fe20003f0f070 */
[----:B------:R-:W-:Y:S01]  /*c430*/  UIADD3 UR9, UR9, 0x31c30, URZ ;  /* 0x00031c3009097890 */ /* 0x000fe2000fffe03f */
[----:B------:R-:W-:-:S03]  /*c440*/  LOP3.LUT R29, R29, 0xfffffffe, RZ, 0xc0, !PT ;  /* 0xfffffffe1d1d7812 */ /* 0x000fc600078ec0ff */
[----:B------:R-:W-:Y:S02]  /*c450*/  UIMAD UR11, UR11, 0x90, UR5 ;  /* 0x000000900b0b78a4 */ /* 0x000fe4000f8e0205 */
[----:B------:R-:W-:Y:S02]  /*c460*/  UIADD3 UR14, UR8, 0x16a00, URZ ;  /* 0x00016a00080e7890 */ /* 0x000fe4000fffe03f */
[----:B------:R-:W-:Y:S02]  /*c470*/  UIADD3.X UR5, URZ, UR39, URZ, UP0, !UPT ;  /* 0x000000273f057290 */ /* 0x000fe400087fe43f */
[----:B------:R-:W-:Y:S02]  /*c480*/  UIADD3 UR15, UR8, 0x18e00, URZ ;  /* 0x00018e00080f7890 */ /* 0x000fe4000fffe03f */
[----:B------:R-:W-:Y:S01]  /*c490*/  UIADD3 UR17, UR8, 0x1b200, URZ ;  /* 0x0001b20008117890 */ /* 0x000fe2000fffe03f */
[----:B------:R-:W-:Y:S02]  /*c4a0*/  @P0 LOP3.LUT R29, R29, 0x1, RZ, 0xfc, !PT ;  /* 0x000000011d1d0812 */ /* 0x000fe400078efcff */
[----:B------:R-:W-:Y:S01]  /*c4b0*/  UMOV UR8, UR14 ;  /* 0x0000000e00087c82 */ /* 0x000fe20008000000 */
[----:B------:R-:W-:Y:S01]  /*c4c0*/  UMOV UR14, 0x40 ;  /* 0x00000040000e7882 */ /* 0x000fe20000000000 */
[----:B------:R1:W-:Y:S02]  /*c4d0*/  UTMALDG.4D [UR8], [UR4], desc[UR6] ;  /* 0x00000608040075b4 */ /* 0x0003e40008019000 */
[----:B-1----:R-:W-:Y:S01]  /*c4e0*/  UMOV UR8, UR15 ;  /* 0x0000000f00087c82 */ /* 0x002fe20008000000 */
[----:B------:R-:W-:-:S02]  /*c4f0*/  UMOV UR10, UR16 ;  /* 0x00000010000a7c82 */ /* 0x000fc40008000000 */
[----:B------:R1:W-:Y:S02]  /*c500*/  UTMALDG.4D [UR8], [UR4], desc[UR6] ;  /* 0x00000608040075b4 */ /* 0x0003e40008019000 */
[----:B-1----:R-:W-:Y:S01]  /*c510*/  UMOV UR8, UR17 ;  /* 0x0000001100087c82 */ /* 0x002fe20008000000 */
[----:B------:R-:W-:Y:S02]  /*c520*/  UMOV UR10, UR14 ;  /* 0x0000000e000a7c82 */ /* 0x000fe40008000000 */
[----:B------:R2:W-:Y:S02]  /*c530*/  UTMALDG.4D [UR8], [UR4], desc[UR6] ;  /* 0x00000608040075b4 */ /* 0x0005e40008019000 */
[----:B--2---:R-:W-:Y:S01]  /*c540*/  NOP ;  /* 0x0000000000007918 */ /* 0x004fe20000000000 */
.L_x_230:
[----:B------:R-:W2:Y:S04]  /*c550*/  LDL.LU R4, [R1+0x14] ;  /* 0x0000140001047983 */ /* 0x000ea80000300800 */
[----:B------:R-:W4:Y:S04]  /*c560*/  LDL.LU R6, [R1+0x8] ;  /* 0x0000080001067983 */ /* 0x000f280000300800 */
[----:B------:R-:W5:Y:S01]  /*c570*/  LDL.LU R3, [R1+0x18] ;  /* 0x0000180001037983 */ /* 0x000f620000300800 */
[----:B------:R-:W-:Y:S05]  /*c580*/  WARPSYNC.ALL ;  /* 0x0000000000007948 */ /* 0x000fea0003800000 */
[----:B------:R-:W-:Y:S01]  /*c590*/  ULDC.64 UR6, c[0x0][0xa00] ;  /* 0x0002800000067ab9 */ /* 0x000fe20000000a00 */
[----:B------:R-:W-:Y:S01]  /*c5a0*/  ULDC.64 UR4, c[0x0][0x298] ;  /* 0x0000a60000047ab9 */ /* 0x000fe20000000a00 */
[----:B------:R-:W-:Y:S01]  /*c5b0*/  BAR.SYNC.DEFER_BLOCKING 0x8, 0x200 ;  /* 0x0208000000007b1d */ /* 0x000fe20000010000 */
[----:B------:R-:W-:Y:S01]  /*c5c0*/  ISETP.NE.U32.AND P0, PT, RZ, UR6, PT ;  /* 0x00000006ff007c0c */ /* 0x000fe2000bf05070 */
[----:B-1----:R-:W-:-:S03]  /*c5d0*/  VIADD R0, R22, 0xda00 ;  /* 0x0000da0016007836 */ /* 0x002fc60000000000 */
[----:B------:R-:W-:Y:S01]  /*c5e0*/  ISETP.NE.AND.EX P0, PT, RZ, UR7, PT, P0 ;  /* 0x00000007ff007c0c */ /* 0x000fe2000bf05300 */
[----:B------:R-:W-:Y:S01]  /*c5f0*/  BSSY B6, `(.L_x_235) ;  /* 0x0000020000067945 */ /* 0x000fe20003800000 */
[----:B------:R-:W-:Y:S02]  /*c600*/  LOP3.LUT P1, RZ, R0, 0x1bf, RZ, 0xc0, !PT ;  /* 0x000001bf00ff7812 */ /* 0x000fe4000782c0ff */
[----:B--2---:R-:W-:-:S05]  /*c610*/  SHF.R.S32.HI R2, RZ, 0x1f, R4 ;  /* 0x0000001fff027819 */ /* 0x004fca0000011404 */
[----:B------:R-:W-:Y:S01]  /*c620*/  IMAD R2, R2, UR4, RZ ;  /* 0x0000000402027c24 */ /* 0x000fe2000f8e02ff */
[----:B-----5:R-:W-:-:S03]  /*c630*/  SEL R3, R3, RZ, !P0 ;  /* 0x000000ff03037207 */ /* 0x020fc60004000000 */
[----:B------:R-:W-:Y:S01]  /*c640*/  IMAD R0, R4, UR5, R2 ;  /* 0x0000000504007c24 */ /* 0x000fe2000f8e0202 */
[----:B----4-:R-:W-:Y:S01]  /*c650*/  SEL R2, R6, RZ, !P0 ;  /* 0x000000ff06027207 */ /* 0x010fe20004000000 */
[----:B------:R-:W-:-:S05]  /*c660*/  IMAD.WIDE.U32 R4, R4, UR4, RZ ;  /* 0x0000000404047c25 */ /* 0x000fca000f8e00ff */
[----:B------:R-:W-:Y:S04]  /*c670*/  STL.64 [R1+0x20], R4 ;  /* 0x0000200401007387 */ /* 0x000fe80000100a00 */
[----:B------:R1:W-:Y:S04]  /*c680*/  STL [R1+0x8], R2 ;  /* 0x0000080201007387 */ /* 0x0003e80000100800 */
[----:B------:R2:W-:Y:S01]  /*c690*/  STL [R1+0x34], R3 ;  /* 0x0000340301007387 */ /* 0x0005e20000100800 */
[----:B-1----:R-:W-:Y:S01]  /*c6a0*/  IMAD.IADD R2, R5, 0x1, R0 ;  /* 0x0000000105027824 */ /* 0x002fe200078e0200 */
[----:B------:R-:W-:-:S05]  /*c6b0*/  SHF.R.S32.HI R0, RZ, 0x1f, R18 ;  /* 0x0000001fff007819 */ /* 0x000fca0000011412 */
[----:B------:R2:W-:Y:S04]  /*c6c0*/  STL [R1+0x18], R0 ;  /* 0x0000180001007387 */ /* 0x0005e80000100800 */
[----:B------:R2:W-:Y:S01]  /*c6d0*/  STL [R1+0x14], R2 ;  /* 0x0000140201007387 */ /* 0x0005e20000100800 */
[----:B------:R-:W-:Y:S05]  /*c6e0*/  @!P1 BRA `(.L_x_236) ;  /* 0x0000000000409947 */ /* 0x000fea0003800000 */
[----:B--2---:R-:W-:Y:S01]  /*c6f0*/  MOV R2, 0x0 ;  /* 0x0000000000027802 */ /* 0x004fe20000000f00 */
[----:B------:R-:W-:Y:S01]  /*c700*/  ULDC.64 UR6, c[0x4][0xa8] ;  /* 0x01002a0000067ab9 */ /* 0x000fe20000000a00 */
[----:B------:R-:W-:Y:S01]  /*c710*/  ULDC.64 UR8, c[0x4][0xb0] ;  /* 0x01002c0000087ab9 */ /* 0x000fe20000000a00 */
[----:B------:R-:W-:Y:S01]  /*c720*/  ULDC.64 UR4, c[0x4][0x20] ;  /* 0x0100080000047ab9 */ /* 0x000fe20000000a00 */
[----:B------:R-:W-:Y:S02]  /*c730*/  IMAD.U32 R4, RZ, RZ, UR6 ;  /* 0x00000006ff047e24 */ /* 0x000fe4000f8e00ff */
[----:B------:R-:W1:Y:S01]  /*c740*/  LDC.64 R2, c[0x4][R2] ;  /* 0x0100000002027b82 */ /* 0x000e620000000a00 */
[----:B------:R-:W-:Y:S02]  /*c750*/  IMAD.U32 R5, RZ, RZ, UR7 ;  /* 0x00000007ff057e24 */ /* 0x000fe4000f8e00ff */
[----:B------:R-:W-:Y:S02]  /*c760*/  IMAD.U32 R6, RZ, RZ, UR8 ;  /* 0x00000008ff067e24 */ /* 0x000fe4000f8e00ff */
[----:B---3--:R-:W-:-:S02]  /*c770*/  IMAD.U32 R7, RZ, RZ, UR9 ;  /* 0x00000009ff077e24 */ /* 0x008fc4000f8e00ff */
[----:B0-----:R-:W-:Y:S02]  /*c780*/  IMAD.U32 R10, RZ, RZ, UR4 ;  /* 0x00000004ff0a7e24 */ /* 0x001fe4000f8e00ff */
[----:B------:R-:W-:Y:S02]  /*c790*/  IMAD.U32 R11, RZ, RZ, UR5 ;  /* 0x00000005ff0b7e24 */ /* 0x000fe4000f8e00ff */
[----:B------:R-:W-:Y:S02]  /*c7a0*/  IMAD.MOV.U32 R8, RZ, RZ, 0x70 ;  /* 0x00000070ff087424 */ /* 0x000fe400078e00ff */
[----:B------:R-:W-:Y:S02]  /*c7b0*/  IMAD.MOV.U32 R12, RZ, RZ, 0x1 ;  /* 0x00000001ff0c7424 */ /* 0x000fe400078e00ff */
[----:B------:R-:W-:-:S07]  /*c7c0*/  IMAD.MOV.U32 R13, RZ, RZ, RZ ;  /* 0x000000ffff0d7224 */ /* 0x000fce00078e00ff */
[----:B------:R-:W-:-:S07]  /*c7d0*/  LEPC R20, `(.L_x_236) ;  /* 0x000000001014794e */ /* 0x000fce0000000000 */
[----:B-1----:R-:W-:Y:S05]  /*c7e0*/  CALL.ABS.NOINC R2 ;  /* 0x0000000002007343 */ /* 0x002fea0003c00000 */
.L_x_236:
[----:B------:R-:W-:Y:S05]  /*c7f0*/  BSYNC B6 ;  /* 0x0000000000067941 */ /* 0x000fea0003800000 */
.L_x_235:
[----:B--2---:R-:W2:Y:S01]  /*c800*/  LDL.LU R0, [R1+0x14] ;  /* 0x0000140001007983 */ /* 0x004ea20000300800 */
[----:B------:R-:W1:Y:S01]  /*c810*/  LDC R9, c[0x0][0x448] ;  /* 0x00011200ff097b82 */ /* 0x000e620000000800 */
[----:B------:R-:W-:Y:S01]  /*c820*/  ULDC.64 UR4, c[0x0][0x2d8] ;  /* 0x0000b60000047ab9 */ /* 0x000fe20000000a00 */
[----:B------:R-:W-:Y:S01]  /*c830*/  ULDC.64 UR6, c[0x0][0x2c8] ;  /* 0x0000b20000067ab9 */ /* 0x000fe20000000a00 */
[----:B------:R-:W2:Y:S01]  /*c840*/  LDL.LU.64 R2, [R1+0x20] ;  /* 0x0000200001027983 */ /* 0x000ea20000300a00 */
[----:B------:R-:W-:-:S03]  /*c850*/  ULDC.64 UR8, c[0x0][0x280] ;  /* 0x0000a00000087ab9 */ /* 0x000fc60000000a00 */
[----:B------:R-:W4:Y:S04]  /*c860*/  LDL.LU R20, [R1+0x18] ;  /* 0x0000180001147983 */ /* 0x000f280000300800 */
[----:B------:R-:W4:Y:S04]  /*c870*/  LDL.LU R21, [R1+0x34] ;  /* 0x0000340001157983 */ /* 0x000f280000300800 */
[----:B------:R-:W4:Y:S01]  /*c880*/  LDL.LU R4, [R1+0x8] ;  /* 0x0000080001047983 */ /* 0x000f220000300800 */
[----:B0-----:R-:W0:Y:S01]  /*c890*/  S2R R10, SR_TID.X ;  /* 0x00000000000a7919 */ /* 0x001e220000002100 */
[----:B------:R-:W0:Y:S01]  /*c8a0*/  S2R R11, SR_TID.X ;  /* 0x00000000000b7919 */ /* 0x000e220000002100 */
[----:B-1----:R-:W-:-:S13]  /*c8b0*/  ISETP.NE.AND P0, PT, R9, 0x1, PT ;  /* 0x000000010900780c */ /* 0x002fda0003f05270 */
[----:B------:R-:W1:Y:S08]  /*c8c0*/  @P0 LDC R5, c[0x0][0x450] ;  /* 0x00011400ff050b82 */ /* 0x000e700000000800 */
[----:B---3--:R-:W3:Y:S01]  /*c8d0*/  @P0 LDC R8, c[0x0][0x44c] ;  /* 0x00011300ff080b82 */ /* 0x008ee20000000800 */
[----:B--2---:R-:W-:Y:S02]  /*c8e0*/  IMAD.MOV.U32 R3, RZ, RZ, R0 ;  /* 0x000000ffff037224 */ /* 0x004fe400078e0000 */
[----:B----4-:R-:W-:-:S02]  /*c8f0*/  IMAD R0, R20, UR4, RZ ;  /* 0x0000000414007c24 */ /* 0x010fc4000f8e02ff */
[C---:B------:R-:W-:Y:S01]  /*c900*/  IMAD.WIDE.U32 R2, R18.reuse, UR4, R2 ;  /* 0x0000000412027c25 */ /* 0x040fe2000f8e0002 */
[----:B------:R-:W2:Y:S03]  /*c910*/  S2R R20, SR_TID.X ;  /* 0x0000000000147919 */ /* 0x000ea60000002100 */
[----:B------:R-:W-:Y:S01]  /*c920*/  IMAD R0, R18, UR5, R0 ;  /* 0x0000000512007c24 */ /* 0x000fe2000f8e0200 */
[----:B------:R-:W-:-:S03]  /*c930*/  ULDC.64 UR4, c[0x0][0x2e0] ;  /* 0x0000b80000047ab9 */ /* 0x000fc60000000a00 */
[----:B------:R-:W-:Y:S02]  /*c940*/  IMAD.IADD R3, R3, 0x1, R0 ;  /* 0x0000000103037824 */ /* 0x000fe400078e0200 */
[----:B------:R-:W-:Y:S02]  /*c950*/  IMAD R0, R21, UR4, RZ ;  /* 0x0000000415007c24 */ /* 0x000fe4000f8e02ff */
[----:B------:R-:W4:Y:S01]  /*c960*/  S2R R21, SR_TID.X ;  /* 0x0000000000157919 */ /* 0x000f220000002100 */
[----:B------:R-:W-:-:S04]  /*c970*/  IMAD.WIDE.U32 R2, R4, UR4, R2 ;  /* 0x0000000404027c25 */ /* 0x000fc8000f8e0002 */
[----:B------:R-:W-:Y:S01]  /*c980*/  IMAD R0, R4, UR5, R0 ;  /* 0x0000000504007c24 */ /* 0x000fe2000f8e0200 */
[----:B------:R-:W-:Y:S01]  /*c990*/  ULDC.64 UR4, c[0x0][0x2d0] ;  /* 0x0000b40000047ab9 */ /* 0x000fe20000000a00 */
[----:B------:R-:W1:Y:S02]  /*c9a0*/  @P0 LDC R4, c[0x0][0x44c] ;  /* 0x00011300ff040b82 */ /* 0x000e640000000800 */
[----:B------:R-:W-:Y:S01]  /*c9b0*/  IMAD.IADD R3, R3, 0x1, R0 ;  /* 0x0000000103037824 */ /* 0x000fe200078e0200 */
[----:B--2---:R-:W-:-:S04]  /*c9c0*/  LOP3.LUT R20, R20, 0x7f, RZ, 0xc0, !PT ;  /* 0x0000007f14147812 */ /* 0x004fc800078ec0ff */
[----:B------:R-:W-:Y:S01]  /*c9d0*/  SHF.R.U32.HI R20, RZ, 0x2, R20 ;  /* 0x00000002ff147819 */ /* 0x000fe20000011614 */
[----:B----4-:R-:W-:Y:S02]  /*c9e0*/  IMAD.SHL.U32 R6, R21, 0x20, RZ ;  /* 0x0000002015067824 */ /* 0x010fe400078e00ff */
[----:B0-----:R-:W-:-:S03]  /*c9f0*/  IMAD.SHL.U32 R21, R10, 0x8, RZ ;  /* 0x000000080a157824 */ /* 0x001fc600078e00ff */
[----:B------:R-:W-:Y:S01]  /*ca00*/  LOP3.LUT R6, R20, 0x60, R6, 0xf8, !PT ;  /* 0x0000006014067812 */ /* 0x000fe200078ef806 */
[----:B------:R-:W-:Y:S01]  /*ca10*/  IMAD.SHL.U32 R20, R11, 0x8, RZ ;  /* 0x000000080b147824 */ /* 0x000fe200078e00ff */
[----:B------:R-:W-:-:S03]  /*ca20*/  LOP3.LUT R21, R21, 0x18, RZ, 0xc0, !PT ;  /* 0x0000001815157812 */ /* 0x000fc600078ec0ff */
[----:B------:R-:W-:Y:S01]  /*ca30*/  IMAD R6, R17, 0xc0, R6 ;  /* 0x000000c011067824 */ /* 0x000fe200078e0206 */
[C---:B------:R-:W-:Y:S02]  /*ca40*/  LOP3.LUT R10, R21.reuse, 0x40, RZ, 0xfc, !PT ;  /* 0x00000040150a7812 */ /* 0x040fe400078efcff */
[----:B------:R-:W-:Y:S01]  /*ca50*/  LOP3.LUT R20, R20, 0x18, RZ, 0xc0, !PT ;  /* 0x0000001814147812 */ /* 0x000fe200078ec0ff */
[----:B-1----:R-:W-:Y:S01]  /*ca60*/  @P0 IMAD.HI.U32 R0, R6, R4, RZ ;  /* 0x0000000406000227 */ /* 0x002fe200078e00ff */
[----:B------:R-:W-:-:S03]  /*ca70*/  LOP3.LUT R12, R21, 0x20, RZ, 0xfc, !PT ;  /* 0x00000020150c7812 */ /* 0x000fc600078efcff */
[----:B------:R-:W-:Y:S01]  /*ca80*/  IMAD.MOV.U32 R4, RZ, RZ, R6 ;  /* 0x000000ffff047224 */ /* 0x000fe200078e0006 */
[----:B------:R-:W-:-:S04]  /*ca90*/  @P0 SHF.R.U32.HI R4, RZ, R5, R0 ;  /* 0x00000005ff040219 */ /* 0x000fc80000011600 */
[----:B------:R-:W-:-:S05]  /*caa0*/  SHF.R.S32.HI R0, RZ, 0x1f, R4 ;  /* 0x0000001fff007819 */ /* 0x000fca0000011404 */
        /* <DEDUP_REMOVED lines=14> */
[----:B---3--:R-:W-:Y:S01]  /*cb90*/  @P0 IMAD.HI.U32 R8, R7, R8, RZ ;  /* 0x0000000807080227 */ /* 0x008fe200078e00ff */
[----:B------:R-:W0:Y:S03]  /*cba0*/  @P0 LDC R5, c[0x0][0x450] ;  /* 0x00011400ff050b82 */ /* 0x000e260000000800 */
[----:B------:R-:W-:Y:S01]  /*cbb0*/  IMAD.MOV.U32 R6, RZ, RZ, R7 ;  /* 0x000000ffff067224 */ /* 0x000fe200078e0007 */
[----:B0-----:R-:W-:-:S05]  /*cbc0*/  @P0 SHF.R.U32.HI R6, RZ, R5, R8 ;  /* 0x00000005ff060219 */ /* 0x001fca0000011608 */
        /* <DEDUP_REMOVED lines=8> */
[----:B------:R0:W5:Y:S01]  /*cc50*/  LDL R10, [R1+0x4] ;  /* 0x00000400010a7983 */ /* 0x0001620000100800 */
[----:B------:R-:W-:Y:S02]  /*cc60*/  SHF.R.S32.HI R6, RZ, 0x1f, R5 ;  /* 0x0000001fff067819 */ /* 0x000fe40000011405 */
[----:B------:R-:W-:Y:S01]  /*cc70*/  IMAD.IADD R3, R3, 0x1, R7 ;  /* 0x0000000103037824 */ /* 0x000fe200078e0207 */
[----:B------:R-:W-:Y:S02]  /*cc80*/  ISETP.GE.AND P2, PT, R20, UR4, PT ;  /* 0x0000000414007c0c */ /* 0x000fe4000bf46270 */
[----:B------:R-:W-:Y:S01]  /*cc90*/  IMAD R6, R6, UR6, RZ ;  /* 0x0000000606067c24 */ /* 0x000fe2000f8e02ff */
[----:B------:R-:W-:Y:S01]  /*cca0*/  ISETP.GE.AND P1, PT, R12, UR4, PT ;  /* 0x000000040c007c0c */ /* 0x000fe2000bf26270 */
[----:B------:R-:W-:-:S04]  /*ccb0*/  IMAD.WIDE.U32 R2, R5, UR6, R2 ;  /* 0x0000000605027c25 */ /* 0x000fc8000f8e0002 */
[----:B------:R-:W-:Y:S01]  /*ccc0*/  IMAD R6, R5, UR7, R6 ;  /* 0x0000000705067c24 */ /* 0x000fe2000f8e0206 */
[----:B------:R-:W-:-:S03]  /*ccd0*/  LEA R7, P3, R2, UR8, 0x1 ;  /* 0x0000000802077c11 */ /* 0x000fc6000f8608ff */
[----:B------:R-:W-:Y:S01]  /*cce0*/  IMAD.IADD R6, R3, 0x1, R6 ;  /* 0x0000000103067824 */ /* 0x000fe200078e0206 */
[----:B------:R-:W-:Y:S01]  /*ccf0*/  UMOV UR4, 0xffffffff ;  /* 0xffffffff00047882 */ /* 0x000fe20000000000 */
[----:B------:R-:W-:-:S03]  /*cd00*/  LOP3.LUT R21, R11, 0x7f, RZ, 0xc0, !PT ;  /* 0x0000007f0b157812 */ /* 0x000fc600078ec0ff */
[----:B------:R-:W-:Y:S02]  /*cd10*/  LEA.HI.X R6, R2, UR9, R6, 0x1, P3 ;  /* 0x0000000902067c11 */ /* 0x000fe400098f0c06 */
[----:B------:R-:W-:Y:S01]  /*cd20*/  SHF.R.U32.HI R21, RZ, 0x2, R21 ;  /* 0x00000002ff157819 */ /* 0x000fe20000011615 */
[----:B0-----:R-:W-:Y:S06]  /*cd30*/  BRA.DIV UR4, `(.L_x_237) ;  /* 0x0000003e04d87947 */ /* 0x001fec000b800000 */
[----:B------:R-:W2:Y:S01]  /*cd40*/  LDL.LU R3, [R1+0x2c] ;  /* 0x00002c0001037983 */ /* 0x000ea20000300800 */
[----:B------:R-:W-:-:S03]  /*cd50*/  IMAD R17, R17, 0xc0, R21 ;  /* 0x000000c011117824 */ /* 0x000fc600078e0215 */
[----:B------:R-:W-:Y:S01]  /*cd60*/  SHFL.IDX PT, R2, R4, RZ, 0x1c1f ;  /* 0x001c1fff04027589 */ /* 0x000fe200000e0000 */
[----:B--2---:R-:W-:-:S03]  /*cd70*/  IMAD R5, R3, R9, RZ ;  /* 0x0000000903057224 */ /* 0x004fc600078e02ff */
[----:B------:R-:W0:Y:S02]  /*cd80*/  SHFL.IDX PT, R3, R0, RZ, 0x1c1f ;  /* 0x001c1fff00037589 */ /* 0x000e2400000e0000 */
[----:B------:R-:W-:-:S13]  /*cd90*/  ISETP.GE.AND P4, PT, R17, R5, PT ;  /* 0x000000051100720c */ /* 0x000fda0003f86270 */
[----:B0-----:R-:W-:-:S05]  /*cda0*/  @!P4 LEA R3, P3, R20, R3, 0x1 ;  /* 0x000000031403c211 */ /* 0x001fca00078608ff */
[----:B------:R-:W-:-:S05]  /*cdb0*/  @!P4 IMAD.X R2, RZ, RZ, R2, P3 ;  /* 0x000000ffff02c224 */ /* 0x000fca00018e0602 */
[----:B------:R-:W-:-:S04]  /*cdc0*/  @!P4 LOP3.LUT R3, R3, R2, RZ, 0x3c, !PT ;  /* 0x000000020303c212 */ /* 0x000fc800078e3cff */
[----:B------:R-:W-:-:S04]  /*cdd0*/  @!P4 LOP3.LUT R2, R3, R2, RZ, 0x3c, !PT ;  /* 0x000000020302c212 */ /* 0x000fc800078e3cff */
[----:B------:R-:W-:-:S05]  /*cde0*/  @!P4 LOP3.LUT R3, R3, R2, RZ, 0x3c, !PT ;  /* 0x000000020303c212 */ /* 0x000fca00078e3cff */
[----:B------:R-:W-:Y:S01]  /*cdf0*/  @!PT LDS RZ, [RZ] ;  /* 0x00000000fffff984 */ /* 0x000fe20000000800 */
[----:B-----5:R-:W-:Y:S04]  /*ce00*/  @!P4 LDGSTS.E.BYPASS.LTC128B.128 [R10+0xda00], desc[UR56][R2.64], !P2 ;  /* 0x0da00000020acfae */ /* 0x020fe8000d101d78 */
        /* <DEDUP_REMOVED lines=44> */
[----:B------:R-:W-:Y:S04]  /*d0d0*/  @!P3 LDGSTS.E.BYPASS.LTC128B.128 [R10+0xfa00], desc[UR56][R2.64], !P2 ;  /* 0x0fa00000020abfae */ /* 0x000fe8000d101d78 */
[----:B------:R-:W-:Y:S04]  /*d0e0*/  @!P3 LDGSTS.E.BYPASS.LTC128B.128 [R10+0x12a00], desc[UR56][R2.64+0x40], !P1 ;  /* 0x12a00040020abfae */ /* 0x000fe8000c901d78 */
[----:B------:R0:W-:Y:S04]  /*d0f0*/  @!P3 LDGSTS.E.BYPASS.LTC128B.128 [R10+0x15a00], desc[UR56][R2.64+0x80], !P0 ;  /* 0x15a00080020abfae */ /* 0x0001e8000c101d78 */
[----:B0-----:R0:W1:Y:S02]  /*d100*/  SHFL.IDX PT, R2, R7, 0x1, 0x1c1f ;  /* 0x003c1f0007027f89 */ /* 0x00106400000e0000 */
.L_x_354:
[----:B------:R-:W-:Y:S02]  /*d110*/  VIADD R17, R17, 0xa0 ;  /* 0x000000a011117836 */ /* 0x000fe40000000000 */
[----:B------:R-:W-:-:S03]  /*d120*/  VIADD R0, R22, 0x31c00 ;  /* 0x00031c0016007836 */ /* 0x000fc60000000000 */
[----:B------:R-:W-:-:S13]  /*d130*/  ISETP.GE.AND P3, PT, R17, R5, PT ;  /* 0x000000051100720c */ /* 0x000fda0003f66270 */
[----:B-1----:R-:W-:-:S05]  /*d140*/  @!P3 LEA R2, P4, R20, R2, 0x1 ;  /* 0x000000021402b211 */ /* 0x002fca00078808ff */
[----:B------:R-:W-:-:S05]  /*d150*/  @!P3 IMAD.X R3, RZ, RZ, R6, P4 ;  /* 0x000000ffff03b224 */ /* 0x000fca00020e0606 */
[----:B------:R-:W-:Y:S01]  /*d160*/  @!PT LDS RZ, [RZ] ;  /* 0x00000000fffff984 */ /* 0x000fe20000000800 */
[----:B------:R-:W-:Y:S01]  /*d170*/  @!PT LDS RZ, [RZ] ;  /* 0x00000000fffff984 */ /* 0x000fe20000000800 */
[----:B------:R-:W-:Y:S01]  /*d180*/  @!PT LDS RZ, [RZ] ;  /* 0x00000000fffff984 */ /* 0x000fe20000000800 */
[----:B------:R1:W-:Y:S04]  /*d190*/  @!P3 LDGSTS.E.BYPASS.LTC128B.128 [R10+0x10200], desc[UR56][R2.64], !P2 ;  /* 0x10200000020abfae */ /* 0x0003e8000d101d78 */
[----:B------:R1:W-:Y:S04]  /*d1a0*/  @!P3 LDGSTS.E.BYPASS.LTC128B.128 [R10+0x13200], desc[UR56][R2.64+0x40], !P1 ;  /* 0x13200040020abfae */ /* 0x0003e8000c901d78 */
[----:B------:R1:W-:Y:S01]  /*d1b0*/  @!P3 LDGSTS.E.BYPASS.LTC128B.128 [R10+0x16200], desc[UR56][R2.64+0x80], !P0 ;  /* 0x16200080020abfae */ /* 0x0003e2000c101d78 */
[----:B------:R-:W-:Y:S01]  /*d1c0*/  PLOP3.LUT P0, PT, PT, PT, PT, 0x80, 0x0 ;  /* 0x000000000000781c */ /* 0x000fe20003f0f070 */
[----:B------:R-:W-:-:S12]  /*d1d0*/  NOP ;  /* 0x0000000000007918 */ /* 0x000fd80000000000 */
.L_x_238:
[----:B------:R-:W-:Y:S02]  /*d1e0*/  PLOP3.LUT P1, PT, P1, P0, PT, 0xa2, 0x0 ;  /* 0x000000000000781c */ /* 0x000fe40000f21472 */
[----:B------:R-:W-:-:S08]  /*d1f0*/  @P0 R2UR P1, UR4, R22 ;  /* 0x00000000160402ca */ /* 0x000fd00000020000 */
[----:B------:R-:W-:-:S05]  /*d200*/  @P0 PLOP3.LUT P0, PT, P1, PT, PT, 0x80, 0x0 ;  /* 0x000000000000081c */ /* 0x000fca0000f0f070 */
[----:B------:R-:W-:Y:S01]  /*d210*/  @!P1 SYNCS.ARRIVE.TRANS64.RED.A0T1 RZ, [UR4+0x31c00], RZ ;  /* 0x031c00ffffff99a7 */ /* 0x000fe20008200404 */
[----:B------:R-:W-:Y:S07]  /*d220*/  @!P1 ARRIVES.LDGSTSBAR.64.TRANSCNT [UR4+0x31c00] ;  /* 0x031c0000ff0099b0 */ /* 0x000fee0008000a84 */
[----:B------:R-:W-:Y:S05]  /*d230*/  @P0 BRA.U.ANY `(.L_x_238) ;  /* 0xfffffffd00e80947 */ /* 0x000fea000393ffff */
[----:B-1----:R-:W2:Y:S02]  /*d240*/  LDL.LU R3, [R1+0x30] ;  /* 0x0000300001037983 */ /* 0x002ea40000300800 */
[----:B--2---:R-:W-:-:S05]  /*d250*/  VIADD R3, R3, 0x1 ;  /* 0x0000000103037836 */ /* 0x004fca0000000000 */
[----:B------:R-:W-:Y:S01]  /*d260*/  LEA.HI R2, R3, R3, RZ, 0x1 ;  /* 0x0000000303027211 */ /* 0x000fe200078f08ff */
[----:B------:R1:W-:Y:S03]  /*d270*/  STL [R1+0x30], R3 ;  /* 0x0000300301007387 */ /* 0x0003e60000100800 */
[----:B------:R-:W-:-:S05]  /*d280*/  LOP3.LUT R2, R2, 0xfffffffe, RZ, 0xc0, !PT ;  /* 0xfffffffe02027812 */ /* 0x000fca00078ec0ff */
[----:B------:R-:W-:-:S05]  /*d290*/  IMAD.IADD R2, R3, 0x1, -R2 ;  /* 0x0000000103027824 */ /* 0x000fca00078e0a02 */
[----:B-1----:R-:W-:Y:S01]  /*d2a0*/  SHF.L.U32 R3, R2, 0x1f, RZ ;  /* 0x0000001f02037819 */ /* 0x002fe200000006ff */
[----:B------:R-:W-:Y:S01]  /*d2b0*/  NOP ;  /* 0x0000000000007918 */ /* 0x000fe20000000000 */
[----:B------:R-:W2:Y:S01]  /*d2c0*/  LDL.LU R4, [R1+0x28] ;  /* 0x0000280001047983 */ /* 0x000ea20000300800 */
[----:B------:R1:W-:Y:S01]  /*d2d0*/  SYNCS.ARRIVE.TRANS64.A1T0 RZ, [R22+URZ+0x31c00], RZ ;  /* 0x031c00ff16ff79a7 */ /* 0x0003e2000810003f */
[----:B------:R-:W-:Y:S01]  /*d2e0*/  BSSY B0, `(.L_x_239) ;  /* 0x0000004000007945 */ /* 0x000fe20003800000 */
[----:B------:R-:W3:Y:S01]  /*d2f0*/  SYNCS.PHASECHK.TRANS64.TRYWAIT P0, [R22+URZ+0x31c20], R3 ;  /* 0x031c2003160075a7 */ /* 0x000ee2000800017f */
[----:B--2---:R-:W-:Y:S02]  /*d300*/  ISETP.GE.AND P1, PT, R4, 0x91, PT ;  /* 0x000000910400780c */ /* 0x004fe40003f26270 */
[----:B-1-3--:R-:W-:Y:S11]  /*d310*/  @!P0 BRA `(.L_x_240) ;  /* 0x0000004000708947 */ /* 0x00aff60003800000 */
.L_x_355:
[----:B------:R-:W-:Y:S05]  /*d320*/  BSYNC B0 ;  /* 0x0000000000007941 */ /* 0x000fea0003800000 */
.L_x_239:
[----:B------:R-:W-:Y:S04]  /*d330*/  BSSY B0, `(.L_x_241) ;  /* 0x0000227000007945 */ /* 0x000fe80003800000 */
[----:B------:R-:W-:Y:S05]  /*d340*/  @!P1 BRA `(.L_x_242) ;  /* 0x0000002000949947 */ /* 0x000fea0003800000 */
[----:B------:R-:W0:Y:S01]  /*d350*/  LDL R4, [R1+0x10] ;  /* 0x0000100001047983 */ /* 0x000e220000100800 */
[----:B------:R-:W-:Y:S01]  /*d360*/  IMAD.MOV.U32 R2, RZ, RZ, 0x1 ;  /* 0x00000001ff027424 */ /* 0x000fe200078e00ff */
[----:B------:R-:W-:Y:S01]  /*d370*/  BSSY B2, `(.L_x_243) ;  /* 0x00000bc000027945 */ /* 0x000fe20003800000 */
[----:B0-----:R-:W-:Y:S02]  /*d380*/  IMAD.MOV R7, RZ, RZ, -R4 ;  /* 0x000000ffff077224 */ /* 0x001fe400078e0a04 */
[----:B------:R-:W-:-:S03]  /*d390*/  VIADD R6, R4, 0xfffffffe ;  /* 0xfffffffe04067836 */ /* 0x000fc60000000000 */
[----:B------:R-:W-:-:S05]  /*d3a0*/  VIADDMNMX R7, R7, R2, 0xffffffff, !PT ;  /* 0xffffffff07077446 */ /* 0x000fca0007800102 */
[----:B------:R-:W-:-:S05]  /*d3b0*/  IMAD.IADD R2, R4, 0x1, R7 ;  /* 0x0000000104027824 */ /* 0x000fca00078e0207 */
[----:B------:R-:W-:-:S04]  /*d3c0*/  LOP3.LUT R2, R2, 0x1, RZ, 0xc0, !PT ;  /* 0x0000000102027812 */ /* 0x000fc800078ec0ff */
[----:B------:R-:W-:-:S13]  /*d3d0*/  ISETP.NE.U32.AND P0, PT, R2, 0x1, PT ;  /* 0x000000010200780c */ /* 0x000fda0003f05070 */
        /* <DEDUP_REMOVED lines=9> */
[----:B------:R-:W-:Y:S01]  /*d470*/  ULDC.64 UR4, c[0x0][0x418] ;  /* 0x0001060000047ab9 */ /* 0x000fe20000000a00 */
[----:B------:R-:W-:Y:S01]  /*d480*/  IMAD.MOV.U32 R5, RZ, RZ, R24 ;  /* 0x000000ffff057224 */ /* 0x000fe200078e0018 */
[----:B------:R-:W-:-:S04]  /*d490*/  ISETP.NE.U32.AND P0, PT, RZ, UR4, PT ;  /* 0x00000004ff007c0c */ /* 0x000fc8000bf05070 */
[----:B------:R-:W-:-:S13]  /*d4a0*/  ISETP.NE.AND.EX P0, PT, RZ, UR5, PT, P0 ;  /* 0x00000005ff007c0c */ /* 0x000fda000bf05300 */
[----:B------:R-:W-:Y:S05]  /*d4b0*/  @!P0 BRA `(.L_x_247) ;  /* 0x0000000000488947 */ /* 0x000fea0003800000 */
[----:B------:R-:W2:Y:S01]  /*d4c0*/  LDL R10, [R1] ;  /* 0x00000000010a7983 */ /* 0x000ea20000100800 */
[----:B------:R-:W0:Y:S01]  /*d4d0*/  LDC R5, c[0x0][0x43c] ;  /* 0x00010f00ff057b82 */ /* 0x000e220000000800 */
[----:B------:R-:W-:Y:S01]  /*d4e0*/  ULDC.64 UR6, c[0x0][0x428] ;  /* 0x00010a0000067ab9 */ /* 0x000fe20000000a00 */
[----:B0-----:R-:W-:-:S13]  /*d4f0*/  ISETP.NE.AND P0, PT, R5, 0x1, PT ;  /* 0x000000010500780c */ /* 0x001fda0003f05270 */
[----:B-1----:R-:W0:Y:S02]  /*d500*/  @P0 LDC.64 R2, c[0x0][0x440] ;  /* 0x00011000ff020b82 */ /* 0x002e240000000a00 */
[----:B0-----:R-:W-:-:S04]  /*d510*/  @P0 IMAD.HI.U32 R4, R6, R2, RZ ;  /* 0x0000000206040227 */ /* 0x001fc800078e00ff */
[----:B------:R-:W-:Y:S01]  /*d520*/  IMAD.MOV.U32 R2, RZ, RZ, R6 ;  /* 0x000000ffff027224 */ /* 0x000fe200078e0006 */
[----:B------:R-:W-:-:S05]  /*d530*/  @P0 SHF.R.U32.HI R2, RZ, R3, R4 ;  /* 0x00000003ff020219 */ /* 0x000fca0000011604 */
[----:B------:R-:W-:-:S04]  /*d540*/  IMAD.MOV R3, RZ, RZ, -R2 ;  /* 0x000000ffff037224 */ /* 0x000fc800078e0a02 */
[----:B------:R-:W-:Y:S01]  /*d550*/  IMAD R6, R5, R3, R6 ;  /* 0x0000000305067224 */ /* 0x000fe200078e0206 */
[----:B------:R-:W-:-:S03]  /*d560*/  SHF.R.S32.HI R3, RZ, 0x1f, R2 ;  /* 0x0000001fff037819 */ /* 0x000fc60000011402 */
[----:B------:R-:W-:-:S04]  /*d570*/  IMAD.WIDE.U32 R2, R25, UR6, R2 ;  /* 0x0000000619027c25 */ /* 0x000fc8000f8e0002 */
[----:B--2---:R-:W-:-:S04]  /*d580*/  IMAD R4, R10, UR6, RZ ;  /* 0x000000060a047c24 */ /* 0x004fc8000f8e02ff */
[----:B------:R-:W-:-:S04]  /*d590*/  IMAD R4, R25, UR7, R4 ;  /* 0x0000000719047c24 */ /* 0x000fc8000f8e0204 */
[----:B------:R-:W-:Y:S01]  /*d5a0*/  IMAD.IADD R3, R4, 0x1, R3 ;  /* 0x0000000104037824 */ /* 0x000fe200078e0203 */
[----:B------:R-:W-:-:S04]  /*d5b0*/  LEA R4, P0, R2, UR4, 0x2 ;  /* 0x0000000402047c11 */ /* 0x000fc8000f8010ff */
[----:B------:R-:W-:-:S06]  /*d5c0*/  LEA.HI.X R5, R2, UR5, R3, 0x2, P0 ;  /* 0x0000000502057c11 */ /* 0x000fcc00080f1403 */
[----:B------:R0:W5:Y:S03]  /*d5d0*/  LDG.E R5, desc[UR56][R4.64] ;  /* 0x0000003804057981 */ /* 0x000166000c1e1900 */
.L_x_247:
[----:B-1----:R-:W-:Y:S01]  /*d5e0*/  IMAD R3, R8, 0x8, R22 ;  /* 0x0000000808037824 */ /* 0x002fe200078e0216 */
[----:B------:R-:W-:Y:S01]  /*d5f0*/  SHF.L.U32 R2, R9, 0x1f, RZ ;  /* 0x0000001f09027819 */ /* 0x000fe200000006ff */
[----:B------:R-:W-:Y:S03]  /*d600*/  BSSY B3, `(.L_x_248) ;  /* 0x0000003000037945 */ /* 0x000fe60003800000 */
[----:B------:R-:W1:Y:S02]  /*d610*/  SYNCS.PHASECHK.TRANS64.TRYWAIT P0, [R3+URZ+0x31c40], R2 ;  /* 0x031c4002030075a7 */ /* 0x000e64000800017f */
[----:B-1----:R-:W-:Y:S05]  /*d620*/  @!P0 BRA `(.L_x_249) ;  /* 0x0000003c00c08947 */ /* 0x002fea0003800000 */
.L_x_356:
[----:B------:R-:W-:Y:S05]  /*d630*/  BSYNC B3 ;  /* 0x0000000000037941 */ /* 0x000fea0003800000 */
.L_x_248:
        /* <DEDUP_REMOVED lines=12> */
.L_x_251:
[----:B------:R-:W-:Y:S05]  /*d700*/  BSYNC B3 ;  /* 0x0000000000037941 */ /* 0x000fea0003800000 */
.L_x_250:
[----:B------:R-:W-:Y:S01]  /*d710*/  IMAD.MOV.U32 R11, RZ, RZ, RZ ;  /* 0x000000ffff0b7224 */ /* 0x000fe200078e00ff */
[----:B------:R-:W-:Y:S01]  /*d720*/  UIADD3 UR4, UP0, UR38, 0x370, URZ ;  /* 0x0000037026047890 */ /* 0x000fe2000ff1e03f */
[----:B------:R-:W-:Y:S01]  /*d730*/  IMAD R4, R8, 0x6c00, R22 ;  /* 0x00006c0008047824 */ /* 0x000fe200078e0216 */
[----:B------:R-:W-:Y:S01]  /*d740*/  PLOP3.LUT P0, PT, PT, PT, PT, 0x80, 0x0 ;  /* 0x000000000000781c */ /* 0x000fe20003f0f070 */
[----:B-1----:R-:W-:Y:S01]  /*d750*/  VIADD R3, R3, 0x31c30 ;  /* 0x00031c3003037836 */ /* 0x002fe20000000000 */
[----:B------:R-:W-:Y:S01]  /*d760*/  R2UR UR10, R11 ;  /* 0x000000000b0a72ca */ /* 0x000fe200000e0000 */
[----:B------:R-:W-:Y:S01]  /*d770*/  IMAD R2, R6, 0x90, R28 ;  /* 0x0000009006027824 */ /* 0x000fe200078e021c */
[----:B------:R-:W-:Y:S01]  /*d780*/  UIADD3.X UR5, URZ, UR39, URZ, UP0, !UPT ;  /* 0x000000273f057290 */ /* 0x000fe200087fe43f */
[----:B------:R-:W-:Y:S01]  /*d790*/  VIADD R10, R4, 0x16a00 ;  /* 0x00016a00040a7836 */ /* 0x000fe20000000000 */
[----:B------:R-:W-:Y:S01]  /*d7a0*/  UMOV UR6, 0x0 ;  /* 0x0000000000067882 */ /* 0x000fe20000000000 */
[----:B------:R-:W-:-:S10]  /*d7b0*/  UMOV UR7, 0x14f00000 ;  /* 0x14f0000000077882 */ /* 0x000fd40000000000 */
.L_x_252:
        /* <DEDUP_REMOVED lines=16> */
.L_x_253:
        /* <DEDUP_REMOVED lines=16> */
.L_x_254:
        /* <DEDUP_REMOVED lines=15> */
.L_x_357:
[----:B------:R-:W-:Y:S05]  /*dab0*/  BSYNC B3 ;  /* 0x0000000000037941 */ /* 0x000fea0003800000 */
.L_x_255:
[----:B------:R-:W-:Y:S01]  /*dac0*/  BSSY B3, `(.L_x_257) ;  /* 0x000000c000037945 */ /* 0x000fe20003800000 */
[----:B------:R-:W-:Y:S02]  /*dad0*/  IMAD.MOV.U32 R12, RZ, RZ, 0x0 ;  /* 0x00000000ff0c7424 */ /* 0x000fe400078e00ff */
[----:B------:R-:W-:Y:S01]  /*dae0*/  IMAD.MOV.U32 R13, RZ, RZ, 0x14f00000 ;  /* 0x14f00000ff0d7424 */ /* 0x000fe200078e00ff */
[----:B------:R-:W-:Y:S06]  /*daf0*/  @P1 BRA `(.L_x_258) ;  /* 0x0000000000201947 */ /* 0x000fec0003800000 */
[----:B------:R-:W1:Y:S01]  /*db00*/  S2R R4, SR_TID.X ;  /* 0x0000000000047919 */ /* 0x000e620000002100 */
[----:B0-----:R-:W-:Y:S02]  /*db10*/  IMAD R2, R23, 0x8, R22 ;  /* 0x0000000817027824 */ /* 0x001fe400078e0216 */
[----:B------:R-:W-:-:S04]  /*db20*/  IMAD.MOV.U32 R3, RZ, RZ, 0x6c00 ;  /* 0x00006c00ff037424 */ /* 0x000fc800078e00ff */
[----:B------:R2:W-:Y:S01]  /*db30*/  SYNCS.ARRIVE.TRANS64 RZ, [R2+URZ+0x31c50], R3 ;  /* 0x031c500302ff79a7 */ /* 0x0005e2000800003f */
[----:B-1----:R-:W-:-:S04]  /*db40*/  LOP3.LUT R4, R4, 0x1f, RZ, 0xc0, !PT ;  /* 0x0000001f04047812 */ /* 0x002fc800078ec0ff */
[----:B------:R-:W-:-:S13]  /*db50*/  ISETP.NE.AND P0, PT, R4, RZ, PT ;  /* 0x000000ff0400720c */ /* 0x000fda0003f05270 */
[----:B--2---:R-:W-:Y:S05]  /*db60*/  @!P0 BRA `(.L_x_258) ;  /* 0x0000000000048947 */ /* 0x004fea0003800000 */
[----:B------:R-:W-:Y:S01]  /*db70*/  BPT.TRAP 0x1 ;  /* 0x000000040000795c */ /* 0x000fe20000300000 */
.L_x_258:
[----:B------:R-:W-:Y:S05]  /*db80*/  BSYNC B3 ;  /* 0x0000000000037941 */ /* 0x000fea0003800000 */
.L_x_257:
[----:B------:R-:W-:Y:S01]  /*db90*/  R2UR UR10, R11 ;  /* 0x000000000b0a72ca */ /* 0x000fe200000e0000 */
[C-C-:B0-----:R-:W-:Y:S01]  /*dba0*/  IMAD R2, R23.reuse, 0x8, R22.reuse ;  /* 0x0000000817027824 */ /* 0x141fe200078e0216 */
[----:B------:R-:W-:Y:S01]  /*dbb0*/  R2UR UR6, R12 ;  /* 0x000000000c0672ca */ /* 0x000fe200000e0000 */
[----:B------:R-:W-:Y:S01]  /*dbc0*/  IMAD R3, R23, 0x6c00, R22 ;  /* 0x00006c0017037824 */ /* 0x000fe200078e0216 */
[----:B------:R-:W-:Y:S01]  /*dbd0*/  R2UR UR7, R13 ;  /* 0x000000000d0772ca */ /* 0x000fe200000e0000 */
[----:B------:R-:W-:Y:S01]  /*dbe0*/  UIADD3 UR4, UP0, UR38, 0x470, URZ ;  /* 0x0000047026047890 */ /* 0x000fe2000ff1e03f */
[----:B------:R-:W-:Y:S01]  /*dbf0*/  PLOP3.LUT P0, PT, PT, PT, PT, 0x80, 0x0 ;  /* 0x000000000000781c */ /* 0x000fe20003f0f070 */
[----:B------:R-:W-:Y:S02]  /*dc00*/  IMAD R4, R27, 0x90, R28 ;  /* 0x000000901b047824 */ /* 0x000fe400078e021c */
[----:B------:R-:W-:Y:S01]  /*dc10*/  VIADD R2, R2, 0x31c50 ;  /* 0x00031c5002027836 */ /* 0x000fe20000000000 */
[----:B------:R-:W-:Y:S01]  /*dc20*/  UIADD3.X UR5, URZ, UR39, URZ, UP0, !UPT ;  /* 0x000000273f057290 */ /* 0x000fe200087fe43f */
[----:B------:R-:W-:-:S11]  /*dc30*/  VIADD R10, R3, 0x200 ;  /* 0x00000200030a7836 */ /* 0x000fd60000000000 */
.L_x_259:
        /* <DEDUP_REMOVED lines=15> */
.L_x_260:
        /* <DEDUP_REMOVED lines=15> */
.L_x_261:
        /* <DEDUP_REMOVED lines=12> */
.L_x_246:
[----:B------:R-:W-:Y:S05]  /*dee0*/  BSYNC B1 ;  /* 0x0000000000017941 */ /* 0x000fea0003800000 */
.L_x_245:
[----:B------:R-:W2:Y:S01]  /*def0*/  LDL.LU R2, [R1+0x10] ;  /* 0x0000100001027983 */ /* 0x000ea20000300800 */
[----:B------:R-:W-:Y:S02]  /*df00*/  IMAD.MOV.U32 R23, RZ, RZ, R8 ;  /* 0x000000ffff177224 */ /* 0x000fe400078e0008 */
[----:B------:R-:W-:Y:S02]  /*df10*/  IMAD.MOV.U32 R26, RZ, RZ, R9 ;  /* 0x000000ffff1a7224 */ /* 0x000fe400078e0009 */
[----:B--2---:R-:W-:-:S07]  /*df20*/  VIADD R6, R2, 0xfffffffd ;  /* 0xfffffffd02067836 */ /* 0x004fce0000000000 */
.L_x_244:
[----:B------:R-:W-:Y:S05]  /*df30*/  BSYNC B2 ;  /* 0x0000000000027941 */ /* 0x000fea0003800000 */
.L_x_243:
[----:B------:R-:W2:Y:S01]  /*df40*/  LDL.LU R2, [R1+0xc] ;  /* 0x00000c0001027983 */ /* 0x000ea20000300800 */
[----:B------:R-:W-:-:S05]  /*df50*/  IMAD.MOV R7, RZ, RZ, -R7 ;  /* 0x000000ffff077224 */ /* 0x000fca00078e0a07 */
[----:B--2---:R-:W-:-:S13]  /*df60*/  ISETP.NE.AND P0, PT, R2, R7, PT ;  /* 0x000000070200720c */ /* 0x004fda0003f05270 */
[----:B------:R-:W-:Y:S05]  /*df70*/  @!P0 BRA `(.L_x_242) ;  /* 0x0000001400888947 */ /* 0x000fea0003800000 */
[----:B------:R-:W-:-:S07]  /*df80*/  IMAD.MOV.U32 R4, RZ, RZ, R24 ;  /* 0x000000ffff047224 */ /* 0x000fce00078e0018 */
.L_x_296:
[----:B------:R-:W-:Y:S01]  /*df90*/  LOP3.LUT P1, RZ, R29, 0x1, RZ, 0xc0, !PT ;  /* 0x000000011dff7812 */ /* 0x000fe2000782c0ff */
[----:B------:R-:W-:Y:S01]  /*dfa0*/  VIADD R7, R23, 0x1 ;  /* 0x0000000117077836 */ /* 0x000fe20000000000 */
[----:B------:R-:W-:Y:S05]  /*dfb0*/  YIELD ;  /* 0x0000000000007946 */ /* 0x000fea0003800000 */
[----:B------:R-:W-:Y:S01]  /*dfc0*/  ISETP.NE.AND P0, PT, R7, 0x2, PT ;  /* 0x000000020700780c */ /* 0x000fe20003f05270 */
[----:B------:R-:W-:Y:S03]  /*dfd0*/  BSSY B1, `(.L_x_262) ;  /* 0x00000aa000017945 */ /* 0x000fe60003800000 */
[----:B-1----:R-:W-:-:S02]  /*dfe0*/  SEL R3, RZ, 0x1, P0 ;  /* 0x00000001ff037807 */ /* 0x002fc40000000000 */
        /* <DEDUP_REMOVED lines=24> */
[----:B------:R-:W-:-:S05]  /*e170*/  LEA.HI.X R5, R2, UR5, R3, 0x2, P0 ;  /* 0x0000000502057c11 */ /* 0x000fca00080f1403 */
[----:B------:R0:W5:Y:S04]  /*e180*/  LDG.E R4, desc[UR56][R4.64] ;  /* 0x0000003804047981 */ /* 0x000168000c1e1900 */
.L_x_264:
[----:B------:R-:W-:Y:S01]  /*e190*/  IMAD R3, R7, 0x8, R22 ;  /* 0x0000000807037824 */ /* 0x000fe200078e0216 */
[----:B------:R-:W-:Y:S01]  /*e1a0*/  SHF.L.U32 R2, R8, 0x1f, RZ ;  /* 0x0000001f08027819 */ /* 0x000fe200000006ff */
[----:B------:R-:W-:Y:S03]  /*e1b0*/  BSSY B2, `(.L_x_265) ;  /* 0x0000003000027945 */ /* 0x000fe60003800000 */
[----:B------:R-:W1:Y:S02]  /*e1c0*/  SYNCS.PHASECHK.TRANS64.TRYWAIT P0, [R3+URZ+0x31c40], R2 ;  /* 0x031c4002030075a7 */ /* 0x000e64000800017f */
[----:B-1----:R-:W-:Y:S05]  /*e1d0*/  @!P0 BRA `(.L_x_266) ;  /* 0x0000003000fc8947 */ /* 0x002fea0003800000 */
.L_x_358:
[----:B------:R-:W-:Y:S05]  /*e1e0*/  BSYNC B2 ;  /* 0x0000000000027941 */ /* 0x000fea0003800000 */
.L_x_265:
        /* <DEDUP_REMOVED lines=12> */
.L_x_268:
[----:B------:R-:W-:Y:S05]  /*e2b0*/  BSYNC B2 ;  /* 0x0000000000027941 */ /* 0x000fea0003800000 */
.L_x_267:
        /* <DEDUP_REMOVED lines=11> */
.L_x_269:
        /* <DEDUP_REMOVED lines=16> */
.L_x_270:
        /* <DEDUP_REMOVED lines=16> */
.L_x_271:
        /* <DEDUP_REMOVED lines=15> */
.L_x_359:
[----:B------:R-:W-:Y:S05]  /*e660*/  BSYNC B2 ;  /* 0x0000000000027941 */ /* 0x000fea0003800000 */
.L_x_272:
        /* <DEDUP_REMOVED lines=11> */
.L_x_275:
[----:B------:R-:W-:Y:S05]  /*e720*/  BSYNC B2 ;  /* 0x0000000000027941 */ /* 0x000fea0003800000 */
.L_x_274:
[----:B------:R-:W-:Y:S01]  /*e730*/  R2UR UR6, R2 ;  /* 0x00000000020672ca */ /* 0x000fe200000e0000 */
[----:B------:R-:W-:Y:S01]  /*e740*/  IMAD R23, R23, 0x6c00, R22 ;  /* 0x00006c0017177824 */ /* 0x000fe200078e0216 */
[----:B------:R-:W-:Y:S01]  /*e750*/  R2UR UR7, R3 ;  /* 0x00000000030772ca */ /* 0x000fe200000e0000 */
[----:B------:R-:W-:Y:S01]  /*e760*/  UIADD3 UR4, UP0, UR38, 0x470, URZ ;  /* 0x0000047026047890 */ /* 0x000fe2000ff1e03f */
[----:B------:R-:W-:Y:S01]  /*e770*/  R2UR UR10, R5 ;  /* 0x00000000050a72ca */ /* 0x000fe200000e0000 */
[----:B------:R-:W-:Y:S01]  /*e780*/  IMAD R5, R27, 0x90, R28 ;  /* 0x000000901b057824 */ /* 0x000fe200078e021c */
[----:B------:R-:W-:Y:S01]  /*e790*/  PLOP3.LUT P0, PT, PT, PT, PT, 0x80, 0x0 ;  /* 0x000000000000781c */ /* 0x000fe20003f0f070 */
[----:B0-----:R-:W-:Y:S01]  /*e7a0*/  VIADD R12, R12, 0x50 ;  /* 0x000000500c0c7836 */ /* 0x001fe20000000000 */
[----:B------:R-:W-:Y:S01]  /*e7b0*/  UIADD3.X UR5, URZ, UR39, URZ, UP0, !UPT ;  /* 0x000000273f057290 */ /* 0x000fe200087fe43f */
[----:B------:R-:W-:-:S11]  /*e7c0*/  VIADD R13, R23, 0x200 ;  /* 0x00000200170d7836 */ /* 0x000fd60000000000 */
.L_x_276:
        /* <DEDUP_REMOVED lines=15> */
.L_x_277:
        /* <DEDUP_REMOVED lines=15> */
.L_x_278:
        /* <DEDUP_REMOVED lines=12> */
.L_x_263:
[----:B------:R-:W-:Y:S05]  /*ea70*/  BSYNC B1 ;  /* 0x0000000000017941 */ /* 0x000fea0003800000 */
.L_x_262:
        /* <DEDUP_REMOVED lines=9> */
[----:B------:R-:W-:Y:S01]  /*eb10*/  VIADD R9, R6, 0xffffffff ;  /* 0xffffffff06097836 */ /* 0x000fe20000000000 */
        /* <DEDUP_REMOVED lines=21> */
.L_x_281:
[----:B------:R-:W-:Y:S01]  /*ec70*/  IMAD R2, R23, 0x8, R22 ;  /* 0x0000000817027824 */ /* 0x000fe200078e0216 */
[----:B------:R-:W-:Y:S01]  /*ec80*/  SHF.L.U32 R3, R26, 0x1f, RZ ;  /* 0x0000001f1a037819 */ /* 0x000fe200000006ff */
[----:B------:R-:W-:Y:S03]  /*ec90*/  BSSY B2, `(.L_x_282) ;  /* 0x0000003000027945 */ /* 0x000fe60003800000 */
[----:B------:R-:W1:Y:S02]  /*eca0*/  SYNCS.PHASECHK.TRANS64.TRYWAIT P0, [R2+URZ+0x31c40], R3 ;  /* 0x031c4003020075a7 */ /* 0x000e64000800017f */
[----:B-1----:R-:W-:Y:S05]  /*ecb0*/  @!P0 BRA `(.L_x_283) ;  /* 0x00000028006c8947 */ /* 0x002fea0003800000 */
.L_x_360:
[----:B------:R-:W-:Y:S05]  /*ecc0*/  BSYNC B2 ;  /* 0x0000000000027941 */ /* 0x000fea0003800000 */
.L_x_282:
        /* <DEDUP_REMOVED lines=12> */
.L_x_285:
[----:B------:R-:W-:Y:S05]  /*ed90*/  BSYNC B2 ;  /* 0x0000000000027941 */ /* 0x000fea0003800000 */
.L_x_284:
        /* <DEDUP_REMOVED lines=8> */
[----:B------:R-:W-:Y:S01]  /*ee20*/  IMAD R2, R9, 0x90, R28 ;  /* 0x0000009009027824 */ /* 0x000fe200078e021c */
[----:B------:R-:W-:Y:S01]  /*ee30*/  UMOV UR6, 0x0 ;  /* 0x0000000000067882 */ /* 0x000fe20000000000 */
[----:B------:R-:W-:Y:S01]  /*ee40*/  VIADD R10, R12, 0x16a00 ;  /* 0x00016a000c0a7836 */ /* 0x000fe20000000000 */
[----:B------:R-:W-:-:S09]  /*ee50*/  UMOV UR7, 0x14f00000 ;  /* 0x14f0000000077882 */ /* 0x000fd20000000000 */
.L_x_286:
        /* <DEDUP_REMOVED lines=16> */
.L_x_287:
        /* <DEDUP_REMOVED lines=16> */
.L_x_288:
        /* <DEDUP_REMOVED lines=15> */
.L_x_361:
[----:B------:R-:W-:Y:S05]  /*f150*/  BSYNC B2 ;  /* 0x0000000000027941 */ /* 0x000fea0003800000 */
.L_x_289:
        /* <DEDUP_REMOVED lines=11> */
.L_x_292:
[----:B------:R-:W-:Y:S05]  /*f210*/  BSYNC B2 ;  /* 0x0000000000027941 */ /* 0x000fea0003800000 */
.L_x_291:
[----:B------:R-:W-:Y:S01]  /*f220*/  R2UR UR6, R2 ;  /* 0x00000000020672ca */ /* 0x000fe200000e0000 */
[----:B------:R-:W-:Y:S01]  /*f230*/  IMAD R7, R7, 0x6c00, R22 ;  /* 0x00006c0007077824 */ /* 0x000fe200078e0216 */
[----:B------:R-:W-:Y:S01]  /*f240*/  R2UR UR7, R3 ;  /* 0x00000000030772ca */ /* 0x000fe200000e0000 */
[----:B------:R-:W-:Y:S01]  /*f250*/  UIADD3 UR4, UP0, UR38, 0x470, URZ ;  /* 0x0000047026047890 */ /* 0x000fe2000ff1e03f */
[----:B------:R-:W-:Y:S01]  /*f260*/  R2UR UR10, R5 ;  /* 0x00000000050a72ca */ /* 0x000fe200000e0000 */
[----:B------:R-:W-:Y:S01]  /*f270*/  IMAD R5, R27, 0x90, R28 ;  /* 0x000000901b057824 */ /* 0x000fe200078e021c */
[----:B------:R-:W-:Y:S01]  /*f280*/  PLOP3.LUT P0, PT, PT, PT, PT, 0x80, 0x0 ;  /* 0x000000000000781c */ /* 0x000fe20003f0f070 */
[----:B------:R-:W-:Y:S01]  /*f290*/  VIADD R8, R8, 0x50 ;  /* 0x0000005008087836 */ /* 0x000fe20000000000 */
[----:B------:R-:W-:Y:S01]  /*f2a0*/  UIADD3.X UR5, URZ, UR39, URZ, UP0, !UPT ;  /* 0x000000273f057290 */ /* 0x000fe200087fe43f */
[----:B------:R-:W-:-:S11]  /*f2b0*/  VIADD R12, R7, 0x200 ;  /* 0x00000200070c7836 */ /* 0x000fd60000000000 */
.L_x_293:
        /* <DEDUP_REMOVED lines=15> */
.L_x_294:
        /* <DEDUP_REMOVED lines=15> */
.L_x_295:
        /* <DEDUP_REMOVED lines=12> */
.L_x_280:
[----:B------:R-:W-:Y:S05]  /*f560*/  BSYNC B1 ;  /* 0x0000000000017941 */ /* 0x000fea0003800000 */
.L_x_279:
[C---:B------:R-:W-:Y:S01]  /*f570*/  ISETP.GT.AND P0, PT, R6.reuse, 0x1, PT ;  /* 0x000000010600780c */ /* 0x040fe20003f04270 */
[----:B------:R-:W-:-:S12]  /*f580*/  VIADD R6, R6, 0xfffffffe ;  /* 0xfffffffe06067836 */ /* 0x000fd80000000000 */
[----:B------:R-:W-:Y:S05]  /*f590*/  @P0 BRA `(.L_x_296) ;  /* 0xffffffe8007c0947 */ /* 0x000fea000383ffff */
.L_x_242:
[----:B------:R-:W-:Y:S05]  /*f5a0*/  BSYNC B0 ;  /* 0x0000000000007941 */ /* 0x000fea0003800000 */
.L_x_241:
[----:B------:R-:W2:Y:S01]  /*f5b0*/  S2R R2, SR_TID.X ;  /* 0x0000000000027919 */ /* 0x000ea20000002100 */
[----:B------:R-:W-:Y:S01]  /*f5c0*/  BSSY B0, `(.L_x_297) ;  /* 0x0000010000007945 */ /* 0x000fe20003800000 */
[----:B--2---:R-:W-:-:S04]  /*f5d0*/  LOP3.LUT R8, R2, 0x7f, RZ, 0xc0, !PT ;  /* 0x0000007f02087812 */ /* 0x004fc800078ec0ff */
[----:B------:R-:W-:-:S13]  /*f5e0*/  ISETP.NE.AND P0, PT, R8, RZ, PT ;  /* 0x000000ff0800720c */ /* 0x000fda0003f05270 */
[----:B------:R-:W-:Y:S05]  /*f5f0*/  @P0 BRA `(.L_x_298) ;  /* 0x0000000000300947 */ /* 0x000fea0003800000 */
[----:B------:R-:W2:Y:S01]  /*f600*/  S2R R5, SR_LANEID ;  /* 0x0000000000057919 */ /* 0x000ea20000000000 */
[----:B------:R-:W-:Y:S01]  /*f610*/  VOTEU.ANY UR4, UPT, PT ;  /* 0x0000000000047886 */ /* 0x000fe200038e0100 */
[----:B-1----:R-:W1:Y:S01]  /*f620*/  LDC.64 R2, c[0x0][0xc60] ;  /* 0x00031800ff027b82 */ /* 0x002e620000000a00 */
[----:B------:R-:W2:Y:S02]  /*f630*/  FLO.U32 R0, UR4 ;  /* 0x0000000400007d00 */ /* 0x000ea400080e0000 */
[----:B--2---:R-:W-:-:S06]  /*f640*/  ISETP.EQ.U32.AND P0, PT, R0, R5, PT ;  /* 0x000000050000720c */ /* 0x004fcc0003f02070 */
[----:B------:R-:W1:Y:S07]  /*f650*/  POPC R5, UR4 ;  /* 0x0000000400057d09 */ /* 0x000e6e0008000000 */
[----:B-1----:R-:W2:Y:S01]  /*f660*/  @P0 ATOMG.E.ADD.STRONG.GPU PT, R3, desc[UR56][R2.64], R5 ;  /* 0x00000005020309a8 */ /* 0x002ea200081ee1f8 */
[----:B------:R-:W1:Y:S02]  /*f670*/  S2R R4, SR_LTMASK ;  /* 0x0000000000047919 */ /* 0x000e640000003900 */
[----:B-1----:R-:W-:-:S04]  /*f680*/  LOP3.LUT R4, R4, UR4, RZ, 0xc0, !PT ;  /* 0x0000000404047c12 */ /* 0x002fc8000f8ec0ff */
[----:B0-----:R-:W0:Y:S01]  /*f690*/  POPC R7, R4 ;  /* 0x0000000400077309 */ /* 0x001e220000000000 */
[----:B--2---:R-:W0:Y:S02]  /*f6a0*/  SHFL.IDX PT, R0, R3, R0, 0x1f ;  /* 0x00001f0003007589 */ /* 0x004e2400000e0000 */
[----:B0-----:R-:W-:-:S07]  /*f6b0*/  IADD3 R16, R0, UR36, R7 ;  /* 0x0000002400107c10 */ /* 0x001fce000fffe007 */
.L_x_298:
[----:B------:R-:W-:Y:S05]  /*f6c0*/  BSYNC B0 ;  /* 0x0000000000007941 */ /* 0x000fea0003800000 */
.L_x_297:
[----:B------:R-:W-:Y:S01]  /*f6d0*/  LOP3.LUT P0, RZ, R29, 0x1, RZ, 0xc0, !PT ;  /* 0x000000011dff7812 */ /* 0x000fe2000780c0ff */
[----:B------:R-:W-:-:S12]  /*f6e0*/  BSSY B0, `(.L_x_299) ;  /* 0x0000045000007945 */ /* 0x000fd80003800000 */
[----:B------:R-:W-:Y:S05]  /*f6f0*/  @!P0 BRA `(.L_x_300) ;  /* 0x00000004000c8947 */ /* 0x000fea0003800000 */
[----:B-1----:R-:W-:Y:S01]  /*f700*/  IMAD R3, R23, 0x8, R22 ;  /* 0x0000000817037824 */ /* 0x002fe200078e0216 */
[----:B------:R-:W-:Y:S01]  /*f710*/  SHF.L.U32 R0, R26, 0x1f, RZ ;  /* 0x0000001f1a007819 */ /* 0x000fe200000006ff */
[----:B------:R-:W-:Y:S01]  /*f720*/  BSSY B1, `(.L_x_301) ;  /* 0x0000004000017945 */ /* 0x000fe20003800000 */
[----:B------:R-:W-:Y:S02]  /*f730*/  ISETP.NE.AND P1, PT, R8, RZ, PT ;  /* 0x000000ff0800720c */ /* 0x000fe40003f25270 */
[----:B------:R-:W1:Y:S02]  /*f740*/  SYNCS.PHASECHK.TRANS64.TRYWAIT P0, [R3+URZ+0x31c60], R0 ;  /* 0x031c6000030075a7 */ /* 0x000e64000800017f */
[----:B-1----:R-:W-:Y:S09]  /*f750*/  @!P0 BRA `(.L_x_302) ;  /* 0x0000001c00ec8947 */ /* 0x002ff20003800000 */
.L_x_362:
[----:B------:R-:W-:Y:S05]  /*f760*/  BSYNC B1 ;  /* 0x0000000000017941 */ /* 0x000fea0003800000 */
.L_x_301:
[----:B------:R-:W-:Y:S04]  /*f770*/  BSSY B1, `(.L_x_303) ;  /* 0x0000009000017945 */ /* 0x000fe80003800000 */
[----:B------:R-:W-:Y:S05]  /*f780*/  @P1 BRA `(.L_x_304) ;  /* 0x00000000001c1947 */ /* 0x000fea0003800000 */
[----:B------:R-:W2:Y:S01]  /*f790*/  S2R R2, SR_TID.X ;  /* 0x0000000000027919 */ /* 0x000ea20000002100 */
[----:B-1----:R-:W-:-:S04]  /*f7a0*/  IMAD.MOV.U32 R0, RZ, RZ, 0x6c00 ;  /* 0x00006c00ff007424 */ /* 0x002fc800078e00ff */
[----:B------:R3:W-:Y:S01]  /*f7b0*/  SYNCS.ARRIVE.TRANS64 RZ, [R3+URZ+0x31c50], R0 ;  /* 0x031c500003ff79a7 */ /* 0x0007e2000800003f */
[----:B--2---:R-:W-:-:S04]  /*f7c0*/  LOP3.LUT R2, R2, 0x1f, RZ, 0xc0, !PT ;  /* 0x0000001f02027812 */ /* 0x004fc800078ec0ff */
[----:B------:R-:W-:-:S13]  /*f7d0*/  ISETP.NE.AND P0, PT, R2, RZ, PT ;  /* 0x000000ff0200720c */ /* 0x000fda0003f05270 */
[----:B---3--:R-:W-:Y:S05]  /*f7e0*/  @!P0 BRA `(.L_x_304) ;  /* 0x0000000000048947 */ /* 0x008fea0003800000 */
[----:B------:R-:W-:Y:S01]  /*f7f0*/  BPT.TRAP 0x1 ;  /* 0x000000040000795c */ /* 0x000fe20000300000 */
.L_x_304:
[----:B------:R-:W-:Y:S05]  /*f800*/  BSYNC B1 ;  /* 0x0000000000017941 */ /* 0x000fea0003800000 */
.L_x_303:
[----:B-1----:R-:W-:Y:S01]  /*f810*/  IMAD R0, R23, 0x6c00, R22 ;  /* 0x00006c0017007824 */ /* 0x002fe200078e0216 */
[----:B------:R-:W-:Y:S01]  /*f820*/  UIADD3 UR4, UP0, UR38, 0x470, URZ ;  /* 0x0000047026047890 */ /* 0x000fe2000ff1e03f */
[----:B------:R-:W-:Y:S01]  /*f830*/  VIADD R2, R3, 0x31c50 ;  /* 0x00031c5003027836 */ /* 0x000fe20000000000 */
[----:B------:R-:W-:Y:S01]  /*f840*/  PLOP3.LUT P0, PT, PT, PT, PT, 0x80, 0x0 ;  /* 0x000000000000781c */ /* 0x000fe20003f0f070 */
[----:B------:R-:W-:Y:S01]  /*f850*/  IMAD R28, R27, 0x90, R28 ;  /* 0x000000901b1c7824 */ /* 0x000fe200078e021c */
[----:B------:R-:W-:Y:S01]  /*f860*/  UIADD3.X UR5, URZ, UR39, URZ, UP0, !UPT ;  /* 0x000000273f057290 */ /* 0x000fe200087fe43f */
[----:B------:R-:W-:Y:S01]  /*f870*/  VIADD R3, R0, 0x200 ;  /* 0x0000020000037836 */ /* 0x000fe20000000000 */
[----:B------:R-:W-:Y:S01]  /*f880*/  UMOV UR6, 0x0 ;  /* 0x0000000000067882 */ /* 0x000fe20000000000 */
[----:B------:R-:W-:Y:S01]  /*f890*/  UMOV UR7, 0x14f00000 ;  /* 0x14f0000000077882 */ /* 0x000fe20000000000 */
[----:B------:R-:W-:-:S08]  /*f8a0*/  UMOV UR10, URZ ;  /* 0x0000003f000a7c82 */ /* 0x000fd00008000000 */
.L_x_305:
        /* <DEDUP_REMOVED lines=10> */
[----:B------:R-:W-:Y:S01]  /*f950*/  PLOP3.LUT P0, PT, PT, PT, PT, 0x80, 0x0 ;  /* 0x000000000000781c */ /* 0x000fe20003f0f070 */
[----:B------:R-:W-:Y:S01]  /*f960*/  VIADD R3, R0, 0x2600 ;  /* 0x0000260000037836 */ /* 0x000fe20000000000 */
[----:B------:R-:W-:Y:S01]  /*f970*/  UMOV UR6, 0x0 ;  /* 0x0000000000067882 */ /* 0x000fe20000000000 */
[----:B------:R-:W-:Y:S01]  /*f980*/  UMOV UR7, 0x14f00000 ;  /* 0x14f0000000077882 */ /* 0x000fe20000000000 */
[----:B------:R-:W-:-:S09]  /*f990*/  UMOV UR10, 0x20 ;  /* 0x00000020000a7882 */ /* 0x000fd20000000000 */
.L_x_306:
        /* <DEDUP_REMOVED lines=15> */
.L_x_307:
        /* <DEDUP_REMOVED lines=9> */
[----:B--2---:R-:W-:Y:S05]  /*fb20*/  @P0 BRA.U.ANY `(.L_x_307) ;  /* 0xfffffffd00d80947 */ /* 0x004fea000393ffff */
.L_x_300:
[----:B------:R-:W-:Y:S05]  /*fb30*/  BSYNC B0 ;  /* 0x0000000000007941 */ /* 0x000fea0003800000 */
.L_x_299:
[----:B------:R-:W-:-:S05]  /*fb40*/  VIADD R23, R23, 0x1 ;  /* 0x0000000117177836 */ /* 0x000fca0000000000 */
[----:B------:R-:W-:-:S04]  /*fb50*/  ISETP.NE.AND P0, PT, R23, 0x2, PT ;  /* 0x000000021700780c */ /* 0x000fc80003f05270 */
[----:B-1----:R-:W-:Y:S02]  /*fb60*/  SEL R3, RZ, 0x1, P0 ;  /* 0x00000001ff037807 */ /* 0x002fe40000000000 */
[----:B------:R-:W-:Y:S02]  /*fb70*/  SEL R23, R23, RZ, P0 ;  /* 0x000000ff17177207 */ /* 0x000fe40000000000 */
[----:B------:R-:W-:-:S07]  /*fb80*/  LOP3.LUT R26, R26, R3, RZ, 0x3c, !PT ;  /* 0x000000031a1a7212 */ /* 0x000fce00078e3cff */
.L_x_223:
[----:B------:R-:W-:Y:S05]  /*fb90*/  BSYNC B7 ;  /* 0x0000000000077941 */ /* 0x000fea0003800000 */
.L_x_221:
[----:B------:R-:W-:-:S13]  /*fba0*/  LOP3.LUT P0, RZ, R29, 0x2, RZ, 0xc0, !PT ;  /* 0x000000021dff7812 */ /* 0x000fda000780c0ff */
[----:B------:R-:W-:Y:S05]  /*fbb0*/  @!P0 BRA `(.L_x_308) ;  /* 0x0000000000248947 */ /* 0x000fea0003800000 */
[----:B------:R-:W-:Y:S05]  /*fbc0*/  WARPSYNC.ALL ;  /* 0x0000000000007948 */ /* 0x000fea0003800000 */
[----:B------:R-:W2:Y:S08]  /*fbd0*/  S2UR UR5, SR_CgaCtaId ;  /* 0x00000000000579c3 */ /* 0x000eb00000008800 */
[----:B------:R-:W-:Y:S06]  /*fbe0*/  BAR.SYNC.DEFER_BLOCKING 0x5, 0x200 ;  /* 0x0148000000007b1d */ /* 0x000fec0000010000 */
[----:B------:R-:W-:-:S02]  /*fbf0*/  UMOV UR4, 0x400 ;  /* 0x0000040000047882 */ /* 0x000fc40000000000 */
[----:B--2---:R-:W-:-:S06]  /*fc00*/  ULEA UR4, UR5, UR4, 0x18 ;  /* 0x0000000405047291 */ /* 0x004fcc000f8ec03f */
[----:B------:R-:W-:-:S05]  /*fc10*/  IMAD.U32 R22, RZ, RZ, UR4 ;  /* 0x00000004ff167e24 */ /* 0x000fca000f8e00ff */
[----:B------:R2:W3:Y:S01]  /*fc20*/  LDS.128 R16, [R22+0x31cd0] ;  /* 0x031cd00016107984 */ /* 0x0004e20000000c00 */
[----:B------:R-:W-:Y:S06]  /*fc30*/  BAR.ARV 0x4, 0x200 ;  /* 0x0108000000007b1d */ /* 0x000fec0000002000 */
[----:B------:R-:W-:Y:S05]  /*fc40*/  BRA `(.L_x_309) ;  /* 0x0000000800407947 */ /* 0x000fea0003800000 */
.L_x_308:
[----:B-1----:R-:W1:Y:S01]  /*fc50*/  S2R R0, SR_TID.X ;  /* 0x0000000000007919 */ /* 0x002e620000002100 */
[----:B------:R-:W-:Y:S01]  /*fc60*/  UMOV UR4, 0xffffffff ;  /* 0xffffffff00047882 */ /* 0x000fe20000000000 */
[----:B-1----:R-:W-:-:S04]  /*fc70*/  LOP3.LUT R8, R0, 0x1f, RZ, 0xc0, !PT ;  /* 0x0000001f00087812 */ /* 0x002fc800078ec0ff */
[----:B------:R-:W-:Y:S01]  /*fc80*/  ISETP.NE.AND P0, PT, R8, 0x1f, PT ;  /* 0x0000001f0800780c */ /* 0x000fe20003f05270 */
[----:B------:R-:W-:-:S12]  /*fc90*/  BRA.DIV UR4, `(.L_x_310) ;  /* 0x0000001a04b07947 */ /* 0x000fd8000b800000 */
[----:B------:R-:W-:Y:S01]  /*fca0*/  IMAD.IADD R5, R19, 0x1, R8 ;  /* 0x0000000113057824 */ /* 0x000fe200078e0208 */
[----:B------:R-:W-:-:S04]  /*fcb0*/  ULDC UR4, c[0x0][0xc3c] ;  /* 0x00030f0000047ab9 */ /* 0x000fc80000000800 */
[----:B------:R-:W-:-:S13]  /*fcc0*/  ISETP.GE.OR P1, PT, R5, UR4, !P0 ;  /* 0x0000000405007c0c */ /* 0x000fda000c726670 */
[----:B------:R-:W1:Y:S02]  /*fcd0*/  @!P1 LDC.64 R2, c[0x0][0xc80] ;  /* 0x00032000ff029b82 */ /* 0x000e640000000a00 */
[----:B-1----:R-:W-:-:S06]  /*fce0*/  @!P1 IMAD.WIDE R2, R5, 0x4, R2 ;  /* 0x0000000405029825 */ /* 0x002fcc00078e0202 */
[----:B------:R1:W2:Y:S01]  /*fcf0*/  @!P1 LDG.E R3, desc[UR56][R2.64] ;  /* 0x0000003802039981 */ /* 0x0002a2000c1e1900 */
[C---:B------:R-:W-:Y:S02]  /*fd00*/  ISETP.GE.U32.AND P2, PT, R8.reuse, 0x2, PT ;  /* 0x000000020800780c */ /* 0x040fe40003f46070 */
[C---:B------:R-:W-:Y:S01]  /*fd10*/  ISETP.GE.U32.AND P3, PT, R8.reuse, 0x4, PT ;  /* 0x000000040800780c */ /* 0x040fe20003f66070 */
[----:B------:R-:W-:Y:S01]  /*fd20*/  SHFL.IDX PT, R0, R16, RZ, 0x1f ;  /* 0x00001fff10007589 */ /* 0x000fe200000e0000 */
[C---:B------:R-:W-:Y:S02]  /*fd30*/  ISETP.GE.U32.AND P4, PT, R8.reuse, 0x8, PT ;  /* 0x000000080800780c */ /* 0x040fe40003f86070 */
[C---:B------:R-:W-:Y:S01]  /*fd40*/  ISETP.GE.U32.AND P5, PT, R8.reuse, 0x10, PT ;  /* 0x000000100800780c */ /* 0x040fe20003fa6070 */
[----:B------:R-:W-:Y:S01]  /*fd50*/  SHFL.IDX PT, R4, R16, 0x1, 0x1f ;  /* 0x00201f0010047f89 */ /* 0x000fe200000e0000 */
[----:B-1----:R-:W-:Y:S02]  /*fd60*/  IMAD.MOV.U32 R2, RZ, RZ, RZ ;  /* 0x000000ffff027224 */ /* 0x002fe400078e00ff */
[----:B--2---:R-:W-:Y:S01]  /*fd70*/  @!P1 IMAD.MOV.U32 R2, RZ, RZ, R3 ;  /* 0x000000ffff029224 */ /* 0x004fe200078e0003 */
[----:B------:R-:W-:-:S04]  /*fd80*/  ISETP.NE.AND P1, PT, R8, RZ, PT ;  /* 0x000000ff0800720c */ /* 0x000fc80003f25270 */
[----:B------:R-:W1:Y:S02]  /*fd90*/  SHFL.UP PT, R14, R2, 0x1, RZ ;  /* 0x04200000020e7989 */ /* 0x000e6400000e00ff */
[----:B-1----:R-:W-:-:S05]  /*fda0*/  SEL R5, R14, RZ, P1 ;  /* 0x000000ff0e057207 */ /* 0x002fca0000800000 */
[----:B------:R-:W-:-:S05]  /*fdb0*/  IMAD.IADD R5, R2, 0x1, R5 ;  /* 0x0000000102057824 */ /* 0x000fca00078e0205 */
[----:B------:R-:W1:Y:S02]  /*fdc0*/  SHFL.UP PT, R14, R5, 0x2, RZ ;  /* 0x04400000050e7989 */ /* 0x000e6400000e00ff */
[----:B-1----:R-:W-:-:S05]  /*fdd0*/  SEL R6, R14, RZ, P2 ;  /* 0x000000ff0e067207 */ /* 0x002fca0001000000 */
        /* <DEDUP_REMOVED lines=10> */
[----:B------:R0:W1:Y:S02]  /*fe80*/  SHFL.IDX PT, R14, R3, 0x1f, 0x1f ;  /* 0x03e01f00030e7f89 */ /* 0x00006400000e0000 */
.L_x_372:
[----:B------:R-:W-:Y:S02]  /*fe90*/  ULDC UR4, c[0x0][0xc38] ;  /* 0x00030e0000047ab9 */ /* 0x000fe40000000800 */
[----:B------:R-:W-:-:S04]  /*fea0*/  IMAD.U32 R16, RZ, RZ, UR4 ;  /* 0x00000004ff107e24 */ /* 0x000fc8000f8e00ff */
[----:B-1----:R-:W-:-:S04]  /*feb0*/  IMAD R5, R14, R16, RZ ;  /* 0x000000100e057224 */ /* 0x002fc800078e02ff */
[----:B------:R-:W-:-:S05]  /*fec0*/  IMAD.IADD R4, R4, 0x1, R5 ;  /* 0x0000000104047824 */ /* 0x000fca00078e0205 */
[----:B------:R-:W-:-:S13]  /*fed0*/  ISETP.GT.AND P6, PT, R4, R0, PT ;  /* 0x000000000400720c */ /* 0x000fda0003fc4270 */
[----:B------:R-:W-:Y:S05]  /*fee0*/  @P6 BRA `(.L_x_311) ;  /* 0x00000000009c6947 */ /* 0x000fea0003800000 */
.L_x_316:
[----:B------:R-:W1:Y:S01]  /*fef0*/  LDC R6, c[0x0][0xc3c] ;  /* 0x00030f00ff067b82 */ /* 0x000e620000000800 */
[----:B------:R-:W-:-:S05]  /*ff00*/  VIADD R19, R19, 0x1f ;  /* 0x0000001f13137836 */ /* 0x000fca0000000000 */
[----:B-1----:R-:W-:-:S13]  /*ff10*/  ISETP.GE.AND P6, PT, R19, R6, PT ;  /* 0x000000061300720c */ /* 0x002fda0003fc6270 */
[----:B------:R-:W-:Y:S05]  /*ff20*/  @P6 BRA `(.L_x_312) ;  /* 0x0000000400446947 */ /* 0x000fea0003800000 */
[----:B------:R-:W1:Y:S01]  /*ff30*/  S2R R2, SR_TID.X ;  /* 0x0000000000027919 */ /* 0x000e620000002100 */
[----:B------:R-:W-:Y:S01]  /*ff40*/  BSSY B0, `(.L_x_313) ;  /* 0x0000009000007945 */ /* 0x000fe20003800000 */
[----:B-1----:R-:W-:-:S05]  /*ff50*/  LOP3.LUT R2, R2, 0x1f, RZ, 0xc0, !PT ;  /* 0x0000001f02027812 */ /* 0x002fca00078ec0ff */
[----:B------:R-:W-:Y:S02]  /*ff60*/  IMAD.IADD R5, R19, 0x1, R2 ;  /* 0x0000000113057824 */ /* 0x000fe400078e0202 */
[----:B------:R-:W-:-:S03]  /*ff70*/  IMAD.MOV.U32 R2, RZ, RZ, RZ ;  /* 0x000000ffff027224 */ /* 0x000fc600078e00ff */
[----:B------:R-:W-:-:S13]  /*ff80*/  ISETP.GE.OR P6, PT, R5, R6, !P0 ;  /* 0x000000060500720c */ /* 0x000fda00047c6670 */
[----:B------:R-:W-:Y:S05]  /*ff90*/  @P6 BRA `(.L_x_314) ;  /* 0x00000000000c6947 */ /* 0x000fea0003800000 */
[----:B0-----:R-:W0:Y:S02]  /*ffa0*/  LDC.64 R2, c[0x0][0xc80] ;  /* 0x00032000ff027b82 */ /* 0x001e240000000a00 */
[----:B0-----:R-:W-:-:S06]  /*ffb0*/  IMAD.WIDE R2, R5, 0x4, R2 ;  /* 0x0000000405027825 */ /* 0x001fcc00078e0202 */
[----:B------:R1:W5:Y:S02]  /*ffc0*/  LDG.E R2, desc[UR56][R2.64] ;  /* 0x0000003802027981 */ /* 0x000364000c1e1900 */
.L_x_314:
[----:B------:R-:W-:Y:S05]  /*ffd0*/  BSYNC B0 ;  /* 0x0000000000007941 */ /* 0x000fea0003800000 */
.L_x_313:
[----:B------:R-:W-:-:S03]  /*ffe0*/  UMOV UR4, 0xffffffff ;  /* 0xffffffff00047882 */ /* 0x000fc60000000000 */
[----:B------:R-:W-:Y:S05]  /*fff0*/  BRA.DIV UR4, `(.L_x_315) ;  /* 0x0000001a04fc7947 */ /* 0x000fea000b800000 */
[----:B-----5:R-:W2:Y:S02]  /*10000*/  SHFL.UP PT, R14, R2, 0x1, RZ ;  /* 0x04200000020e7989 */ /* 0x020ea400000e00ff */
[----:B--2---:R-:W-:-:S05]  /*10010*/  SEL R13, R14, RZ, P1 ;  /* 0x000000ff0e0d7207 */ /* 0x004fca0000800000 */
[----:B------:R-:W-:-:S05]  /*10020*/  IMAD.IADD R13, R2, 0x1, R13 ;  /* 0x00000001020d7824 */ /* 0x000fca00078e020d */
[----:B------:R-:W2:Y:S02]  /*10030*/  SHFL.UP PT, R14, R13, 0x2, RZ ;  /* 0x044000000d0e7989 */ /* 0x000ea400000e00ff */
[----:B--2---:R-:W-:-:S05]  /*10040*/  SEL R14, R14, RZ, P2 ;  /* 0x000000ff0e0e7207 */ /* 0x004fca0001000000 */
[----:B01----:R-:W-:-:S05]  /*10050*/  IMAD.IADD R3, R13, 0x1, R14 ;  /* 0x000000010d037824 */ /* 0x003fca00078e020e */
        /* <DEDUP_REMOVED lines=10> */
.L_x_380:
[----:B------:R-:W-:Y:S02]  /*10100*/  ULDC UR4, c[0x0][0xc38] ;  /* 0x00030e0000047ab9 */ /* 0x000fe40000000800 */
[----:B------:R-:W-:-:S04]  /*10110*/  IMAD.U32 R16, RZ, RZ, UR4 ;  /* 0x00000004ff107e24 */ /* 0x000fc8000f8e00ff */
[----:B-1----:R-:W-:-:S04]  /*10120*/  IMAD R5, R14, R16, RZ ;  /* 0x000000100e057224 */ /* 0x002fc800078e02ff */
[----:B------:R-:W-:-:S05]  /*10130*/  IMAD.IADD R4, R5, 0x1, R4 ;  /* 0x0000000105047824 */ /* 0x000fca00078e0204 */
[----:B------:R-:W-:-:S13]  /*10140*/  ISETP.GT.AND P6, PT, R4, R0, PT ;  /* 0x000000000400720c */ /* 0x000fda0003fc4270 */
[----:B------:R-:W-:Y:S05]  /*10150*/  @!P6 BRA `(.L_x_316) ;  /* 0xfffffffc0064e947 */ /* 0x000fea000383ffff */
.L_x_311:
[----:B------:R-:W-:Y:S01]  /*10160*/  IMAD.IADD R5, R4, 0x1, -R5 ;  /* 0x0000000104057824 */ /* 0x000fe200078e0a05 */
[----:B------:R-:W-:-:S03]  /*10170*/  UMOV UR4, 0xffffffff ;  /* 0xffffffff00047882 */ /* 0x000fc60000000000 */
[----:B------:R-:W-:-:S05]  /*10180*/  IMAD R7, R3, R16, R5 ;  /* 0x0000001003077224 */ /* 0x000fca00078e0205 */
[----:B------:R-:W-:Y:S01]  /*10190*/  ISETP.GT.AND P6, PT, R7, R0, PT ;  /* 0x000000000700720c */ /* 0x000fe20003fc4270 */
[----:B------:R-:W-:-:S12]  /*101a0*/  BRA.DIV UR4, `(.L_x_317) ;  /* 0x0000001e044c7947 */ /* 0x000fd8000b800000 */
[----:B------:R-:W-:-:S04]  /*101b0*/  VOTE.ANY R6, PT, !P6 ;  /* 0x0000000000067806 */ /* 0x000fc800070e0100 */
[----:B------:R-:W1:Y:S02]  /*101c0*/  POPC R4, R6 ;  /* 0x0000000600047309 */ /* 0x000e640000000000 */
[----:B-1----:R1:W2:Y:S02]  /*101d0*/  SHFL.IDX PT, R17, R2, R4, 0x1f ;  /* 0x00001f0402117589 */ /* 0x0022a400000e0000 */
.L_x_384:
[----:B------:R-:W-:Y:S01]  /*101e0*/  ISETP.NE.AND P0, PT, R6, RZ, PT ;  /* 0x000000ff0600720c */ /* 0x000fe20003f05270 */
[----:B------:R-:W-:-:S12]  /*101f0*/  IMAD.MOV.U32 R14, RZ, RZ, RZ ;  /* 0x000000ffff0e7224 */ /* 0x000fd800078e00ff */
[----:B------:R-:W-:Y:S05]  /*10200*/  @!P0 BRA `(.L_x_318) ;  /* 0x0000000000108947 */ /* 0x000fea0003800000 */
[----:B------:R-:W-:Y:S01]  /*10210*/  UMOV UR4, 0xffffffff ;  /* 0xffffffff00047882 */ /* 0x000fe20000000000 */
[----:B------:R-:W-:Y:S02]  /*10220*/  VIADD R12, R4, 0xffffffff ;  /* 0xffffffff040c7836 */ /* 0x000fe40000000000 */
[----:B------:R-:W-:Y:S05]  /*10230*/  BRA.DIV UR4, `(.L_x_319) ;  /* 0x0000001e04707947 */ /* 0x000fea000b800000 */
[----:B------:R3:W4:Y:S02]  /*10240*/  SHFL.IDX PT, R14, R3, R12, 0x1f ;  /* 0x00001f0c030e7589 */ /* 0x00072400000e0000 */
.L_x_318:
[----:B--2---:R-:W-:Y:S01]  /*10250*/  IABS R6, R17 ;  /* 0x0000001100067213 */ /* 0x004fe20000000000 */
[----:B----4-:R-:W-:Y:S02]  /*10260*/  IMAD R16, R14, R16, R5 ;  /* 0x000000100e107224 */ /* 0x010fe400078e0205 */
[----:B------:R-:W-:Y:S01]  /*10270*/  IMAD.IADD R19, R4, 0x1, R19 ;  /* 0x0000000104137824 */ /* 0x000fe200078e0213 */
[----:B------:R-:W2:Y:S01]  /*10280*/  I2F.RP R7, R6 ;  /* 0x0000000600077306 */ /* 0x000ea20000209400 */
[----:B------:R-:W-:-:S07]  /*10290*/  IMAD.IADD R0, R0, 0x1, -R16 ;  /* 0x0000000100007824 */ /* 0x000fce00078e0a10 */
[----:B--2---:R-:W1:Y:S02]  /*102a0*/  MUFU.RCP R7, R7 ;  /* 0x0000000700077308 */ /* 0x004e640000001000 */
[----:B-1----:R-:W-:-:S06]  /*102b0*/  VIADD R2, R7, 0xffffffe ;  /* 0x0ffffffe07027836 */ /* 0x002fcc0000000000 */
[----:B0--3--:R0:W1:Y:S02]  /*102c0*/  F2I.FTZ.U32.TRUNC.NTZ R3, R2 ;  /* 0x0000000200037305 */ /* 0x009064000021f000 */
[----:B0-----:R-:W-:Y:S02]  /*102d0*/  IMAD.MOV.U32 R2, RZ, RZ, RZ ;  /* 0x000000ffff027224 */ /* 0x001fe400078e00ff */
[----:B-1----:R-:W-:-:S04]  /*102e0*/  IMAD.MOV R5, RZ, RZ, -R3 ;  /* 0x000000ffff057224 */ /* 0x002fc800078e0a03 */
[----:B------:R-:W-:-:S04]  /*102f0*/  IMAD R5, R5, R6, RZ ;  /* 0x0000000605057224 */ /* 0x000fc800078e02ff */
[----:B------:R-:W-:Y:S01]  /*10300*/  IMAD.HI.U32 R3, R3, R5, R2 ;  /* 0x0000000503037227 */ /* 0x000fe200078e0002 */
[----:B------:R-:W-:Y:S02]  /*10310*/  IABS R5, R17 ;  /* 0x0000001100057213 */ /* 0x000fe40000000000 */
[----:B------:R-:W-:-:S03]  /*10320*/  IABS R2, R0 ;  /* 0x0000000000027213 */ /* 0x000fc60000000000 */
[----:B------:R-:W-:Y:S02]  /*10330*/  IMAD.MOV R5, RZ, RZ, -R5 ;  /* 0x000000ffff057224 */ /* 0x000fe400078e0a05 */
[----:B------:R-:W-:-:S04]  /*10340*/  IMAD.HI.U32 R3, R3, R2, RZ ;  /* 0x0000000203037227 */ /* 0x000fc800078e00ff */
[----:B------:R-:W-:Y:S01]  /*10350*/  IMAD R5, R3, R5, R2 ;  /* 0x0000000503057224 */ /* 0x000fe200078e0202 */
[----:B------:R-:W-:-:S04]  /*10360*/  LOP3.LUT R2, R0, R17, RZ, 0x3c, !PT ;  /* 0x0000001100027212 */ /* 0x000fc800078e3cff */
[----:B------:R-:W-:Y:S02]  /*10370*/  ISETP.GT.U32.AND P1, PT, R6, R5, PT ;  /* 0x000000050600720c */ /* 0x000fe40003f24070 */
[----:B------:R-:W-:-:S11]  /*10380*/  ISETP.GE.AND P2, PT, R2, RZ, PT ;  /* 0x000000ff0200720c */ /* 0x000fd60003f46270 */
[----:B------:R-:W-:Y:S02]  /*10390*/  @!P1 IMAD.IADD R5, R5, 0x1, -R6 ;  /* 0x0000000105059824 */ /* 0x000fe400078e0a06 */
[----:B------:R-:W-:Y:S01]  /*103a0*/  @!P1 VIADD R3, R3, 0x1 ;  /* 0x0000000103039836 */ /* 0x000fe20000000000 */
[----:B------:R-:W-:Y:S02]  /*103b0*/  ISETP.NE.AND P1, PT, R17, RZ, PT ;  /* 0x000000ff1100720c */ /* 0x000fe40003f25270 */
[----:B------:R-:W-:-:S13]  /*103c0*/  ISETP.GE.U32.AND P0, PT, R5, R6, PT ;  /* 0x000000060500720c */ /* 0x000fda0003f06070 */
[----:B------:R-:W-:-:S04]  /*103d0*/  @P0 VIADD R3, R3, 0x1 ;  /* 0x0000000103030836 */ /* 0x000fc80000000000 */
[----:B------:R-:W-:Y:S01]  /*103e0*/  @!P2 IMAD.MOV R3, RZ, RZ, -R3 ;  /* 0x000000ffff03a224 */ /* 0x000fe200078e0a03 */
[----:B------:R-:W-:-:S05]  /*103f0*/  @!P1 LOP3.LUT R3, RZ, R17, RZ, 0x33, !PT ;  /* 0x00000011ff039212 */ /* 0x000fca00078e33ff */
[--C-:B------:R-:W-:Y:S02]  /*10400*/  IMAD.MOV R2, RZ, RZ, -R3.reuse ;  /* 0x000000ffff027224 */ /* 0x100fe400078e0a03 */
[----:B------:R-:W-:Y:S02]  /*10410*/  IMAD.MOV.U32 R18, RZ, RZ, R3 ;  /* 0x000000ffff127224 */ /* 0x000fe400078e0003 */
[----:B------:R-:W-:Y:S01]  /*10420*/  IMAD R17, R17, R2, R0 ;  /* 0x0000000211117224 */ /* 0x000fe200078e0200 */
[----:B------:R-:W-:Y:S06]  /*10430*/  BRA `(.L_x_320) ;  /* 0x00000000001c7947 */ /* 0x000fec0003800000 */
.L_x_312:
[----:B------:R-:W-:Y:S01]  /*10440*/  UMOV UR4, URZ ;  /* 0x0000003f00047c82 */ /* 0x000fe20008000000 */
[----:B------:R-:W-:Y:S01]  /*10450*/  UMOV UR5, URZ ;  /* 0x0000003f00057c82 */ /* 0x000fe20008000000 */
[----:B------:R-:W-:Y:S01]  /*10460*/  ULDC UR6, c[0x0][0xc3c] ;  /* 0x00030f0000067ab9 */ /* 0x000fe20000000800 */
[----:B------:R-:W-:Y:S02]  /*10470*/  IMAD.MOV.U32 R16, RZ, RZ, R0 ;  /* 0x000000ffff107224 */ /* 0x000fe400078e0000 */
[----:B------:R-:W-:Y:S02]  /*10480*/  IMAD.U32 R17, RZ, RZ, UR4 ;  /* 0x00000004ff117e24 */ /* 0x000fe4000f8e00ff */
[----:B------:R-:W-:Y:S02]  /*10490*/  IMAD.U32 R18, RZ, RZ, UR5 ;  /* 0x00000005ff127e24 */ /* 0x000fe4000f8e00ff */
[----:B------:R-:W-:-:S07]  /*104a0*/  IMAD.U32 R19, RZ, RZ, UR6 ;  /* 0x00000006ff137e24 */ /* 0x000fce000f8e00ff */
.L_x_320:
[----:B------:R-:W1:Y:S01]  /*104b0*/  S2R R0, SR_TID.X ;  /* 0x0000000000007919 */ /* 0x000e620000002100 */
[----:B------:R-:W-:Y:S05]  /*104c0*/  WARPSYNC.ALL ;  /* 0x0000000000007948 */ /* 0x000fea0003800000 */
[----:B------:R-:W-:Y:S01]  /*104d0*/  BAR.SYNC.DEFER_BLOCKING 0x4, 0x200 ;  /* 0x0108000000007b1d */ /* 0x000fe20000010000 */
[----:B-1----:R-:W-:-:S04]  /*104e0*/  LOP3.LUT R0, R0, 0x1f, RZ, 0xc0, !PT ;  /* 0x0000001f00007812 */ /* 0x002fc800078ec0ff */
[----:B------:R-:W-:-:S13]  /*104f0*/  ISETP.NE.AND P0, PT, R0, RZ, PT ;  /* 0x000000ff0000720c */ /* 0x000fda0003f05270 */
[----:B0-----:R-:W0:Y:S01]  /*10500*/  @!P0 S2R R3, SR_CgaCtaId ;  /* 0x0000000000038919 */ /* 0x001e220000008800 */
[----:B------:R-:W-:-:S04]  /*10510*/  @!P0 MOV R0, 0x400 ;  /* 0x0000040000008802 */ /* 0x000fc80000000f00 */
[----:B0-----:R-:W-:-:S05]  /*10520*/  @!P0 LEA R22, R3, R0, 0x18 ;  /* 0x0000000003168211 */ /* 0x001fca00078ec0ff */
[----:B------:R4:W-:Y:S01]  /*10530*/  @!P0 STS.128 [R22+0x31cd0], R16 ;  /* 0x031cd01016008388 */ /* 0x0009e20000000c00 */
[----:B------:R-:W-:Y:S06]  /*10540*/  BAR.ARV 0x5, 0x200 ;  /* 0x0148000000007b1d */ /* 0x000fec0000002000 */
.L_x_309:
[----:B------:R-:W-:Y:S02]  /*10550*/  ULDC UR4, c[0x0][0xc3c] ;  /* 0x00030f0000047ab9 */ /* 0x000fe40000000800 */
[----:B---3--:R-:W-:-:S13]  /*10560*/  ISETP.GE.AND P0, PT, R19, UR4, PT ;  /* 0x0000000413007c0c */ /* 0x008fda000bf06270 */
[----:B------:R-:W-:Y:S05]  /*10570*/  @!P0 BRA `(.L_x_321) ;  /* 0xffffffb000008947 */ /* 0x000fea000383ffff */
[----:B------:R-:W-:Y:S05]  /*10580*/  BSYNC B8 ;  /* 0x0000000000087941 */ /* 0x000fea0003800000 */
.L_x_217:
[----:B-1----:R-:W3:Y:S01]  /*10590*/  LDL.LU R0, [R1+0x30] ;  /* 0x0000300001007983 */ /* 0x002ee20000300800 */
[----:B------:R-:W-:Y:S01]  /*105a0*/  BSSY B0, `(.L_x_322) ;  /* 0x000000b000007945 */ /* 0x000fe20003800000 */
[----:B------:R-:W1:Y:S01]  /*105b0*/  S2R R5, SR_CgaCtaId ;  /* 0x0000000000057919 */ /* 0x000e620000008800 */
[----:B---3--:R-:W-:-:S05]  /*105c0*/  VIADD R0, R0, 0x1 ;  /* 0x0000000100007836 */ /* 0x008fca0000000000 */
[----:B------:R-:W-:-:S04]  /*105d0*/  LEA.HI R2, R0, R0, RZ, 0x1 ;  /* 0x0000000000027211 */ /* 0x000fc800078f08ff */
[----:B------:R-:W-:Y:S02]  /*105e0*/  LOP3.LUT R3, R2, 0xfffffffe, RZ, 0xc0, !PT ;  /* 0xfffffffe02037812 */ /* 0x000fe400078ec0ff */
[----:B------:R-:W-:-:S03]  /*105f0*/  MOV R2, 0x400 ;  /* 0x0000040000027802 */ /* 0x000fc60000000f00 */
[----:B------:R-:W-:Y:S01]  /*10600*/  IMAD.IADD R0, R0, 0x1, -R3 ;  /* 0x0000000100007824 */ /* 0x000fe200078e0a03 */
[----:B-1----:R-:W-:-:S04]  /*10610*/  LEA R9, R5, R2, 0x18 ;  /* 0x0000000205097211 */ /* 0x002fc800078ec0ff */
[----:B------:R-:W-:-:S04]  /*10620*/  SHF.L.U32 R0, R0, 0x1f, RZ ;  /* 0x0000001f00007819 */ /* 0x000fc800000006ff */
[----:B------:R-:W1:Y:S02]  /*10630*/  SYNCS.PHASECHK.TRANS64.TRYWAIT P0, [R9+URZ+0x31c20], R0 ;  /* 0x031c2000090075a7 */ /* 0x000e64000800017f */
[----:B-1----:R-:W-:Y:S05]  /*10640*/  @!P0 BRA `(.L_x_323) ;  /* 0x0000001800908947 */ /* 0x002fea0003800000 */
.L_x_387:
[----:B------:R-:W-:Y:S05]  /*10650*/  BSYNC B0 ;  /* 0x0000000000007941 */ /* 0x000fea0003800000 */
.L_x_322:
[----:B------:R-:W-:-:S03]  /*10660*/  UMOV UR4, 0xffffffff ;  /* 0xffffffff00047882 */ /* 0x000fc60000000000 */
[----:B------:R-:W-:Y:S05]  /*10670*/  BRA.DIV UR4, `(.L_x_324) ;  /* 0x0000001a04987947 */ /* 0x000fea000b800000 */
[----:B-1----:R-:W1:Y:S02]  /*10680*/  S2R R0, SR_TID.X ;  /* 0x0000000000007919 */ /* 0x002e640000002100 */
[----:B-1----:R-:W-:-:S04]  /*10690*/  SHF.R.U32.HI R0, RZ, 0x5, R0 ;  /* 0x00000005ff007819 */ /* 0x002fc80000011600 */
[----:B------:R-:W-:-:S05]  /*106a0*/  LOP3.LUT R0, R0, 0x3, RZ, 0xc0, !PT ;  /* 0x0000000300007812 */ /* 0x000fca00078ec0ff */
[----:B------:R1:W3:Y:S02]  /*106b0*/  SHFL.IDX PT, R14, R0, RZ, 0x1f ;  /* 0x00001fff000e7589 */ /* 0x0002e400000e0000 */
.L_x_390:
[----:B---3--:R-:W-:Y:S01]  /*106c0*/  ISETP.NE.AND P0, PT, R14, RZ, PT ;  /* 0x000000ff0e00720c */ /* 0x008fe20003f05270 */
[----:B------:R-:W-:-:S12]  /*106d0*/  BSSY B0, `(.L_x_325) ;  /* 0x0000024000007945 */ /* 0x000fd80003800000 */
[----:B------:R-:W-:Y:S05]  /*106e0*/  @P0 BRA `(.L_x_326) ;  /* 0x0000000000880947 */ /* 0x000fea0003800000 */
[----:B------:R-:W-:-:S03]  /*106f0*/  UMOV UR4, 0xffffffff ;  /* 0xffffffff00047882 */ /* 0x000fc60000000000 */
[----:B------:R-:W-:Y:S05]  /*10700*/  BRA.DIV UR4, `(.L_x_327) ;  /* 0x0000001a04a87947 */ /* 0x000fea000b800000 */
[----:B------:R-:W-:-:S13]  /*10710*/  ELECT P6, URZ, PT ;  /* 0x00000000003f782f */ /* 0x000fda00038c0000 */
.L_x_393:
[----:B------:R-:W-:Y:S05]  /*10720*/  @!P6 BRA `(.L_x_326) ;  /* 0x000000000078e947 */ /* 0x000fea0003800000 */
[----:B-1----:R-:W3:Y:S02]  /*10730*/  LDL.LU R0, [R1+0x38] ;  /* 0x0000380001007983 */ /* 0x002ee40000300800 */
[----:B---3--:R-:W-:-:S04]  /*10740*/  LOP3.LUT R0, R0, 0x2, RZ, 0xfc, !PT ;  /* 0x0000000200007812 */ /* 0x008fc800078efcff */
[----:B------:R-:W-:-:S13]  /*10750*/  ISETP.NE.AND P2, PT, R0, 0x3, PT ;  /* 0x000000030000780c */ /* 0x000fda0003f45270 */
[----:B------:R-:W-:Y:S05]  /*10760*/  @!P2 BRA `(.L_x_328) ;  /* 0x000000000004a947 */ /* 0x000fea0003800000 */
[----:B------:R-:W-:Y:S01]  /*10770*/  BPT.TRAP 0x1 ;  /* 0x000000040000795c */ /* 0x000fe20000300000 */
.L_x_328:
[----:B------:R-:W-:Y:S01]  /*10780*/  VIADD R0, R9, 0x31c40 ;  /* 0x00031c4009007836 */ /* 0x000fe20000000000 */
[----:B------:R-:W-:Y:S01]  /*10790*/  SHF.L.U32 R4, R26, 0x1f, RZ ;  /* 0x0000001f1a047819 */ /* 0x000fe200000006ff */
[C---:B------:R-:W-:Y:S02]  /*107a0*/  VIADD R2, R23.reuse, 0x1 ;  /* 0x0000000117027836 */ /* 0x040fe40000000000 */
[----:B------:R-:W-:-:S03]  /*107b0*/  IMAD R5, R23, 0x8, R0 ;  /* 0x0000000817057824 */ /* 0x000fc600078e0200 */
[C---:B------:R-:W-:Y:S01]  /*107c0*/  ISETP.NE.AND P1, PT, R2.reuse, 0x2, PT ;  /* 0x000000020200780c */ /* 0x040fe20003f25270 */
[----:B------:R-:W1:Y:S03]  /*107d0*/  SYNCS.PHASECHK.TRANS64.TRYWAIT P0, [R5+URZ], R4 ;  /* 0x00000004050075a7 */ /* 0x000e66000800017f */
[----:B------:R-:W-:Y:S02]  /*107e0*/  SEL R3, RZ, 0x1, P1 ;  /* 0x00000001ff037807 */ /* 0x000fe40000800000 */
[----:B0-----:R-:W-:Y:S02]  /*107f0*/  SEL R7, R2, RZ, P1 ;  /* 0x000000ff02077207 */ /* 0x001fe40000800000 */
[----:B------:R-:W-:-:S03]  /*10800*/  LOP3.LUT R2, R26, R3, RZ, 0x3c, !PT ;  /* 0x000000031a027212 */ /* 0x000fc600078e3cff */
[----:B------:R-:W-:Y:S01]  /*10810*/  IMAD R3, R7, 0x8, R0 ;  /* 0x0000000807037824 */ /* 0x000fe200078e0200 */
[----:B------:R-:W-:Y:S01]  /*10820*/  SHF.L.U32 R2, R2, 0x1f, RZ ;  /* 0x0000001f02027819 */ /* 0x000fe200000006ff */
[----:B-1----:R-:W-:Y:S06]  /*10830*/  @!P0 BRA `(.L_x_329) ;  /* 0x00000018007c8947 */ /* 0x002fec0003800000 */
.L_x_394:
[----:B------:R-:W1:Y:S02]  /*10840*/  SYNCS.PHASECHK.TRANS64.TRYWAIT P0, [R3+URZ], R2 ;  /* 0x00000002030075a7 */ /* 0x000e64000800017f */
[----:B-1----:R-:W-:Y:S05]  /*10850*/  @!P0 BRA `(.L_x_330) ;  /* 0x0000001800888947 */ /* 0x002fea0003800000 */
.L_x_395:
[----:B------:R-:W-:Y:S05]  /*10860*/  @!P2 BRA `(.L_x_331) ;  /* 0x000000000004a947 */ /* 0x000fea0003800000 */
[----:B------:R-:W-:Y:S01]  /*10870*/  BPT.TRAP 0x1 ;  /* 0x000000040000795c */ /* 0x000fe20000300000 */
.L_x_331:
[----:B------:R-:W-:-:S04]  /*10880*/  VIADD R0, R9, 0x31c60 ;  /* 0x00031c6009007836 */ /* 0x000fc80000000000 */
[----:B------:R-:W-:-:S04]  /*10890*/  IMAD R23, R23, 0x8, R0 ;  /* 0x0000000817177824 */ /* 0x000fc800078e0200 */
[----:B------:R-:W3:Y:S02]  /*108a0*/  SYNCS.PHASECHK.TRANS64.TRYWAIT P0, [R23+URZ], R4 ;  /* 0x00000004170075a7 */ /* 0x000ee4000800017f */
[----:B---3--:R-:W-:Y:S05]  /*108b0*/  @!P0 BRA `(.L_x_332) ;  /* 0x0000001800848947 */ /* 0x008fea0003800000 */
.L_x_396:
[----:B------:R-:W-:-:S07]  /*108c0*/  IMAD R7, R7, 0x8, R0 ;  /* 0x0000000807077824 */ /* 0x000fce00078e0200 */
.L_x_333:
[----:B------:R0:W0:Y:S02]  /*108d0*/  SYNCS.PHASECHK.TRANS64.TRYWAIT P0, [R7+URZ], R2 ;  /* 0x00000002070075a7 */ /* 0x000024000800017f */
[----:B0-----:R-:W-:Y:S05]  /*108e0*/  @!P0 NANOSLEEP.SYNCS 0x989680 ;  /* 0x009896800000895d */ /* 0x001fea0003900000 */
[----:B------:R-:W0:Y:S02]  /*108f0*/  @!P0 SYNCS.PHASECHK.TRANS64 P0, [R7+URZ], R2 ;  /* 0x00000002070085a7 */ /* 0x000e24000800007f */
[----:B0-----:R-:W-:Y:S05]  /*10900*/  @!P0 BRA `(.L_x_333) ;  /* 0xfffffffc00f08947 */ /* 0x001fea000383ffff */
.L_x_326:
[----:B------:R-:W-:Y:S05]  /*10910*/  BSYNC B0 ;  /* 0x0000000000007941 */ /* 0x000fea0003800000 */
.L_x_325:
[----:B------:R-:W-:Y:S05]  /*10920*/  EXIT ;  /* 0x000000000000794d */ /* 0x000fea0003800000 */
.L_x_177:
[----:B0-----:R-:W-:-:S04]  /*10930*/  IMAD.U32 R3, RZ, RZ, UR36 ;  /* 0x00000024ff037e24 */ /* 0x001fc8000f8e00ff */
[----:B------:R0:W1:Y:S03]  /*10940*/  SYNCS.PHASECHK.TRANS64.TRYWAIT P1, [R3+URZ+0x31c00], R0 ;  /* 0x031c0000030075a7 */ /* 0x000066000802017f */
[----:B-1----:R-:W-:Y:S05]  /*10950*/  @!P1 NANOSLEEP.SYNCS 0x989680 ;  /* 0x009896800000995d */ /* 0x002fea0003900000 */
[----:B------:R-:W1:Y:S02]  /*10960*/  @!P1 SYNCS.PHASECHK.TRANS64 P1, [R3+URZ+0x31c00], R0 ;  /* 0x031c0000030095a7 */ /* 0x000e64000802007f */
[----:B-1----:R-:W-:Y:S05]  /*10970*/  @!P1 BRA `(.L_x_177) ;  /* 0xfffffffc00ec9947 */ /* 0x002fea000383ffff */
[----:B------:R-:W-:Y:S05]  /*10980*/  BRA `(.L_x_334) ;  /* 0xffffff0c00147947 */ /* 0x000fea000383ffff */
.L_x_181:
[----:B-1----:R1:W2:Y:S02]  /*10990*/  SYNCS.PHASECHK.TRANS64.TRYWAIT P2, [R4+URZ+0x31c30], R3 ;  /* 0x031c3003040075a7 */ /* 0x0022a4000804017f */
[----:B--2---:R-:W-:Y:S05]  /*109a0*/  @!P2 NANOSLEEP.SYNCS 0x989680 ;  /* 0x009896800000a95d */ /* 0x004fea0003900000 */
[----:B------:R-:W2:Y:S02]  /*109b0*/  @!P2 SYNCS.PHASECHK.TRANS64 P2, [R4+URZ+0x31c30], R3 ;  /* 0x031c30030400a5a7 */ /* 0x000ea4000804007f */
[----:B--2---:R-:W-:Y:S05]  /*109c0*/  @!P2 BRA `(.L_x_181) ;  /* 0xfffffffc00f0a947 */ /* 0x004fea000383ffff */
[----:B------:R-:W-:Y:S05]  /*109d0*/  BRA `(.L_x_180) ;  /* 0xffffff0c00387947 */ /* 0x000fea000383ffff */
.L_x_186:
[----:B--2---:R-:W-:-:S04]  /*109e0*/  IMAD.U32 R3, RZ, RZ, UR6 ;  /* 0x00000006ff037e24 */ /* 0x004fc8000f8e00ff */
[----:B------:R2:W3:Y:S03]  /*109f0*/  SYNCS.PHASECHK.TRANS64.TRYWAIT P2, [R3+URZ+0x31c30], R0 ;  /* 0x031c3000030075a7 */ /* 0x0004e6000804017f */
[----:B---3--:R-:W-:Y:S05]  /*10a00*/  @!P2 NANOSLEEP.SYNCS 0x989680 ;  /* 0x009896800000a95d */ /* 0x008fea0003900000 */
[----:B------:R-:W3:Y:S02]  /*10a10*/  @!P2 SYNCS.PHASECHK.TRANS64 P2, [R3+URZ+0x31c30], R0 ;  /* 0x031c30000300a5a7 */ /* 0x000ee4000804007f */
[----:B---3--:R-:W-:Y:S05]  /*10a20*/  @!P2 BRA `(.L_x_186) ;  /* 0xfffffffc00eca947 */ /* 0x008fea000383ffff */
[----:B------:R-:W-:Y:S05]  /*10a30*/  BRA `(.L_x_183) ;  /* 0xffffff44005c7947 */ /* 0x000fea000383ffff */
.L_x_190:
[----:B-1----:R-:W-:-:S04]  /*10a40*/  IMAD.U32 R3, RZ, RZ, UR6 ;  /* 0x00000006ff037e24 */ /* 0x002fc8000f8e00ff */
[----:B------:R1:W2:Y:S03]  /*10a50*/  SYNCS.PHASECHK.TRANS64.TRYWAIT P2, [R3+URZ+0x31c50], R0 ;  /* 0x031c5000030075a7 */ /* 0x0002a6000804017f */
[----:B--2---:R-:W-:Y:S05]  /*10a60*/  @!P2 NANOSLEEP.SYNCS 0x989680 ;  /* 0x009896800000a95d */ /* 0x004fea0003900000 */
[----:B------:R-:W2:Y:S02]  /*10a70*/  @!P2 SYNCS.PHASECHK.TRANS64 P2, [R3+URZ+0x31c50], R0 ;  /* 0x031c50000300a5a7 */ /* 0x000ea4000804007f */
[----:B--2---:R-:W-:Y:S05]  /*10a80*/  @!P2 BRA `(.L_x_190) ;  /* 0xfffffffc00eca947 */ /* 0x004fea000383ffff */
[----:B------:R-:W-:Y:S05]  /*10a90*/  BRA `(.L_x_187) ;  /* 0xffffff5c00007947 */ /* 0x000fea000383ffff */
.L_x_195:
[----:B--2---:R-:W-:-:S04]  /*10aa0*/  IMAD.U32 R7, RZ, RZ, UR9 ;  /* 0x00000009ff077e24 */ /* 0x004fc8000f8e00ff */
[----:B------:R2:W4:Y:S03]  /*10ab0*/  SYNCS.PHASECHK.TRANS64.TRYWAIT P0, [R7+URZ+0x31c50], R6 ;  /* 0x031c5006070075a7 */ /* 0x000526000800017f */
[----:B----4-:R-:W-:Y:S05]  /*10ac0*/  @!P0 NANOSLEEP.SYNCS 0x989680 ;  /* 0x009896800000895d */ /* 0x010fea0003900000 */
[----:B------:R-:W4:Y:S02]  /*10ad0*/  @!P0 SYNCS.PHASECHK.TRANS64 P0, [R7+URZ+0x31c50], R6 ;  /* 0x031c5006070085a7 */ /* 0x000f24000800007f */
[----:B----4-:R-:W-:Y:S05]  /*10ae0*/  @!P0 BRA `(.L_x_195) ;  /* 0xfffffffc00ec8947 */ /* 0x010fea000383ffff */
[----:B------:R-:W-:Y:S05]  /*10af0*/  BRA `(.L_x_194) ;  /* 0xffffff7800d87947 */ /* 0x000fea000383ffff */
.L_x_229:
        /* <DEDUP_REMOVED lines=8> */
[----:B0--3--:R-:W-:Y:S05]  /*10b80*/  WARPSYNC.COLLECTIVE R15, `(.L_x_336) ;  /* 0x000000000f087348 */ /* 0x009fea0003c00000 */
[----:B------:R1:W2:Y:S02]  /*10b90*/  SHFL.IDX P6, R14, R13, R12, R11 ;  /* 0x0000000c0d0e7389 */ /* 0x0002a400000c000b */
[----:B0123--:R-:W-:Y:S01]  /*10ba0*/  ENDCOLLECTIVE ;  /* 0x000000000000791b */ /* 0x00ffe20003800000 */
.L_x_336:
[----:B------:R-:W-:Y:S05]  /*10bb0*/  BSYNC B0 ;  /* 0x0000000000007941 */ /* 0x000fea0003800000 */
.L_x_335:
[----:B------:R-:W-:Y:S05]  /*10bc0*/  BRA `(.L_x_337) ;  /* 0xffffffb400307947 */ /* 0x000fea000383ffff */
.L_x_231:
[----:B------:R-:W-:Y:S01]  /*10bd0*/  BSSY B0, `(.L_x_338) ;  /* 0x0000006000007945 */ /* 0x000fe20003800000 */
[----:B------:R-:W-:-:S07]  /*10be0*/  IMAD.MOV.U32 R15, RZ, RZ, -0x1 ;  /* 0xffffffffff0f7424 */ /* 0x000fce00078e00ff */
[----:B01-3--:R-:W-:Y:S05]  /*10bf0*/  WARPSYNC.COLLECTIVE R15, `(.L_x_339) ;  /* 0x000000000f0c7348 */ /* 0x00bfea0003c00000 */
[----:B------:R-:W-:Y:S02]  /*10c00*/  ELECT P6, UR62, PT ;  /* 0x00000000003e782f */ /* 0x000fe400038c0000 */
[----:B------:R-:W-:Y:S01]  /*10c10*/  MOV R14, UR62 ;  /* 0x0000003e000e7c02 */ /* 0x000fe20008000f00 */
[----:B01-3--:R-:W-:Y:S10]  /*10c20*/  ENDCOLLECTIVE ;  /* 0x000000000000791b */ /* 0x00bff40003800000 */
.L_x_339:
[----:B------:R-:W-:Y:S05]  /*10c30*/  BSYNC B0 ;  /* 0x0000000000007941 */ /* 0x000fea0003800000 */
.L_x_338:
[----:B------:R-:W-:Y:S05]  /*10c40*/  BRA `(.L_x_340) ;  /* 0xffffffb400307947 */ /* 0x000fea000383ffff */
.L_x_233:
[----:B-1----:R1:W2:Y:S02]  /*10c50*/  SYNCS.PHASECHK.TRANS64.TRYWAIT P0, [R0+URZ+0x31c40], R2 ;  /* 0x031c4002000075a7 */ /* 0x0022a4000800017f */
[----:B--2---:R-:W-:Y:S05]  /*10c60*/  @!P0 NANOSLEEP.SYNCS 0x989680 ;  /* 0x009896800000895d */ /* 0x004fea0003900000 */
[----:B------:R-:W2:Y:S02]  /*10c70*/  @!P0 SYNCS.PHASECHK.TRANS64 P0, [R0+URZ+0x31c40], R2 ;  /* 0x031c4002000085a7 */ /* 0x000ea4000800007f */
[----:B--2---:R-:W-:Y:S05]  /*10c80*/  @!P0 BRA `(.L_x_233) ;  /* 0xfffffffc00f08947 */ /* 0x004fea000383ffff */
[----:B------:R-:W-:Y:S05]  /*10c90*/  BRA `(.L_x_341) ;  /* 0xffffffb400847947 */ /* 0x000fea000383ffff */
.L_x_237:
[----:B------:R-:W2:Y:S01]  /*10ca0*/  LDL.LU R11, [R1+0x2c] ;  /* 0x00002c00010b7983 */ /* 0x000ea20000300800 */
[----:B------:R-:W-:Y:S02]  /*10cb0*/  IMAD.MOV.U32 R13, RZ, RZ, R4 ;  /* 0x000000ffff0d7224 */ /* 0x000fe400078e0004 */
[----:B------:R-:W-:Y:S02]  /*10cc0*/  IMAD.MOV.U32 R12, RZ, RZ, RZ ;  /* 0x000000ffff0c7224 */ /* 0x000fe400078e00ff */
[----:B------:R-:W-:Y:S02]  /*10cd0*/  IMAD.MOV.U32 R15, RZ, RZ, -0x1 ;  /* 0xffffffffff0f7424 */ /* 0x000fe400078e00ff */
[----:B------:R-:W-:-:S04]  /*10ce0*/  IMAD R17, R17, 0xc0, R21 ;  /* 0x000000c011117824 */ /* 0x000fc800078e0215 */
[----:B------:R-:W-:Y:S02]  /*10cf0*/  VIADD R8, R17, 0x20 ;  /* 0x0000002011087836 */ /* 0x000fe40000000000 */
[----:B--2---:R-:W-:Y:S02]  /*10d00*/  IMAD R5, R11, R9, RZ ;  /* 0x000000090b057224 */ /* 0x004fe400078e02ff */
[----:B------:R-:W-:-:S03]  /*10d10*/  IMAD.MOV.U32 R11, RZ, RZ, 0x1c1f ;  /* 0x00001c1fff0b7424 */ /* 0x000fc600078e00ff */
[----:B------:R-:W-:-:S13]  /*10d20*/  ISETP.GE.AND P4, PT, R17, R5, PT ;  /* 0x000000051100720c */ /* 0x000fda0003f86270 */
[----:B-----5:R-:W-:Y:S05]  /*10d30*/  WARPSYNC.COLLECTIVE R15, `(.L_x_342) ;  /* 0x000000000f087348 */ /* 0x020fea0003c00000 */
[----:B------:R0:W1:Y:S02]  /*10d40*/  SHFL.IDX P6, R14, R13, R12, R11 ;  /* 0x0000000c0d0e7389 */ /* 0x00006400000c000b */
[----:B01---5:R-:W-:Y:S01]  /*10d50*/  ENDCOLLECTIVE ;  /* 0x000000000000791b */ /* 0x023fe20003800000 */
.L_x_342:
[----:B------:R-:W-:Y:S02]  /*10d60*/  IMAD.MOV.U32 R13, RZ, RZ, R0 ;  /* 0x000000ffff0d7224 */ /* 0x000fe400078e0000 */
[----:B------:R-:W-:-:S07]  /*10d70*/  IMAD.MOV.U32 R2, RZ, RZ, R14 ;  /* 0x000000ffff027224 */ /* 0x000fce00078e000e */
[----:B------:R-:W-:Y:S05]  /*10d80*/  WARPSYNC.COLLECTIVE R15, `(.L_x_343) ;  /* 0x000000000f087348 */ /* 0x000fea0003c00000 */
[----:B------:R0:W1:Y:S02]  /*10d90*/  SHFL.IDX P6, R14, R13, R12, R11 ;  /* 0x0000000c0d0e7389 */ /* 0x00006400000c000b */
[----:B01----:R-:W-:Y:S01]  /*10da0*/  ENDCOLLECTIVE ;  /* 0x000000000000791b */ /* 0x003fe20003800000 */
.L_x_343:
[----:B------:R-:W-:Y:S02]  /*10db0*/  IMAD.MOV.U32 R13, RZ, RZ, R4 ;  /* 0x000000ffff0d7224 */ /* 0x000fe400078e0004 */
[----:B------:R-:W-:Y:S02]  /*10dc0*/  IMAD.MOV.U32 R12, RZ, RZ, 0x1 ;  /* 0x00000001ff0c7424 */ /* 0x000fe400078e00ff */
[----:B------:R-:W-:-:S07]  /*10dd0*/  IMAD.MOV.U32 R3, RZ, RZ, R14 ;  /* 0x000000ffff037224 */ /* 0x000fce00078e000e */
[----:B------:R-:W-:Y:S05]  /*10de0*/  WARPSYNC.COLLECTIVE R15, `(.L_x_344) ;  /* 0x000000000f087348 */ /* 0x000fea0003c00000 */
[----:B------:R0:W1:Y:S02]  /*10df0*/  SHFL.IDX P6, R14, R13, R12, R11 ;  /* 0x0000000c0d0e7389 */ /* 0x00006400000c000b */
[----:B01----:R-:W-:Y:S01]  /*10e00*/  ENDCOLLECTIVE ;  /* 0x000000000000791b */ /* 0x003fe20003800000 */
.L_x_344:
        /* <DEDUP_REMOVED lines=17> */
.L_x_345:
[----:B------:R-:W-:Y:S02]  /*10f20*/  IMAD.MOV.U32 R13, RZ, RZ, R4 ;  /* 0x000000ffff0d7224 */ /* 0x000fe400078e0004 */
[----:B------:R-:W-:Y:S02]  /*10f30*/  IMAD.MOV.U32 R12, RZ, RZ, 0x2 ;  /* 0x00000002ff0c7424 */ /* 0x000fe400078e00ff */
[----:B------:R-:W-:-:S07]  /*10f40*/  IMAD.MOV.U32 R3, RZ, RZ, R14 ;  /* 0x000000ffff037224 */ /* 0x000fce00078e000e */
[----:B------:R-:W-:Y:S05]  /*10f50*/  WARPSYNC.COLLECTIVE R15, `(.L_x_346) ;  /* 0x000000000f087348 */ /* 0x000fea0003c00000 */
[----:B------:R0:W1:Y:S02]  /*10f60*/  SHFL.IDX P6, R14, R13, R12, R11 ;  /* 0x0000000c0d0e7389 */ /* 0x00006400000c000b */
[----:B01----:R-:W-:Y:S01]  /*10f70*/  ENDCOLLECTIVE ;  /* 0x000000000000791b */ /* 0x003fe20003800000 */
.L_x_346:
        /* <DEDUP_REMOVED lines=18> */
.L_x_347:
[----:B------:R-:W-:Y:S02]  /*110a0*/  IMAD.MOV.U32 R13, RZ, RZ, R4 ;  /* 0x000000ffff0d7224 */ /* 0x000fe400078e0004 */
[----:B------:R-:W-:Y:S02]  /*110b0*/  IMAD.MOV.U32 R12, RZ, RZ, 0x3 ;  /* 0x00000003ff0c7424 */ /* 0x000fe400078e00ff */
[----:B------:R-:W-:-:S07]  /*110c0*/  IMAD.MOV.U32 R3, RZ, RZ, R14 ;  /* 0x000000ffff037224 */ /* 0x000fce00078e000e */
[----:B------:R-:W-:Y:S05]  /*110d0*/  WARPSYNC.COLLECTIVE R15, `(.L_x_348) ;  /* 0x000000000f087348 */ /* 0x000fea0003c00000 */
[----:B------:R0:W1:Y:S02]  /*110e0*/  SHFL.IDX P6, R14, R13, R12, R11 ;  /* 0x0000000c0d0e7389 */ /* 0x00006400000c000b */
[----:B01----:R-:W-:Y:S01]  /*110f0*/  ENDCOLLECTIVE ;  /* 0x000000000000791b */ /* 0x003fe20003800000 */
.L_x_348:
        /* <DEDUP_REMOVED lines=11> */
.L_x_349:
        /* <DEDUP_REMOVED lines=13> */
.L_x_350:
        /* <DEDUP_REMOVED lines=13> */
.L_x_351:
        /* <DEDUP_REMOVED lines=8> */
.L_x_352:
        /* <DEDUP_REMOVED lines=15> */
.L_x_353:
[----:B------:R-:W-:Y:S01]  /*114c0*/  IMAD.MOV.U32 R2, RZ, RZ, R14 ;  /* 0x000000ffff027224 */ /* 0x000fe200078e000e */
[----:B------:R-:W-:Y:S06]  /*114d0*/  BRA `(.L_x_354) ;  /* 0xffffffbc000c7947 */ /* 0x000fec000383ffff */
.L_x_240:
[----:B-1----:R1:W2:Y:S02]  /*114e0*/  SYNCS.PHASECHK.TRANS64.TRYWAIT P0, [R22+URZ+0x31c20], R3 ;  /* 0x031c2003160075a7 */ /* 0x0022a4000800017f */
[----:B--2---:R-:W-:Y:S05]  /*114f0*/  @!P0 NANOSLEEP.SYNCS 0x989680 ;  /* 0x009896800000895d */ /* 0x004fea0003900000 */
[----:B------:R-:W2:Y:S02]  /*11500*/  @!P0 SYNCS.PHASECHK.TRANS64 P0, [R22+URZ+0x31c20], R3 ;  /* 0x031c2003160085a7 */ /* 0x000ea4000800007f */
[----:B--2---:R-:W-:Y:S05]  /*11510*/  @!P0 BRA `(.L_x_240) ;  /* 0xfffffffc00f08947 */ /* 0x004fea000383ffff */
[----:B------:R-:W-:Y:S05]  /*11520*/  BRA `(.L_x_355) ;  /* 0xffffffbc007c7947 */ /* 0x000fea000383ffff */
.L_x_249:
[----:B-1----:R1:W2:Y:S02]  /*11530*/  SYNCS.PHASECHK.TRANS64.TRYWAIT P0, [R3+URZ+0x31c40], R2 ;  /* 0x031c4002030075a7 */ /* 0x0022a4000800017f */
[----:B--2---:R-:W-:Y:S05]  /*11540*/  @!P0 NANOSLEEP.SYNCS 0x989680 ;  /* 0x009896800000895d */ /* 0x004fea0003900000 */
[----:B------:R-:W2:Y:S02]  /*11550*/  @!P0 SYNCS.PHASECHK.TRANS64 P0, [R3+URZ+0x31c40], R2 ;  /* 0x031c4002030085a7 */ /* 0x000ea4000800007f */
[----:B--2---:R-:W-:Y:S05]  /*11560*/  @!P0 BRA `(.L_x_249) ;  /* 0xfffffffc00f08947 */ /* 0x004fea000383ffff */
[----:B------:R-:W-:Y:S05]  /*11570*/  BRA `(.L_x_356) ;  /* 0xffffffc0002c7947 */ /* 0x000fea000383ffff */
.L_x_256:
[----:B0-----:R0:W1:Y:S02]  /*11580*/  SYNCS.PHASECHK.TRANS64.TRYWAIT P0, [R3+URZ+0x60], R2 ;  /* 0x00006002030075a7 */ /* 0x001064000800017f */
[----:B-1----:R-:W-:Y:S05]  /*11590*/  @!P0 NANOSLEEP.SYNCS 0x989680 ;  /* 0x009896800000895d */ /* 0x002fea0003900000 */
[----:B------:R-:W1:Y:S02]  /*115a0*/  @!P0 SYNCS.PHASECHK.TRANS64 P0, [R3+URZ+0x60], R2 ;  /* 0x00006002030085a7 */ /* 0x000e64000800007f */
[----:B-1----:R-:W-:Y:S05]  /*115b0*/  @!P0 BRA `(.L_x_256) ;  /* 0xfffffffc00f08947 */ /* 0x002fea000383ffff */
[----:B------:R-:W-:Y:S05]  /*115c0*/  BRA `(.L_x_357) ;  /* 0xffffffc400387947 */ /* 0x000fea000383ffff */
.L_x_266:
[----:B-1----:R1:W2:Y:S02]  /*115d0*/  SYNCS.PHASECHK.TRANS64.TRYWAIT P0, [R3+URZ+0x31c40], R2 ;  /* 0x031c4002030075a7 */ /* 0x0022a4000800017f */
[----:B--2---:R-:W-:Y:S05]  /*115e0*/  @!P0 NANOSLEEP.SYNCS 0x989680 ;  /* 0x009896800000895d */ /* 0x004fea0003900000 */
[----:B------:R-:W2:Y:S02]  /*115f0*/  @!P0 SYNCS.PHASECHK.TRANS64 P0, [R3+URZ+0x31c40], R2 ;  /* 0x031c4002030085a7 */ /* 0x000ea4000800007f */
[----:B--2---:R-:W-:Y:S05]  /*11600*/  @!P0 BRA `(.L_x_266) ;  /* 0xfffffffc00f08947 */ /* 0x004fea000383ffff */
[----:B------:R-:W-:Y:S05]  /*11610*/  BRA `(.L_x_358) ;  /* 0xffffffc800f07947 */ /* 0x000fea000383ffff */
.L_x_273:
[----:B0-----:R0:W1:Y:S02]  /*11620*/  SYNCS.PHASECHK.TRANS64.TRYWAIT P0, [R12+URZ+0x60], R26 ;  /* 0x0000601a0c0075a7 */ /* 0x001064000800017f */
[----:B-1----:R-:W-:Y:S05]  /*11630*/  @!P0 NANOSLEEP.SYNCS 0x989680 ;  /* 0x009896800000895d */ /* 0x002fea0003900000 */
[----:B------:R-:W1:Y:S02]  /*11640*/  @!P0 SYNCS.PHASECHK.TRANS64 P0, [R12+URZ+0x60], R26 ;  /* 0x0000601a0c0085a7 */ /* 0x000e64000800007f */
[----:B-1----:R-:W-:Y:S05]  /*11650*/  @!P0 BRA `(.L_x_273) ;  /* 0xfffffffc00f08947 */ /* 0x002fea000383ffff */
[----:B------:R-:W-:Y:S05]  /*11660*/  BRA `(.L_x_359) ;  /* 0xffffffcc00fc7947 */ /* 0x000fea000383ffff */
.L_x_283:
[----:B-1----:R1:W2:Y:S02]  /*11670*/  SYNCS.PHASECHK.TRANS64.TRYWAIT P0, [R2+URZ+0x31c40], R3 ;  /* 0x031c4003020075a7 */ /* 0x0022a4000800017f */
[----:B--2---:R-:W-:Y:S05]  /*11680*/  @!P0 NANOSLEEP.SYNCS 0x989680 ;  /* 0x009896800000895d */ /* 0x004fea0003900000 */
[----:B------:R-:W2:Y:S02]  /*11690*/  @!P0 SYNCS.PHASECHK.TRANS64 P0, [R2+URZ+0x31c40], R3 ;  /* 0x031c4003020085a7 */ /* 0x000ea4000800007f */
[----:B--2---:R-:W-:Y:S05]  /*116a0*/  @!P0 BRA `(.L_x_283) ;  /* 0xfffffffc00f08947 */ /* 0x004fea000383ffff */
[----:B------:R-:W-:Y:S05]  /*116b0*/  BRA `(.L_x_360) ;  /* 0xffffffd400807947 */ /* 0x000fea000383ffff */
.L_x_290:
[----:B0-----:R0:W1:Y:S02]  /*116c0*/  SYNCS.PHASECHK.TRANS64.TRYWAIT P0, [R8+URZ+0x60], R2 ;  /* 0x00006002080075a7 */ /* 0x001064000800017f */
[----:B-1----:R-:W-:Y:S05]  /*116d0*/  @!P0 NANOSLEEP.SYNCS 0x989680 ;  /* 0x009896800000895d */ /* 0x002fea0003900000 */
[----:B------:R-:W1:Y:S02]  /*116e0*/  @!P0 SYNCS.PHASECHK.TRANS64 P0, [R8+URZ+0x60], R2 ;  /* 0x00006002080085a7 */ /* 0x000e64000800007f */
[----:B-1----:R-:W-:Y:S05]  /*116f0*/  @!P0 BRA `(.L_x_290) ;  /* 0xfffffffc00f08947 */ /* 0x002fea000383ffff */
[----:B------:R-:W-:Y:S05]  /*11700*/  BRA `(.L_x_361) ;  /* 0xffffffd800907947 */ /* 0x000fea000383ffff */
.L_x_302:
[----:B-1----:R1:W2:Y:S02]  /*11710*/  SYNCS.PHASECHK.TRANS64.TRYWAIT P0, [R3+URZ+0x31c60], R0 ;  /* 0x031c6000030075a7 */ /* 0x0022a4000800017f */
[----:B--2---:R-:W-:Y:S05]  /*11720*/  @!P0 NANOSLEEP.SYNCS 0x989680 ;  /* 0x009896800000895d */ /* 0x004fea0003900000 */
[----:B------:R-:W2:Y:S02]  /*11730*/  @!P0 SYNCS.PHASECHK.TRANS64 P0, [R3+URZ+0x31c60], R0 ;  /* 0x031c6000030085a7 */ /* 0x000ea4000800007f */
[----:B--2---:R-:W-:Y:S05]  /*11740*/  @!P0 BRA `(.L_x_302) ;  /* 0xfffffffc00f08947 */ /* 0x004fea000383ffff */
[----:B------:R-:W-:Y:S05]  /*11750*/  BRA `(.L_x_362) ;  /* 0xffffffe000007947 */ /* 0x000fea000383ffff */
.L_x_310:
[----:B------:R-:W-:Y:S01]  /*11760*/  BSSY B0, `(.L_x_363) ;  /* 0x0000008000007945 */ /* 0x000fe20003800000 */
[----:B------:R-:W-:Y:S02]  /*11770*/  IMAD.MOV.U32 R13, RZ, RZ, R16 ;  /* 0x000000ffff0d7224 */ /* 0x000fe400078e0010 */
[----:B------:R-:W-:Y:S02]  /*11780*/  IMAD.MOV.U32 R12, RZ, RZ, RZ ;  /* 0x000000ffff0c7224 */ /* 0x000fe400078e00ff */
[----:B------:R-:W-:Y:S02]  /*11790*/  IMAD.MOV.U32 R11, RZ, RZ, 0x1f ;  /* 0x0000001fff0b7424 */ /* 0x000fe400078e00ff */
[----:B------:R-:W-:-:S07]  /*117a0*/  IMAD.MOV.U32 R15, RZ, RZ, -0x1 ;  /* 0xffffffffff0f7424 */ /* 0x000fce00078e00ff */
[----:B0-----:R-:W-:Y:S05]  /*117b0*/  WARPSYNC.COLLECTIVE R15, `(.L_x_364) ;  /* 0x000000000f087348 */ /* 0x001fea0003c00000 */
[----:B------:R1:W2:Y:S02]  /*117c0*/  SHFL.IDX P6, R14, R13, R12, R11 ;  /* 0x0000000c0d0e7389 */ /* 0x0002a400000c000b */
[----:B012---:R-:W-:Y:S01]  /*117d0*/  ENDCOLLECTIVE ;  /* 0x000000000000791b */ /* 0x007fe20003800000 */
.L_x_364:
[----:B------:R-:W-:Y:S05]  /*117e0*/  BSYNC B0 ;  /* 0x0000000000007941 */ /* 0x000fea0003800000 */
.L_x_363:
[----:B------:R-:W-:Y:S02]  /*117f0*/  IMAD.MOV.U32 R13, RZ, RZ, R16 ;  /* 0x000000ffff0d7224 */ /* 0x000fe400078e0010 */
[----:B------:R-:W-:Y:S02]  /*11800*/  IMAD.MOV.U32 R12, RZ, RZ, 0x1 ;  /* 0x00000001ff0c7424 */ /* 0x000fe400078e00ff */
[----:B------:R-:W-:Y:S02]  /*11810*/  IMAD.MOV.U32 R11, RZ, RZ, 0x1f ;  /* 0x0000001fff0b7424 */ /* 0x000fe400078e00ff */
[----:B------:R-:W-:Y:S02]  /*11820*/  IMAD.MOV.U32 R15, RZ, RZ, -0x1 ;  /* 0xffffffffff0f7424 */ /* 0x000fe400078e00ff */
[----:B------:R-:W-:Y:S02]  /*11830*/  IMAD.IADD R5, R19, 0x1, R8 ;  /* 0x0000000113057824 */ /* 0x000fe400078e0208 */
[----:B------:R-:W-:-:S07]  /*11840*/  IMAD.MOV.U32 R0, RZ, RZ, R14 ;  /* 0x000000ffff007224 */ /* 0x000fce00078e000e */
[----:B------:R-:W-:Y:S05]  /*11850*/  WARPSYNC.COLLECTIVE R15, `(.L_x_365) ;  /* 0x000000000f087348 */ /* 0x000fea0003c00000 */
[----:B------:R0:W1:Y:S02]  /*11860*/  SHFL.IDX P6, R14, R13, R12, R11 ;  /* 0x0000000c0d0e7389 */ /* 0x00006400000c000b */
[----:B01----:R-:W-:Y:S01]  /*11870*/  ENDCOLLECTIVE ;  /* 0x000000000000791b */ /* 0x003fe20003800000 */
.L_x_365:
[----:B------:R-:W-:Y:S02]  /*11880*/  ULDC UR4, c[0x0][0xc3c] ;  /* 0x00030f0000047ab9 */ /* 0x000fe40000000800 */
[----:B------:R-:W-:-:S13]  /*11890*/  ISETP.GE.OR P1, PT, R5, UR4, !P0 ;  /* 0x0000000405007c0c */ /* 0x000fda000c726670 */
[----:B------:R-:W0:Y:S01]  /*118a0*/  @!P1 LDC.64 R2, c[0x0][0xc80] ;  /* 0x00032000ff029b82 */ /* 0x000e220000000a00 */
[----:B------:R-:W-:Y:S02]  /*118b0*/  IMAD.MOV.U32 R11, RZ, RZ, RZ ;  /* 0x000000ffff0b7224 */ /* 0x000fe400078e00ff */
[----:B------:R-:W-:Y:S02]  /*118c0*/  IMAD.MOV.U32 R4, RZ, RZ, R14 ;  /* 0x000000ffff047224 */ /* 0x000fe400078e000e */
[----:B0-----:R-:W-:-:S06]  /*118d0*/  @!P1 IMAD.WIDE R2, R5, 0x4, R2 ;  /* 0x0000000405029825 */ /* 0x001fcc00078e0202 */
[----:B------:R0:W2:Y:S01]  /*118e0*/  @!P1 LDG.E R3, desc[UR56][R2.64] ;  /* 0x0000003802039981 */ /* 0x0000a2000c1e1900 */
[C---:B------:R-:W-:Y:S02]  /*118f0*/  ISETP.GE.U32.AND P2, PT, R8.reuse, 0x2, PT ;  /* 0x000000020800780c */ /* 0x040fe40003f46070 */
[C---:B------:R-:W-:Y:S02]  /*11900*/  ISETP.GE.U32.AND P3, PT, R8.reuse, 0x4, PT ;  /* 0x000000040800780c */ /* 0x040fe40003f66070 */
[C---:B------:R-:W-:Y:S02]  /*11910*/  ISETP.GE.U32.AND P4, PT, R8.reuse, 0x8, PT ;  /* 0x000000080800780c */ /* 0x040fe40003f86070 */
[C---:B------:R-:W-:Y:S01]  /*11920*/  ISETP.GE.U32.AND P5, PT, R8.reuse, 0x10, PT ;  /* 0x000000100800780c */ /* 0x040fe20003fa6070 */
[----:B0-----:R-:W-:Y:S02]  /*11930*/  IMAD.MOV.U32 R2, RZ, RZ, RZ ;  /* 0x000000ffff027224 */ /* 0x001fe400078e00ff */
[----:B--2---:R-:W-:Y:S01]  /*11940*/  @!P1 IMAD.MOV.U32 R2, RZ, RZ, R3 ;  /* 0x000000ffff029224 */ /* 0x004fe200078e0003 */
[----:B------:R-:W-:-:S03]  /*11950*/  ISETP.NE.AND P1, PT, R8, RZ, PT ;  /* 0x000000ff0800720c */ /* 0x000fc60003f25270 */
[----:B------:R-:W-:-:S10]  /*11960*/  IMAD.MOV.U32 R13, RZ, RZ, R2 ;  /* 0x000000ffff0d7224 */ /* 0x000fd400078e0002 */
[----:B------:R-:W-:Y:S05]  /*11970*/  WARPSYNC.COLLECTIVE R15, `(.L_x_366) ;  /* 0x000000000f087348 */ /* 0x000fea0003c00000 */
[----:B------:R0:W1:Y:S02]  /*11980*/  SHFL.UP P6, R14, R13, R12, R11 ;  /* 0x0400000c0d0e7389 */ /* 0x00006400000c000b */
[----:B01----:R-:W-:Y:S01]  /*11990*/  ENDCOLLECTIVE ;  /* 0x000000000000791b */ /* 0x003fe20003800000 */
.L_x_366:
[----:B------:R-:W-:Y:S01]  /*119a0*/  IMAD.MOV.U32 R12, RZ, RZ, 0x2 ;  /* 0x00000002ff0c7424 */ /* 0x000fe200078e00ff */
[----:B------:R-:W-:-:S05]  /*119b0*/  SEL R5, R14, RZ, P1 ;  /* 0x000000ff0e057207 */ /* 0x000fca0000800000 */
[----:B------:R-:W-:-:S04]  /*119c0*/  IMAD.IADD R5, R2, 0x1, R5 ;  /* 0x0000000102057824 */ /* 0x000fc800078e0205 */
[----:B------:R-:W-:-:S07]  /*119d0*/  IMAD.MOV.U32 R13, RZ, RZ, R5 ;  /* 0x000000ffff0d7224 */ /* 0x000fce00078e0005 */
[----:B------:R-:W-:Y:S05]  /*119e0*/  WARPSYNC.COLLECTIVE R15, `(.L_x_367) ;  /* 0x000000000f087348 */ /* 0x000fea0003c00000 */
[----:B------:R0:W1:Y:S02]  /*119f0*/  SHFL.UP P6, R14, R13, R12, R11 ;  /* 0x0400000c0d0e7389 */ /* 0x00006400000c000b */
[----:B01----:R-:W-:Y:S01]  /*11a00*/  ENDCOLLECTIVE ;  /* 0x000000000000791b */ /* 0x003fe20003800000 */
.L_x_367:
[----:B------:R-:W-:Y:S01]  /*11a10*/  IMAD.MOV.U32 R12, RZ, RZ, 0x4 ;  /* 0x00000004ff0c7424 */ /* 0x000fe200078e00ff */
[----:B------:R-:W-:-:S05]  /*11a20*/  SEL R6, R14, RZ, P2 ;  /* 0x000000ff0e067207 */ /* 0x000fca0001000000 */
[----:B------:R-:W-:-:S04]  /*11a30*/  IMAD.IADD R6, R5, 0x1, R6 ;  /* 0x0000000105067824 */ /* 0x000fc800078e0206 */
[----:B------:R-:W-:-:S07]  /*11a40*/  IMAD.MOV.U32 R13, RZ, RZ, R6 ;  /* 0x000000ffff0d7224 */ /* 0x000fce00078e0006 */
[----:B------:R-:W-:Y:S05]  /*11a50*/  WARPSYNC.COLLECTIVE R15, `(.L_x_368) ;  /* 0x000000000f087348 */ /* 0x000fea0003c00000 */
[----:B------:R0:W1:Y:S02]  /*11a60*/  SHFL.UP P6, R14, R13, R12, R11 ;  /* 0x0400000c0d0e7389 */ /* 0x00006400000c000b */
[----:B01----:R-:W-:Y:S01]  /*11a70*/  ENDCOLLECTIVE ;  /* 0x000000000000791b */ /* 0x003fe20003800000 */
.L_x_368:
[----:B------:R-:W-:Y:S01]  /*11a80*/  IMAD.MOV.U32 R12, RZ, RZ, 0x8 ;  /* 0x00000008ff0c7424 */ /* 0x000fe200078e00ff */
[----:B------:R-:W-:-:S05]  /*11a90*/  SEL R7, R14, RZ, P3 ;  /* 0x000000ff0e077207 */ /* 0x000fca0001800000 */
[----:B------:R-:W-:-:S04]  /*11aa0*/  IMAD.IADD R7, R6, 0x1, R7 ;  /* 0x0000000106077824 */ /* 0x000fc800078e0207 */
[----:B------:R-:W-:-:S07]  /*11ab0*/  IMAD.MOV.U32 R13, RZ, RZ, R7 ;  /* 0x000000ffff0d7224 */ /* 0x000fce00078e0007 */
[----:B------:R-:W-:Y:S05]  /*11ac0*/  WARPSYNC.COLLECTIVE R15, `(.L_x_369) ;  /* 0x000000000f087348 */ /* 0x000fea0003c00000 */
[----:B------:R0:W1:Y:S02]  /*11ad0*/  SHFL.UP P6, R14, R13, R12, R11 ;  /* 0x0400000c0d0e7389 */ /* 0x00006400000c000b */
[----:B01----:R-:W-:Y:S01]  /*11ae0*/  ENDCOLLECTIVE ;  /* 0x000000000000791b */ /* 0x003fe20003800000 */
.L_x_369:
[----:B------:R-:W-:Y:S01]  /*11af0*/  IMAD.MOV.U32 R12, RZ, RZ, 0x10 ;  /* 0x00000010ff0c7424 */ /* 0x000fe200078e00ff */
[----:B------:R-:W-:-:S05]  /*11b00*/  SEL R14, R14, RZ, P4 ;  /* 0x000000ff0e0e7207 */ /* 0x000fca0002000000 */
[----:B------:R-:W-:-:S04]  /*11b10*/  IMAD.IADD R5, R7, 0x1, R14 ;  /* 0x0000000107057824 */ /* 0x000fc800078e020e */
[----:B------:R-:W-:-:S07]  /*11b20*/  IMAD.MOV.U32 R13, RZ, RZ, R5 ;  /* 0x000000ffff0d7224 */ /* 0x000fce00078e0005 */
[----:B------:R-:W-:Y:S05]  /*11b30*/  WARPSYNC.COLLECTIVE R15, `(.L_x_370) ;  /* 0x000000000f087348 */ /* 0x000fea0003c00000 */
[----:B------:R0:W1:Y:S02]  /*11b40*/  SHFL.UP P6, R14, R13, R12, R11 ;  /* 0x0400000c0d0e7389 */ /* 0x00006400000c000b */
[----:B01----:R-:W-:Y:S01]  /*11b50*/  ENDCOLLECTIVE ;  /* 0x000000000000791b */ /* 0x003fe20003800000 */
.L_x_370:
[----:B------:R-:W-:Y:S02]  /*11b60*/  IMAD.MOV.U32 R12, RZ, RZ, 0x1f ;  /* 0x0000001fff0c7424 */ /* 0x000fe400078e00ff */
[----:B------:R-:W-:Y:S01]  /*11b70*/  IMAD.MOV.U32 R11, RZ, RZ, 0x1f ;  /* 0x0000001fff0b7424 */ /* 0x000fe200078e00ff */
[----:B------:R-:W-:-:S05]  /*11b80*/  SEL R14, R14, RZ, P5 ;  /* 0x000000ff0e0e7207 */ /* 0x000fca0002800000 */
[----:B------:R-:W-:-:S04]  /*11b90*/  IMAD.IADD R3, R5, 0x1, R14 ;  /* 0x0000000105037824 */ /* 0x000fc800078e020e */
[----:B------:R-:W-:-:S07]  /*11ba0*/  IMAD.MOV.U32 R13, RZ, RZ, R3 ;  /* 0x000000ffff0d7224 */ /* 0x000fce00078e0003 */
[----:B------:R-:W-:Y:S05]  /*11bb0*/  WARPSYNC.COLLECTIVE R15, `(.L_x_371) ;  /* 0x000000000f087348 */ /* 0x000fea0003c00000 */
[----:B------:R0:W1:Y:S02]  /*11bc0*/  SHFL.IDX P6, R14, R13, R12, R11 ;  /* 0x0000000c0d0e7389 */ /* 0x00006400000c000b */
[----:B01----:R-:W-:Y:S01]  /*11bd0*/  ENDCOLLECTIVE ;  /* 0x000000000000791b */ /* 0x003fe20003800000 */
.L_x_371:
[----:B------:R-:W-:Y:S05]  /*11be0*/  BRA `(.L_x_372) ;  /* 0xffffffe000a87947 */ /* 0x000fea000383ffff */
.L_x_315:
[----:B------:R-:W-:Y:S01]  /*11bf0*/  BSSY B0, `(.L_x_373) ;  /* 0x0000008000007945 */ /* 0x000fe20003800000 */
[----:B-----5:R-:W-:Y:S02]  /*11c00*/  IMAD.MOV.U32 R13, RZ, RZ, R2 ;  /* 0x000000ffff0d7224 */ /* 0x020fe400078e0002 */
[----:B------:R-:W-:Y:S02]  /*11c10*/  IMAD.MOV.U32 R12, RZ, RZ, 0x1 ;  /* 0x00000001ff0c7424 */ /* 0x000fe400078e00ff */
[----:B------:R-:W-:Y:S02]  /*11c20*/  IMAD.MOV.U32 R11, RZ, RZ, RZ ;  /* 0x000000ffff0b7224 */ /* 0x000fe400078e00ff */
[----:B------:R-:W-:-:S07]  /*11c30*/  IMAD.MOV.U32 R15, RZ, RZ, -0x1 ;  /* 0xffffffffff0f7424 */ /* 0x000fce00078e00ff */
[----:B01----:R-:W-:Y:S05]  /*11c40*/  WARPSYNC.COLLECTIVE R15, `(.L_x_374) ;  /* 0x000000000f087348 */ /* 0x003fea0003c00000 */
[----:B------:R2:W3:Y:S02]  /*11c50*/  SHFL.UP P6, R14, R13, R12, R11 ;  /* 0x0400000c0d0e7389 */ /* 0x0004e400000c000b */
[----:B0123--:R-:W-:Y:S01]  /*11c60*/  ENDCOLLECTIVE ;  /* 0x000000000000791b */ /* 0x00ffe20003800000 */
.L_x_374:
[----:B------:R-:W-:Y:S05]  /*11c70*/  BSYNC B0 ;  /* 0x0000000000007941 */ /* 0x000fea0003800000 */
.L_x_373:
[----:B------:R-:W-:Y:S01]  /*11c80*/  SEL R13, R14, RZ, P1 ;  /* 0x000000ff0e0d7207 */ /* 0x000fe20000800000 */
[----:B------:R-:W-:Y:S02]  /*11c90*/  IMAD.MOV.U32 R12, RZ, RZ, 0x2 ;  /* 0x00000002ff0c7424 */ /* 0x000fe400078e00ff */
[----:B------:R-:W-:Y:S02]  /*11ca0*/  IMAD.MOV.U32 R11, RZ, RZ, RZ ;  /* 0x000000ffff0b7224 */ /* 0x000fe400078e00ff */
[----:B------:R-:W-:Y:S02]  /*11cb0*/  IMAD.IADD R13, R2, 0x1, R13 ;  /* 0x00000001020d7824 */ /* 0x000fe400078e020d */
[----:B------:R-:W-:-:S07]  /*11cc0*/  IMAD.MOV.U32 R15, RZ, RZ, -0x1 ;  /* 0xffffffffff0f7424 */ /* 0x000fce00078e00ff */
[----:B------:R-:W-:Y:S05]  /*11cd0*/  WARPSYNC.COLLECTIVE R15, `(.L_x_375) ;  /* 0x000000000f087348 */ /* 0x000fea0003c00000 */
[----:B------:R0:W1:Y:S02]  /*11ce0*/  SHFL.UP P6, R14, R13, R12, R11 ;  /* 0x0400000c0d0e7389 */ /* 0x00006400000c000b */
[----:B01----:R-:W-:Y:S01]  /*11cf0*/  ENDCOLLECTIVE ;  /* 0x000000000000791b */ /* 0x003fe20003800000 */
.L_x_375:
[----:B------:R-:W-:Y:S01]  /*11d00*/  IMAD.MOV.U32 R12, RZ, RZ, 0x4 ;  /* 0x00000004ff0c7424 */ /* 0x000fe200078e00ff */
[----:B------:R-:W-:-:S05]  /*11d10*/  SEL R14, R14, RZ, P2 ;  /* 0x000000ff0e0e7207 */ /* 0x000fca0001000000 */
[----:B------:R-:W-:-:S04]  /*11d20*/  IMAD.IADD R3, R13, 0x1, R14 ;  /* 0x000000010d037824 */ /* 0x000fc800078e020e */
[----:B------:R-:W-:-:S07]  /*11d30*/  IMAD.MOV.U32 R13, RZ, RZ, R3 ;  /* 0x000000ffff0d7224 */ /* 0x000fce00078e0003 */
[----:B------:R-:W-:Y:S05]  /*11d40*/  WARPSYNC.COLLECTIVE R15, `(.L_x_376) ;  /* 0x000000000f087348 */ /* 0x000fea0003c00000 */
[----:B------:R0:W1:Y:S02]  /*11d50*/  SHFL.UP P6, R14, R13, R12, R11 ;  /* 0x0400000c0d0e7389 */ /* 0x00006400000c000b */
[----:B01----:R-:W-:Y:S01]  /*11d60*/  ENDCOLLECTIVE ;  /* 0x000000000000791b */ /* 0x003fe20003800000 */
.L_x_376:
[----:B------:R-:W-:Y:S01]  /*11d70*/  IMAD.MOV.U32 R12, RZ, RZ, 0x8 ;  /* 0x00000008ff0c7424 */ /* 0x000fe200078e00ff */
[----:B------:R-:W-:-:S05]  /*11d80*/  SEL R14, R14, RZ, P3 ;  /* 0x000000ff0e0e7207 */ /* 0x000fca0001800000 */
[----:B------:R-:W-:-:S04]  /*11d90*/  IMAD.IADD R5, R3, 0x1, R14 ;  /* 0x0000000103057824 */ /* 0x000fc800078e020e */
[----:B------:R-:W-:-:S07]  /*11da0*/  IMAD.MOV.U32 R13, RZ, RZ, R5 ;  /* 0x000000ffff0d7224 */ /* 0x000fce00078e0005 */
[----:B------:R-:W-:Y:S05]  /*11db0*/  WARPSYNC.COLLECTIVE R15, `(.L_x_377) ;  /* 0x000000000f087348 */ /* 0x000fea0003c00000 */
[----:B------:R0:W1:Y:S02]  /*11dc0*/  SHFL.UP P6, R14, R13, R12, R11 ;  /* 0x0400000c0d0e7389 */ /* 0x00006400000c000b */
[----:B01----:R-:W-:Y:S01]  /*11dd0*/  ENDCOLLECTIVE ;  /* 0x000000000000791b */ /* 0x003fe20003800000 */
.L_x_377:
[----:B------:R-:W-:Y:S01]  /*11de0*/  IMAD.MOV.U32 R12, RZ, RZ, 0x10 ;  /* 0x00000010ff0c7424 */ /* 0x000fe200078e00ff */
[----:B------:R-:W-:-:S05]  /*11df0*/  SEL R6, R14, RZ, P4 ;  /* 0x000000ff0e067207 */ /* 0x000fca0002000000 */
[----:B------:R-:W-:-:S04]  /*11e00*/  IMAD.IADD R6, R5, 0x1, R6 ;  /* 0x0000000105067824 */ /* 0x000fc800078e0206 */
[----:B------:R-:W-:-:S07]  /*11e10*/  IMAD.MOV.U32 R13, RZ, RZ, R6 ;  /* 0x000000ffff0d7224 */ /* 0x000fce00078e0006 */
[----:B------:R-:W-:Y:S05]  /*11e20*/  WARPSYNC.COLLECTIVE R15, `(.L_x_378) ;  /* 0x000000000f087348 */ /* 0x000fea0003c00000 */
[----:B------:R0:W1:Y:S02]  /*11e30*/  SHFL.UP P6, R14, R13, R12, R11 ;  /* 0x0400000c0d0e7389 */ /* 0x00006400000c000b */
[----:B01----:R-:W-:Y:S01]  /*11e40*/  ENDCOLLECTIVE ;  /* 0x000000000000791b */ /* 0x003fe20003800000 */
.L_x_378:
        /* <DEDUP_REMOVED lines=8> */
.L_x_379:
[----:B------:R-:W-:Y:S05]  /*11ed0*/  BRA `(.L_x_380) ;  /* 0xffffffe000887947 */ /* 0x000fea000383ffff */
.L_x_317:
[----:B------:R-:W-:Y:S01]  /*11ee0*/  BSSY B0, `(.L_x_381) ;  /* 0x0000006000007945 */ /* 0x000fe20003800000 */
[----:B------:R-:W-:Y:S01]  /*11ef0*/  PLOP3.LUT P6, PT, P6, PT, PT, 0x8, 0x0 ;  /* 0x000000000000781c */ /* 0x000fe200037ce170 */
[----:B------:R-:W-:-:S12]  /*11f00*/  IMAD.MOV.U32 R15, RZ, RZ, -0x1 ;  /* 0xffffffffff0f7424 */ /* 0x000fd800078e00ff */
[----:B0-----:R-:W-:Y:S05]  /*11f10*/  WARPSYNC.COLLECTIVE R15, `(.L_x_382) ;  /* 0x000000000f087348 */ /* 0x001fea0003c00000 */
[----:B------:R-:W-:Y:S01]  /*11f20*/  VOTE.ANY R14, PT, P6 ;  /* 0x00000000000e7806 */ /* 0x000fe200030e0100 */
[----:B0-----:R-:W-:Y:S06]  /*11f30*/  ENDCOLLECTIVE ;  /* 0x000000000000791b */ /* 0x001fec0003800000 */
.L_x_382:
[----:B------:R-:W-:Y:S05]  /*11f40*/  BSYNC B0 ;  /* 0x0000000000007941 */ /* 0x000fea0003800000 */
.L_x_381:
[----:B------:R-:W-:Y:S02]  /*11f50*/  IMAD.MOV.U32 R6, RZ, RZ, R14 ;  /* 0x000000ffff067224 */ /* 0x000fe400078e000e */
[----:B------:R-:W-:Y:S02]  /*11f60*/  IMAD.MOV.U32 R13, RZ, RZ, R2 ;  /* 0x000000ffff0d7224 */ /* 0x000fe400078e0002 */
[----:B------:R-:W0:Y:S01]  /*11f70*/  POPC R4, R6 ;  /* 0x0000000600047309 */ /* 0x000e220000000000 */
[----:B------:R-:W-:Y:S02]  /*11f80*/  IMAD.MOV.U32 R11, RZ, RZ, 0x1f ;  /* 0x0000001fff0b7424 */ /* 0x000fe400078e00ff */
[----:B------:R-:W-:Y:S02]  /*11f90*/  IMAD.MOV.U32 R15, RZ, RZ, -0x1 ;  /* 0xffffffffff0f7424 */ /* 0x000fe400078e00ff */
[----:B0-----:R-:W-:-:S07]  /*11fa0*/  IMAD.MOV.U32 R12, RZ, RZ, R4 ;  /* 0x000000ffff0c7224 */ /* 0x001fce00078e0004 */
[----:B------:R-:W-:Y:S05]  /*11fb0*/  WARPSYNC.COLLECTIVE R15, `(.L_x_383) ;  /* 0x000000000f087348 */ /* 0x000fea0003c00000 */
[----:B------:R0:W1:Y:S02]  /*11fc0*/  SHFL.IDX P6, R14, R13, R12, R11 ;  /* 0x0000000c0d0e7389 */ /* 0x00006400000c000b */
[----:B01----:R-:W-:Y:S01]  /*11fd0*/  ENDCOLLECTIVE ;  /* 0x000000000000791b */ /* 0x003fe20003800000 */
.L_x_383:
[----:B------:R-:W-:Y:S01]  /*11fe0*/  IMAD.MOV.U32 R17, RZ, RZ, R14 ;  /* 0x000000ffff117224 */ /* 0x000fe200078e000e */
[----:B------:R-:W-:Y:S06]  /*11ff0*/  BRA `(.L_x_384) ;  /* 0xffffffe000787947 */ /* 0x000fec000383ffff */
.L_x_319:
[----:B------:R-:W-:Y:S01]  /*12000*/  BSSY B0, `(.L_x_385) ;  /* 0x0000007000007945 */ /* 0x000fe20003800000 */
[----:B------:R-:W-:Y:S02]  /*12010*/  IMAD.MOV.U32 R13, RZ, RZ, R3 ;  /* 0x000000ffff0d7224 */ /* 0x000fe400078e0003 */
[----:B------:R-:W-:Y:S02]  /*12020*/  IMAD.MOV.U32 R11, RZ, RZ, 0x1f ;  /* 0x0000001fff0b7424 */ /* 0x000fe400078e00ff */
[----:B------:R-:W-:-:S07]  /*12030*/  IMAD.MOV.U32 R15, RZ, RZ, -0x1 ;  /* 0xffffffffff0f7424 */ /* 0x000fce00078e00ff */
[----:B012---:R-:W-:Y:S05]  /*12040*/  WARPSYNC.COLLECTIVE R15, `(.L_x_386) ;  /* 0x000000000f087348 */ /* 0x007fea0003c00000 */
[----:B------:R3:W4:Y:S02]  /*12050*/  SHFL.IDX P6, R14, R13, R12, R11 ;  /* 0x0000000c0d0e7389 */ /* 0x00072400000c000b */
[----:B01234-:R-:W-:Y:S01]  /*12060*/  ENDCOLLECTIVE ;  /* 0x000000000000791b */ /* 0x01ffe20003800000 */
.L_x_386:
[----:B------:R-:W-:Y:S05]  /*12070*/  BSYNC B0 ;  /* 0x0000000000007941 */ /* 0x000fea0003800000 */
.L_x_385:
[----:B------:R-:W-:Y:S05]  /*12080*/  BRA `(.L_x_318) ;  /* 0xffffffe000707947 */ /* 0x000fea000383ffff */
.L_x_323:
[----:B-1----:R1:W3:Y:S02]  /*12090*/  SYNCS.PHASECHK.TRANS64.TRYWAIT P0, [R9+URZ+0x31c20], R0 ;  /* 0x031c2000090075a7 */ /* 0x0022e4000800017f */
[----:B---3--:R-:W-:Y:S05]  /*120a0*/  @!P0 NANOSLEEP.SYNCS 0x989680 ;  /* 0x009896800000895d */ /* 0x008fea0003900000 */
[----:B------:R-:W3:Y:S02]  /*120b0*/  @!P0 SYNCS.PHASECHK.TRANS64 P0, [R9+URZ+0x31c20], R0 ;  /* 0x031c2000090085a7 */ /* 0x000ee4000800007f */
[----:B---3--:R-:W-:Y:S05]  /*120c0*/  @!P0 BRA `(.L_x_323) ;  /* 0xfffffffc00f08947 */ /* 0x008fea000383ffff */
[----:B------:R-:W-:Y:S05]  /*120d0*/  BRA `(.L_x_387) ;  /* 0xffffffe4005c7947 */ /* 0x000fea000383ffff */
.L_x_324:
[----:B------:R-:W3:Y:S01]  /*120e0*/  S2R R2, SR_TID.X ;  /* 0x0000000000027919 */ /* 0x000ee20000002100 */
[----:B------:R-:W-:Y:S01]  /*120f0*/  BSSY B0, `(.L_x_388) ;  /* 0x000000a000007945 */ /* 0x000fe20003800000 */
[----:B------:R-:W-:Y:S02]  /*12100*/  IMAD.MOV.U32 R12, RZ, RZ, RZ ;  /* 0x000000ffff0c7224 */ /* 0x000fe400078e00ff */
[----:B------:R-:W-:Y:S02]  /*12110*/  IMAD.MOV.U32 R11, RZ, RZ, 0x1f ;  /* 0x0000001fff0b7424 */ /* 0x000fe400078e00ff */
[----:B------:R-:W-:Y:S01]  /*12120*/  IMAD.MOV.U32 R15, RZ, RZ, -0x1 ;  /* 0xffffffffff0f7424 */ /* 0x000fe200078e00ff */
[----:B---3--:R-:W-:-:S04]  /*12130*/  SHF.R.U32.HI R2, RZ, 0x5, R2 ;  /* 0x00000005ff027819 */ /* 0x008fc80000011602 */
[----:B------:R-:W-:-:S05]  /*12140*/  LOP3.LUT R2, R2, 0x3, RZ, 0xc0, !PT ;  /* 0x0000000302027812 */ /* 0x000fca00078ec0ff */
[----:B------:R-:W-:-:S07]  /*12150*/  IMAD.MOV.U32 R13, RZ, RZ, R2 ;  /* 0x000000ffff0d7224 */ /* 0x000fce00078e0002 */
[----:B012-4-:R-:W-:Y:S05]  /*12160*/  WARPSYNC.COLLECTIVE R15, `(.L_x_389) ;  /* 0x000000000f087348 */ /* 0x017fea0003c00000 */
[----:B------:R3:W0:Y:S02]  /*12170*/  SHFL.IDX P6, R14, R13, R12, R11 ;  /* 0x0000000c0d0e7389 */ /* 0x00062400000c000b */
[----:B01234-:R-:W-:Y:S01]  /*12180*/  ENDCOLLECTIVE ;  /* 0x000000000000791b */ /* 0x01ffe20003800000 */
.L_x_389:
[----:B------:R-:W-:Y:S05]  /*12190*/  BSYNC B0 ;  /* 0x0000000000007941 */ /* 0x000fea0003800000 */
.L_x_388:
[----:B------:R-:W-:Y:S05]  /*121a0*/  BRA `(.L_x_390) ;  /* 0xffffffe400447947 */ /* 0x000fea000383ffff */
.L_x_327:
[----:B------:R-:W-:Y:S01]  /*121b0*/  BSSY B1, `(.L_x_391) ;  /* 0x0000006000017945 */ /* 0x000fe20003800000 */
[----:B------:R-:W-:-:S07]  /*121c0*/  IMAD.MOV.U32 R15, RZ, RZ, -0x1 ;  /* 0xffffffffff0f7424 */ /* 0x000fce00078e00ff */
[----:B012-4-:R-:W-:Y:S05]  /*121d0*/  WARPSYNC.COLLECTIVE R15, `(.L_x_392) ;  /* 0x000000000f0c7348 */ /* 0x017fea0003c00000 */
[----:B------:R-:W-:Y:S02]  /*121e0*/  ELECT P6, UR62, PT ;  /* 0x00000000003e782f */ /* 0x000fe400038c0000 */
[----:B------:R-:W-:Y:S01]  /*121f0*/  MOV R14, UR62 ;  /* 0x0000003e000e7c02 */ /* 0x000fe20008000f00 */
[----:B012-4-:R-:W-:Y:S10]  /*12200*/  ENDCOLLECTIVE ;  /* 0x000000000000791b */ /* 0x017ff40003800000 */
.L_x_392:
[----:B------:R-:W-:Y:S05]  /*12210*/  BSYNC B1 ;  /* 0x0000000000017941 */ /* 0x000fea0003800000 */
.L_x_391:
[----:B------:R-:W-:Y:S05]  /*12220*/  BRA `(.L_x_393) ;  /* 0xffffffe4003c7947 */ /* 0x000fea000383ffff */
.L_x_329:
[----:B0-----:R0:W1:Y:S02]  /*12230*/  SYNCS.PHASECHK.TRANS64.TRYWAIT P0, [R5+URZ], R4 ;  /* 0x00000004050075a7 */ /* 0x001064000800017f */
[----:B-1----:R-:W-:Y:S05]  /*12240*/  @!P0 NANOSLEEP.SYNCS 0x989680 ;  /* 0x009896800000895d */ /* 0x002fea0003900000 */
[----:B------:R-:W1:Y:S02]  /*12250*/  @!P0 SYNCS.PHASECHK.TRANS64 P0, [R5+URZ], R4 ;  /* 0x00000004050085a7 */ /* 0x000e64000800007f */
[----:B-1----:R-:W-:Y:S05]  /*12260*/  @!P0 BRA `(.L_x_329) ;  /* 0xfffffffc00f08947 */ /* 0x002fea000383ffff */
[----:B------:R-:W-:Y:S05]  /*12270*/  BRA `(.L_x_394) ;  /* 0xffffffe400707947 */ /* 0x000fea000383ffff */
.L_x_330:
[----:B-1----:R1:W3:Y:S02]  /*12280*/  SYNCS.PHASECHK.TRANS64.TRYWAIT P0, [R3+URZ], R2 ;  /* 0x00000002030075a7 */ /* 0x0022e4000800017f */
[----:B---3--:R-:W-:Y:S05]  /*12290*/  @!P0 NANOSLEEP.SYNCS 0x989680 ;  /* 0x009896800000895d */ /* 0x008fea0003900000 */
[----:B------:R-:W3:Y:S02]  /*122a0*/  @!P0 SYNCS.PHASECHK.TRANS64 P0, [R3+URZ], R2 ;  /* 0x00000002030085a7 */ /* 0x000ee4000800007f */
[----:B---3--:R-:W-:Y:S05]  /*122b0*/  @!P0 BRA `(.L_x_330) ;  /* 0xfffffffc00f08947 */ /* 0x008fea000383ffff */
[----:B------:R-:W-:Y:S05]  /*122c0*/  BRA `(.L_x_395) ;  /* 0xffffffe400647947 */ /* 0x000fea000383ffff */
.L_x_332:
[----:B---3--:R3:W0:Y:S02]  /*122d0*/  SYNCS.PHASECHK.TRANS64.TRYWAIT P0, [R23+URZ], R4 ;  /* 0x00000004170075a7 */ /* 0x008624000800017f */
[----:B0-----:R-:W-:Y:S05]  /*122e0*/  @!P0 NANOSLEEP.SYNCS 0x989680 ;  /* 0x009896800000895d */ /* 0x001fea0003900000 */
[----:B------:R-:W0:Y:S02]  /*122f0*/  @!P0 SYNCS.PHASECHK.TRANS64 P0, [R23+URZ], R4 ;  /* 0x00000004170085a7 */ /* 0x000e24000800007f */
[----:B0-----:R-:W-:Y:S05]  /*12300*/  @!P0 BRA `(.L_x_332) ;  /* 0xfffffffc00f08947 */ /* 0x001fea000383ffff */
[----:B------:R-:W-:Y:S05]  /*12310*/  BRA `(.L_x_396) ;  /* 0xffffffe400687947 */ /* 0x000fea000383ffff */
.L_x_397:
        /* <DEDUP_REMOVED lines=14> */
.L_x_2725:


//--------------------- .text._ZN7cutlass13device_kernelIN5flash11enable_sm90INS1_16FlashAttnFwdSm90INS1_25CollectiveMainloopFwdSm90ILi2EN4cute5tupleIJNS5_1CILi1EEES8_S8_EEENS6_IJNS7_ILi192EEENS7_ILi144EEENS7_ILi96EEEEEELi96ENS_10bfloat16_tEfNS_4arch4Sm90ELb0ELb0ELb0ELb1ELb0ELb1ELb0ELb0ELb1ELb1ELb0ELb0EEENS1_21CollectiveEpilogueFwdINS6_IJSA_SC_SB_EEES9_SE_SG_Li384ELb1ELb1ELb0ELb0EEENS1_36VarlenDynamicPersistentTileSchedulerILi192ELi144ELi384ELi128ELb0ELb1ELb1ELb0ELb1ELb1EEEEEEEEEvNT_6ParamsE --------------------------
	.section	.text._ZN7cutlass13device_kernelIN5flash11enable_sm90INS1_16FlashAttnFwdSm90INS1_25CollectiveMainloopFwdSm90ILi2EN4cute5tupleIJNS5_1CILi1EEES8_S8_EEENS6_IJNS7_ILi192EEENS7_ILi144EEENS7_ILi96EEEEEELi96ENS_10bfloat16_tEfNS_4arch4Sm90ELb0ELb0ELb0ELb1ELb0ELb1ELb0ELb0ELb1ELb1ELb0ELb0EEENS1_21CollectiveEpilogueFwdINS6_IJSA_SC_SB_EEES9_SE_SG_Li384ELb1ELb1ELb0ELb0EEENS1_36VarlenDynamicPersistentTileSchedulerILi192ELi144ELi384ELi128ELb0ELb1ELb1ELb0ELb1ELb1EEEEEEEEEvNT_6ParamsE,"ax",@progbits
	.align	128
.text._ZN7cutlass13device_kernelIN5flash11enable_sm90INS1_16FlashAttnFwdSm90INS1_25CollectiveMainloopFwdSm90ILi2EN4cute5tupleIJNS5_1CILi1EEES8_S8_EEENS6_IJNS7_ILi192EEENS7_ILi144EEENS7_ILi96EEEEEELi96ENS_10bfloat16_tEfNS_4arch4Sm90ELb0ELb0ELb0ELb1ELb0ELb1ELb0ELb0ELb1ELb1ELb0ELb0EEENS1_21CollectiveEpilogueFwdINS6_IJSA_SC_SB_EEES9_SE_SG_Li384ELb1ELb1ELb0ELb0EEENS1_36VarlenDynamicPersistentTileSchedulerILi192ELi144ELi384ELi128ELb0ELb1ELb1ELb0ELb1ELb1EEEEEEEEEvNT_6ParamsE:
        .type           _ZN7cutlass13device_kernelIN5flash11enable_sm90INS1_16FlashAttnFwdSm90INS1_25CollectiveMainloopFwdSm90ILi2EN4cute5tupleIJNS5_1CILi1EEES8_S8_EEENS6_IJNS7_ILi192EEENS7_ILi144EEENS7_ILi96EEEEEELi96ENS_10bfloat16_tEfNS_4arch4Sm90ELb0ELb0ELb0ELb1ELb0ELb1ELb0ELb0ELb1ELb1ELb0ELb0EEENS1_21CollectiveEpilogueFwdINS6_IJSA_SC_SB_EEES9_SE_SG_Li384ELb1ELb1ELb0ELb0EEENS1_36VarlenDynamicPersistentTileSchedulerILi192ELi144ELi384ELi128ELb0ELb1ELb1ELb0ELb1ELb1EEEEEEEEEvNT_6ParamsE,@function
        .size           _ZN7cutlass13device_kernelIN5flash11enable_sm90INS1_16FlashAttnFwdSm90INS1_25CollectiveMainloopFwdSm90ILi2EN4cute5tupleIJNS5_1CILi1EEES8_S8_EEENS6_IJNS7_ILi192EEENS7_ILi144EEENS7_ILi96EEEEEELi96ENS_10bfloat16_tEfNS_4arch4Sm90ELb0ELb0ELb0ELb1ELb0ELb1ELb0ELb0ELb1ELb1ELb0ELb0EEENS1_21CollectiveEpilogueFwdINS6_IJSA_SC_SB_EEES9_SE_SG_Li384ELb1ELb1ELb0ELb0EEENS1_36VarlenDynamicPersistentTileSchedulerILi192ELi144ELi384ELi128ELb0ELb1ELb1ELb0ELb1ELb1EEEEEEEEEvNT_6ParamsE,(.L_x_2726 - _ZN7cutlass13device_kernelIN5flash11enable_sm90INS1_16FlashAttnFwdSm90INS1_25CollectiveMainloopFwdSm90ILi2EN4cute5tupleIJNS5_1CILi1EEES8_S8_EEENS6_IJNS7_ILi192EEENS7_ILi144EEENS7_ILi96EEEEEELi96ENS_10bfloat16_tEfNS_4arch4Sm90ELb0ELb0ELb0ELb1ELb0ELb1ELb0ELb0ELb1ELb1ELb0ELb0EEENS1_21CollectiveEpilogueFwdINS6_IJSA_SC_SB_EEES9_SE_SG_Li384ELb1ELb1ELb0ELb0EEENS1_36VarlenDynamicPersistentTileSchedulerILi192ELi144ELi384ELi128ELb0ELb1ELb1ELb0ELb1ELb1EEEEEEEEEvNT_6ParamsE)
        .other          _ZN7cutlass13device_kernelIN5flash11enable_sm90INS1_16FlashAttnFwdSm90INS1_25CollectiveMainloopFwdSm90ILi2EN4cute5tupleIJNS5_1CILi1EEES8_S8_EEENS6_IJNS7_ILi192EEENS7_ILi144EEENS7_ILi96EEEEEELi96ENS_10bfloat16_tEfNS_4arch4Sm90ELb0ELb0ELb0ELb1ELb0ELb1ELb0ELb0ELb1ELb1ELb0ELb0EEENS1_21CollectiveEpilogueFwdINS6_IJSA_SC_SB_EEES9_SE_SG_Li384ELb1ELb1ELb0ELb0EEENS1_36VarlenDynamicPersistentTileSchedulerILi192ELi144ELi384ELi128ELb0ELb1ELb1ELb0ELb1ELb1EEEEEEEEEvNT_6ParamsE,@"STO_CUDA_ENTRY STV_DEFAULT"
_ZN7cutlass13device_kernelIN5flash11enable_sm90INS1_16FlashAttnFwdSm90INS1_25CollectiveMainloopFwdSm90ILi2EN4cute5tupleIJNS5_1CILi1EEES8_S8_EEENS6_IJNS7_ILi192EEENS7_ILi144EEENS7_ILi96EEEEEELi96ENS_10bfloat16_tEfNS_4arch4Sm90ELb0ELb0ELb0ELb1ELb0ELb1ELb0ELb0ELb1ELb1ELb0ELb0EEENS1_21CollectiveEpilogueFwdINS6_IJSA_SC_SB_EEES9_SE_SG_Li384ELb1ELb1ELb0ELb0EEENS1_36VarlenDynamicPersistentTileSchedulerILi192ELi144ELi384ELi128ELb0ELb1ELb1ELb0ELb1ELb1EEEEEEEEEvNT_6ParamsE:
        /* <DEDUP_REMOVED lines=12> */
[----:B------:R-:W-:Y:S02]  /*00c0*/  UIADD3 UR10, UP2, UR4, 0x570, URZ ;  /* 0x00000570040a7890 */ /* 0x000fe4000ff5e03f */
[----:B------:R-:W-:Y:S02]  /*00d0*/  UIADD3 UR4, UP3, UR4, 0x670, URZ ;  /* 0x0000067004047890 */ /* 0x000fe4000ff7e03f */
[----:B------:R-:W-:-:S02]  /*00e0*/  UIADD3.X UR7, URZ, UR5, URZ, UP0, !UPT ;  /* 0x000000053f077290 */ /* 0x000fc400087fe43f */
[----:B------:R-:W-:Y:S02]  /*00f0*/  UIADD3.X UR9, URZ, UR5, URZ, UP1, !UPT ;  /* 0x000000053f097290 */ /* 0x000fe40008ffe43f */
[----:B------:R-:W-:Y:S02]  /*0100*/  UIADD3.X UR11, URZ, UR5, URZ, UP2, !UPT ;  /* 0x000000053f0b7290 */ /* 0x000fe400097fe43f */
[----:B------:R-:W-:-:S03]  /*0110*/  UIADD3.X UR5, URZ, UR5, URZ, UP3, !UPT ;  /* 0x000000053f057290 */ /* 0x000fc60009ffe43f */
[----:B------:R0:W-:Y:S02]  /*0120*/  UTMACCTL.PF [UR6] ;  /* 0x00000000060079b9 */ /* 0x0001e40008040000 */
[----:B------:R0:W-:Y:S02]  /*0130*/  UTMACCTL.PF [UR8] ;  /* 0x00000000080079b9 */ /* 0x0001e40008040000 */
[----:B------:R0:W-:Y:S02]  /*0140*/  UTMACCTL.PF [UR10] ;  /* 0x000000000a0079b9 */ /* 0x0001e40008040000 */
[----:B------:R0:W-:Y:S02]  /*0150*/  UTMACCTL.PF [UR4] ;  /* 0x00000000040079b9 */ /* 0x0001e40008040000 */
[----:B0-----:R-:W-:Y:S01]  /*0160*/  NOP ;  /* 0x0000000000007918 */ /* 0x001fe20000000000 */
.L_x_399:
[----:B------:R-:W-:Y:S05]  /*0170*/  BSYNC B0 ;  /* 0x0000000000007941 */ /* 0x000fea0003800000 */
.L_x_398:
        /* <DEDUP_REMOVED lines=40> */
.L_x_400:
        /* <DEDUP_REMOVED lines=22> */
.L_x_401:
        /* <DEDUP_REMOVED lines=18> */
.L_x_402:
        /* <DEDUP_REMOVED lines=22> */
.L_x_403:
        /* <DEDUP_REMOVED lines=22> */
.L_x_404:
[----:B--2---:R-:W-:Y:S01]  /*0940*/  ISETP.NE.AND P0, PT, R2, RZ, PT ;  /* 0x000000ff0200720c */ /* 0x004fe20003f05270 */
[----:B------:R-:W-:Y:S01]  /*0950*/  IMAD.MOV.U32 R2, RZ, RZ, 0x1 ;  /* 0x00000001ff027424 */ /* 0x000fe200078e00ff */
[----:B------:R-:W-:Y:S01]  /*0960*/  NOP ;  /* 0x0000000000007918 */ /* 0x000fe20000000000 */
[----:B------:R-:W-:Y:S01]  /*0970*/  ULDC.64 UR60, c[0x0][0x208] ;  /* 0x00008200003c7ab9 */ /* 0x000fe20000000a00 */
[----:B------:R-:W-:Y:S02]  /*0980*/  BSSY B9, `(.L_x_405) ;  /* 0x0001d33000097945 */ /* 0x000fe40003800000 */
[----:B------:R-:W-:-:S05]  /*0990*/  SEL R2, R2, 0x2, !P0 ;  /* 0x0000000202027807 */ /* 0x000fca0004000000 */
[----:B------:R2:W-:Y:S01]  /*09a0*/  STL [R1+0x58], R2 ;  /* 0x0000580201007387 */ /* 0x0005e20000100800 */
[----:B01-34-:R-:W-:Y:S06]  /*09b0*/  BAR.SYNC.DEFER_BLOCKING 0x0 ;  /* 0x0000000000007b1d */ /* 0x01bfec0000010000 */
[----:B------:R-:W-:Y:S05]  /*09c0*/  @!P0 BRA `(.L_x_406) ;  /* 0x0000015c00408947 */ /* 0x000fea0003800000 */
.L_x_407:
[----:B------:R-:W-:-:S08]  /*09d0*/  NOP ;  /* 0x0000000000007918 */ /* 0x000fd00000000000 */
[----:B------:R-:W0:Y:S02]  /*09e0*/  USETMAXREG.TRY_ALLOC.CTAPOOL UP0, 0xa0 ;  /* 0x000000a0000079c8 */ /* 0x000e240008000600 */
[----:B0-----:R-:W-:-:S13]  /*09f0*/  PLOP3.LUT P0, PT, PT, PT, UP0, 0x80, 0x0 ;  /* 0x000000000000781c */ /* 0x001fda0003f0f008 */
[----:B------:R-:W-:Y:S05]  /*0a00*/  @!P0 BRA `(.L_x_407) ;  /* 0xfffffffc00f08947 */ /* 0x000fea000383ffff */
[----:B------:R-:W3:Y:S01]  /*0a10*/  LDL.LU R0, [R1+0x4c] ;  /* 0x00004c0001007983 */ /* 0x000ee20000300800 */
[----:B--2---:R-:W0:Y:S01]  /*0a20*/  S2R R2, SR_TID.X ;  /* 0x0000000000027919 */ /* 0x004e220000002100 */
[----:B------:R-:W1:Y:S01]  /*0a30*/  S2UR UR5, SR_CgaCtaId ;  /* 0x00000000000579c3 */ /* 0x000e620000008800 */
[----:B------:R-:W-:Y:S01]  /*0a40*/  UMOV UR4, 0x400 ;  /* 0x0000040000047882 */ /* 0x000fe20000000000 */
[----:B0-----:R-:W-:-:S06]  /*0a50*/  SHF.R.U32.HI R2, RZ, 0x7, R2 ;  /* 0x00000007ff027819 */ /* 0x001fcc0000011602 */
[----:B------:R-:W-:Y:S06]  /*0a60*/  BAR.ARV 0x8, 0x200 ;  /* 0x0208000000007b1d */ /* 0x000fec0000002000 */
[----:B------:R-:W-:-:S13]  /*0a70*/  ISETP.NE.AND P0, PT, R2, 0x1, PT ;  /* 0x000000010200780c */ /* 0x000fda0003f05270 */
[----:B------:R-:W-:Y:S08]  /*0a80*/  @!P0 BAR.ARV 0x9, 0x100 ;  /* 0x0244000000008b1d */ /* 0x000ff00000002000 */
[----:B------:R-:W-:Y:S01]  /*0a90*/  BAR.SYNC.DEFER_BLOCKING 0x5, 0x200 ;  /* 0x0148000000007b1d */ /* 0x000fe20000010000 */
[----:B-1----:R-:W-:-:S06]  /*0aa0*/  ULEA UR4, UR5, UR4, 0x18 ;  /* 0x0000000405047291 */ /* 0x002fcc000f8ec03f */
[----:B------:R-:W-:Y:S01]  /*0ab0*/  IMAD.U32 R16, RZ, RZ, UR4 ;  /* 0x00000004ff107e24 */ /* 0x000fe2000f8e00ff */
[----:B------:R-:W-:-:S04]  /*0ac0*/  ULDC UR4, c[0x0][0xc3c] ;  /* 0x00030f0000047ab9 */ /* 0x000fc80000000800 */
[----:B------:R-:W0:Y:S01]  /*0ad0*/  LDS.128 R104, [R16+0x31cd0] ;  /* 0x031cd00010687984 */ /* 0x000e220000000c00 */
[----:B------:R-:W-:Y:S06]  /*0ae0*/  BAR.ARV 0x4, 0x200 ;  /* 0x0108000000007b1d */ /* 0x000fec0000002000 */
[----:B---3--:R-:W-:-:S04]  /*0af0*/  LOP3.LUT R0, R0, 0xffffffef, RZ, 0xc0, !PT ;  /* 0xffffffef00007812 */ /* 0x008fc800078ec0ff */
[----:B------:R-:W-:-:S05]  /*0b00*/  @P0 LOP3.LUT R0, R0, 0x10, RZ, 0xfc, !PT ;  /* 0x0000001000000812 */ /* 0x000fca00078efcff */
[----:B------:R1:W-:Y:S01]  /*0b10*/  STL [R1+0x4c], R0 ;  /* 0x00004c0001007387 */ /* 0x0003e20000100800 */
[----:B0-----:R-:W-:-:S13]  /*0b20*/  ISETP.GE.AND P0, PT, R107, UR4, PT ;  /* 0x000000046b007c0c */ /* 0x001fda000bf06270 */
[----:B-1----:R-:W-:Y:S05]  /*0b30*/  @P0 BRA `(.L_x_408) ;  /* 0x000001d0005c0947 */ /* 0x002fea0003800000 */
[----:B------:R-:W0:Y:S01]  /*0b40*/  S2R R0, SR_TID.X ;  /* 0x0000000000007919 */ /* 0x000e220000002100 */
[----:B------:R-:W-:Y:S02]  /*0b50*/  IMAD.MOV.U32 R20, RZ, RZ, -0x2 ;  /* 0xfffffffeff147424 */ /* 0x000fe400078e00ff */
[----:B0-----:R-:W-:-:S05]  /*0b60*/  VIADD R24, R0, 0xffffff80 ;  /* 0xffffff8000187836 */ /* 0x001fca0000000000 */
[-C--:B------:R-:W-:Y:S02]  /*0b70*/  LEA.HI R4, R24, R24.reuse, RZ, 0x1 ;  /* 0x0000001818047211 */ /* 0x080fe400078f08ff */
[----:B------:R-:W-:Y:S02]  /*0b80*/  SHF.R.S32.HI R0, RZ, 0x1f, R24 ;  /* 0x0000001fff007819 */ /* 0x000fe40000011418 */
[----:B------:R-:W-:Y:S02]  /*0b90*/  LOP3.LUT R2, R4, 0xfffffffe, RZ, 0xc0, !PT ;  /* 0xfffffffe04027812 */ /* 0x000fe400078ec0ff */
[----:B------:R-:W-:Y:S02]  /*0ba0*/  LEA.HI R3, R0, R24, RZ, 0x4 ;  /* 0x0000001800037211 */ /* 0x000fe400078f20ff */
[----:B------:R-:W-:Y:S01]  /*0bb0*/  SHF.R.S32.HI R19, RZ, 0x1, R4 ;  /* 0x00000001ff137819 */ /* 0x000fe20000011404 */
[----:B------:R-:W-:Y:S01]  /*0bc0*/  IMAD.IADD R21, R24, 0x1, -R2 ;  /* 0x0000000118157824 */ /* 0x000fe200078e0a02 */
[----:B------:R-:W-:-:S02]  /*0bd0*/  SHF.R.S32.HI R2, RZ, 0x4, R3 ;  /* 0x00000004ff027819 */ /* 0x000fc40000011403 */
[----:B------:R-:W-:Y:S01]  /*0be0*/  LEA.HI R5, R4, R19, RZ, 0x1 ;  /* 0x0000001304057211 */ /* 0x000fe200078f08ff */
[----:B------:R-:W-:Y:S01]  /*0bf0*/  IMAD.SHL.U32 R22, R21, 0x4, RZ ;  /* 0x0000000415167824 */ /* 0x000fe200078e00ff */
[----:B------:R-:W-:Y:S02]  /*0c00*/  LEA.HI R4, R3, R2, RZ, 0x1 ;  /* 0x0000000203047211 */ /* 0x000fe400078f08ff */
[----:B------:R-:W-:Y:S01]  /*0c10*/  LOP3.LUT R6, R5, 0x7fffffe, RZ, 0xc0, !PT ;  /* 0x07fffffe05067812 */ /* 0x000fe200078ec0ff */
[----:B------:R-:W-:Y:S01]  /*0c20*/  VIADD R7, R22, 0x10 ;  /* 0x0000001016077836 */ /* 0x000fe20000000000 */
[----:B------:R-:W-:Y:S01]  /*0c30*/  STL [R1+0x40], R22 ;  /* 0x0000401601007387 */ /* 0x000fe20000100800 */
[----:B------:R-:W-:Y:S01]  /*0c40*/  LOP3.LUT R5, R4, 0x1ffffffe, RZ, 0xc0, !PT ;  /* 0x1ffffffe04057812 */ /* 0x000fe200078ec0ff */
[C---:B------:R-:W-:Y:S01]  /*0c50*/  VIADD R8, R22.reuse, 0x20 ;  /* 0x0000002016087836 */ /* 0x040fe20000000000 */
[----:B------:R-:W-:Y:S01]  /*0c60*/  LOP3.LUT R3, R3, 0xfffffff0, RZ, 0xc0, !PT ;  /* 0xfffffff003037812 */ /* 0x000fe200078ec0ff */
[----:B------:R0:W-:Y:S01]  /*0c70*/  STL [R1+0x64], R7 ;  /* 0x0000640701007387 */ /* 0x0001e20000100800 */
[----:B------:R-:W-:-:S02]  /*0c80*/  IMAD.IADD R4, R22, 0x1, R7 ;  /* 0x0000000116047824 */ /* 0x000fc400078e0207 */
[----:B------:R-:W-:Y:S01]  /*0c90*/  IMAD.IADD R5, R2, 0x1, -R5 ;  /* 0x0000000102057824 */ /* 0x000fe200078e0a05 */
[----:B------:R1:W-:Y:S01]  /*0ca0*/  STL [R1+0x60], R8 ;  /* 0x0000600801007387 */ /* 0x0003e20000100800 */
[----:B------:R-:W-:Y:S01]  /*0cb0*/  IMAD.IADD R3, R24, 0x1, -R3 ;  /* 0x0000000118037824 */ /* 0x000fe200078e0a03 */
[----:B------:R-:W-:Y:S01]  /*0cc0*/  SHF.R.S32.HI R9, RZ, 0x1f, R4 ;  /* 0x0000001fff097819 */ /* 0x000fe20000011404 */
[----:B------:R-:W-:Y:S02]  /*0cd0*/  IMAD.SHL.U32 R5, R5, 0x8, RZ ;  /* 0x0000000805057824 */ /* 0x000fe400078e00ff */
[----:B0-----:R-:W-:Y:S01]  /*0ce0*/  IMAD.IADD R7, R19, 0x1, -R6 ;  /* 0x0000000113077824 */ /* 0x001fe200078e0a06 */
[CC--:B------:R-:W-:Y:S01]  /*0cf0*/  LEA.HI R12, R9.reuse, R4.reuse, RZ, 0x3 ;  /* 0x00000004090c7211 */ /* 0x0c0fe200078f18ff */
[----:B------:R-:W-:Y:S01]  /*0d00*/  IMAD.IADD R6, R22, 0x1, R8 ;  /* 0x0000000116067824 */ /* 0x000fe200078e0208 */
[----:B------:R-:W-:Y:S01]  /*0d10*/  LEA.HI R14, R9, R4, RZ, 0x5 ;  /* 0x00000004090e7211 */ /* 0x000fe200078f28ff */
[----:B------:R-:W-:Y:S01]  /*0d20*/  IMAD R17, R2, 0x8, R7 ;  /* 0x0000000802117824 */ /* 0x000fe200078e0207 */
[----:B------:R-:W-:-:S02]  /*0d30*/  LEA.HI R2, R0, R24, RZ, 0x7 ;  /* 0x0000001800027211 */ /* 0x000fc400078f38ff */
[----:B------:R-:W-:Y:S02]  /*0d40*/  SHF.R.S32.HI R7, RZ, 0x1f, R6 ;  /* 0x0000001fff077819 */ /* 0x000fe40000011406 */
[----:B------:R-:W-:Y:S02]  /*0d50*/  LOP3.LUT R4, R2, 0xffffff80, RZ, 0xc0, !PT ;  /* 0xffffff8002047812 */ /* 0x000fe400078ec0ff */
[CC--:B------:R-:W-:Y:S02]  /*0d60*/  LEA.HI R13, R7.reuse, R6.reuse, RZ, 0x3 ;  /* 0x00000006070d7211 */ /* 0x0c0fe400078f18ff */
[----:B------:R-:W-:Y:S01]  /*0d70*/  LEA.HI R15, R7, R6, RZ, 0x5 ;  /* 0x00000006070f7211 */ /* 0x000fe200078f28ff */
[----:B------:R-:W-:Y:S01]  /*0d80*/  IMAD.IADD R27, R24, 0x1, -R4 ;  /* 0x00000001181b7824 */ /* 0x000fe200078e0a04 */
[----:B------:R-:W-:Y:S02]  /*0d90*/  SHF.R.S32.HI R4, RZ, 0x1f, R3 ;  /* 0x0000001fff047819 */ /* 0x000fe40000011403 */
[----:B------:R-:W-:-:S02]  /*0da0*/  LEA.HI R6, R0, R24, RZ, 0x5 ;  /* 0x0000001800067211 */ /* 0x000fc400078f28ff */
[----:B-1----:R-:W-:Y:S02]  /*0db0*/  SHF.R.S32.HI R8, RZ, 0x1f, R27 ;  /* 0x0000001fff087819 */ /* 0x002fe4000001141b */
[----:B------:R-:W-:Y:S02]  /*0dc0*/  LEA.HI R7, R0, R24, RZ, 0x2 ;  /* 0x0000001800077211 */ /* 0x000fe400078f10ff */
[----:B------:R-:W-:Y:S02]  /*0dd0*/  LEA.HI R9, R8, R27, RZ, 0x2 ;  /* 0x0000001b08097211 */ /* 0x000fe400078f10ff */
[-C--:B------:R-:W-:Y:S02]  /*0de0*/  LEA.HI R0, R4, R3.reuse, RZ, 0x3 ;  /* 0x0000000304007211 */ /* 0x080fe400078f18ff */
[----:B------:R-:W-:Y:S02]  /*0df0*/  LOP3.LUT R10, R9, 0x7ffffffc, RZ, 0xc0, !PT ;  /* 0x7ffffffc090a7812 */ /* 0x000fe400078ec0ff */
[----:B------:R-:W-:Y:S01]  /*0e00*/  SHF.R.S32.HI R26, RZ, 0x7, R2 ;  /* 0x00000007ff1a7819 */ /* 0x000fe20000011402 */
[----:B------:R-:W-:Y:S01]  /*0e10*/  IMAD.SHL.U32 R2, R0, 0x10, RZ ;  /* 0x0000001000027824 */ /* 0x000fe200078e00ff */
[----:B------:R-:W-:Y:S01]  /*0e20*/  LEA.HI R4, R4, R3, RZ, 0x2 ;  /* 0x0000000304047211 */ /* 0x000fe200078f10ff */
[----:B------:R-:W-:Y:S01]  /*0e30*/  IMAD.IADD R11, R27, 0x1, -R10 ;  /* 0x000000011b0b7824 */ /* 0x000fe200078e0a0a */
[----:B------:R-:W-:-:S02]  /*0e40*/  SHF.R.S32.HI R25, RZ, 0x2, R7 ;  /* 0x00000002ff197819 */ /* 0x000fc40000011407 */
[----:B------:R-:W-:Y:S02]  /*0e50*/  SHF.R.S32.HI R10, RZ, 0x1f, R7 ;  /* 0x0000001fff0a7819 */ /* 0x000fe40000011407 */
[----:B------:R-:W-:Y:S02]  /*0e60*/  SHF.R.S32.HI R6, RZ, 0x5, R6 ;  /* 0x00000005ff067819 */ /* 0x000fe40000011406 */
[----:B------:R-:W-:Y:S02]  /*0e70*/  LOP3.LUT R0, R4, 0x7fffffc, RZ, 0xc0, !PT ;  /* 0x07fffffc04007812 */ /* 0x000fe400078ec0ff */
[----:B------:R-:W-:Y:S01]  /*0e80*/  LOP3.LUT R2, R2, 0x7fffff80, RZ, 0xc0, !PT ;  /* 0x7fffff8002027812 */ /* 0x000fe200078ec0ff */
[----:B------:R-:W-:Y:S01]  /*0e90*/  IMAD R18, R6, 0x10, R3 ;  /* 0x0000001006127824 */ /* 0x000fe200078e0203 */
[----:B------:R-:W-:Y:S01]  /*0ea0*/  LEA.HI R10, R10, R25, RZ, 0x2 ;  /* 0x000000190a0a7211 */ /* 0x000fe200078f10ff */
[----:B------:R-:W-:Y:S01]  /*0eb0*/  IMAD.IADD R0, R3, 0x1, -R0 ;  /* 0x0000000103007824 */ /* 0x000fe200078e0a00 */
[----:B------:R-:W-:Y:S01]  /*0ec0*/  SHF.R.S32.HI R4, RZ, 0x2, R4 ;  /* 0x00000002ff047819 */ /* 0x000fe20000011404 */
[----:B------:R-:W-:Y:S01]  /*0ed0*/  IMAD R3, R6, 0x100, R2 ;  /* 0x0000010006037824 */ /* 0x000fe200078e0202 */
[----:B------:R-:W-:Y:S01]  /*0ee0*/  LOP3.LUT R10, R10, 0xfffffffc, RZ, 0xc0, !PT ;  /* 0xfffffffc0a0a7812 */ /* 0x000fe200078ec0ff */
[----:B------:R-:W-:Y:S01]  /*0ef0*/  IMAD R2, R11, R20, 0x90 ;  /* 0x000000900b027424 */ /* 0x000fe200078e0214 */
[--C-:B------:R-:W-:Y:S01]  /*0f00*/  SHF.R.S32.HI R6, RZ, 0x2, R9.reuse ;  /* 0x00000002ff067819 */ /* 0x100fe20000011409 */
[----:B------:R-:W-:Y:S01]  /*0f10*/  IMAD.SHL.U32 R4, R4, 0x40, RZ ;  /* 0x0000004004047824 */ /* 0x000fe200078e00ff */
[----:B------:R-:W-:Y:S01]  /*0f20*/  SHF.R.S32.HI R9, RZ, 0x1f, R9 ;  /* 0x0000001fff097819 */ /* 0x000fe20000011409 */
[----:B------:R-:W-:Y:S01]  /*0f30*/  IMAD.IADD R11, R25, 0x1, -R10 ;  /* 0x00000001190b7824 */ /* 0x000fe200078e0a0a */
[----:B------:R0:W-:Y:S01]  /*0f40*/  STL [R1+0xb0], R2 ;  /* 0x0000b00201007387 */ /* 0x0001e20000100800 */
[----:B------:R-:W-:Y:S01]  /*0f50*/  IMAD R3, R0, 0x10, R3 ;  /* 0x0000001000037824 */ /* 0x000fe200078e0203 */
[----:B------:R-:W-:Y:S01]  /*0f60*/  LEA.HI R9, R9, R6, RZ, 0x3 ;  /* 0x0000000609097211 */ /* 0x000fe200078f18ff */
[----:B------:R-:W-:Y:S01]  /*0f70*/  IMAD.U32 R10, R18, 0x20, R5 ;  /* 0x00000020120a7824 */ /* 0x000fe200078e0005 */
[----:B------:R-:W2:Y:S01]  /*0f80*/  LDL.LU R25, [R1+0x58] ;  /* 0x0000580001197983 */ /* 0x000ea20000300800 */
[----:B------:R-:W-:Y:S01]  /*0f90*/  IMAD.SHL.U32 R0, R11, 0x40, RZ ;  /* 0x000000400b007824 */ /* 0x000fe200078e00ff */
[----:B------:R-:W-:-:S02]  /*0fa0*/  LOP3.LUT R9, R9, 0xfffffff8, RZ, 0xc0, !PT ;  /* 0xfffffff809097812 */ /* 0x000fc400078ec0ff */
[----:B------:R-:W-:Y:S01]  /*0fb0*/  LEA.HI R8, R8, R27, RZ, 0x5 ;  /* 0x0000001b08087211 */ /* 0x000fe200078f28ff */
[----:B0-----:R-:W-:Y:S01]  /*0fc0*/  IMAD.HI R2, R26, 0x55555556, RZ ;  /* 0x555555561a027827 */ /* 0x001fe200078e02ff */
[----:B------:R-:W-:Y:S02]  /*0fd0*/  LOP3.LUT R4, R4, 0x40, RZ, 0xc0, !PT ;  /* 0x0000004004047812 */ /* 0x000fe400078ec0ff */
[----:B------:R-:W-:Y:S01]  /*0fe0*/  SHF.R.S32.HI R8, RZ, 0x5, R8 ;  /* 0x00000005ff087819 */ /* 0x000fe20000011408 */
[----:B------:R-:W-:Y:S01]  /*0ff0*/  IMAD.IADD R9, R6, 0x1, -R9 ;  /* 0x0000000106097824 */ /* 0x000fe200078e0a09 */
[----:B------:R-:W-:Y:S02]  /*1000*/  LEA.HI R2, R2, R2, RZ, 0x1 ;  /* 0x0000000202027211 */ /* 0x000fe400078f08ff */
[----:B------:R-:W-:Y:S02]  /*1010*/  LOP3.LUT R20, R0, 0xc0, RZ, 0xc0, !PT ;  /* 0x000000c000147812 */ /* 0x000fe400078ec0ff */
[----:B------:R-:W-:Y:S01]  /*1020*/  LOP3.LUT R5, R4, 0x8, R5, 0xf8, !PT ;  /* 0x0000000804057812 */ /* 0x000fe200078ef805 */
[----:B------:R0:W-:Y:S01]  /*1030*/  STL [R1+0xb8], R10 ;  /* 0x0000b80a01007387 */ /* 0x0001e20000100800 */
[----:B------:R-:W-:Y:S01]  /*1040*/  SHF.R.U32.HI R4, RZ, 0x3, R4 ;  /* 0x00000003ff047819 */ /* 0x000fe20000011604 */
[----:B------:R-:W-:Y:S01]  /*1050*/  IMAD R2, R2, -0x3, R26 ;  /* 0xfffffffd02027824 */ /* 0x000fe200078e021a */
[----:B------:R-:W-:Y:S01]  /*1060*/  LOP3.LUT R0, R20, 0x18, R12, 0xf8, !PT ;  /* 0x0000001814007812 */ /* 0x000fe200078ef80c */
[----:B------:R-:W-:Y:S01]  /*1070*/  IMAD R9, R8, 0x10, R9 ;  /* 0x0000001008097824 */ /* 0x000fe200078e0209 */
[----:B------:R-:W-:Y:S01]  /*1080*/  SHF.R.U32.HI R18, RZ, 0x3, R20 ;  /* 0x00000003ff127819 */ /* 0x000fe20000011614 */
[----:B------:R1:W-:Y:S01]  /*1090*/  STL [R1+0x80], R11 ;  /* 0x0000800b01007387 */ /* 0x0003e20000100800 */
[----:B------:R-:W-:-:S02]  /*10a0*/  LOP3.LUT R7, R7, 0xfffffffc, RZ, 0xc0, !PT ;  /* 0xfffffffc07077812 */ /* 0x000fc400078ec0ff */
[----:B------:R-:W-:Y:S01]  /*10b0*/  LOP3.LUT R4, R5, R4, RZ, 0x3c, !PT ;  /* 0x0000000405047212 */ /* 0x000fe200078e3cff */
[----:B0-----:R-:W-:Y:S01]  /*10c0*/  IMAD R10, R2, 0x40, R9 ;  /* 0x00000040020a7824 */ /* 0x001fe200078e0209 */
[----:B------:R-:W-:Y:S01]  /*10d0*/  LOP3.LUT R5, R0, R18, RZ, 0x3c, !PT ;  /* 0x0000001200057212 */ /* 0x000fe200078e3cff */
[----:B------:R-:W-:Y:S01]  /*10e0*/  STL [R1+0x48], R20 ;  /* 0x0000481401007387 */ /* 0x000fe20000100800 */
[----:B-1----:R-:W-:Y:S01]  /*10f0*/  IMAD.SHL.U32 R11, R17, 0x20, RZ ;  /* 0x00000020110b7824 */ /* 0x002fe200078e00ff */
[----:B------:R-:W-:Y:S01]  /*1100*/  SHF.R.S32.HI R2, RZ, 0x1f, R19 ;  /* 0x0000001fff027819 */ /* 0x000fe20000011413 */
[----:B------:R-:W-:Y:S02]  /*1110*/  IMAD.IADD R7, R24, 0x1, -R7 ;  /* 0x0000000118077824 */ /* 0x000fe400078e0a07 */
[----:B------:R-:W-:Y:S01]  /*1120*/  VIADD R8, R16, 0xda00 ;  /* 0x0000da0010087836 */ /* 0x000fe20000000000 */
[----:B------:R-:W-:Y:S01]  /*1130*/  STL [R1+0x54], R11 ;  /* 0x0000540b01007387 */ /* 0x000fe20000100800 */
[----:B------:R-:W-:-:S03]  /*1140*/  VIADD R2, R22, 0x8 ;  /* 0x0000000816027836 */ /* 0x000fc60000000000 */
[----:B------:R-:W-:Y:S01]  /*1150*/  STL [R1+0x50], R18 ;  /* 0x0000501201007387 */ /* 0x000fe20000100800 */
[----:B------:R-:W-:-:S03]  /*1160*/  IMAD.SHL.U32 R144, R21, 0x8, RZ ;  /* 0x0000000815907824 */ /* 0x000fc600078e00ff */
[----:B------:R-:W-:Y:S01]  /*1170*/  STL [R1+0xac], R10 ;  /* 0x0000ac0a01007387 */ /* 0x000fe20000100800 */
[----:B------:R-:W-:Y:S02]  /*1180*/  VIADD R9, R22, 0x18 ;  /* 0x0000001816097836 */ /* 0x000fe40000000000 */
[----:B------:R-:W-:Y:S01]  /*1190*/  IMAD.IADD R3, R4, 0x1, R3 ;  /* 0x0000000104037824 */ /* 0x000fe200078e0203 */
[C---:B------:R-:W-:Y:S02]  /*11a0*/  LOP3.LUT R4, R20.reuse, 0x18, R144, 0xf8, !PT ;  /* 0x0000001814047812 */ /* 0x040fe400078ef890 */
[----:B------:R-:W-:Y:S02]  /*11b0*/  SHF.R.S32.HI R14, RZ, 0x5, R14 ;  /* 0x00000005ff0e7819 */ /* 0x000fe4000001140e */
[----:B------:R-:W-:Y:S02]  /*11c0*/  SHF.R.S32.HI R15, RZ, 0x5, R15 ;  /* 0x00000005ff0f7819 */ /* 0x000fe4000001140f */
[----:B------:R-:W-:-:S02]  /*11d0*/  LOP3.LUT R6, R20, 0x18, R13, 0xf8, !PT ;  /* 0x0000001814067812 */ /* 0x000fc400078ef80d */
[-C--:B------:R-:W-:Y:S01]  /*11e0*/  LOP3.LUT R4, R4, R18.reuse, RZ, 0x3c, !PT ;  /* 0x0000001204047212 */ /* 0x080fe200078e3cff */
[--C-:B------:R-:W-:Y:S01]  /*11f0*/  IMAD R14, R14, 0x1800, R11.reuse ;  /* 0x000018000e0e7824 */ /* 0x100fe200078e020b */
[----:B------:R-:W-:Y:S01]  /*1200*/  LOP3.LUT R6, R6, R18, RZ, 0x3c, !PT ;  /* 0x0000001206067212 */ /* 0x000fe200078e3cff */
[----:B------:R-:W-:Y:S02]  /*1210*/  IMAD R15, R15, 0x1800, R11 ;  /* 0x000018000f0f7824 */ /* 0x000fe400078e020b */
[----:B------:R-:W-:Y:S02]  /*1220*/  IMAD.IADD R4, R11, 0x1, R4 ;  /* 0x000000010b047824 */ /* 0x000fe400078e0204 */
[----:B------:R-:W-:Y:S02]  /*1230*/  IMAD.IADD R5, R14, 0x1, R5 ;  /* 0x000000010e057824 */ /* 0x000fe400078e0205 */
[----:B------:R-:W-:Y:S01]  /*1240*/  IMAD.IADD R6, R15, 0x1, R6 ;  /* 0x000000010f067824 */ /* 0x000fe200078e0206 */
[----:B------:R-:W-:Y:S01]  /*1250*/  CS2R R152, SRZ ;  /* 0x0000000000987805 */ /* 0x000fe2000001ff00 */
[----:B------:R-:W-:Y:S01]  /*1260*/  IMAD.MOV.U32 R17, RZ, RZ, RZ ;  /* 0x000000ffff117224 */ /* 0x000fe200078e00ff */
[----:B--2---:R-:W-:-:S05]  /*1270*/  LOP3.LUT R0, R25, 0x1, RZ, 0xfc, !PT ;  /* 0x0000000119007812 */ /* 0x004fca00078efcff */
[----:B------:R0:W-:Y:S04]  /*1280*/  STL [R1+0x3c], R0 ;  /* 0x00003c0001007387 */ /* 0x0001e80000100800 */
[----:B------:R-:W-:Y:S04]  /*1290*/  STL [R1+0x90], RZ ;  /* 0x000090ff01007387 */ /* 0x000fe80000100800 */
[----:B------:R-:W-:Y:S01]  /*12a0*/  STL [R1+0x58], RZ ;  /* 0x000058ff01007387 */ /* 0x000fe20000100800 */
[----:B0-----:R-:W-:-:S03]  /*12b0*/  LEA.HI R0, R7, R7, RZ, 0x1 ;  /* 0x0000000707007211 */ /* 0x001fc600078f08ff */
[----:B------:R-:W-:Y:S01]  /*12c0*/  STL [R1+0xa8], R8 ;  /* 0x0000a80801007387 */ /* 0x000fe20000100800 */
[----:B------:R-:W-:-:S03]  /*12d0*/  LOP3.LUT R0, R0, 0x1ffffffe, RZ, 0xc0, !PT ;  /* 0x1ffffffe00007812 */ /* 0x000fc600078ec0ff */
[----:B------:R0:W-:Y:S04]  /*12e0*/  STL [R1+0x5c], R2 ;  /* 0x00005c0201007387 */ /* 0x0001e80000100800 */
[----:B------:R1:W-:Y:S01]  /*12f0*/  STL [R1+0x68], R9 ;  /* 0x0000680901007387 */ /* 0x0003e20000100800 */
[----:B0-----:R-:W-:Y:S01]  /*1300*/  LOP3.LUT R2, R20, 0x8, R144, 0xf8, !PT ;  /* 0x0000000814027812 */ /* 0x001fe200078ef890 */
[----:B-1----:R-:W-:-:S03]  /*1310*/  VIADD R9, R22, 0x28 ;  /* 0x0000002816097836 */ /* 0x002fc60000000000 */
[----:B------:R-:W-:Y:S01]  /*1320*/  LOP3.LUT R2, R2, R18, RZ, 0x3c, !PT ;  /* 0x0000001202027212 */ /* 0x000fe200078e3cff */
[----:B------:R-:W-:Y:S01]  /*1330*/  IMAD.IADD R0, R7, 0x1, -R0 ;  /* 0x0000000107007824 */ /* 0x000fe200078e0a00 */
[----:B------:R-:W-:Y:S01]  /*1340*/  SHF.R.S32.HI R7, RZ, 0x3, R12 ;  /* 0x00000003ff077819 */ /* 0x000fe2000001140c */
[----:B------:R0:W-:Y:S02]  /*1350*/  STL [R1+0x6c], R9 ;  /* 0x00006c0901007387 */ /* 0x0001e40000100800 */
[----:B------:R-:W-:Y:S02]  /*1360*/  IMAD.IADD R2, R11, 0x1, R2 ;  /* 0x000000010b027824 */ /* 0x000fe400078e0202 */
[----:B------:R1:W-:Y:S01]  /*1370*/  STL [R1+0x94], R7 ;  /* 0x0000940701007387 */ /* 0x0003e20000100800 */
[----:B0-----:R-:W-:Y:S01]  /*1380*/  SHF.R.S32.HI R9, RZ, 0x3, R13 ;  /* 0x00000003ff097819 */ /* 0x001fe2000001140d */
[----:B------:R-:W-:Y:S02]  /*1390*/  IMAD R0, R0, 0x8, R10 ;  /* 0x0000000800007824 */ /* 0x000fe400078e020a */
[----:B-1----:R-:W-:-:S02]  /*13a0*/  IMAD R7, R4, 0x2, R8 ;  /* 0x0000000204077824 */ /* 0x002fc400078e0208 */
[----:B------:R-:W-:Y:S01]  /*13b0*/  STL [R1+0x98], R9 ;  /* 0x0000980901007387 */ /* 0x000fe20000100800 */
[----:B------:R-:W-:-:S03]  /*13c0*/  IMAD R4, R5, 0x2, R8 ;  /* 0x0000000205047824 */ /* 0x000fc600078e0208 */
[----:B------:R0:W-:Y:S04]  /*13d0*/  STL [R1+0x7c], R2 ;  /* 0x00007c0201007387 */ /* 0x0001e80000100800 */
[----:B------:R1:W-:Y:S01]  /*13e0*/  STL [R1+0xa4], R7 ;  /* 0x0000a40701007387 */ /* 0x0003e20000100800 */
[----:B0-----:R-:W-:-:S03]  /*13f0*/  IMAD R2, R6, 0x2, R8 ;  /* 0x0000000206027824 */ /* 0x001fc600078e0208 */
[----:B------:R1:W-:Y:S04]  /*1400*/  STL [R1+0xa0], R4 ;  /* 0x0000a00401007387 */ /* 0x0003e80000100800 */
[----:B------:R1:W-:Y:S04]  /*1410*/  STL [R1+0x9c], R2 ;  /* 0x00009c0201007387 */ /* 0x0003e80000100800 */
[----:B------:R1:W-:Y:S01]  /*1420*/  STL [R1+0xb4], R0 ;  /* 0x0000b40001007387 */ /* 0x0003e20000100800 */
[----:B------:R-:W-:-:S07]  /*1430*/  IMAD R18, R3, 0x2, R16 ;  /* 0x0000000203127824 */ /* 0x000fce00078e0210 */
.L_x_544:
[----:B01-3--:R-:W0:Y:S02]  /*1440*/  LDC.64 R2, c[0x0][0xc88] ;  /* 0x00032200ff027b82 */ /* 0x00be240000000a00 */
[----:B0-----:R-:W-:-:S05]  /*1450*/  IMAD.WIDE R2, R107, 0x4, R2 ;  /* 0x000000046b027825 */ /* 0x001fca00078e0202 */
[----:B--2-4-:R0:W2:Y:S01]  /*1460*/  LDG.E R10, desc[UR60][R2.64] ;  /* 0x0000003c020a7981 */ /* 0x0140a2000c1e1900 */
[----:B------:R-:W-:Y:S05]  /*1470*/  YIELD ;  /* 0x0000000000007946 */ /* 0x000fea0003800000 */
[----:B------:R-:W-:Y:S01]  /*1480*/  ULDC.64 UR4, c[0x0][0xa28] ;  /* 0x00028a0000047ab9 */ /* 0x000fe20000000a00 */
[----:B------:R-:W-:Y:S01]  /*1490*/  ULDC.64 UR8, c[0x0][0xa18] ;  /* 0x0002860000087ab9 */ /* 0x000fe20000000a00 */
[----:B------:R-:W-:Y:S01]  /*14a0*/  ISETP.NE.U32.AND P1, PT, RZ, UR4, PT ;  /* 0x00000004ff007c0c */ /* 0x000fe2000bf25070 */
[----:B------:R-:W-:Y:S01]  /*14b0*/  ULDC.64 UR6, c[0x0][0xa08] ;  /* 0x0002820000067ab9 */ /* 0x000fe20000000a00 */
[----:B0-----:R-:W-:Y:S01]  /*14c0*/  IMAD.MOV.U32 R3, RZ, RZ, RZ ;  /* 0x000000ffff037224 */ /* 0x001fe200078e00ff */
[----:B------:R-:W-:Y:S01]  /*14d0*/  ISETP.NE.U32.AND P0, PT, RZ, UR6, PT ;  /* 0x00000006ff007c0c */ /* 0x000fe2000bf05070 */
[----:B------:R-:W-:Y:S01]  /*14e0*/  IMAD.MOV.U32 R27, RZ, RZ, RZ ;  /* 0x000000ffff1b7224 */ /* 0x000fe200078e00ff */
[----:B------:R-:W-:-:S02]  /*14f0*/  ISETP.NE.AND.EX P1, PT, RZ, UR5, PT, P1 ;  /* 0x00000005ff007c0c */ /* 0x000fc4000bf25310 */
[----:B------:R-:W-:Y:S02]  /*1500*/  ISETP.NE.AND.EX P0, PT, RZ, UR7, PT, P0 ;  /* 0x00000007ff007c0c */ /* 0x000fe4000bf05300 */
[----:B--2---:R-:W-:Y:S01]  /*1510*/  SHF.R.S32.HI R0, RZ, 0x1f, R10 ;  /* 0x0000001fff007819 */ /* 0x004fe2000001140a */
[----:B------:R-:W-:-:S08]  /*1520*/  IMAD.SHL.U32 R26, R10, 0x4, RZ ;  /* 0x000000040a1a7824 */ /* 0x000fd000078e00ff */
[C---:B------:R-:W-:Y:S01]  /*1530*/  @P1 LEA R4, P2, R10.reuse, UR4, 0x2 ;  /* 0x000000040a041c11 */ /* 0x040fe2000f8410ff */
[----:B------:R0:W-:Y:S01]  /*1540*/  STL [R1+0x84], R10 ;  /* 0x0000840a01007387 */ /* 0x0001e20000100800 */
[C-C-:B------:R-:W-:Y:S02]  /*1550*/  SHF.L.U64.HI R28, R10.reuse, 0x2, R0.reuse ;  /* 0x000000020a1c7819 */ /* 0x140fe40000010200 */
[----:B------:R-:W-:Y:S02]  /*1560*/  @P1 LEA.HI.X R5, R10, UR5, R0, 0x2, P2 ;  /* 0x000000050a051c11 */ /* 0x000fe400090f1400 */
[----:B------:R-:W-:Y:S01]  /*1570*/  ISETP.NE.U32.AND P2, PT, RZ, UR8, PT ;  /* 0x00000008ff007c0c */ /* 0x000fe2000bf45070 */
[----:B------:R-:W-:Y:S01]  /*1580*/  ULDC UR4, c[0x0][0x288] ;  /* 0x0000a20000047ab9 */ /* 0x000fe20000000800 */
[----:B------:R-:W-:Y:S01]  /*1590*/  IADD3 R8, P3, R26, UR6, RZ ;  /* 0x000000061a087c10 */ /* 0x000fe2000ff7e0ff */
[----:B------:R0:W5:Y:S01]  /*15a0*/  @P1 LDG.E R3, desc[UR60][R4.64] ;  /* 0x0000003c04031981 */ /* 0x000162000c1e1900 */
[----:B------:R-:W-:Y:S01]  /*15b0*/  ISETP.NE.AND.EX P2, PT, RZ, UR9, PT, P2 ;  /* 0x00000009ff007c0c */ /* 0x000fe2000bf45320 */
[----:B------:R-:W-:Y:S01]  /*15c0*/  IMAD.U32 R108, RZ, RZ, UR4 ;  /* 0x00000004ff6c7e24 */ /* 0x000fe2000f8e00ff */
[----:B------:R-:W-:Y:S01]  /*15d0*/  IADD3.X R9, R28, UR7, RZ, P3, !PT ;  /* 0x000000071c097c10 */ /* 0x000fe20009ffe4ff */
[----:B------:R-:W-:-:S04]  /*15e0*/  ULDC.64 UR4, c[0x0][0x418] ;  /* 0x0001060000047ab9 */ /* 0x000fc80000000a00 */
[----:B------:R0:W5:Y:S06]  /*15f0*/  @P0 LDG.E R27, desc[UR60][R8.64] ;  /* 0x0000003c081b0981 */ /* 0x00016c000c1e1900 */
[----:B------:R-:W-:-:S04]  /*1600*/  @P2 IADD3 R6, P1, R26, UR8, RZ ;  /* 0x000000081a062c10 */ /* 0x000fc8000ff3e0ff */
[----:B------:R-:W-:-:S05]  /*1610*/  @P2 IADD3.X R7, R28, UR9, RZ, P1, !PT ;  /* 0x000000091c072c10 */ /* 0x000fca0008ffe4ff */
[----:B------:R0:W5:Y:S01]  /*1620*/  @P2 LDG.E R108, desc[UR60][R6.64] ;  /* 0x0000003c066c2981 */ /* 0x000162000c1e1900 */
[----:B------:R-:W-:-:S03]  /*1630*/  UISETP.NE.U32.AND UP0, UPT, UR4, URZ, UPT ;  /* 0x0000003f0400728c */ /* 0x000fc6000bf05070 */
[----:B------:R-:W-:Y:S01]  /*1640*/  ULDC UR4, c[0x0][0x424] ;  /* 0x0001090000047ab9 */ /* 0x000fe20000000800 */
[----:B------:R-:W-:-:S03]  /*1650*/  UISETP.NE.AND.EX UP0, UPT, UR5, URZ, UPT, UP0 ;  /* 0x0000003f0500728c */ /* 0x000fc6000bf05300 */
[----:B------:R-:W-:Y:S01]  /*1660*/  ULDC UR5, c[0x0][0x2f0] ;  /* 0x0000bc0000057ab9 */ /* 0x000fe20000000800 */
[----:B------:R-:W-:-:S04]  /*1670*/  USEL UR4, UR4, 0x1, UP0 ;  /* 0x0000000104047887 */ /* 0x000fc80008000000 */
[----:B------:R-:W-:-:S03]  /*1680*/  UIMAD UR4, UR4, UR5, URZ ;  /* 0x00000005040472a4 */ /* 0x000fc6000f8e023f */
[----:B------:R-:W-:Y:S02]  /*1690*/  ULDC UR5, c[0x0][0x348] ;  /* 0x0000d20000057ab9 */ /* 0x000fe40000000800 */
[----:B------:R-:W-:Y:S02]  /*16a0*/  IMAD.U32 R2, RZ, RZ, UR5 ;  /* 0x00000005ff027e24 */ /* 0x000fe4000f8e00ff */
[----:B------:R-:W-:Y:S02]  /*16b0*/  IMAD.U32 R24, RZ, RZ, UR4 ;  /* 0x00000004ff187e24 */ /* 0x000fe4000f8e00ff */
[----:B------:R-:W-:Y:S01]  /*16c0*/  IMAD.MOV.U32 R25, RZ, RZ, R10 ;  /* 0x000000ffff197224 */ /* 0x000fe200078e000a */
[----:B0-----:R-:W-:Y:S06]  /*16d0*/  @P2 BRA `(.L_x_409) ;  /* 0x0000000000242947 */ /* 0x001fec0003800000 */
[----:B------:R-:W-:Y:S02]  /*16e0*/  ULDC.64 UR4, c[0x0][0xa00] ;  /* 0x0002800000047ab9 */ /* 0x000fe40000000a00 */
[----:B------:R-:W-:-:S04]  /*16f0*/  ISETP.NE.U32.AND P1, PT, RZ, UR4, PT ;  /* 0x00000004ff007c0c */ /* 0x000fc8000bf25070 */
[----:B------:R-:W-:-:S13]  /*1700*/  ISETP.NE.AND.EX P1, PT, RZ, UR5, PT, P1 ;  /* 0x00000005ff007c0c */ /* 0x000fda000bf25310 */
[----:B------:R-:W-:Y:S05]  /*1710*/  @!P1 BRA `(.L_x_409) ;  /* 0x0000000000149947 */ /* 0x000fea0003800000 */
[----:B------:R-:W0:Y:S02]  /*1720*/  LDC.64 R4, c[0x0][0xa00] ;  /* 0x00028000ff047b82 */ /* 0x000e240000000a00 */
[----:B0-----:R-:W-:-:S05]  /*1730*/  IMAD.WIDE R4, R25, 0x4, R4 ;  /* 0x0000000419047825 */ /* 0x001fca00078e0204 */
[----:B-----5:R-:W2:Y:S04]  /*1740*/  LDG.E R108, desc[UR60][R4.64] ;  /* 0x0000003c046c7981 */ /* 0x020ea8000c1e1900 */
[----:B------:R-:W2:Y:S02]  /*1750*/  LDG.E R7, desc[UR60][R4.64+0x4] ;  /* 0x0000043c04077981 */ /* 0x000ea4000c1e1900 */
[----:B--2---:R-:W-:-:S07]  /*1760*/  IMAD.IADD R108, R7, 0x1, -R108 ;  /* 0x00000001076c7824 */ /* 0x004fce00078e0a6c */
.L_x_409:
[----:B------:R-:W-:Y:S01]  /*1770*/  ULDC.64 UR4, c[0x0][0xa20] ;  /* 0x0002880000047ab9 */ /* 0x000fe20000000a00 */
[----:B------:R0:W-:Y:S01]  /*1780*/  STL [R1+0x8c], R105 ;  /* 0x00008c6901007387 */ /* 0x0001e20000100800 */
[----:B------:R-:W-:-:S03]  /*1790*/  ISETP.NE.U32.AND P1, PT, RZ, UR4, PT ;  /* 0x00000004ff007c0c */ /* 0x000fc6000bf25070 */
[----:B------:R0:W-:Y:S01]  /*17a0*/  STL [R1+0x88], R106 ;  /* 0x0000886a01007387 */ /* 0x0001e20000100800 */
[----:B------:R-:W-:-:S13]  /*17b0*/  ISETP.NE.AND.EX P1, PT, RZ, UR5, PT, P1 ;  /* 0x00000005ff007c0c */ /* 0x000fda000bf25310 */
[----:B0-----:R-:W-:Y:S05]  /*17c0*/  @!P1 BRA `(.L_x_410) ;  /* 0x0000000000109947 */ /* 0x001fea0003800000 */
[----:B------:R-:W-:-:S04]  /*17d0*/  IADD3 R4, P0, R26, UR4, RZ ;  /* 0x000000041a047c10 */ /* 0x000fc8000ff1e0ff */
[----:B------:R-:W-:-:S05]  /*17e0*/  IADD3.X R5, R28, UR5, RZ, P0, !PT ;  /* 0x000000051c057c10 */ /* 0x000fca00087fe4ff */
[----:B------:R0:W5:Y:S01]  /*17f0*/  LDG.E R24, desc[UR60][R4.64] ;  /* 0x0000003c04187981 */ /* 0x000162000c1e1900 */
[----:B------:R-:W-:Y:S05]  /*1800*/  BRA `(.L_x_411) ;  /* 0x0000000000107947 */ /* 0x000fea0003800000 */
.L_x_410:
[----:B------:R-:W-:Y:S05]  /*1810*/  @!P0 BRA `(.L_x_411) ;  /* 0x00000000000c8947 */ /* 0x000fea0003800000 */
[----:B------:R-:W2:Y:S04]  /*1820*/  LDG.E R5, desc[UR60][R8.64] ;  /* 0x0000003c08057981 */ /* 0x000ea8000c1e1900 */
[----:B------:R-:W2:Y:S02]  /*1830*/  LDG.E R24, desc[UR60][R8.64+0x4] ;  /* 0x0000043c08187981 */ /* 0x000ea4000c1e1900 */
[----:B--2---:R-:W-:-:S07]  /*1840*/  IMAD.IADD R24, R24, 0x1, -R5 ;  /* 0x0000000118187824 */ /* 0x004fce00078e0a05 */
.L_x_411:
[----:B------:R-:W-:Y:S02]  /*1850*/  ULDC.64 UR4, c[0x0][0xa10] ;  /* 0x0002840000047ab9 */ /* 0x000fe40000000a00 */
[----:B------:R-:W-:-:S04]  /*1860*/  ISETP.NE.U32.AND P0, PT, RZ, UR4, PT ;  /* 0x00000004ff007c0c */ /* 0x000fc8000bf05070 */
[----:B------:R-:W-:Y:S01]  /*1870*/  ISETP.NE.AND.EX P0, PT, RZ, UR5, PT, P0 ;  /* 0x00000005ff007c0c */ /* 0x000fe2000bf05300 */
[----:B-----5:R-:W-:Y:S01]  /*1880*/  IMAD.IADD R3, R24, 0x1, -R3 ;  /* 0x0000000118037824 */ /* 0x020fe200078e0a03 */
[----:B------:R-:W-:-:S11]  /*1890*/  ULDC.64 UR4, c[0x0][0xa30] ;  /* 0x00028c0000047ab9 */ /* 0x000fd60000000a00 */
[----:B0-----:R-:W0:Y:S02]  /*18a0*/  @P0 LDC.64 R4, c[0x0][0xa10] ;  /* 0x00028400ff040b82 */ /* 0x001e240000000a00 */
[----:B0-----:R-:W-:-:S05]  /*18b0*/  @P0 IMAD.WIDE R4, R25, 0x4, R4 ;  /* 0x0000000419040825 */ /* 0x001fca00078e0204 */
[----:B------:R-:W2:Y:S04]  /*18c0*/  @P0 LDG.E R0, desc[UR60][R4.64] ;  /* 0x0000003c04000981 */ /* 0x000ea8000c1e1900 */
[----:B------:R-:W2:Y:S01]  /*18d0*/  @P0 LDG.E R9, desc[UR60][R4.64+0x4] ;  /* 0x0000043c04090981 */ /* 0x000ea2000c1e1900 */
[----:B------:R-:W-:Y:S01]  /*18e0*/  IMAD.MOV R80, RZ, RZ, -R3 ;  /* 0x000000ffff507224 */ /* 0x000fe200078e0a03 */
[----:B------:R-:W-:Y:S01]  /*18f0*/  ISETP.NE.U32.AND P1, PT, RZ, UR4, PT ;  /* 0x00000004ff007c0c */ /* 0x000fe2000bf25070 */
[----:B------:R-:W-:-:S03]  /*1900*/  IMAD.MOV.U32 R104, RZ, RZ, R24 ;  /* 0x000000ffff687224 */ /* 0x000fc600078e0018 */
[----:B------:R-:W-:Y:S02]  /*1910*/  VIMNMX R80, RZ, R80, !PT ;  /* 0x00000050ff507248 */ /* 0x000fe40007fe0100 */
[----:B------:R-:W-:-:S13]  /*1920*/  ISETP.NE.AND.EX P1, PT, RZ, UR5, PT, P1 ;  /* 0x00000005ff007c0c */ /* 0x000fda000bf25310 */
[----:B------:R-:W-:-:S04]  /*1930*/  @P1 IADD3 R6, P2, R26, UR4, RZ ;  /* 0x000000041a061c10 */ /* 0x000fc8000ff5e0ff */
[----:B------:R-:W-:-:S05]  /*1940*/  @P1 IADD3.X R7, R28, UR5, RZ, P2, !PT ;  /* 0x000000051c071c10 */ /* 0x000fca00097fe4ff */
[----:B------:R0:W5:Y:S01]  /*1950*/  @P1 LDG.E R104, desc[UR60][R6.64] ;  /* 0x0000003c06681981 */ /* 0x000162000c1e1900 */
[----:B--2---:R-:W-:-:S04]  /*1960*/  @P0 IMAD.IADD R2, R9, 0x1, -R0 ;  /* 0x0000000109020824 */ /* 0x004fc800078e0a00 */
[----:B------:R-:W-:-:S04]  /*1970*/  IMAD.IADD R109, R3, 0x1, R2 ;  /* 0x00000001036d7824 */ /* 0x000fc800078e0202 */
[----:B------:R-:W-:-:S04]  /*1980*/  VIADD R0, R109, 0x8f ;  /* 0x0000008f6d007836 */ /* 0x000fc80000000000 */
[----:B------:R-:W-:-:S05]  /*1990*/  IMAD.HI R0, R0, 0x38e38e39, RZ ;  /* 0x38e38e3900007827 */ /* 0x000fca00078e02ff */
[----:B------:R-:W-:-:S04]  /*19a0*/  SHF.R.U32.HI R113, RZ, 0x1f, R0 ;  /* 0x0000001fff717819 */ /* 0x000fc80000011600 */
[----:B------:R-:W-:-:S05]  /*19b0*/  LEA.HI.SX32 R113, R0, R113, 0x1b ;  /* 0x0000007100717211 */ /* 0x000fca00078fdaff */
[----:B------:R-:W-:-:S05]  /*19c0*/  IMAD R3, R113, 0x90, -R3 ;  /* 0x0000009071037824 */ /* 0x000fca00078e0a03 */
[----:B------:R-:W-:-:S04]  /*19d0*/  VIMNMX R3, R3, R2, PT ;  /* 0x0000000203037248 */ /* 0x000fc80003fe0100 */
[----:B------:R-:W-:Y:S01]  /*19e0*/  ISETP.GT.AND P0, PT, R3, R80, PT ;  /* 0x000000500300720c */ /* 0x000fe20003f04270 */
[----:B------:R-:W-:-:S05]  /*19f0*/  IMAD.WIDE.U32 R80, R80, 0x38e38e39, RZ ;  /* 0x38e38e3950507825 */ /* 0x000fca00078e00ff */
[----:B------:R-:W-:-:S05]  /*1a00*/  SHF.R.U32.HI R80, RZ, 0x5, R81 ;  /* 0x00000005ff507819 */ /* 0x000fca0000011651 */
[----:B------:R-:W-:Y:S02]  /*1a10*/  IMAD.MOV.U32 R22, RZ, RZ, R80 ;  /* 0x000000ffff167224 */ /* 0x000fe400078e0050 */
[----:B------:R-:W-:-:S04]  /*1a20*/  @P0 VIADD R0, R3, 0x8f ;  /* 0x0000008f03000836 */ /* 0x000fc80000000000 */
[----:B------:R-:W-:-:S05]  /*1a30*/  @P0 IMAD.HI R0, R0, 0x38e38e39, RZ ;  /* 0x38e38e3900000827 */ /* 0x000fca00078e02ff */
[----:B------:R-:W-:-:S04]  /*1a40*/  @P0 SHF.R.U32.HI R3, RZ, 0x1f, R0 ;  /* 0x0000001fff030819 */ /* 0x000fc80000011600 */
[----:B------:R-:W-:Y:S02]  /*1a50*/  @P0 LEA.HI.SX32 R22, R0, R3, 0x1b ;  /* 0x0000000300160211 */ /* 0x000fe400078fdaff */
[----:B------:R-:W-:Y:S02]  /*1a60*/  PLOP3.LUT P0, PT, PT, PT, PT, 0x80, 0x0 ;  /* 0x000000000000781c */ /* 0x000fe40003f0f070 */
[----:B------:R-:W-:-:S13]  /*1a70*/  ISETP.GT.AND P1, PT, R22, R80, PT ;  /* 0x000000501600720c */ /* 0x000fda0003f24270 */
[----:B0-----:R-:W-:Y:S05]  /*1a80*/  @!P1 BRA `(.L_x_412) ;  /* 0x0000005000e09947 */ /* 0x001fea0003800000 */
[----:B------:R-:W-:Y:S01]  /*1a90*/  VIADD R0, R16, 0x16a00 ;  /* 0x00016a0010007836 */ /* 0x000fe20000000000 */
[----:B------:R-:W-:Y:S04]  /*1aa0*/  BSSY B6, `(.L_x_413) ;  /* 0x0000013000067945 */ /* 0x000fe80003800000 */
[----:B------:R-:W-:-:S13]  /*1ab0*/  LOP3.LUT P0, RZ, R0, 0x1bf, RZ, 0xc0, !PT ;  /* 0x000001bf00ff7812 */ /* 0x000fda000780c0ff */
[----:B------:R-:W-:Y:S05]  /*1ac0*/  @!P0 BRA `(.L_x_414) ;  /* 0x0000000000408947 */ /* 0x000fea0003800000 */
        /* <DEDUP_REMOVED lines=15> */
[----:B-1---5:R-:W-:Y:S05]  /*1bc0*/  CALL.ABS.NOINC R14 ;  /* 0x000000000e007343 */ /* 0x022fea0003c00000 */
.L_x_414:
[----:B------:R-:W-:Y:S05]  /*1bd0*/  BSYNC B6 ;  /* 0x0000000000067941 */ /* 0x000fea0003800000 */
.L_x_413:
        /* <DEDUP_REMOVED lines=20> */
.L_x_416:
[----:B------:R-:W-:Y:S05]  /*1d20*/  BSYNC B6 ;  /* 0x0000000000067941 */ /* 0x000fea0003800000 */
.L_x_415:
[----:B------:R-:W-:Y:S01]  /*1d30*/  ULDC.64 UR4, c[0x0][0x9f8] ;  /* 0x00027e0000047ab9 */ /* 0x000fe20000000a00 */
[----:B------:R-:W0:Y:S01]  /*1d40*/  LDC.64 R30, c[0x0][0x300] ;  /* 0x0000c000ff1e7b82 */ /* 0x000e220000000a00 */
[----:B------:R-:W-:Y:S01]  /*1d50*/  ISETP.NE.U32.AND P0, PT, RZ, UR4, PT ;  /* 0x00000004ff007c0c */ /* 0x000fe2000bf05070 */
[----:B------:R-:W-:Y:S01]  /*1d60*/  IMAD.IADD R76, R27, 0x1, R24 ;  /* 0x000000011b4c7824 */ /* 0x000fe200078e0218 */
[----:B------:R-:W-:Y:S01]  /*1d70*/  ULDC.64 UR6, c[0x0][0xa08] ;  /* 0x0002820000067ab9 */ /* 0x000fe20000000a00 */
[----:B------:R-:W2:Y:S01]  /*1d80*/  LDL.64 R14, [R1+0x40] ;  /* 0x00004000010e7983 */ /* 0x000ea20000100a00 */
[----:B------:R-:W-:-:S03]  /*1d90*/  ISETP.NE.AND.EX P0, PT, RZ, UR5, PT, P0 ;  /* 0x00000005ff007c0c */ /* 0x000fc6000bf05300 */
[----:B------:R-:W3:Y:S01]  /*1da0*/  LDL R38, [R1+0x48] ;  /* 0x0000480001267983 */ /* 0x000ee20000100800 */
[----:B------:R-:W1:Y:S01]  /*1db0*/  S2R R20, SR_TID.X ;  /* 0x0000000000147919 */ /* 0x000e620000002100 */
[----:B------:R-:W-:Y:S01]  /*1dc0*/  SHF.R.S32.HI R8, RZ, 0x1f, R106 ;  /* 0x0000001fff087819 */ /* 0x000fe2000001146a */
[----:B------:R-:W4:Y:S07]  /*1dd0*/  LDC.64 R68, c[0x0][0x408] ;  /* 0x00010200ff447b82 */ /* 0x000f2e0000000a00 */
[----:B------:R-:W-:-:S04]  /*1de0*/  @P0 IADD3 R4, P1, R26, UR4, RZ ;  /* 0x000000041a040c10 */ /* 0x000fc8000ff3e0ff */
[----:B------:R-:W-:Y:S01]  /*1df0*/  @P0 IADD3.X R5, R28, UR5, RZ, P1, !PT ;  /* 0x000000051c050c10 */ /* 0x000fe20008ffe4ff */
[----:B------:R-:W-:Y:S01]  /*1e00*/  ULDC.64 UR4, c[0x0][0x308] ;  /* 0x0000c20000047ab9 */ /* 0x000fe20000000a00 */
[----:B------:R-:W-:Y:S01]  /*1e10*/  SHF.R.S32.HI R32, RZ, 0x1f, R19 ;  /* 0x0000001fff207819 */ /* 0x000fe20000011413 */
[----:B------:R-:W4:Y:S02]  /*1e20*/  LDC R107, c[0x0][0x3f4] ;  /* 0x0000fd00ff6b7b82 */ /* 0x000f240000000800 */
[----:B------:R1:W4:Y:S01]  /*1e30*/  @P0 LDG.E R25, desc[UR60][R4.64] ;  /* 0x0000003c04190981 */ /* 0x000322000c1e1900 */
[----:B------:R-:W-:Y:S01]  /*1e40*/  SHF.R.S32.HI R11, RZ, 0x1f, R76 ;  /* 0x0000001fff0b7819 */ /* 0x000fe2000001144c */
[----:B0-----:R-:W-:Y:S01]  /*1e50*/  IMAD.WIDE.U32 R6, R76, R30, RZ ;  /* 0x0000001e4c067225 */ /* 0x001fe200078e00ff */
[----:B------:R-:W-:-:S03]  /*1e60*/  ISETP.NE.U32.AND P0, PT, RZ, UR6, PT ;  /* 0x00000006ff007c0c */ /* 0x000fc6000bf05070 */
[----:B------:R-:W-:Y:S01]  /*1e70*/  IMAD R0, R11, R30, RZ ;  /* 0x0000001e0b007224 */ /* 0x000fe200078e02ff */
[----:B------:R-:W-:Y:S01]  /*1e80*/  ISETP.NE.AND.EX P0, PT, RZ, UR7, PT, P0 ;  /* 0x00000007ff007c0c */ /* 0x000fe2000bf05300 */
[----:B------:R-:W0:Y:S02]  /*1e90*/  LDC.64 R74, c[0x0][0x3f8] ;  /* 0x0000fe00ff4a7b82 */ /* 0x000e240000000a00 */
[----:B------:R-:W-:-:S04]  /*1ea0*/  IMAD R3, R76, R31, R0 ;  /* 0x0000001f4c037224 */ /* 0x000fc800078e0200 */
[----:B------:R-:W-:Y:S02]  /*1eb0*/  IMAD.IADD R7, R7, 0x1, R3 ;  /* 0x0000000107077824 */ /* 0x000fe400078e0203 */
[----:B------:R-:W-:Y:S01]  /*1ec0*/  IMAD R3, R8, UR4, RZ ;  /* 0x0000000408037c24 */ /* 0x000fe2000f8e02ff */
[----:B-1----:R-:W-:Y:S01]  /*1ed0*/  SHF.R.U32.HI R33, RZ, 0x7, R20 ;  /* 0x00000007ff217819 */ /* 0x002fe20000011614 */
[----:B------:R-:W-:Y:S01]  /*1ee0*/  IMAD.WIDE.U32 R4, R106, UR4, R6 ;  /* 0x000000046a047c25 */ /* 0x000fe2000f8e0006 */
[----:B----4-:R-:W-:-:S03]  /*1ef0*/  SHF.R.S32.HI R0, RZ, 0x1f, R25 ;  /* 0x0000001fff007819 */ /* 0x010fc60000011419 */
[----:B------:R-:W-:Y:S01]  /*1f00*/  IMAD R3, R106, UR5, R3 ;  /* 0x000000056a037c24 */ /* 0x000fe2000f8e0203 */
[----:B------:R-:W-:Y:S01]  /*1f10*/  SEL R21, R25, RZ, !P0 ;  /* 0x000000ff19157207 */ /* 0x000fe20004000000 */
[----:B------:R-:W-:Y:S01]  /*1f20*/  ULDC.64 UR4, c[0x0][0x310] ;  /* 0x0000c40000047ab9 */ /* 0x000fe20000000a00 */
[----:B------:R1:W2:Y:S01]  /*1f30*/  LDL.64 R24, [R1+0x40] ;  /* 0x0000400001187983 */ /* 0x0002a20000100a00 */
[----:B------:R-:W-:Y:S01]  /*1f40*/  ISETP.NE.AND P6, PT, R33, 0x1, PT ;  /* 0x000000012100780c */ /* 0x000fe20003fc5270 */
[----:B------:R-:W-:Y:S01]  /*1f50*/  IMAD.IADD R5, R5, 0x1, R3 ;  /* 0x0000000105057824 */ /* 0x000fe200078e0203 */
[----:B------:R-:W-:Y:S01]  /*1f60*/  SEL R13, R0, RZ, !P0 ;  /* 0x000000ff000d7207 */ /* 0x000fe20004000000 */
[----:B------:R-:W4:Y:S04]  /*1f70*/  LDL.LU R34, [R1+0x4c] ;  /* 0x00004c0001227983 */ /* 0x000f280000300800 */
[----:B------:R-:W-:-:S02]  /*1f80*/  IMAD R0, R13, UR4, RZ ;  /* 0x000000040d007c24 */ /* 0x000fc4000f8e02ff */
[----:B------:R-:W-:-:S04]  /*1f90*/  IMAD.WIDE.U32 R26, R21, UR4, R4 ;  /* 0x00000004151a7c25 */ /* 0x000fc8000f8e0004 */
[----:B------:R-:W-:Y:S02]  /*1fa0*/  IMAD R3, R21, UR5, R0 ;  /* 0x0000000515037c24 */ /* 0x000fe4000f8e0200 */
[----:B------:R-:W-:Y:S01]  /*1fb0*/  VIADD R0, R144, 0x10 ;  /* 0x0000001090007836 */ /* 0x000fe20000000000 */
[----:B------:R-:W-:Y:S05]  /*1fc0*/  @!P6 WARPSYNC.ALL ;  /* 0x000000000000e948 */ /* 0x000fea0003800000 */
[----:B------:R-:W-:Y:S01]  /*1fd0*/  ULDC.64 UR6, c[0x0][0x330] ;  /* 0x0000cc0000067ab9 */ /* 0x000fe20000000a00 */
[----:B------:R-:W-:Y:S01]  /*1fe0*/  ULDC UR4, c[0x0][0x2f4] ;  /* 0x0000bd0000047ab9 */ /* 0x000fe20000000800 */
[----:B------:R-:W-:Y:S01]  /*1ff0*/  SHF.R.S32.HI R145, RZ, 0x1f, R144 ;  /* 0x0000001fff917819 */ /* 0x000fe20000011490 */
[----:B--2---:R-:W-:-:S05]  /*2000*/  IMAD.MOV.U32 R24, RZ, RZ, R14 ;  /* 0x000000ffff187224 */ /* 0x004fca00078e000e */
[----:B------:R-:W-:-:S05]  /*2010*/  SHF.R.S32.HI R25, RZ, 0x1f, R24 ;  /* 0x0000001fff197819 */ /* 0x000fca0000011418 */
[----:B------:R2:W-:Y:S04]  /*2020*/  STL [R1+0x44], R25 ;  /* 0x0000441901007387 */ /* 0x0005e80000100800 */
[----:B------:R-:W3:Y:S04]  /*2030*/  LDL R35, [R1+0x80] ;  /* 0x0000800001237983 */ /* 0x000ee80000100800 */
[----:B------:R-:W3:Y:S04]  /*2040*/  LDL R36, [R1+0x50] ;  /* 0x0000500001247983 */ /* 0x000ee80000100800 */
[----:B------:R-:W3:Y:S01]  /*2050*/  LDL R37, [R1+0x54] ;  /* 0x0000540001257983 */ /* 0x000ee20000100800 */
[----:B------:R-:W-:Y:S01]  /*2060*/  IMAD R6, R32, R30, RZ ;  /* 0x0000001e20067224 */ /* 0x000fe200078e02ff */
[----:B------:R-:W-:Y:S01]  /*2070*/  ISETP.GE.AND P1, PT, R0, UR4, PT ;  /* 0x0000000400007c0c */ /* 0x000fe2000bf26270 */
[----:B------:R-:W-:-:S02]  /*2080*/  IMAD R7, R8, UR6, RZ ;  /* 0x0000000608077c24 */ /* 0x000fc4000f8e02ff */
[C---:B------:R-:W-:Y:S01]  /*2090*/  IMAD R89, R19.reuse, R31, R6 ;  /* 0x0000001f13597224 */ /* 0x040fe200078e0206 */
[----:B------:R-:W-:Y:S01]  /*20a0*/  SEL R6, RZ, 0xffffffff, P1 ;  /* 0xffffffffff067807 */ /* 0x000fe20000800000 */
[----:B------:R-:W-:Y:S01]  /*20b0*/  IMAD.WIDE.U32 R4, R19, R30, R144 ;  /* 0x0000001e13047225 */ /* 0x000fe200078e0090 */
[----:B------:R-:W-:-:S03]  /*20c0*/  ISETP.GE.AND P0, PT, R144, UR4, PT ;  /* 0x0000000490007c0c */ /* 0x000fc6000bf06270 */
[C---:B------:R-:W-:Y:S02]  /*20d0*/  IMAD R7, R106.reuse, UR7, R7 ;  /* 0x000000076a077c24 */ /* 0x040fe4000f8e0207 */
[----:B------:R-:W-:Y:S01]  /*20e0*/  IMAD.WIDE.U32 R28, R106, UR6, R144 ;  /* 0x000000066a1c7c25 */ /* 0x000fe2000f8e0090 */
[----:B------:R-:W-:Y:S01]  /*20f0*/  IADD3 R94, P2, R26, R4, RZ ;  /* 0x000000041a5e7210 */ /* 0x000fe20007f5e0ff */
[----:B------:R-:W-:Y:S02]  /*2100*/  ULDC.64 UR6, c[0x0][0x338] ;  /* 0x0000ce0000067ab9 */ /* 0x000fe40000000a00 */
[----:B------:R-:W-:Y:S01]  /*2110*/  IMAD.IADD R29, R29, 0x1, R7 ;  /* 0x000000011d1d7824 */ /* 0x000fe200078e0207 */
[----:B------:R-:W-:Y:S01]  /*2120*/  SEL R4, RZ, 0x1, P0 ;  /* 0x00000001ff047807 */ /* 0x000fe20000000000 */
[----:B------:R-:W-:Y:S02]  /*2130*/  IMAD.SHL.U32 R7, R6, 0x2, RZ ;  /* 0x0000000206077824 */ /* 0x000fe400078e00ff */
[----:B------:R-:W-:-:S03]  /*2140*/  IMAD.IADD R3, R27, 0x1, R3 ;  /* 0x000000011b037824 */ /* 0x000fc600078e0203 */
[----:B------:R-:W-:Y:S01]  /*2150*/  LOP3.LUT R7, R7, 0x2, R4, 0xe2, !PT ;  /* 0x0000000207077812 */ /* 0x000fe200078ee204 */
[C---:B------:R-:W-:Y:S01]  /*2160*/  VIADD R4, R144.reuse, 0x20 ;  /* 0x0000002090047836 */ /* 0x040fe20000000000 */
[----:B------:R-:W-:Y:S01]  /*2170*/  IADD3.X R89, R3, R5, R89, P2, !PT ;  /* 0x0000000503597210 */ /* 0x000fe200017fe459 */
[----:B------:R-:W-:Y:S02]  /*2180*/  VIADD R5, R144, 0x30 ;  /* 0x0000003090057836 */ /* 0x000fe40000000000 */
[----:B------:R-:W-:Y:S01]  /*2190*/  IMAD R8, R32, R68, RZ ;  /* 0x0000004420087224 */ /* 0x000fe200078e02ff */
[----:B------:R-:W-:Y:S01]  /*21a0*/  ISETP.GE.AND P0, PT, R4, UR4, PT ;  /* 0x0000000404007c0c */ /* 0x000fe2000bf06270 */
[----:B------:R-:W-:Y:S01]  /*21b0*/  VIADD R6, R144, 0x40 ;  /* 0x0000004090067836 */ /* 0x000fe20000000000 */
[----:B------:R-:W-:Y:S02]  /*21c0*/  ISETP.GE.AND P3, PT, R4, R107, PT ;  /* 0x0000006b0400720c */ /* 0x000fe40003f66270 */
[----:B------:R-:W-:Y:S01]  /*21d0*/  ISETP.GE.AND P1, PT, R5, UR4, PT ;  /* 0x0000000405007c0c */ /* 0x000fe2000bf26270 */
[----:B------:R-:W-:Y:S01]  /*21e0*/  IMAD R15, R19, R69, R8 ;  /* 0x00000045130f7224 */ /* 0x000fe200078e0208 */
[----:B------:R-:W-:-:S02]  /*21f0*/  SEL R8, RZ, 0x4, P0 ;  /* 0x00000004ff087807 */ /* 0x000fc40000000000 */
[----:B------:R-:W-:Y:S02]  /*2200*/  SEL R9, RZ, 0x8, P1 ;  /* 0x00000008ff097807 */ /* 0x000fe40000800000 */
[----:B------:R-:W-:Y:S01]  /*2210*/  ISETP.GE.AND P0, PT, R6, UR4, PT ;  /* 0x0000000406007c0c */ /* 0x000fe2000bf06270 */
[-C--:B------:R-:W-:Y:S01]  /*2220*/  IMAD.WIDE.U32 R64, R19, R68.reuse, R144 ;  /* 0x0000004413407225 */ /* 0x080fe200078e0090 */
[----:B------:R-:W-:Y:S02]  /*2230*/  LOP3.LUT R7, R9, R7, R8, 0xfe, !PT ;  /* 0x0000000709077212 */ /* 0x000fe400078efe08 */
[----:B------:R-:W-:Y:S01]  /*2240*/  SEL R12, RZ, 0x10, P0 ;  /* 0x00000010ff0c7807 */ /* 0x000fe20000000000 */
[----:B------:R-:W-:Y:S01]  /*2250*/  IMAD.WIDE.U32 R66, R19, R68, R24 ;  /* 0x0000004413427225 */ /* 0x000fe200078e0018 */
[----:B----4-:R-:W-:Y:S02]  /*2260*/  LOP3.LUT R34, R34, 0xfffffffe, RZ, 0xc0, !PT ;  /* 0xfffffffe22227812 */ /* 0x010fe400078ec0ff */
[-C--:B------:R-:W-:Y:S01]  /*2270*/  ISETP.GE.AND P0, PT, R144, R107.reuse, PT ;  /* 0x0000006b9000720c */ /* 0x080fe20003f06270 */
[----:B------:R-:W-:Y:S01]  /*2280*/  IMAD.IADD R65, R65, 0x1, R15 ;  /* 0x0000000141417824 */ /* 0x000fe200078e020f */
[----:B------:R-:W-:Y:S01]  /*2290*/  ISETP.GE.AND P1, PT, R0, R107, PT ;  /* 0x0000006b0000720c */ /* 0x000fe20003f26270 */
[----:B------:R-:W-:Y:S01]  /*22a0*/  IMAD.IADD R67, R15, 0x1, R67 ;  /* 0x000000010f437824 */ /* 0x000fe200078e0243 */
[----:B------:R-:W-:Y:S01]  /*22b0*/  LOP3.LUT R12, R7, R12, RZ, 0xfc, !PT ;  /* 0x0000000c070c7212 */ /* 0x000fe200078efcff */
[----:B------:R-:W-:Y:S01]  /*22c0*/  IMAD R13, R13, UR6, RZ ;  /* 0x000000060d0d7c24 */ /* 0x000fe2000f8e02ff */
[----:B------:R-:W-:Y:S01]  /*22d0*/  @P3 LOP3.LUT R34, R34, 0x1, RZ, 0xfc, !PT ;  /* 0x0000000122223812 */ /* 0x000fe200078efcff */
[----:B0-----:R-:W-:Y:S01]  /*22e0*/  IMAD R8, R32, R74, RZ ;  /* 0x0000004a20087224 */ /* 0x001fe200078e02ff */
[----:B------:R-:W-:-:S02]  /*22f0*/  SEL R15, R107, RZ, P3 ;  /* 0x000000ff6b0f7207 */ /* 0x000fc40001800000 */
[C---:B------:R-:W-:Y:S02]  /*2300*/  SEL R7, R107.reuse, RZ, P0 ;  /* 0x000000ff6b077207 */ /* 0x040fe40000000000 */
[----:B------:R-:W-:Y:S01]  /*2310*/  SEL R9, R107, RZ, P1 ;  /* 0x000000ff6b097207 */ /* 0x000fe20000800000 */
[C---:B------:R-:W-:Y:S02]  /*2320*/  IMAD R13, R21.reuse, UR7, R13 ;  /* 0x00000007150d7c24 */ /* 0x040fe4000f8e020d */
[----:B------:R-:W-:-:S04]  /*2330*/  IMAD.WIDE.U32 R28, R21, UR6, R28 ;  /* 0x00000006151c7c25 */ /* 0x000fc8000f8e001c */
[C---:B------:R-:W-:Y:S02]  /*2340*/  IMAD R21, R19.reuse, R75, R8 ;  /* 0x0000004b13157224 */ /* 0x040fe400078e0208 */
[----:B------:R-:W-:Y:S02]  /*2350*/  IMAD.IADD R8, R144, 0x1, R7 ;  /* 0x0000000190087824 */ /* 0x000fe400078e0207 */
[----:B------:R-:W-:Y:S01]  /*2360*/  IMAD.IADD R14, R0, 0x1, R9 ;  /* 0x00000001000e7824 */ /* 0x000fe200078e0209 */
[----:B------:R-:W-:Y:S01]  /*2370*/  LOP3.LUT R34, R34, 0xfffffffd, RZ, 0xc0, !PT ;  /* 0xfffffffd22227812 */ /* 0x000fe200078ec0ff */
[----:B------:R-:W-:Y:S01]  /*2380*/  IMAD.WIDE.U32 R70, R19, R74, R144 ;  /* 0x0000004a13467225 */ /* 0x000fe200078e0090 */
[----:B------:R-:W-:-:S03]  /*2390*/  SHF.R.S32.HI R9, RZ, 0x1f, R8 ;  /* 0x0000001fff097819 */ /* 0x000fc60000011408 */
[----:B------:R-:W-:-:S04]  /*23a0*/  IMAD.WIDE.U32 R72, R19, R74, R24 ;  /* 0x0000004a13487225 */ /* 0x000fc800078e0018 */
[----:B------:R-:W-:Y:S01]  /*23b0*/  IMAD.IADD R20, R4, 0x1, R15 ;  /* 0x0000000104147824 */ /* 0x000fe200078e020f */
[----:B------:R-:W-:Y:S01]  /*23c0*/  SHF.R.S32.HI R15, RZ, 0x1f, R14 ;  /* 0x0000001fff0f7819 */ /* 0x000fe2000001140e */
[----:B------:R-:W-:Y:S01]  /*23d0*/  IMAD.IADD R71, R71, 0x1, R21 ;  /* 0x0000000147477824 */ /* 0x000fe200078e0215 */
[-C--:B------:R-:W-:Y:S01]  /*23e0*/  LEA.HI R7, R9, R8.reuse, RZ, 0x3 ;  /* 0x0000000809077211 */ /* 0x080fe200078f18ff */
[----:B------:R-:W-:Y:S01]  /*23f0*/  IMAD.IADD R73, R21, 0x1, R73 ;  /* 0x0000000115497824 */ /* 0x000fe200078e0249 */
[----:B------:R-:W-:Y:S02]  /*2400*/  SHF.R.S32.HI R21, RZ, 0x1f, R20 ;  /* 0x0000001fff157819 */ /* 0x000fe40000011414 */
[----:B------:R-:W-:Y:S02]  /*2410*/  LEA.HI R10, R9, R8, RZ, 0x5 ;  /* 0x00000008090a7211 */ /* 0x000fe400078f28ff */
[CC--:B------:R-:W-:Y:S02]  /*2420*/  LEA.HI R8, R15.reuse, R14.reuse, RZ, 0x3 ;  /* 0x0000000e0f087211 */ /* 0x0c0fe400078f18ff */
[----:B------:R-:W-:-:S02]  /*2430*/  LEA.HI R15, R15, R14, RZ, 0x5 ;  /* 0x0000000e0f0f7211 */ /* 0x000fc400078f28ff */
[CC--:B------:R-:W-:Y:S02]  /*2440*/  LEA.HI R9, R21.reuse, R20.reuse, RZ, 0x3 ;  /* 0x0000001415097211 */ /* 0x0c0fe400078f18ff */
[----:B------:R-:W-:Y:S01]  /*2450*/  SHF.R.S32.HI R14, RZ, 0x5, R10 ;  /* 0x00000005ff0e7819 */ /* 0x000fe2000001140a */
[----:B------:R-:W-:Y:S01]  /*2460*/  VIADD R79, R144, 0x50 ;  /* 0x00000050904f7836 */ /* 0x000fe20000000000 */
[----:B------:R-:W-:Y:S02]  /*2470*/  LEA.HI R21, R21, R20, RZ, 0x5 ;  /* 0x0000001415157211 */ /* 0x000fe400078f28ff */
[----:B--2--5:R-:W-:Y:S02]  /*2480*/  SHF.R.S32.HI R25, RZ, 0x1f, R104 ;  /* 0x0000001fff197819 */ /* 0x024fe40000011468 */
[----:B---3--:R-:W-:Y:S02]  /*2490*/  LOP3.LUT R10, R38, 0x18, R7, 0xf8, !PT ;  /* 0x00000018260a7812 */ /* 0x008fe400078ef807 */
[----:B------:R-:W-:-:S02]  /*24a0*/  IADD3 R76, P2, R19, R76, RZ ;  /* 0x0000004c134c7210 */ /* 0x000fc40007f5e0ff */
[----:B------:R-:W-:Y:S02]  /*24b0*/  SHF.R.S32.HI R20, RZ, 0x5, R15 ;  /* 0x00000005ff147819 */ /* 0x000fe4000001140f */
[----:B------:R-:W-:Y:S01]  /*24c0*/  LOP3.LUT R15, R38, 0x18, R8, 0xf8, !PT ;  /* 0x00000018260f7812 */ /* 0x000fe200078ef808 */
[----:B------:R-:W-:Y:S01]  /*24d0*/  IMAD.X R77, R32, 0x1, R11, P2 ;  /* 0x00000001204d7824 */ /* 0x000fe200010e060b */
[----:B------:R-:W-:Y:S01]  /*24e0*/  ISETP.GE.AND P2, PT, R79, UR4, PT ;  /* 0x000000044f007c0c */ /* 0x000fe2000bf46270 */
[-C--:B------:R-:W-:Y:S01]  /*24f0*/  IMAD.WIDE.U32 R70, R104, R74.reuse, R70 ;  /* 0x0000004a68467225 */ /* 0x080fe200078e0046 */
[----:B------:R-:W-:Y:S02]  /*2500*/  SHF.R.S32.HI R24, RZ, 0x5, R21 ;  /* 0x00000005ff187819 */ /* 0x000fe40000011415 */
[----:B------:R-:W-:Y:S01]  /*2510*/  LOP3.LUT R21, R38, 0x18, R9, 0xf8, !PT ;  /* 0x0000001826157812 */ /* 0x000fe200078ef809 */
[----:B------:R-:W-:Y:S01]  /*2520*/  IMAD.WIDE.U32 R72, R104, R74, R72 ;  /* 0x0000004a68487225 */ /* 0x000fe200078e0048 */
[----:B------:R-:W-:-:S03]  /*2530*/  SEL R11, RZ, 0x20, P2 ;  /* 0x00000020ff0b7807 */ /* 0x000fc60001000000 */
[----:B------:R-:W-:Y:S01]  /*2540*/  IMAD.WIDE.U32 R64, R104, R68, R64 ;  /* 0x0000004468407225 */ /* 0x000fe200078e0040 */
[----:B------:R-:W-:-:S03]  /*2550*/  LOP3.LUT R78, R7, 0xfffffff8, RZ, 0xc0, !PT ;  /* 0xfffffff8074e7812 */ /* 0x000fc600078ec0ff */
[----:B------:R-:W-:-:S04]  /*2560*/  IMAD.WIDE.U32 R66, R104, R68, R66 ;  /* 0x0000004468427225 */ /* 0x000fc800078e0042 */
[----:B------:R-:W-:Y:S02]  /*2570*/  IMAD R95, R31, 0x90, RZ ;  /* 0x000000901f5f7824 */ /* 0x000fe400078e02ff */
[----:B------:R-:W-:Y:S02]  /*2580*/  IMAD R97, R75, 0x90, RZ ;  /* 0x000000904b617824 */ /* 0x000fe400078e02ff */
[----:B------:R-:W-:Y:S01]  /*2590*/  IMAD.WIDE.U32 R30, R30, 0x90, RZ ;  /* 0x000000901e1e7825 */ /* 0x000fe200078e00ff */
[----:B------:R-:W-:-:S03]  /*25a0*/  SHF.R.S32.HI R100, RZ, 0x1f, R78 ;  /* 0x0000001fff647819 */ /* 0x000fc6000001144e */
[----:B------:R-:W-:Y:S02]  /*25b0*/  IMAD.IADD R88, R29, 0x1, R13 ;  /* 0x000000011d587824 */ /* 0x000fe400078e020d */
[----:B------:R-:W-:Y:S02]  /*25c0*/  VIADD R112, R33, 0x8 ;  /* 0x0000000821707836 */ /* 0x000fe40000000000 */
[----:B------:R-:W-:Y:S02]  /*25d0*/  IMAD.SHL.U32 R107, R107, 0x2, RZ ;  /* 0x000000026b6b7824 */ /* 0x000fe400078e00ff */
[----:B------:R-:W-:Y:S01]  /*25e0*/  IMAD.IADD R95, R31, 0x1, R95 ;  /* 0x000000011f5f7824 */ /* 0x000fe200078e025f */
[----:B------:R-:W-:Y:S01]  /*25f0*/  @!P6 BAR.SYNC.DEFER_BLOCKING 0x9, 0x100 ;  /* 0x024400000000eb1d */ /* 0x000fe20000010000 */
[----:B------:R-:W-:-:S13]  /*2600*/  LOP3.LUT P3, RZ, R35, 0x2, RZ, 0xc0, !PT ;  /* 0x0000000223ff7812 */ /* 0x000fda000786c0ff */
[----:B------:R-:W-:-:S05]  /*2610*/  @P3 LOP3.LUT R34, R34, 0x2, RZ, 0xfc, !PT ;  /* 0x0000000222223812 */ /* 0x000fca00078efcff */
[----:B------:R1:W-:Y:S01]  /*2620*/  STL [R1+0x4c], R34 ;  /* 0x00004c2201007387 */ /* 0x0003e20000100800 */
[----:B------:R-:W-:Y:S01]  /*2630*/  LOP3.LUT R103, R10, R36, RZ, 0x3c, !PT ;  /* 0x000000240a677212 */ /* 0x000fe200078e3cff */
[----:B------:R-:W-:Y:S01]  /*2640*/  IMAD R10, R25, R68, RZ ;  /* 0x00000044190a7224 */ /* 0x000fe200078e02ff */
[----:B------:R-:W-:Y:S01]  /*2650*/  LOP3.LUT R15, R15, R36, RZ, 0x3c, !PT ;  /* 0x000000240f0f7212 */ /* 0x000fe200078e3cff */
[----:B------:R-:W-:Y:S02]  /*2660*/  IMAD R25, R25, R74, RZ ;  /* 0x0000004a19197224 */ /* 0x000fe400078e02ff */
[----:B------:R-:W-:Y:S02]  /*2670*/  IMAD R20, R20, 0x1200, R37 ;  /* 0x0000120014147824 */ /* 0x000fe400078e0225 */
[----:B------:R-:W-:Y:S02]  /*2680*/  IMAD R25, R104, R75, R25 ;  /* 0x0000004b68197224 */ /* 0x000fe400078e0219 */
[----:B------:R-:W-:-:S02]  /*2690*/  IMAD.IADD R102, R20, 0x1, R15 ;  /* 0x0000000114667824 */ /* 0x000fc400078e020f */
[----:B------:R-:W-:Y:S02]  /*26a0*/  IMAD R83, R104, R69, R10 ;  /* 0x0000004568537224 */ /* 0x000fe400078e020a */
[----:B------:R-:W-:Y:S01]  /*26b0*/  IMAD R15, R69, 0x90, RZ ;  /* 0x00000090450f7824 */ /* 0x000fe200078e02ff */
[----:B------:R-:W-:Y:S01]  /*26c0*/  LOP3.LUT R21, R21, R36, RZ, 0x3c, !PT ;  /* 0x0000002415157212 */ /* 0x000fe200078e3cff */
[----:B------:R-:W-:Y:S01]  /*26d0*/  IMAD R14, R14, 0x1200, R37 ;  /* 0x000012000e0e7824 */ /* 0x000fe200078e0225 */
[----:B------:R-:W-:Y:S01]  /*26e0*/  LOP3.LUT R20, R12, R11, RZ, 0xfc, !PT ;  /* 0x0000000b0c147212 */ /* 0x000fe200078efcff */
[----:B------:R-:W-:Y:S01]  /*26f0*/  IMAD.WIDE.U32 R68, R68, 0x90, RZ ;  /* 0x0000009044447825 */ /* 0x000fe200078e00ff */
[----:B------:R-:W-:-:S03]  /*2700*/  LOP3.LUT R10, R9, 0xfffffff8, RZ, 0xc0, !PT ;  /* 0xfffffff8090a7812 */ /* 0x000fc600078ec0ff */
[----:B------:R-:W-:Y:S02]  /*2710*/  IMAD.IADD R84, R71, 0x1, R25 ;  /* 0x0000000147547824 */ /* 0x000fe400078e0219 */
[----:B------:R-:W-:Y:S01]  /*2720*/  IMAD.IADD R82, R25, 0x1, R73 ;  /* 0x0000000119527824 */ /* 0x000fe200078e0249 */
[----:B------:R-:W-:Y:S01]  /*2730*/  LOP3.LUT R25, R8, 0xfffffff8, RZ, 0xc0, !PT ;  /* 0xfffffff808197812 */ /* 0x000fe200078ec0ff */
[----:B------:R-:W-:Y:S02]  /*2740*/  IMAD R24, R24, 0x1200, R37 ;  /* 0x0000120018187824 */ /* 0x000fe400078e0225 */
[----:B------:R-:W-:Y:S01]  /*2750*/  IMAD.WIDE.U32 R74, R74, 0x90, RZ ;  /* 0x000000904a4a7825 */ /* 0x000fe200078e00ff */
[----:B------:R-:W-:Y:S02]  /*2760*/  LOP3.LUT R11, R12, 0x1, RZ, 0xc0, !PT ;  /* 0x000000010c0b7812 */ /* 0x000fe400078ec0ff */
[----:B------:R-:W-:Y:S01]  /*2770*/  LOP3.LUT R12, R20, 0x2, RZ, 0xc0, !PT ;  /* 0x00000002140c7812 */ /* 0x000fe200078ec0ff */
[----:B------:R-:W-:Y:S01]  /*2780*/  IMAD.IADD R103, R14, 0x1, R103 ;  /* 0x000000010e677824 */ /* 0x000fe200078e0267 */
[C---:B------:R-:W-:Y:S01]  /*2790*/  LOP3.LUT R13, R20.reuse, 0x4, RZ, 0xc0, !PT ;  /* 0x00000004140d7812 */ /* 0x040fe200078ec0ff */
[----:B------:R-:W-:Y:S01]  /*27a0*/  IMAD.IADD R96, R69, 0x1, R15 ;  /* 0x0000000145607824 */ /* 0x000fe200078e020f */
[C---:B------:R-:W-:Y:S01]  /*27b0*/  LOP3.LUT R14, R20.reuse, 0x8, RZ, 0xc0, !PT ;  /* 0x00000008140e7812 */ /* 0x040fe200078ec0ff */
[----:B------:R-:W-:Y:S01]  /*27c0*/  IMAD.IADD R85, R65, 0x1, R83 ;  /* 0x0000000141557824 */ /* 0x000fe200078e0253 */
[----:B------:R-:W-:Y:S01]  /*27d0*/  LOP3.LUT R15, R20, 0x10, RZ, 0xc0, !PT ;  /* 0x00000010140f7812 */ /* 0x000fe200078ec0ff */
[----:B------:R-:W-:Y:S01]  /*27e0*/  IMAD.IADD R101, R24, 0x1, R21 ;  /* 0x0000000118657824 */ /* 0x000fe200078e0215 */
[----:B------:R-:W-:Y:S01]  /*27f0*/  SHF.R.S32.HI R99, RZ, 0x1f, R25 ;  /* 0x0000001fff637819 */ /* 0x000fe20000011419 */
[----:B------:R-:W-:Y:S01]  /*2800*/  IMAD.IADD R97, R75, 0x1, R97 ;  /* 0x000000014b617824 */ /* 0x000fe200078e0261 */
[----:B------:R-:W-:Y:S01]  /*2810*/  SHF.R.S32.HI R98, RZ, 0x1f, R10 ;  /* 0x0000001fff627819 */ /* 0x000fe2000001140a */
[----:B------:R-:W-:Y:S01]  /*2820*/  IMAD.IADD R83, R83, 0x1, R67 ;  /* 0x0000000153537824 */ /* 0x000fe200078e0243 */
[----:B-1----:R-:W-:-:S07]  /*2830*/  LOP3.LUT R20, R20, 0x20, RZ, 0xc0, !PT ;  /* 0x0000002014147812 */ /* 0x002fce00078ec0ff */
.L_x_472:
[----:B-1-3--:R-:W2:Y:S01]  /*2840*/  LDL R32, [R1+0x7c] ;  /* 0x00007c0001207983 */ /* 0x00aea20000100800 */
[----:B0-----:R-:W0:Y:S03]  /*2850*/  LDC.64 R90, c[0x0][0x2e8] ;  /* 0x0000ba00ff5a7b82 */ /* 0x001e260000000a00 */
[----:B------:R-:W3:Y:S01]  /*2860*/  LDL R24, [R1+0x80] ;  /* 0x0000800001187983 */ /* 0x000ee20000100800 */
[----:B------:R-:W-:Y:S01]  /*2870*/  VIADD R35, R22, 0xffffffff ;  /* 0xffffffff16237836 */ /* 0x000fe20000000000 */
[----:B------:R-:W-:Y:S05]  /*2880*/  YIELD ;  /* 0x0000000000007946 */ /* 0x000fea0003800000 */
[----:B------:R-:W1:Y:S01]  /*2890*/  LDC R106, c[0x0][0x3f4] ;  /* 0x0000fd00ff6a7b82 */ /* 0x000e620000000800 */
[----:B------:R-:W-:Y:S01]  /*28a0*/  SHF.R.S32.HI R34, RZ, 0x1f, R35 ;  /* 0x0000001fff227819 */ /* 0x000fe20000011423 */
[-C--:B------:R-:W-:Y:S01]  /*28b0*/  IMAD R21, R95, R35.reuse, RZ ;  /* 0x000000235f157224 */ /* 0x080fe200078e02ff */
[----:B------:R-:W-:Y:S01]  /*28c0*/  BSSY B0, `(.L_x_417) ;  /* 0x0000407000007945 */ /* 0x000fe20003800000 */
[----:B------:R-:W-:-:S04]  /*28d0*/  IMAD.WIDE.U32 R60, R30, R35, RZ ;  /* 0x000000231e3c7225 */ /* 0x000fc800078e00ff */
[----:B------:R-:W-:Y:S01]  /*28e0*/  IMAD R33, R34, R30, R21 ;  /* 0x0000001e22217224 */ /* 0x000fe200078e0215 */
[----:B------:R-:W-:-:S03]  /*28f0*/  IADD3 R21, P2, R94, R60, RZ ;  /* 0x0000003c5e157210 */ /* 0x000fc60007f5e0ff */
[----:B------:R-:W-:Y:S01]  /*2900*/  IMAD.IADD R92, R61, 0x1, R33 ;  /* 0x000000013d5c7824 */ /* 0x000fe200078e0221 */
[----:B0-----:R-:W-:Y:S01]  /*2910*/  LEA R36, P3, R21, R90, 0x1 ;  /* 0x0000005a15247211 */ /* 0x001fe200078608ff */
[----:B--2---:R-:W-:Y:S02]  /*2920*/  IMAD R22, R17, 0x3600, R32 ;  /* 0x0000360011167824 */ /* 0x004fe400078e0220 */
[----:B------:R-:W-:Y:S01]  /*2930*/  IMAD.X R32, R92, 0x1, R89, P2 ;  /* 0x000000015c207824 */ /* 0x000fe200010e0659 */
[----:B------:R-:W-:Y:S01]  /*2940*/  ISETP.GT.AND P2, PT, R35, R80, PT ;  /* 0x000000502300720c */ /* 0x000fe20003f44270 */
[----:B------:R-:W-:Y:S01]  /*2950*/  IMAD R81, R22, 0x2, R23 ;  /* 0x0000000216517824 */ /* 0x000fe200078e0217 */
[----:B---3--:R-:W-:Y:S01]  /*2960*/  LOP3.LUT P4, RZ, R24, 0x2, RZ, 0xc0, !PT ;  /* 0x0000000218ff7812 */ /* 0x008fe2000788c0ff */
[----:B------:R-:W-:Y:S01]  /*2970*/  VIADD R24, R22, 0x10 ;  /* 0x0000001016187836 */ /* 0x000fe20000000000 */
[----:B------:R-:W-:Y:S02]  /*2980*/  LEA.HI.X R37, R21, R91, R32, 0x1, P3 ;  /* 0x0000005b15257211 */ /* 0x000fe400018f0c20 */
[----:B-1----:R-:W-:-:S09]  /*2990*/  ISETP.GE.AND P3, PT, R106, 0x1, PT ;  /* 0x000000016a00780c */ /* 0x002fd20003f66270 */
[----:B------:R-:W-:Y:S02]  /*29a0*/  @P4 VIADD R24, R22, 0xfffffff0 ;  /* 0xfffffff016184836 */ /* 0x000fe40000000000 */
[----:B------:R-:W-:Y:S02]  /*29b0*/  IMAD.MOV.U32 R22, RZ, RZ, R35 ;  /* 0x000000ffff167224 */ /* 0x000fe400078e0023 */
[----:B------:R-:W-:Y:S01]  /*29c0*/  IMAD R24, R24, 0x2, R23 ;  /* 0x0000000218187824 */ /* 0x000fe200078e0217 */
[----:B------:R-:W-:Y:S06]  /*29d0*/  @!P3 BRA `(.L_x_418) ;  /* 0x0000003c0054b947 */ /* 0x000fec0003800000 */
[----:B------:R-:W-:Y:S01]  /*29e0*/  ULDC.U8 UR4, c[0x0][0x410] ;  /* 0x0001040000047ab9 */ /* 0x000fe20000000000 */
[-C--:B------:R-:W-:Y:S01]  /*29f0*/  IMAD R21, R97, R35.reuse, RZ ;  /* 0x0000002361157224 */ /* 0x080fe200078e02ff */
[----:B------:R-:W-:Y:S01]  /*2a00*/  ISETP.NE.AND P3, PT, RZ, UR4, PT ;  /* 0x00000004ff007c0c */ /* 0x000fe2000bf65270 */
[-C--:B------:R-:W-:Y:S02]  /*2a10*/  IMAD R33, R96, R35.reuse, RZ ;  /* 0x0000002360217224 */ /* 0x080fe400078e02ff */
[----:B------:R-:W-:Y:S02]  /*2a20*/  IMAD R86, R22, -0x90, R2 ;  /* 0xffffff7016567824 */ /* 0x000fe400078e0202 */
[C---:B------:R-:W-:Y:S02]  /*2a30*/  IMAD R21, R34.reuse, R74, R21 ;  /* 0x0000004a22157224 */ /* 0x040fe400078e0215 */
[----:B------:R-:W-:Y:S01]  /*2a40*/  IMAD R33, R34, R68, R33 ;  /* 0x0000004422217224 */ /* 0x000fe200078e0221 */
[----:B------:R-:W-:Y:S01]  /*2a50*/  VIMNMX R86, R86, 0x90, PT ;  /* 0x0000009056567848 */ /* 0x000fe20003fe0100 */
[----:B------:R-:W-:-:S04]  /*2a60*/  IMAD.WIDE.U32 R58, R74, R35, RZ ;  /* 0x000000234a3a7225 */ /* 0x000fc800078e00ff */
[----:B------:R-:W-:-:S04]  /*2a70*/  IMAD.WIDE.U32 R56, R68, R35, RZ ;  /* 0x0000002344387225 */ /* 0x000fc800078e00ff */
[----:B------:R-:W-:Y:S02]  /*2a80*/  IMAD.IADD R21, R59, 0x1, R21 ;  /* 0x000000013b157824 */ /* 0x000fe400078e0215 */
[----:B------:R-:W-:Y:S01]  /*2a90*/  IMAD.IADD R87, R57, 0x1, R33 ;  /* 0x0000000139577824 */ /* 0x000fe200078e0221 */
[----:B------:R-:W-:Y:S06]  /*2aa0*/  @!P3 BRA `(.L_x_419) ;  /* 0x0000001c0010b947 */ /* 0x000fec0003800000 */
[----:B------:R-:W-:Y:S01]  /*2ab0*/  ISETP.GE.AND P4, PT, R19, R86, PT ;  /* 0x000000561300720c */ /* 0x000fe20003f86270 */
[----:B------:R-:W-:Y:S01]  /*2ac0*/  BSSY B1, `(.L_x_420) ;  /* 0x000003c000017945 */ /* 0x000fe20003800000 */
        /* <DEDUP_REMOVED lines=11> */
[----:B------:R-:W-:Y:S01]  /*2b80*/  CS2R R90, SRZ ;  /* 0x00000000005a7805 */ /* 0x000fe2000001ff00 */
[----:B------:R-:W-:Y:S06]  /*2b90*/  @P4 BRA `(.L_x_421) ;  /* 0x0000000000b84947 */ /* 0x000fec0003800000 */
[----:B------:R-:W2:Y:S04]  /*2ba0*/  LDL.64 R116, [R1+0x40] ;  /* 0x0000400001747983 */ /* 0x000ea80000100a00 */
[----:B------:R-:W3:Y:S04]  /*2bb0*/  LDL R115, [R1+0x5c] ;  /* 0x00005c0001737983 */ /* 0x000ee80000100800 */
[----:B------:R-:W4:Y:S04]  /*2bc0*/  LDL R114, [R1+0x64] ;  /* 0x0000640001727983 */ /* 0x000f280000100800 */
[----:B------:R-:W4:Y:S04]  /*2bd0*/  LDL R111, [R1+0x68] ;  /* 0x00006800016f7983 */ /* 0x000f280000100800 */
[----:B------:R-:W4:Y:S04]  /*2be0*/  LDL R110, [R1+0x60] ;  /* 0x00006000016e7983 */ /* 0x000f280000100800 */
[----:B------:R-:W4:Y:S01]  /*2bf0*/  LDL R93, [R1+0x6c] ;  /* 0x00006c00015d7983 */ /* 0x000f220000100800 */
[----:B------:R-:W-:Y:S01]  /*2c00*/  IADD3 R58, P3, R72, R58, RZ ;  /* 0x0000003a483a7210 */ /* 0x000fe20007f7e0ff */
[----:B------:R-:W-:Y:S01]  /*2c10*/  ULDC.64 UR4, c[0x0][0x3e8] ;  /* 0x0000fa0000047ab9 */ /* 0x000fe20000000a00 */
[----:B------:R-:W-:-:S02]  /*2c20*/  CS2R R62, SRZ ;  /* 0x00000000003e7805 */ /* 0x000fc4000001ff00 */
[----:B------:R-:W-:Y:S01]  /*2c30*/  CS2R R90, SRZ ;  /* 0x00000000005a7805 */ /* 0x000fe2000001ff00 */
[----:B------:R-:W-:Y:S01]  /*2c40*/  IMAD.X R21, R21, 0x1, R82, P3 ;  /* 0x0000000115157824 */ /* 0x000fe200018e0652 */
[----:B------:R-:W-:-:S05]  /*2c50*/  IADD3 R56, P3, R66, R56, RZ ;  /* 0x0000003842387210 */ /* 0x000fca0007f7e0ff */
[----:B------:R-:W-:Y:S01]  /*2c60*/  IMAD.X R87, R87, 0x1, R83, P3 ;  /* 0x0000000157577824 */ /* 0x000fe200018e0653 */
[----:B------:R-:W-:-:S04]  /*2c70*/  LEA R32, P3, R58, UR4, 0x1 ;  /* 0x000000043a207c11 */ /* 0x000fc8000f8608ff */
[----:B------:R-:W-:Y:S01]  /*2c80*/  LEA.HI.X R33, R58, UR5, R21, 0x1, P3 ;  /* 0x000000053a217c11 */ /* 0x000fe200098f0c15 */
[----:B------:R-:W-:Y:S02]  /*2c90*/  ULDC.64 UR4, c[0x0][0x400] ;  /* 0x0001000000047ab9 */ /* 0x000fe40000000a00 */
[----:B------:R-:W-:-:S04]  /*2ca0*/  LEA R34, P3, R56, UR4, 0x1 ;  /* 0x0000000438227c11 */ /* 0x000fc8000f8608ff */
[----:B------:R-:W-:Y:S02]  /*2cb0*/  LEA.HI.X R35, R56, UR5, R87, 0x1, P3 ;  /* 0x0000000538237c11 */ /* 0x000fe400098f0c57 */
        /* <DEDUP_REMOVED lines=10> */
[----:B--2---:R-:W-:-:S13]  /*2d60*/  ISETP.GE.AND P3, PT, R116, R106, PT ;  /* 0x0000006a7400720c */ /* 0x004fda0003f66270 */
[----:B------:R0:W5:Y:S04]  /*2d70*/  @!P3 LDG.E.64 R62, desc[UR60][R32.64] ;  /* 0x0000003c203eb981 */ /* 0x000168000c1e1b00 */
[----:B------:R0:W5:Y:S01]  /*2d80*/  @!P3 LDG.E.64 R90, desc[UR60][R34.64] ;  /* 0x0000003c225ab981 */ /* 0x000162000c1e1b00 */
[----:B---3--:R-:W-:-:S13]  /*2d90*/  ISETP.GE.AND P3, PT, R115, R106, PT ;  /* 0x0000006a7300720c */ /* 0x008fda0003f66270 */
[----:B------:R0:W5:Y:S04]  /*2da0*/  @!P3 LDG.E.64 R54, desc[UR60][R32.64+0x10] ;  /* 0x0000103c2036b981 */ /* 0x000168000c1e1b00 */
[----:B------:R0:W5:Y:S01]  /*2db0*/  @!P3 LDG.E.64 R60, desc[UR60][R34.64+0x10] ;  /* 0x0000103c223cb981 */ /* 0x000162000c1e1b00 */
[----:B----4-:R-:W-:-:S13]  /*2dc0*/  ISETP.GE.AND P3, PT, R114, R106, PT ;  /* 0x0000006a7200720c */ /* 0x010fda0003f66270 */
[----:B------:R0:W5:Y:S04]  /*2dd0*/  @!P3 LDG.E.64 R50, desc[UR60][R32.64+0x20] ;  /* 0x0000203c2032b981 */ /* 0x000168000c1e1b00 */
[----:B------:R0:W5:Y:S01]  /*2de0*/  @!P3 LDG.E.64 R52, desc[UR60][R34.64+0x20] ;  /* 0x0000203c2234b981 */ /* 0x000162000c1e1b00 */
[----:B------:R-:W-:-:S13]  /*2df0*/  ISETP.GE.AND P3, PT, R111, R106, PT ;  /* 0x0000006a6f00720c */ /* 0x000fda0003f66270 */
[----:B------:R0:W5:Y:S04]  /*2e00*/  @!P3 LDG.E.64 R46, desc[UR60][R32.64+0x30] ;  /* 0x0000303c202eb981 */ /* 0x000168000c1e1b00 */
[----:B------:R0:W5:Y:S01]  /*2e10*/  @!P3 LDG.E.64 R48, desc[UR60][R34.64+0x30] ;  /* 0x0000303c2230b981 */ /* 0x000162000c1e1b00 */
[----:B------:R-:W-:-:S13]  /*2e20*/  ISETP.GE.AND P3, PT, R110, R106, PT ;  /* 0x0000006a6e00720c */ /* 0x000fda0003f66270 */
[----:B------:R0:W5:Y:S04]  /*2e30*/  @!P3 LDG.E.64 R42, desc[UR60][R32.64+0x40] ;  /* 0x0000403c202ab981 */ /* 0x000168000c1e1b00 */
[----:B------:R0:W5:Y:S01]  /*2e40*/  @!P3 LDG.E.64 R44, desc[UR60][R34.64+0x40] ;  /* 0x0000403c222cb981 */ /* 0x000162000c1e1b00 */
[----:B------:R-:W-:-:S13]  /*2e50*/  ISETP.GE.AND P3, PT, R93, R106, PT ;  /* 0x0000006a5d00720c */ /* 0x000fda0003f66270 */
[----:B------:R0:W5:Y:S04]  /*2e60*/  @!P3 LDG.E.64 R38, desc[UR60][R32.64+0x50] ;  /* 0x0000503c2026b981 */ /* 0x000168000c1e1b00 */
[----:B------:R0:W5:Y:S02]  /*2e70*/  @!P3 LDG.E.64 R40, desc[UR60][R34.64+0x50] ;  /* 0x0000503c2228b981 */ /* 0x000164000c1e1b00 */
.L_x_421:
[----:B------:R-:W-:Y:S05]  /*2e80*/  BSYNC B1 ;  /* 0x0000000000017941 */ /* 0x000fea0003800000 */
.L_x_420:
[----:B0-----:R-:W2:Y:S01]  /*2e90*/  LDL R35, [R1+0x3c] ;  /* 0x00003c0001237983 */ /* 0x001ea20000100800 */
[----:B-----5:R-:W-:Y:S02]  /*2ea0*/  IMAD.MOV.U32 R21, RZ, RZ, R38 ;  /* 0x000000ffff157224 */ /* 0x020fe400078e0026 */
[----:B------:R-:W-:Y:S02]  /*2eb0*/  IMAD.MOV.U32 R32, RZ, RZ, R39 ;  /* 0x000000ffff207224 */ /* 0x000fe400078e0027 */
[----:B------:R-:W-:Y:S01]  /*2ec0*/  IMAD.MOV.U32 R33, RZ, RZ, R42 ;  /* 0x000000ffff217224 */ /* 0x000fe200078e002a */
[----:B------:R-:W-:Y:S01]  /*2ed0*/  PRMT R110, R21, 0x7610, R110 ;  /* 0x00007610156e7816 */ /* 0x000fe2000000006e */
        /* <DEDUP_REMOVED lines=16> */
[----:B------:R-:W-:-:S03]  /*2fe0*/  IMAD.MOV.U32 R34, RZ, RZ, R51 ;  /* 0x000000ffff227224 */ /* 0x000fc600078e0033 */
        /* <DEDUP_REMOVED lines=23> */
[----:B------:R-:W-:-:S05]  /*3160*/  IMAD.MOV.U32 R32, RZ, RZ, R91 ;  /* 0x000000ffff207224 */ /* 0x000fca00078e005b */
[----:B------:R-:W-:Y:S02]  /*3170*/  PRMT R92, R21, 0x5410, R32 ;  /* 0x00005410155c7816 */ /* 0x000fe40000000020 */
[----:B--2---:R-:W-:-:S13]  /*3180*/  ISETP.NE.AND P3, PT, R35, 0x3, PT ;  /* 0x000000032300780c */ /* 0x004fda0003f65270 */
[----:B------:R-:W-:Y:S05]  /*3190*/  @!P3 BRA `(.L_x_422) ;  /* 0x000000000004b947 */ /* 0x000fea0003800000 */
[----:B------:R-:W-:Y:S01]  /*31a0*/  BPT.TRAP 0x1 ;  /* 0x000000040000795c */ /* 0x000fe20000300000 */
.L_x_422:
[----:B------:R-:W-:Y:S01]  /*31b0*/  IMAD R21, R17, 0x8, R16 ;  /* 0x0000000811157824 */ /* 0x000fe200078e0210 */
[----:B------:R-:W-:Y:S01]  /*31c0*/  SHF.L.U32 R87, R153, 0x1f, RZ ;  /* 0x0000001f99577819 */ /* 0x000fe200000006ff */
[----:B------:R-:W-:Y:S03]  /*31d0*/  BSSY B1, `(.L_x_423) ;  /* 0x0000003000017945 */ /* 0x000fe60003800000 */
[----:B------:R-:W0:Y:S02]  /*31e0*/  SYNCS.PHASECHK.TRANS64.TRYWAIT P5, [R21+URZ+0x31c90], R87 ;  /* 0x031c9057150075a7 */ /* 0x000e2400080a017f */
[----:B0-----:R-:W-:Y:S05]  /*31f0*/  @!P5 BRA `(.L_x_424) ;  /* 0x000001a800b4d947 */ /* 0x001fea0003800000 */
.L_x_709:
[----:B------:R-:W-:Y:S05]  /*3200*/  BSYNC B1 ;  /* 0x0000000000017941 */ /* 0x000fea0003800000 */
.L_x_423:
[----:B------:R-:W-:Y:S05]  /*3210*/  @P4 BRA `(.L_x_425) ;  /* 0x0000003400c44947 */ /* 0x000fea0003800000 */
[----:B------:R-:W-:Y:S01]  /*3220*/  ISETP.NE.AND P4, PT, R11, RZ, PT ;  /* 0x000000ff0b00720c */ /* 0x000fe20003f85270 */
[----:B------:R-:W-:-:S12]  /*3230*/  BSSY B1, `(.L_x_426) ;  /* 0x0000035000017945 */ /* 0x000fd80003800000 */
[----:B------:R-:W-:Y:S05]  /*3240*/  @!P4 BRA `(.L_x_427) ;  /* 0x0000000000ccc947 */ /* 0x000fea0003800000 */
[----:B------:R-:W2:Y:S01]  /*3250*/  LDL.64 R56, [R1+0x40] ;  /* 0x0000400001387983 */ /* 0x000ea20000100a00 */
[----:B------:R-:W-:Y:S03]  /*3260*/  BSSY B2, `(.L_x_428) ;  /* 0x0000030000027945 */ /* 0x000fe60003800000 */
[----:B------:R1:W3:Y:S01]  /*3270*/  LDS.128 R32, [R81+0x16800] ;  /* 0x0168000051207984 */ /* 0x0002e20000000c00 */
[----:B--2---:R-:W-:-:S13]  /*3280*/  ISETP.GE.AND P4, PT, R56, R106, PT ;  /* 0x0000006a3800720c */ /* 0x004fda0003f86270 */
[----:B-1-3--:R-:W-:Y:S05]  /*3290*/  @P4 BRA `(.L_x_429) ;  /* 0x0000000000b04947 */ /* 0x00afea0003800000 */
[----:B------:R-:W-:Y:S01]  /*32a0*/  SHF.R.U64 R57, R90, 0x10, R91 ;  /* 0x000000105a397819 */ /* 0x000fe2000000125b */
[----:B------:R-:W-:Y:S01]  /*32b0*/  IMAD.U32 R90, R33, 0x10000, RZ ;  /* 0x00010000215a7824 */ /* 0x000fe200078e00ff */
[----:B------:R-:W-:Y:S02]  /*32c0*/  SHF.R.U64 R56, R62, 0x10, R63 ;  /* 0x000000103e387819 */ /* 0x000fe4000000123f */
[----:B------:R-:W-:Y:S02]  /*32d0*/  SHF.R.U32.HI R62, RZ, 0x10, R91 ;  /* 0x00000010ff3e7819 */ /* 0x000fe4000001165b */
[----:B------:R-:W-:Y:S02]  /*32e0*/  PRMT R57, R92, 0x5410, R57 ;  /* 0x000054105c397816 */ /* 0x000fe40000000039 */
[----:B------:R-:W-:Y:S02]  /*32f0*/  PRMT R56, R58, 0x5432, R56 ;  /* 0x000054323a387816 */ /* 0x000fe40000000038 */
[----:B------:R-:W-:-:S02]  /*3300*/  SHF.R.U32.HI R59, RZ, 0x10, R63 ;  /* 0x00000010ff3b7819 */ /* 0x000fc4000001163f */
[----:B------:R-:W-:Y:S02]  /*3310*/  PRMT R62, R92, 0x5432, R62 ;  /* 0x000054325c3e7816 */ /* 0x000fe4000000003e */
[----:B------:R-:W-:Y:S02]  /*3320*/  LOP3.LUT R92, R33, 0xffff0000, RZ, 0xc0, !PT ;  /* 0xffff0000215c7812 */ /* 0x000fe400078ec0ff */
[----:B------:R-:W-:Y:S02]  /*3330*/  LOP3.LUT R63, R57, 0xffff0000, RZ, 0xc0, !PT ;  /* 0xffff0000393f7812 */ /* 0x000fe400078ec0ff */
[C---:B------:R-:W-:Y:S01]  /*3340*/  LOP3.LUT R33, R56.reuse, 0xffff0000, RZ, 0xc0, !PT ;  /* 0xffff000038217812 */ /* 0x040fe200078ec0ff */
[----:B------:R-:W-:Y:S01]  /*3350*/  IMAD.U32 R56, R56, 0x10000, RZ ;  /* 0x0001000038387824 */ /* 0x000fe200078e00ff */
[----:B------:R-:W-:Y:S01]  /*3360*/  PRMT R59, R58, 0x5410, R59 ;  /* 0x000054103a3b7816 */ /* 0x000fe2000000003b */
[C---:B------:R-:W-:Y:S02]  /*3370*/  FMUL.FTZ R91, R92.reuse, R63 ;  /* 0x0000003f5c5b7220 */ /* 0x040fe40000410000 */
[----:B------:R-:W-:-:S02]  /*3380*/  FMUL.FTZ R92, R92, R33 ;  /* 0x000000215c5c7220 */ /* 0x000fc40000410000 */
[C---:B------:R-:W-:Y:S01]  /*3390*/  FFMA.FTZ R58, R90.reuse, R33, -R91 ;  /* 0x000000215a3a7223 */ /* 0x040fe2000001085b */
[----:B------:R-:W-:Y:S02]  /*33a0*/  IMAD.U32 R91, R59, 0x10000, RZ ;  /* 0x000100003b5b7824 */ /* 0x000fe400078e00ff */
[----:B------:R-:W-:Y:S01]  /*33b0*/  FFMA.FTZ R33, R90, R63, R92 ;  /* 0x0000003f5a217223 */ /* 0x000fe2000001005c */
[----:B------:R-:W-:Y:S01]  /*33c0*/  LOP3.LUT R92, R34, 0xffff0000, RZ, 0xc0, !PT ;  /* 0xffff0000225c7812 */ /* 0x000fe200078ec0ff */
[C---:B------:R-:W-:Y:S01]  /*33d0*/  IMAD.U32 R63, R62.reuse, 0x10000, RZ ;  /* 0x000100003e3f7824 */ /* 0x040fe200078e00ff */
[----:B------:R-:W-:Y:S01]  /*33e0*/  LOP3.LUT R62, R62, 0xffff0000, RZ, 0xc0, !PT ;  /* 0xffff00003e3e7812 */ /* 0x000fe200078ec0ff */
[----:B------:R-:W-:Y:S01]  /*33f0*/  IMAD.U32 R90, R34, 0x10000, RZ ;  /* 0x00010000225a7824 */ /* 0x000fe200078e00ff */
[----:B------:R-:W-:Y:S01]  /*3400*/  F2FP.BF16.F32.PACK_AB R33, R33, R58 ;  /* 0x0000003a2121723e */ /* 0x000fe200000010ff */
[C---:B------:R-:W-:Y:S01]  /*3410*/  FMUL.FTZ R93, R92.reuse, R63 ;  /* 0x0000003f5c5d7220 */ /* 0x040fe20000410000 */
[----:B------:R-:W-:-:S03]  /*3420*/  FMUL.FTZ R92, R92, R91 ;  /* 0x0000005b5c5c7220 */ /* 0x000fc60000410000 */
[C---:B------:R-:W-:Y:S01]  /*3430*/  FFMA.FTZ R34, R90.reuse, R91, -R93 ;  /* 0x0000005b5a227223 */ /* 0x040fe2000001085d */
[----:B------:R-:W-:Y:S01]  /*3440*/  LOP3.LUT R91, R35, 0xffff0000, RZ, 0xc0, !PT ;  /* 0xffff0000235b7812 */ /* 0x000fe200078ec0ff */
[----:B------:R-:W-:Y:S01]  /*3450*/  FFMA.FTZ R63, R90, R63, R92 ;  /* 0x0000003f5a3f7223 */ /* 0x000fe2000001005c */
[----:B------:R-:W-:Y:S01]  /*3460*/  LOP3.LUT R90, R59, 0xffff0000, RZ, 0xc0, !PT ;  /* 0xffff00003b5a7812 */ /* 0x000fe200078ec0ff */
[----:B------:R-:W-:Y:S02]  /*3470*/  IMAD.U32 R93, R35, 0x10000, RZ ;  /* 0x00010000235d7824 */ /* 0x000fe400078e00ff */
[C---:B------:R-:W-:Y:S01]  /*3480*/  FMUL.FTZ R92, R91.reuse, R62 ;  /* 0x0000003e5b5c7220 */ /* 0x040fe20000410000 */
[C---:B------:R-:W-:Y:S02]  /*3490*/  IMAD.U32 R59, R32.reuse, 0x10000, RZ ;  /* 0x00010000203b7824 */ /* 0x040fe400078e00ff */
[----:B------:R-:W-:Y:S01]  /*34a0*/  FMUL.FTZ R91, R91, R90 ;  /* 0x0000005a5b5b7220 */ /* 0x000fe20000410000 */
[----:B------:R-:W-:Y:S01]  /*34b0*/  F2FP.BF16.F32.PACK_AB R34, R63, R34 ;  /* 0x000000223f22723e */ /* 0x000fe200000010ff */
[----:B------:R-:W-:Y:S01]  /*34c0*/  FFMA.FTZ R35, R93, R90, -R92 ;  /* 0x0000005a5d237223 */ /* 0x000fe2000001085c */
[----:B------:R-:W-:Y:S01]  /*34d0*/  IMAD.U32 R90, R57, 0x10000, RZ ;  /* 0x00010000395a7824 */ /* 0x000fe200078e00ff */
[----:B------:R-:W-:Y:S01]  /*34e0*/  LOP3.LUT R57, R32, 0xffff0000, RZ, 0xc0, !PT ;  /* 0xffff000020397812 */ /* 0x000fe200078ec0ff */
[----:B------:R-:W-:-:S04]  /*34f0*/  FFMA.FTZ R62, R93, R62, R91 ;  /* 0x0000003e5d3e7223 */ /* 0x000fc8000001005b */
[C---:B------:R-:W-:Y:S01]  /*3500*/  FMUL.FTZ R32, R57.reuse, R90 ;  /* 0x0000005a39207220 */ /* 0x040fe20000410000 */
[-C--:B------:R-:W-:Y:S01]  /*3510*/  FMUL.FTZ R57, R57, R56.reuse ;  /* 0x0000003839397220 */ /* 0x080fe20000410000 */
[----:B------:R-:W-:Y:S02]  /*3520*/  F2FP.BF16.F32.PACK_AB R35, R62, R35 ;  /* 0x000000233e23723e */ /* 0x000fe400000010ff */
[C---:B------:R-:W-:Y:S01]  /*3530*/  FFMA.FTZ R32, R59.reuse, R56, -R32 ;  /* 0x000000383b207223 */ /* 0x040fe20000010820 */
[----:B------:R-:W-:-:S05]  /*3540*/  FFMA.FTZ R57, R59, R90, R57 ;  /* 0x0000005a3b397223 */ /* 0x000fca0000010039 */
[----:B------:R-:W-:-:S07]  /*3550*/  F2FP.BF16.F32.PACK_AB R32, R57, R32 ;  /* 0x000000203920723e */ /* 0x000fce00000010ff */
.L_x_429:
[----:B------:R-:W-:Y:S05]  /*3560*/  BSYNC B2 ;  /* 0x0000000000027941 */ /* 0x000fea0003800000 */
.L_x_428:
[----:B------:R1:W-:Y:S02]  /*3570*/  STG.E.128 desc[UR60][R36.64], R32 ;  /* 0x0000002024007986 */ /* 0x0003e4000c101d3c */
.L_x_427:
[----:B------:R-:W-:Y:S05]  /*3580*/  BSYNC B1 ;  /* 0x0000000000017941 */ /* 0x000fea0003800000 */
.L_x_426:
[----:B------:R-:W-:Y:S01]  /*3590*/  ISETP.NE.AND P4, PT, R12, RZ, PT ;  /* 0x000000ff0c00720c */ /* 0x000fe20003f85270 */
[----:B------:R-:W-:-:S12]  /*35a0*/  BSSY B1, `(.L_x_430) ;  /* 0x0000035000017945 */ /* 0x000fd80003800000 */
[----:B------:R-:W-:Y:S05]  /*35b0*/  @!P4 BRA `(.L_x_431) ;  /* 0x0000000000ccc947 */ /* 0x000fea0003800000 */
[----:B------:R-:W2:Y:S01]  /*35c0*/  LDL R56, [R1+0x5c] ;  /* 0x00005c0001387983 */ /* 0x000ea20000100800 */
[----:B------:R-:W-:Y:S03]  /*35d0*/  BSSY B2, `(.L_x_432) ;  /* 0x0000030000027945 */ /* 0x000fe60003800000 */
[----:B-1----:R1:W3:Y:S01]  /*35e0*/  LDS.128 R32, [R24+0x16800] ;  /* 0x0168000018207984 */ /* 0x0022e20000000c00 */
[----:B--2---:R-:W-:-:S13]  /*35f0*/  ISETP.GE.AND P4, PT, R56, R106, PT ;  /* 0x0000006a3800720c */ /* 0x004fda0003f86270 */
[----:B-1-3--:R-:W-:Y:S05]  /*3600*/  @P4 BRA `(.L_x_433) ;  /* 0x0000000000b04947 */ /* 0x00afea0003800000 */
[----:B------:R-:W-:Y:S02]  /*3610*/  SHF.R.U64 R57, R60, 0x10, R61 ;  /* 0x000000103c397819 */ /* 0x000fe4000000123d */
[----:B------:R-:W-:Y:S02]  /*3620*/  SHF.R.U64 R54, R54, 0x10, R55 ;  /* 0x0000001036367819 */ /* 0x000fe40000001237 */
[----:B------:R-:W-:Y:S02]  /*3630*/  PRMT R57, R127, 0x5410, R57 ;  /* 0x000054107f397816 */ /* 0x000fe40000000039 */
[----:B------:R-:W-:Y:S02]  /*3640*/  PRMT R54, R114, 0x5432, R54 ;  /* 0x0000543272367816 */ /* 0x000fe40000000036 */
[C---:B------:R-:W-:Y:S01]  /*3650*/  LOP3.LUT R59, R33.reuse, 0xffff0000, RZ, 0xc0, !PT ;  /* 0xffff0000213b7812 */ /* 0x040fe200078ec0ff */
[----:B------:R-:W-:Y:S01]  /*3660*/  IMAD.U32 R33, R33, 0x10000, RZ ;  /* 0x0001000021217824 */ /* 0x000fe200078e00ff */
[----:B------:R-:W-:-:S02]  /*3670*/  LOP3.LUT R60, R57, 0xffff0000, RZ, 0xc0, !PT ;  /* 0xffff0000393c7812 */ /* 0x000fc400078ec0ff */
[C---:B------:R-:W-:Y:S01]  /*3680*/  LOP3.LUT R56, R54.reuse, 0xffff0000, RZ, 0xc0, !PT ;  /* 0xffff000036387812 */ /* 0x040fe200078ec0ff */
[----:B------:R-:W-:Y:S01]  /*3690*/  IMAD.U32 R54, R54, 0x10000, RZ ;  /* 0x0001000036367824 */ /* 0x000fe200078e00ff */
[----:B------:R-:W-:Y:S01]  /*36a0*/  SHF.R.U32.HI R58, RZ, 0x10, R61 ;  /* 0x00000010ff3a7819 */ /* 0x000fe2000001163d */
[C---:B------:R-:W-:Y:S01]  /*36b0*/  FMUL.FTZ R62, R59.reuse, R60 ;  /* 0x0000003c3b3e7220 */ /* 0x040fe20000410000 */
[----:B------:R-:W-:Y:S01]  /*36c0*/  SHF.R.U32.HI R55, RZ, 0x10, R55 ;  /* 0x00000010ff377819 */ /* 0x000fe20000011637 */
[-C--:B------:R-:W-:Y:S01]  /*36d0*/  FMUL.FTZ R59, R59, R56.reuse ;  /* 0x000000383b3b7220 */ /* 0x080fe20000410000 */
[----:B------:R-:W-:Y:S01]  /*36e0*/  PRMT R58, R115, 0x5432, R58 ;  /* 0x00005432733a7816 */ /* 0x000fe2000000003a */
[C---:B------:R-:W-:Y:S01]  /*36f0*/  FFMA.FTZ R56, R33.reuse, R56, -R62 ;  /* 0x0000003821387223 */ /* 0x040fe2000001083e */
[----:B------:R-:W-:Y:S01]  /*3700*/  PRMT R55, R124, 0x5410, R55 ;  /* 0x000054107c377816 */ /* 0x000fe20000000037 */
[----:B------:R-:W-:Y:S01]  /*3710*/  FFMA.FTZ R33, R33, R60, R59 ;  /* 0x0000003c21217223 */ /* 0x000fe2000001003b */
[----:B------:R-:W-:Y:S01]  /*3720*/  LOP3.LUT R60, R34, 0xffff0000, RZ, 0xc0, !PT ;  /* 0xffff0000223c7812 */ /* 0x000fe200078ec0ff */
[----:B------:R-:W-:-:S02]  /*3730*/  IMAD.U32 R59, R58, 0x10000, RZ ;  /* 0x000100003a3b7824 */ /* 0x000fc400078e00ff */
[C---:B------:R-:W-:Y:S01]  /*3740*/  IMAD.U32 R61, R55.reuse, 0x10000, RZ ;  /* 0x00010000373d7824 */ /* 0x040fe200078e00ff */
[----:B------:R-:W-:Y:S01]  /*3750*/  LOP3.LUT R55, R55, 0xffff0000, RZ, 0xc0, !PT ;  /* 0xffff000037377812 */ /* 0x000fe200078ec0ff */
[----:B------:R-:W-:Y:S01]  /*3760*/  FMUL.FTZ R63, R60, R59 ;  /* 0x0000003b3c3f7220 */ /* 0x000fe20000410000 */
[----:B------:R-:W-:Y:S02]  /*3770*/  IMAD.U32 R34, R34, 0x10000, RZ ;  /* 0x0001000022227824 */ /* 0x000fe400078e00ff */
[-C--:B------:R-:W-:Y:S01]  /*3780*/  FMUL.FTZ R60, R60, R61.reuse ;  /* 0x0000003d3c3c7220 */ /* 0x080fe20000410000 */
[----:B------:R-:W-:Y:S01]  /*3790*/  F2FP.BF16.F32.PACK_AB R33, R33, R56 ;  /* 0x000000382121723e */ /* 0x000fe200000010ff */
[C---:B------:R-:W-:Y:S02]  /*37a0*/  FFMA.FTZ R63, R34.reuse, R61, -R63 ;  /* 0x0000003d223f7223 */ /* 0x040fe4000001083f */
[----:B------:R-:W-:Y:S01]  /*37b0*/  FFMA.FTZ R60, R34, R59, R60 ;  /* 0x0000003b223c7223 */ /* 0x000fe2000001003c */
[----:B------:R-:W-:Y:S01]  /*37c0*/  LOP3.LUT R59, R58, 0xffff0000, RZ, 0xc0, !PT ;  /* 0xffff00003a3b7812 */ /* 0x000fe200078ec0ff */
[C---:B------:R-:W-:Y:S01]  /*37d0*/  IMAD.U32 R58, R35.reuse, 0x10000, RZ ;  /* 0x00010000233a7824 */ /* 0x040fe200078e00ff */
[----:B------:R-:W-:-:S05]  /*37e0*/  LOP3.LUT R34, R35, 0xffff0000, RZ, 0xc0, !PT ;  /* 0xffff000023227812 */ /* 0x000fca00078ec0ff */
[C---:B------:R-:W-:Y:S01]  /*37f0*/  FMUL.FTZ R35, R34.reuse, R59 ;  /* 0x0000003b22237220 */ /* 0x040fe20000410000 */
[----:B------:R-:W-:-:S03]  /*3800*/  FMUL.FTZ R34, R34, R55 ;  /* 0x0000003722227220 */ /* 0x000fc60000410000 */
[C---:B------:R-:W-:Y:S01]  /*3810*/  FFMA.FTZ R35, R58.reuse, R55, -R35 ;  /* 0x000000373a237223 */ /* 0x040fe20000010823 */
[----:B------:R-:W-:Y:S01]  /*3820*/  FFMA.FTZ R34, R58, R59, R34 ;  /* 0x0000003b3a227223 */ /* 0x000fe20000010022 */
[C---:B------:R-:W-:Y:S01]  /*3830*/  LOP3.LUT R55, R32.reuse, 0xffff0000, RZ, 0xc0, !PT ;  /* 0xffff000020377812 */ /* 0x040fe200078ec0ff */
[----:B------:R-:W-:Y:S02]  /*3840*/  IMAD.U32 R58, R57, 0x10000, RZ ;  /* 0x00010000393a7824 */ /* 0x000fe400078e00ff */
[----:B------:R-:W-:Y:S01]  /*3850*/  IMAD.U32 R57, R32, 0x10000, RZ ;  /* 0x0001000020397824 */ /* 0x000fe200078e00ff */
[----:B------:R-:W-:Y:S01]  /*3860*/  F2FP.BF16.F32.PACK_AB R35, R34, R35 ;  /* 0x000000232223723e */ /* 0x000fe200000010ff */
[C---:B------:R-:W-:Y:S01]  /*3870*/  FMUL.FTZ R32, R55.reuse, R58 ;  /* 0x0000003a37207220 */ /* 0x040fe20000410000 */
[-C--:B------:R-:W-:Y:S01]  /*3880*/  FMUL.FTZ R55, R55, R54.reuse ;  /* 0x0000003637377220 */ /* 0x080fe20000410000 */
[----:B------:R-:W-:Y:S02]  /*3890*/  F2FP.BF16.F32.PACK_AB R34, R60, R63 ;  /* 0x0000003f3c22723e */ /* 0x000fe400000010ff */
[C---:B------:R-:W-:Y:S01]  /*38a0*/  FFMA.FTZ R32, R57.reuse, R54, -R32 ;  /* 0x0000003639207223 */ /* 0x040fe20000010820 */
[----:B------:R-:W-:-:S05]  /*38b0*/  FFMA.FTZ R55, R57, R58, R55 ;  /* 0x0000003a39377223 */ /* 0x000fca0000010037 */
[----:B------:R-:W-:-:S07]  /*38c0*/  F2FP.BF16.F32.PACK_AB R32, R55, R32 ;  /* 0x000000203720723e */ /* 0x000fce00000010ff */
.L_x_433:
[----:B------:R-:W-:Y:S05]  /*38d0*/  BSYNC B2 ;  /* 0x0000000000027941 */ /* 0x000fea0003800000 */
.L_x_432:
[----:B------:R2:W-:Y:S02]  /*38e0*/  STG.E.128 desc[UR60][R36.64+0x20], R32 ;  /* 0x0000202024007986 */ /* 0x0005e4000c101d3c */
.L_x_431:
[----:B------:R-:W-:Y:S05]  /*38f0*/  BSYNC B1 ;  /* 0x0000000000017941 */ /* 0x000fea0003800000 */
.L_x_430:
[----:B------:R-:W-:Y:S01]  /*3900*/  ISETP.NE.AND P4, PT, R13, RZ, PT ;  /* 0x000000ff0d00720c */ /* 0x000fe20003f85270 */
[----:B------:R-:W-:-:S12]  /*3910*/  BSSY B1, `(.L_x_434) ;  /* 0x0000035000017945 */ /* 0x000fd80003800000 */
[----:B------:R-:W-:Y:S05]  /*3920*/  @!P4 BRA `(.L_x_435) ;  /* 0x0000000000ccc947 */ /* 0x000fea0003800000 */
[----:B------:R-:W3:Y:S01]  /*3930*/  LDL R54, [R1+0x64] ;  /* 0x0000640001367983 */ /* 0x000ee20000100800 */
[----:B------:R-:W-:Y:S03]  /*3940*/  BSSY B2, `(.L_x_436) ;  /* 0x0000030000027945 */ /* 0x000fe60003800000 */
[----:B-12---:R1:W2:Y:S01]  /*3950*/  LDS.128 R32, [R81+0x18c00] ;  /* 0x018c000051207984 */ /* 0x0062a20000000c00 */
[----:B---3--:R-:W-:-:S13]  /*3960*/  ISETP.GE.AND P4, PT, R54, R106, PT ;  /* 0x0000006a3600720c */ /* 0x008fda0003f86270 */
[----:B-12---:R-:W-:Y:S05]  /*3970*/  @P4 BRA `(.L_x_437) ;  /* 0x0000000000b04947 */ /* 0x006fea0003800000 */
[--C-:B------:R-:W-:Y:S02]  /*3980*/  SHF.R.U64 R57, R50, 0x10, R51.reuse ;  /* 0x0000001032397819 */ /* 0x100fe40000001233 */
[----:B------:R-:W-:Y:S02]  /*3990*/  SHF.R.U32.HI R54, RZ, 0x10, R51 ;  /* 0x00000010ff367819 */ /* 0x000fe40000011633 */
[--C-:B------:R-:W-:Y:S02]  /*39a0*/  SHF.R.U64 R51, R52, 0x10, R53.reuse ;  /* 0x0000001034337819 */ /* 0x100fe40000001235 */
[----:B------:R-:W-:Y:S02]  /*39b0*/  SHF.R.U32.HI R55, RZ, 0x10, R53 ;  /* 0x00000010ff377819 */ /* 0x000fe40000011635 */
[----:B------:R-:W-:Y:S01]  /*39c0*/  PRMT R53, R125, 0x5410, R51 ;  /* 0x000054107d357816 */ /* 0x000fe20000000033 */
[----:B------:R-:W-:Y:S01]  /*39d0*/  IMAD.U32 R51, R33, 0x10000, RZ ;  /* 0x0001000021337824 */ /* 0x000fe200078e00ff */
[----:B------:R-:W-:-:S02]  /*39e0*/  PRMT R50, R110, 0x5432, R57 ;  /* 0x000054326e327816 */ /* 0x000fc40000000039 */
[----:B------:R-:W-:Y:S02]  /*39f0*/  LOP3.LUT R57, R33, 0xffff0000, RZ, 0xc0, !PT ;  /* 0xffff000021397812 */ /* 0x000fe400078ec0ff */
[C---:B------:R-:W-:Y:S01]  /*3a00*/  LOP3.LUT R56, R53.reuse, 0xffff0000, RZ, 0xc0, !PT ;  /* 0xffff000035387812 */ /* 0x040fe200078ec0ff */
[----:B------:R-:W-:Y:S01]  /*3a10*/  IMAD.U32 R53, R53, 0x10000, RZ ;  /* 0x0001000035357824 */ /* 0x000fe200078e00ff */
[C---:B------:R-:W-:Y:S01]  /*3a20*/  LOP3.LUT R52, R50.reuse, 0xffff0000, RZ, 0xc0, !PT ;  /* 0xffff000032347812 */ /* 0x040fe200078ec0ff */
[----:B------:R-:W-:Y:S02]  /*3a30*/  IMAD.U32 R50, R50, 0x10000, RZ ;  /* 0x0001000032327824 */ /* 0x000fe400078e00ff */
[C---:B------:R-:W-:Y:S02]  /*3a40*/  FMUL.FTZ R58, R57.reuse, R56 ;  /* 0x00000038393a7220 */ /* 0x040fe40000410000 */
[-C--:B------:R-:W-:Y:S02]  /*3a50*/  FMUL.FTZ R33, R57, R52.reuse ;  /* 0x0000003439217220 */ /* 0x080fe40000410000 */
[----:B------:R-:W-:-:S02]  /*3a60*/  FFMA.FTZ R52, R51, R52, -R58 ;  /* 0x0000003433347223 */ /* 0x000fc4000001083a */
[----:B------:R-:W-:Y:S01]  /*3a70*/  FFMA.FTZ R51, R51, R56, R33 ;  /* 0x0000003833337223 */ /* 0x000fe20000010021 */
[----:B------:R-:W-:Y:S02]  /*3a80*/  PRMT R33, R111, 0x5432, R54 ;  /* 0x000054326f217816 */ /* 0x000fe40000000036 */
[----:B------:R-:W-:Y:S02]  /*3a90*/  PRMT R54, R126, 0x5410, R55 ;  /* 0x000054107e367816 */ /* 0x000fe40000000037 */
[----:B------:R-:W-:Y:S01]  /*3aa0*/  LOP3.LUT R56, R34, 0xffff0000, RZ, 0xc0, !PT ;  /* 0xffff000022387812 */ /* 0x000fe200078ec0ff */
[C---:B------:R-:W-:Y:S01]  /*3ab0*/  IMAD.U32 R57, R33.reuse, 0x10000, RZ ;  /* 0x0001000021397824 */ /* 0x040fe200078e00ff */
[----:B------:R-:W-:Y:S01]  /*3ac0*/  LOP3.LUT R33, R33, 0xffff0000, RZ, 0xc0, !PT ;  /* 0xffff000021217812 */ /* 0x000fe200078ec0ff */
[----:B------:R-:W-:Y:S02]  /*3ad0*/  IMAD.U32 R55, R54, 0x10000, RZ ;  /* 0x0001000036377824 */ /* 0x000fe400078e00ff */
[----:B------:R-:W-:-:S02]  /*3ae0*/  IMAD.U32 R34, R34, 0x10000, RZ ;  /* 0x0001000022227824 */ /* 0x000fc400078e00ff */
[C---:B------:R-:W-:Y:S01]  /*3af0*/  FMUL.FTZ R59, R56.reuse, R55 ;  /* 0x00000037383b7220 */ /* 0x040fe20000410000 */
[----:B------:R-:W-:-:S03]  /*3b00*/  FMUL.FTZ R56, R56, R57 ;  /* 0x0000003938387220 */ /* 0x000fc60000410000 */
[C---:B------:R-:W-:Y:S01]  /*3b10*/  FFMA.FTZ R59, R34.reuse, R57, -R59 ;  /* 0x00000039223b7223 */ /* 0x040fe2000001083b */
[----:B------:R-:W-:Y:S01]  /*3b20*/  FFMA.FTZ R56, R34, R55, R56 ;  /* 0x0000003722387223 */ /* 0x000fe20000010038 */
[----:B------:R-:W-:Y:S01]  /*3b30*/  LOP3.LUT R55, R54, 0xffff0000, RZ, 0xc0, !PT ;  /* 0xffff000036377812 */ /* 0x000fe200078ec0ff */
[C---:B------:R-:W-:Y:S01]  /*3b40*/  IMAD.U32 R54, R35.reuse, 0x10000, RZ ;  /* 0x0001000023367824 */ /* 0x040fe200078e00ff */
[----:B------:R-:W-:-:S05]  /*3b50*/  LOP3.LUT R34, R35, 0xffff0000, RZ, 0xc0, !PT ;  /* 0xffff000023227812 */ /* 0x000fca00078ec0ff */
[C---:B------:R-:W-:Y:S01]  /*3b60*/  FMUL.FTZ R35, R34.reuse, R55 ;  /* 0x0000003722237220 */ /* 0x040fe20000410000 */
[----:B------:R-:W-:-:S03]  /*3b70*/  FMUL.FTZ R34, R34, R33 ;  /* 0x0000002122227220 */ /* 0x000fc60000410000 */
[----:B------:R-:W-:Y:S01]  /*3b80*/  FFMA.FTZ R35, R54, R33, -R35 ;  /* 0x0000002136237223 */ /* 0x000fe20000010823 */
[----:B------:R-:W-:Y:S01]  /*3b90*/  LOP3.LUT R33, R32, 0xffff0000, RZ, 0xc0, !PT ;  /* 0xffff000020217812 */ /* 0x000fe200078ec0ff */
[----:B------:R-:W-:Y:S01]  /*3ba0*/  FFMA.FTZ R34, R54, R55, R34 ;  /* 0x0000003736227223 */ /* 0x000fe20000010022 */
[----:B------:R-:W-:-:S03]  /*3bb0*/  IMAD.U32 R32, R32, 0x10000, RZ ;  /* 0x0001000020207824 */ /* 0x000fc600078e00ff */
[C---:B------:R-:W-:Y:S01]  /*3bc0*/  FMUL.FTZ R55, R33.reuse, R53 ;  /* 0x0000003521377220 */ /* 0x040fe20000410000 */
[-C--:B------:R-:W-:Y:S01]  /*3bd0*/  FMUL.FTZ R54, R33, R50.reuse ;  /* 0x0000003221367220 */ /* 0x080fe20000410000 */
[----:B------:R-:W-:Y:S02]  /*3be0*/  F2FP.BF16.F32.PACK_AB R35, R34, R35 ;  /* 0x000000232223723e */ /* 0x000fe400000010ff */
[C---:B------:R-:W-:Y:S01]  /*3bf0*/  FFMA.FTZ R50, R32.reuse, R50, -R55 ;  /* 0x0000003220327223 */ /* 0x040fe20000010837 */
[----:B------:R-:W-:Y:S01]  /*3c00*/  FFMA.FTZ R53, R32, R53, R54 ;  /* 0x0000003520357223 */ /* 0x000fe20000010036 */
[----:B------:R-:W-:Y:S02]  /*3c10*/  F2FP.BF16.F32.PACK_AB R33, R51, R52 ;  /* 0x000000343321723e */ /* 0x000fe400000010ff */
[----:B------:R-:W-:Y:S02]  /*3c20*/  F2FP.BF16.F32.PACK_AB R34, R56, R59 ;  /* 0x0000003b3822723e */ /* 0x000fe400000010ff */
[----:B------:R-:W-:-:S07]  /*3c30*/  F2FP.BF16.F32.PACK_AB R32, R53, R50 ;  /* 0x000000323520723e */ /* 0x000fce00000010ff */
.L_x_437:
[----:B------:R-:W-:Y:S05]  /*3c40*/  BSYNC B2 ;  /* 0x0000000000027941 */ /* 0x000fea0003800000 */
.L_x_436:
[----:B------:R3:W-:Y:S02]  /*3c50*/  STG.E.128 desc[UR60][R36.64+0x40], R32 ;  /* 0x0000402024007986 */ /* 0x0007e4000c101d3c */
.L_x_435:
[----:B------:R-:W-:Y:S05]  /*3c60*/  BSYNC B1 ;  /* 0x0000000000017941 */ /* 0x000fea0003800000 */
.L_x_434:
[----:B------:R-:W-:Y:S01]  /*3c70*/  ISETP.NE.AND P4, PT, R14, RZ, PT ;  /* 0x000000ff0e00720c */ /* 0x000fe20003f85270 */
[----:B------:R-:W-:-:S12]  /*3c80*/  BSSY B1, `(.L_x_438) ;  /* 0x0000037000017945 */ /* 0x000fd80003800000 */
[----:B------:R-:W-:Y:S05]  /*3c90*/  @!P4 BRA `(.L_x_439) ;  /* 0x0000000000d4c947 */ /* 0x000fea0003800000 */
[----:B------:R-:W4:Y:S01]  /*3ca0*/  LDL R50, [R1+0x68] ;  /* 0x0000680001327983 */ /* 0x000f220000100800 */
[----:B------:R-:W-:Y:S03]  /*3cb0*/  BSSY B2, `(.L_x_440) ;  /* 0x0000032000027945 */ /* 0x000fe60003800000 */
[----:B-123--:R1:W2:Y:S01]  /*3cc0*/  LDS.128 R32, [R24+0x18c00] ;  /* 0x018c000018207984 */ /* 0x00e2a20000000c00 */
[----:B----4-:R-:W-:-:S13]  /*3cd0*/  ISETP.GE.AND P4, PT, R50, R106, PT ;  /* 0x0000006a3200720c */ /* 0x010fda0003f86270 */
[----:B-12---:R-:W-:Y:S05]  /*3ce0*/  @P4 BRA `(.L_x_441) ;  /* 0x0000000000b84947 */ /* 0x006fea0003800000 */
[----:B------:R-:W-:Y:S02]  /*3cf0*/  SHF.R.U64 R53, R46, 0x10, R47 ;  /* 0x000000102e357819 */ /* 0x000fe4000000122f */
[----:B------:R-:W-:Y:S02]  /*3d00*/  SHF.R.U64 R46, R48, 0x10, R49 ;  /* 0x00000010302e7819 */ /* 0x000fe40000001231 */
[----:B------:R-:W-:Y:S02]  /*3d10*/  PRMT R122, R122, 0x5410, R53 ;  /* 0x000054107a7a7816 */ /* 0x000fe40000000035 */
[----:B------:R-:W-:Y:S02]  /*3d20*/  PRMT R123, R123, 0x5410, R46 ;  /* 0x000054107b7b7816 */ /* 0x000fe4000000002e */
[----:B------:R-:W-:Y:S02]  /*3d30*/  LOP3.LUT R51, R33, 0xffff0000, RZ, 0xc0, !PT ;  /* 0xffff000021337812 */ /* 0x000fe400078ec0ff */
[C---:B------:R-:W-:Y:S01]  /*3d40*/  LOP3.LUT R46, R123.reuse, 0xffff0000, RZ, 0xc0, !PT ;  /* 0xffff00007b2e7812 */ /* 0x040fe200078ec0ff */
[----:B------:R-:W-:Y:S01]  /*3d50*/  IMAD.U32 R123, R123, 0x10000, RZ ;  /* 0x000100007b7b7824 */ /* 0x000fe200078e00ff */
[C---:B------:R-:W-:Y:S01]  /*3d60*/  LOP3.LUT R48, R122.reuse, 0xffff0000, RZ, 0xc0, !PT ;  /* 0xffff00007a307812 */ /* 0x040fe200078ec0ff */
[----:B------:R-:W-:Y:S01]  /*3d70*/  IMAD.U32 R122, R122, 0x10000, RZ ;  /* 0x000100007a7a7824 */ /* 0x000fe200078e00ff */
[----:B------:R-:W-:Y:S01]  /*3d80*/  SHF.R.U32.HI R53, RZ, 0x10, R47 ;  /* 0x00000010ff357819 */ /* 0x000fe2000001162f */
[----:B------:R-:W-:Y:S01]  /*3d90*/  FMUL.FTZ R50, R51, R46 ;  /* 0x0000002e33327220 */ /* 0x000fe20000410000 */
[----:B------:R-:W-:Y:S01]  /*3da0*/  SHF.R.U32.HI R52, RZ, 0x10, R49 ;  /* 0x00000010ff347819 */ /* 0x000fe20000011631 */
[----:B------:R-:W-:-:S02]  /*3db0*/  IMAD.U32 R47, R33, 0x10000, RZ ;  /* 0x00010000212f7824 */ /* 0x000fc400078e00ff */
[-C--:B------:R-:W-:Y:S01]  /*3dc0*/  FMUL.FTZ R51, R51, R48.reuse ;  /* 0x0000003033337220 */ /* 0x080fe20000410000 */
[----:B------:R-:W-:Y:S01]  /*3dd0*/  PRMT R120, R120, 0x5410, R53 ;  /* 0x0000541078787816 */ /* 0x000fe20000000035 */
[----:B------:R-:W-:Y:S01]  /*3de0*/  IMAD.U32 R49, R35, 0x10000, RZ ;  /* 0x0001000023317824 */ /* 0x000fe200078e00ff */
[----:B------:R-:W-:Y:S01]  /*3df0*/  PRMT R121, R121, 0x5410, R52 ;  /* 0x0000541079797816 */ /* 0x000fe20000000034 */
[C---:B------:R-:W-:Y:S01]  /*3e00*/  FFMA.FTZ R33, R47.reuse, R48, -R50 ;  /* 0x000000302f217223 */ /* 0x040fe20000010832 */
[----:B------:R-:W-:Y:S01]  /*3e10*/  FFMA.FTZ R46, R47, R46, R51 ;  /* 0x0000002e2f2e7223 */ /* 0x000fe20000010033 */
[----:B------:R-:W-:Y:S01]  /*3e20*/  LOP3.LUT R52, R34, 0xffff0000, RZ, 0xc0, !PT ;  /* 0xffff000022347812 */ /* 0x000fe200078ec0ff */
[C---:B------:R-:W-:Y:S01]  /*3e30*/  IMAD.U32 R51, R120.reuse, 0x10000, RZ ;  /* 0x0001000078337824 */ /* 0x040fe200078e00ff */
[----:B------:R-:W-:Y:S01]  /*3e40*/  LOP3.LUT R120, R120, 0xffff0000, RZ, 0xc0, !PT ;  /* 0xffff000078787812 */ /* 0x000fe200078ec0ff */
[C---:B------:R-:W-:Y:S01]  /*3e50*/  IMAD.U32 R47, R121.reuse, 0x10000, RZ ;  /* 0x00010000792f7824 */ /* 0x040fe200078e00ff */
[----:B------:R-:W-:Y:S01]  /*3e60*/  LOP3.LUT R121, R121, 0xffff0000, RZ, 0xc0, !PT ;  /* 0xffff000079797812 */ /* 0x000fe200078ec0ff */
[----:B------:R-:W-:Y:S01]  /*3e70*/  IMAD.U32 R48, R34, 0x10000, RZ ;  /* 0x0001000022307824 */ /* 0x000fe200078e00ff */
[----:B------:R-:W-:Y:S01]  /*3e80*/  LOP3.LUT R34, R35, 0xffff0000, RZ, 0xc0, !PT ;  /* 0xffff000023227812 */ /* 0x000fe200078ec0ff */
[C---:B------:R-:W-:Y:S01]  /*3e90*/  FMUL.FTZ R53, R52.reuse, R47 ;  /* 0x0000002f34357220 */ /* 0x040fe20000410000 */
[-C--:B------:R-:W-:Y:S01]  /*3ea0*/  FMUL.FTZ R55, R52, R51.reuse ;  /* 0x0000003334377220 */ /* 0x080fe20000410000 */
[C---:B------:R-:W-:Y:S01]  /*3eb0*/  IMAD.U32 R35, R32.reuse, 0x10000, RZ ;  /* 0x0001000020237824 */ /* 0x040fe200078e00ff */
[----:B------:R-:W-:Y:S01]  /*3ec0*/  LOP3.LUT R50, R32, 0xffff0000, RZ, 0xc0, !PT ;  /* 0xffff000020327812 */ /* 0x000fe200078ec0ff */
[C---:B------:R-:W-:Y:S01]  /*3ed0*/  FFMA.FTZ R32, R48.reuse, R51, -R53 ;  /* 0x0000003330207223 */ /* 0x040fe20000010835 */
[----:B------:R-:W-:Y:S01]  /*3ee0*/  FFMA.FTZ R47, R48, R47, R55 ;  /* 0x0000002f302f7223 */ /* 0x000fe20000010037 */
[C---:B------:R-:W-:Y:S01]  /*3ef0*/  FMUL.FTZ R48, R34.reuse, R121 ;  /* 0x0000007922307220 */ /* 0x040fe20000410000 */
[----:B------:R-:W-:Y:S01]  /*3f00*/  FMUL.FTZ R52, R34, R120 ;  /* 0x0000007822347220 */ /* 0x000fe20000410000 */
[C---:B------:R-:W-:Y:S01]  /*3f10*/  FMUL.FTZ R34, R50.reuse, R123 ;  /* 0x0000007b32227220 */ /* 0x040fe20000410000 */
[----:B------:R-:W-:Y:S01]  /*3f20*/  FMUL.FTZ R50, R50, R122 ;  /* 0x0000007a32327220 */ /* 0x000fe20000410000 */
[C---:B------:R-:W-:Y:S01]  /*3f30*/  FFMA.FTZ R48, R49.reuse, R120, -R48 ;  /* 0x0000007831307223 */ /* 0x040fe20000010830 */
[----:B------:R-:W-:Y:S01]  /*3f40*/  FFMA.FTZ R49, R49, R121, R52 ;  /* 0x0000007931317223 */ /* 0x000fe20000010034 */
[C---:B------:R-:W-:Y:S01]  /*3f50*/  FFMA.FTZ R34, R35.reuse, R122, -R34 ;  /* 0x0000007a23227223 */ /* 0x040fe20000010822 */
[----:B------:R-:W-:Y:S01]  /*3f60*/  FFMA.FTZ R35, R35, R123, R50 ;  /* 0x0000007b23237223 */ /* 0x000fe20000010032 */
[----:B------:R-:W-:-:S02]  /*3f70*/  F2FP.BF16.F32.PACK_AB R47, R47, R32 ;  /* 0x000000202f2f723e */ /* 0x000fc400000010ff */
[----:B------:R-:W-:Y:S02]  /*3f80*/  F2FP.BF16.F32.PACK_AB R48, R49, R48 ;  /* 0x000000303130723e */ /* 0x000fe400000010ff */
[----:B------:R-:W-:Y:S01]  /*3f90*/  F2FP.BF16.F32.PACK_AB R32, R35, R34 ;  /* 0x000000222320723e */ /* 0x000fe200000010ff */
[----:B------:R-:W-:Y:S01]  /*3fa0*/  IMAD.MOV.U32 R34, RZ, RZ, R47 ;  /* 0x000000ffff227224 */ /* 0x000fe200078e002f */
[----:B------:R-:W-:Y:S01]  /*3fb0*/  F2FP.BF16.F32.PACK_AB R33, R46, R33 ;  /* 0x000000212e21723e */ /* 0x000fe200000010ff */
[----:B------:R-:W-:-:S07]  /*3fc0*/  IMAD.MOV.U32 R35, RZ, RZ, R48 ;  /* 0x000000ffff237224 */ /* 0x000fce00078e0030 */
.L_x_441:
[----:B------:R-:W-:Y:S05]  /*3fd0*/  BSYNC B2 ;  /* 0x0000000000027941 */ /* 0x000fea0003800000 */
.L_x_440:
[----:B------:R4:W-:Y:S02]  /*3fe0*/  STG.E.128 desc[UR60][R36.64+0x60], R32 ;  /* 0x0000602024007986 */ /* 0x0009e4000c101d3c */
.L_x_439:
[----:B------:R-:W-:Y:S05]  /*3ff0*/  BSYNC B1 ;  /* 0x0000000000017941 */ /* 0x000fea0003800000 */
.L_x_438:
[----:B------:R-:W-:Y:S01]  /*4000*/  ISETP.NE.AND P4, PT, R15, RZ, PT ;  /* 0x000000ff0f00720c */ /* 0x000fe20003f85270 */
[----:B------:R-:W-:-:S12]  /*4010*/  BSSY B1, `(.L_x_442) ;  /* 0x0000036000017945 */ /* 0x000fd80003800000 */
[----:B------:R-:W-:Y:S05]  /*4020*/  @!P4 BRA `(.L_x_443) ;  /* 0x0000000000d0c947 */ /* 0x000fea0003800000 */
[----:B------:R-:W5:Y:S01]  /*4030*/  LDL R46, [R1+0x60] ;  /* 0x00006000012e7983 */ /* 0x000f620000100800 */
[----:B------:R-:W-:Y:S03]  /*4040*/  BSSY B2, `(.L_x_444) ;  /* 0x0000031000027945 */ /* 0x000fe60003800000 */
[----:B-1234-:R1:W2:Y:S01]  /*4050*/  LDS.128 R32, [R81+0x1b000] ;  /* 0x01b0000051207984 */ /* 0x01e2a20000000c00 */
[----:B-----5:R-:W-:-:S13]  /*4060*/  ISETP.GE.AND P4, PT, R46, R106, PT ;  /* 0x0000006a2e00720c */ /* 0x020fda0003f86270 */
[----:B-12---:R-:W-:Y:S05]  /*4070*/  @P4 BRA `(.L_x_445) ;  /* 0x0000000000b44947 */ /* 0x006fea0003800000 */
[--C-:B------:R-:W-:Y:S01]  /*4080*/  SHF.R.U64 R47, R42, 0x10, R43.reuse ;  /* 0x000000102a2f7819 */ /* 0x100fe2000000122b */
[----:B------:R-:W-:Y:S01]  /*4090*/  IMAD.U32 R42, R34, 0x10000, RZ ;  /* 0x00010000222a7824 */ /* 0x000fe200078e00ff */
[----:B------:R-:W-:Y:S02]  /*40a0*/  SHF.R.U32.HI R48, RZ, 0x10, R43 ;  /* 0x00000010ff307819 */ /* 0x000fe4000001162b */
[--C-:B------:R-:W-:Y:S02]  /*40b0*/  SHF.R.U64 R43, R44, 0x10, R45.reuse ;  /* 0x000000102c2b7819 */ /* 0x100fe4000000122d */
[----:B------:R-:W-:Y:S01]  /*40c0*/  SHF.R.U32.HI R46, RZ, 0x10, R45 ;  /* 0x00000010ff2e7819 */ /* 0x000fe2000001162d */
[----:B------:R-:W-:Y:S01]  /*40d0*/  IMAD.U32 R45, R33, 0x10000, RZ ;  /* 0x00010000212d7824 */ /* 0x000fe200078e00ff */
[----:B------:R-:W-:Y:S02]  /*40e0*/  PRMT R118, R118, 0x5410, R43 ;  /* 0x0000541076767816 */ /* 0x000fe4000000002b */
[----:B------:R-:W-:-:S02]  /*40f0*/  PRMT R116, R116, 0x5410, R47 ;  /* 0x0000541074747816 */ /* 0x000fc4000000002f */
[----:B------:R-:W-:Y:S02]  /*4100*/  PRMT R117, R117, 0x5410, R48 ;  /* 0x0000541075757816 */ /* 0x000fe40000000030 */
[----:B------:R-:W-:Y:S02]  /*4110*/  PRMT R119, R119, 0x5410, R46 ;  /* 0x0000541077777816 */ /* 0x000fe4000000002e */
[----:B------:R-:W-:Y:S01]  /*4120*/  LOP3.LUT R43, R33, 0xffff0000, RZ, 0xc0, !PT ;  /* 0xffff0000212b7812 */ /* 0x000fe200078ec0ff */
[----:B------:R-:W-:Y:S01]  /*4130*/  IMAD.U32 R47, R117, 0x10000, RZ ;  /* 0x00010000752f7824 */ /* 0x000fe200078e00ff */
[----:B------:R-:W-:Y:S01]  /*4140*/  LOP3.LUT R48, R118, 0xffff0000, RZ, 0xc0, !PT ;  /* 0xffff000076307812 */ /* 0x000fe200078ec0ff */
[----:B------:R-:W-:Y:S01]  /*4150*/  IMAD.U32 R49, R119, 0x10000, RZ ;  /* 0x0001000077317824 */ /* 0x000fe200078e00ff */
[----:B------:R-:W-:Y:S01]  /*4160*/  LOP3.LUT R46, R116, 0xffff0000, RZ, 0xc0, !PT ;  /* 0xffff0000742e7812 */ /* 0x000fe200078ec0ff */
[----:B------:R-:W-:Y:S01]  /*4170*/  IMAD.U32 R33, R32, 0x10000, RZ ;  /* 0x0001000020217824 */ /* 0x000fe200078e00ff */
[----:B------:R-:W-:Y:S01]  /*4180*/  LOP3.LUT R44, R34, 0xffff0000, RZ, 0xc0, !PT ;  /* 0xffff0000222c7812 */ /* 0x000fe200078ec0ff */
[----:B------:R-:W-:Y:S01]  /*4190*/  FMUL.FTZ R50, R43, R48 ;  /* 0x000000302b327220 */ /* 0x000fe20000410000 */
[----:B------:R-:W-:Y:S01]  /*41a0*/  LOP3.LUT R34, R35, 0xffff0000, RZ, 0xc0, !PT ;  /* 0xffff000023227812 */ /* 0x000fe200078ec0ff */
[-C--:B------:R-:W-:Y:S01]  /*41b0*/  FMUL.FTZ R51, R43, R46.reuse ;  /* 0x0000002e2b337220 */ /* 0x080fe20000410000 */
[----:B------:R-:W-:Y:S01]  /*41c0*/  LOP3.LUT R43, R32, 0xffff0000, RZ, 0xc0, !PT ;  /* 0xffff0000202b7812 */ /* 0x000fe200078ec0ff */
[----:B------:R-:W-:Y:S01]  /*41d0*/  FFMA.FTZ R32, R45, R46, -R50 ;  /* 0x0000002e2d207223 */ /* 0x000fe20000010832 */
[----:B------:R-:W-:Y:S01]  /*41e0*/  LOP3.LUT R119, R119, 0xffff0000, RZ, 0xc0, !PT ;  /* 0xffff000077777812 */ /* 0x000fe200078ec0ff */
[----:B------:R-:W-:Y:S01]  /*41f0*/  FMUL.FTZ R53, R44, R49 ;  /* 0x000000312c357220 */ /* 0x000fe20000410000 */
[----:B------:R-:W-:Y:S01]  /*4200*/  LOP3.LUT R117, R117, 0xffff0000, RZ, 0xc0, !PT ;  /* 0xffff000075757812 */ /* 0x000fe200078ec0ff */
[----:B------:R-:W-:Y:S01]  /*4210*/  FFMA.FTZ R45, R45, R48, R51 ;  /* 0x000000302d2d7223 */ /* 0x000fe20000010033 */
[----:B------:R-:W-:-:S02]  /*4220*/  IMAD.U32 R118, R118, 0x10000, RZ ;  /* 0x0001000076767824 */ /* 0x000fc400078e00ff */
[----:B------:R-:W-:Y:S01]  /*4230*/  FMUL.FTZ R51, R44, R47 ;  /* 0x0000002f2c337220 */ /* 0x000fe20000410000 */
[----:B------:R-:W-:Y:S02]  /*4240*/  IMAD.U32 R116, R116, 0x10000, RZ ;  /* 0x0001000074747824 */ /* 0x000fe400078e00ff */
[C---:B------:R-:W-:Y:S01]  /*4250*/  FMUL.FTZ R44, R34.reuse, R119 ;  /* 0x00000077222c7220 */ /* 0x040fe20000410000 */
[----:B------:R-:W-:Y:S01]  /*4260*/  FMUL.FTZ R46, R34, R117 ;  /* 0x00000075222e7220 */ /* 0x000fe20000410000 */
[C---:B------:R-:W-:Y:S01]  /*4270*/  FFMA.FTZ R53, R42.reuse, R47, -R53 ;  /* 0x0000002f2a357223 */ /* 0x040fe20000010835 */
[----:B------:R-:W-:Y:S01]  /*4280*/  FMUL.FTZ R34, R43, R118 ;  /* 0x000000762b227220 */ /* 0x000fe20000410000 */
[----:B------:R-:W-:Y:S02]  /*4290*/  IMAD.U32 R35, R35, 0x10000, RZ ;  /* 0x0001000023237824 */ /* 0x000fe400078e00ff */
[----:B------:R-:W-:Y:S01]  /*42a0*/  FFMA.FTZ R42, R42, R49, R51 ;  /* 0x000000312a2a7223 */ /* 0x000fe20000010033 */
[-C--:B------:R-:W-:Y:S01]  /*42b0*/  FMUL.FTZ R43, R43, R116.reuse ;  /* 0x000000742b2b7220 */ /* 0x080fe20000410000 */
[----:B------:R-:W-:Y:S01]  /*42c0*/  FFMA.FTZ R34, R33, R116, -R34 ;  /* 0x0000007421227223 */ /* 0x000fe20000010822 */
[C---:B------:R-:W-:Y:S01]  /*42d0*/  FFMA.FTZ R44, R35.reuse, R117, -R44 ;  /* 0x00000075232c7223 */ /* 0x040fe2000001082c */
[----:B------:R-:W-:Y:S01]  /*42e0*/  FFMA.FTZ R35, R35, R119, R46 ;  /* 0x0000007723237223 */ /* 0x000fe2000001002e */
[----:B------:R-:W-:Y:S01]  /*42f0*/  FFMA.FTZ R43, R33, R118, R43 ;  /* 0x00000076212b7223 */ /* 0x000fe2000001002b */
[----:B------:R-:W-:-:S02]  /*4300*/  F2FP.BF16.F32.PACK_AB R42, R42, R53 ;  /* 0x000000352a2a723e */ /* 0x000fc400000010ff */
[----:B------:R-:W-:Y:S02]  /*4310*/  F2FP.BF16.F32.PACK_AB R33, R45, R32 ;  /* 0x000000202d21723e */ /* 0x000fe400000010ff */
[----:B------:R-:W-:Y:S01]  /*4320*/  F2FP.BF16.F32.PACK_AB R32, R43, R34 ;  /* 0x000000222b20723e */ /* 0x000fe200000010ff */
[----:B------:R-:W-:Y:S01]  /*4330*/  IMAD.MOV.U32 R34, RZ, RZ, R42 ;  /* 0x000000ffff227224 */ /* 0x000fe200078e002a */
[----:B------:R-:W-:-:S07]  /*4340*/  F2FP.BF16.F32.PACK_AB R35, R35, R44 ;  /* 0x0000002c2323723e */ /* 0x000fce00000010ff */
.L_x_445:
[----:B------:R-:W-:Y:S05]  /*4350*/  BSYNC B2 ;  /* 0x0000000000027941 */ /* 0x000fea0003800000 */
.L_x_444:
[----:B------:R1:W-:Y:S02]  /*4360*/  STG.E.128 desc[UR60][R36.64+0x80], R32 ;  /* 0x0000802024007986 */ /* 0x0003e4000c101d3c */
.L_x_443:
[----:B------:R-:W-:Y:S05]  /*4370*/  BSYNC B1 ;  /* 0x0000000000017941 */ /* 0x000fea0003800000 */
.L_x_442:
[----:B------:R-:W-:-:S13]  /*4380*/  ISETP.NE.AND P4, PT, R20, RZ, PT ;  /* 0x000000ff1400720c */ /* 0x000fda0003f85270 */
[----:B------:R-:W-:Y:S05]  /*4390*/  @!P4 BRA `(.L_x_425) ;  /* 0x000000240064c947 */ /* 0x000fea0003800000 */
[----:B------:R-:W5:Y:S01]  /*43a0*/  LDL R42, [R1+0x6c] ;  /* 0x00006c00012a7983 */ /* 0x000f620000100800 */
[----:B------:R-:W-:Y:S03]  /*43b0*/  BSSY B1, `(.L_x_446) ;  /* 0x0000031000017945 */ /* 0x000fe60003800000 */
[----:B-1234-:R1:W2:Y:S01]  /*43c0*/  LDS.128 R32, [R24+0x1b000] ;  /* 0x01b0000018207984 */ /* 0x01e2a20000000c00 */
[----:B-----5:R-:W-:-:S13]  /*43d0*/  ISETP.GE.AND P4, PT, R42, R106, PT ;  /* 0x0000006a2a00720c */ /* 0x020fda0003f86270 */
[----:B-12---:R-:W-:Y:S05]  /*43e0*/  @P4 BRA `(.L_x_447) ;  /* 0x0000000000b44947 */ /* 0x006fea0003800000 */
[----:B------:R-:W-:Y:S02]  /*43f0*/  SHF.R.U64 R43, R40, 0x10, R41 ;  /* 0x00000010282b7819 */ /* 0x000fe40000001229 */
[----:B------:R-:W-:Y:S02]  /*4400*/  SHF.R.U64 R45, R38, 0x10, R39 ;  /* 0x00000010262d7819 */ /* 0x000fe40000001227 */
[----:B------:R-:W-:Y:S02]  /*4410*/  SHF.R.U32.HI R40, RZ, 0x10, R41 ;  /* 0x00000010ff287819 */ /* 0x000fe40000011629 */
        /* <DEDUP_REMOVED lines=13> */
[C---:B------:R-:W-:Y:S01]  /*44f0*/  IMAD.U32 R34, R35.reuse, 0x10000, RZ ;  /* 0x0001000023227824 */ /* 0x040fe200078e00ff */
[----:B------:R-:W-:Y:S01]  /*4500*/  LOP3.LUT R38, R35, 0xffff0000, RZ, 0xc0, !PT ;  /* 0xffff000023267812 */ /* 0x000fe200078ec0ff */
[----:B------:R-:W-:Y:S01]  /*4510*/  FMUL.FTZ R48, R40, R43 ;  /* 0x0000002b28307220 */ /* 0x000fe20000410000 */
[----:B------:R-:W-:-:S02]  /*4520*/  IMAD.U32 R35, R33, 0x10000, RZ ;  /* 0x0001000021237824 */ /* 0x000fc400078e00ff */
[----:B------:R-:W-:Y:S01]  /*4530*/  FMUL.FTZ R40, R40, R42 ;  /* 0x0000002a28287220 */ /* 0x000fe20000410000 */
[----:B------:R-:W-:Y:S01]  /*4540*/  FMUL.FTZ R50, R41, R46 ;  /* 0x0000002e29327220 */ /* 0x000fe20000410000 */
[----:B------:R-:W-:Y:S01]  /*4550*/  LOP3.LUT R115, R115, 0xffff0000, RZ, 0xc0, !PT ;  /* 0xffff000073737812 */ /* 0x000fe200078ec0ff */
[C---:B------:R-:W-:Y:S02]  /*4560*/  IMAD.U32 R33, R32.reuse, 0x10000, RZ ;  /* 0x0001000020217824 */ /* 0x040fe400078e00ff */
[----:B------:R-:W-:Y:S01]  /*4570*/  FFMA.FTZ R43, R35, R43, R40 ;  /* 0x0000002b232b7223 */ /* 0x000fe20000010028 */
[-C--:B------:R-:W-:Y:S01]  /*4580*/  FMUL.FTZ R40, R41, R44.reuse ;  /* 0x0000002c29287220 */ /* 0x080fe20000410000 */
[----:B------:R-:W-:Y:S01]  /*4590*/  LOP3.LUT R111, R111, 0xffff0000, RZ, 0xc0, !PT ;  /* 0xffff00006f6f7812 */ /* 0x000fe200078ec0ff */
[C---:B------:R-:W-:Y:S01]  /*45a0*/  FFMA.FTZ R50, R39.reuse, R44, -R50 ;  /* 0x0000002c27327223 */ /* 0x040fe20000010832 */
[----:B------:R-:W-:Y:S01]  /*45b0*/  LOP3.LUT R32, R32, 0xffff0000, RZ, 0xc0, !PT ;  /* 0xffff000020207812 */ /* 0x000fe200078ec0ff */
[----:B------:R-:W-:Y:S01]  /*45c0*/  FFMA.FTZ R39, R39, R46, R40 ;  /* 0x0000002e27277223 */ /* 0x000fe20000010028 */
[----:B------:R-:W-:-:S02]  /*45d0*/  IMAD.U32 R110, R110, 0x10000, RZ ;  /* 0x000100006e6e7824 */ /* 0x000fc400078e00ff */
[C---:B------:R-:W-:Y:S01]  /*45e0*/  FMUL.FTZ R41, R38.reuse, R115 ;  /* 0x0000007326297220 */ /* 0x040fe20000410000 */
[-C--:B------:R-:W-:Y:S01]  /*45f0*/  FMUL.FTZ R40, R38, R111.reuse ;  /* 0x0000006f26287220 */ /* 0x080fe20000410000 */
[----:B------:R-:W-:Y:S01]  /*4600*/  FFMA.FTZ R48, R35, R42, -R48 ;  /* 0x0000002a23307223 */ /* 0x000fe20000010830 */
[C---:B------:R-:W-:Y:S01]  /*4610*/  FMUL.FTZ R38, R32.reuse, R114 ;  /* 0x0000007220267220 */ /* 0x040fe20000410000 */
[-C--:B------:R-:W-:Y:S01]  /*4620*/  FMUL.FTZ R35, R32, R110.reuse ;  /* 0x0000006e20237220 */ /* 0x080fe20000410000 */
[C---:B------:R-:W-:Y:S01]  /*4630*/  FFMA.FTZ R41, R34.reuse, R111, -R41 ;  /* 0x0000006f22297223 */ /* 0x040fe20000010829 */
[----:B------:R-:W-:Y:S01]  /*4640*/  FFMA.FTZ R40, R34, R115, R40 ;  /* 0x0000007322287223 */ /* 0x000fe20000010028 */
[C---:B------:R-:W-:Y:S01]  /*4650*/  FFMA.FTZ R38, R33.reuse, R110, -R38 ;  /* 0x0000006e21267223 */ /* 0x040fe20000010826 */
[----:B------:R-:W-:Y:S01]  /*4660*/  FFMA.FTZ R35, R33, R114, R35 ;  /* 0x0000007221237223 */ /* 0x000fe20000010023 */
[----:B------:R-:W-:Y:S02]  /*4670*/  F2FP.BF16.F32.PACK_AB R33, R43, R48 ;  /* 0x000000302b21723e */ /* 0x000fe400000010ff */
[----:B------:R-:W-:-:S02]  /*4680*/  F2FP.BF16.F32.PACK_AB R40, R40, R41 ;  /* 0x000000292828723e */ /* 0x000fc400000010ff */
[----:B------:R-:W-:Y:S02]  /*4690*/  F2FP.BF16.F32.PACK_AB R32, R35, R38 ;  /* 0x000000262320723e */ /* 0x000fe400000010ff */
[----:B------:R-:W-:Y:S01]  /*46a0*/  F2FP.BF16.F32.PACK_AB R34, R39, R50 ;  /* 0x000000322722723e */ /* 0x000fe200000010ff */
[----:B------:R-:W-:-:S07]  /*46b0*/  IMAD.MOV.U32 R35, RZ, RZ, R40 ;  /* 0x000000ffff237224 */ /* 0x000fce00078e0028 */
.L_x_447:
[----:B------:R-:W-:Y:S05]  /*46c0*/  BSYNC B1 ;  /* 0x0000000000017941 */ /* 0x000fea0003800000 */
.L_x_446:
[----:B------:R1:W-:Y:S01]  /*46d0*/  STG.E.128 desc[UR60][R36.64+0xa0], R32 ;  /* 0x0000a02024007986 */ /* 0x0003e2000c101d3c */
[----:B------:R-:W-:Y:S05]  /*46e0*/  BRA `(.L_x_425) ;  /* 0x0000002000907947 */ /* 0x000fea0003800000 */
.L_x_419:
        /* <DEDUP_REMOVED lines=15> */
[----:B------:R-:W-:Y:S01]  /*47e0*/  IADD3 R58, P3, R70, R58, RZ ;  /* 0x0000003a463a7210 */ /* 0x000fe20007f7e0ff */
[----:B------:R-:W-:Y:S01]  /*47f0*/  ULDC.64 UR4, c[0x0][0x3e8] ;  /* 0x0000fa0000047ab9 */ /* 0x000fe20000000a00 */
[----:B------:R-:W-:Y:S02]  /*4800*/  CS2R R42, SRZ ;  /* 0x00000000002a7805 */ /* 0x000fe4000001ff00 */
[----:B------:R-:W-:Y:S02]  /*4810*/  CS2R R40, SRZ ;  /* 0x0000000000287805 */ /* 0x000fe4000001ff00 */
[----:B------:R-:W-:Y:S01]  /*4820*/  CS2R R54, SRZ ;  /* 0x0000000000367805 */ /* 0x000fe2000001ff00 */
[----:B------:R-:W-:Y:S01]  /*4830*/  IMAD.X R33, R21, 0x1, R84, P3 ;  /* 0x0000000115217824 */ /* 0x000fe200018e0654 */
[----:B------:R-:W-:Y:S02]  /*4840*/  IADD3 R21, P3, R64, R56, RZ ;  /* 0x0000003840157210 */ /* 0x000fe40007f7e0ff */
[----:B------:R-:W-:-:S03]  /*4850*/  CS2R R52, SRZ ;  /* 0x0000000000347805 */ /* 0x000fc6000001ff00 */
[----:B------:R-:W-:Y:S01]  /*4860*/  IMAD.X R32, R87, 0x1, R85, P3 ;  /* 0x0000000157207824 */ /* 0x000fe200018e0655 */
[----:B------:R-:W-:-:S04]  /*4870*/  LEA R56, P3, R58, UR4, 0x1 ;  /* 0x000000043a387c11 */ /* 0x000fc8000f8608ff */
[----:B------:R-:W-:Y:S01]  /*4880*/  LEA.HI.X R57, R58, UR5, R33, 0x1, P3 ;  /* 0x000000053a397c11 */ /* 0x000fe200098f0c21 */
[----:B------:R-:W-:Y:S02]  /*4890*/  ULDC.64 UR4, c[0x0][0x400] ;  /* 0x0001000000047ab9 */ /* 0x000fe40000000a00 */
[----:B------:R-:W-:-:S04]  /*48a0*/  LEA R58, P3, R21, UR4, 0x1 ;  /* 0x00000004153a7c11 */ /* 0x000fc8000f8608ff */
[----:B------:R-:W-:Y:S02]  /*48b0*/  LEA.HI.X R59, R21, UR5, R32, 0x1, P3 ;  /* 0x00000005153b7c11 */ /* 0x000fe400098f0c20 */
[----:B------:R-:W-:Y:S02]  /*48c0*/  ISETP.GE.AND P3, PT, R144, R106, PT ;  /* 0x0000006a9000720c */ /* 0x000fe40003f66270 */
[----:B------:R-:W-:Y:S02]  /*48d0*/  CS2R R38, SRZ ;  /* 0x0000000000267805 */ /* 0x000fe4000001ff00 */
[----:B------:R-:W-:Y:S02]  /*48e0*/  CS2R R36, SRZ ;  /* 0x0000000000247805 */ /* 0x000fe4000001ff00 */
[----:B------:R-:W-:Y:S02]  /*48f0*/  CS2R R50, SRZ ;  /* 0x0000000000327805 */ /* 0x000fe4000001ff00 */
[----:B------:R-:W-:-:S05]  /*4900*/  CS2R R48, SRZ ;  /* 0x0000000000307805 */ /* 0x000fca000001ff00 */
[----:B------:R0:W5:Y:S04]  /*4910*/  @!P3 LDG.E.128 R40, desc[UR60][R56.64] ;  /* 0x0000003c3828b981 */ /* 0x000168000c1e1d00 */
[----:B------:R0:W5:Y:S01]  /*4920*/  @!P3 LDG.E.128 R52, desc[UR60][R58.64] ;  /* 0x0000003c3a34b981 */ /* 0x000162000c1e1d00 */
[----:B------:R-:W-:Y:S02]  /*4930*/  ISETP.GE.AND P3, PT, R0, R106, PT ;  /* 0x0000006a0000720c */ /* 0x000fe40003f66270 */
[----:B------:R-:W-:Y:S02]  /*4940*/  CS2R R34, SRZ ;  /* 0x0000000000227805 */ /* 0x000fe4000001ff00 */
[----:B------:R-:W-:Y:S02]  /*4950*/  CS2R R32, SRZ ;  /* 0x0000000000207805 */ /* 0x000fe4000001ff00 */
[----:B------:R-:W-:-:S02]  /*4960*/  CS2R R46, SRZ ;  /* 0x00000000002e7805 */ /* 0x000fc4000001ff00 */
[----:B------:R-:W-:-:S05]  /*4970*/  CS2R R44, SRZ ;  /* 0x00000000002c7805 */ /* 0x000fca000001ff00 */
[----:B------:R0:W5:Y:S04]  /*4980*/  @!P3 LDG.E.128 R36, desc[UR60][R56.64+0x20] ;  /* 0x0000203c3824b981 */ /* 0x000168000c1e1d00 */
[----:B------:R0:W5:Y:S01]  /*4990*/  @!P3 LDG.E.128 R48, desc[UR60][R58.64+0x20] ;  /* 0x0000203c3a30b981 */ /* 0x000162000c1e1d00 */
[----:B------:R-:W-:-:S13]  /*49a0*/  ISETP.GE.AND P3, PT, R4, R106, PT ;  /* 0x0000006a0400720c */ /* 0x000fda0003f66270 */
[----:B------:R0:W5:Y:S04]  /*49b0*/  @!P3 LDG.E.128 R32, desc[UR60][R56.64+0x40] ;  /* 0x0000403c3820b981 */ /* 0x000168000c1e1d00 */
[----:B------:R0:W5:Y:S02]  /*49c0*/  @!P3 LDG.E.128 R44, desc[UR60][R58.64+0x40] ;  /* 0x0000403c3a2cb981 */ /* 0x000164000c1e1d00 */
.L_x_449:
[----:B------:R-:W-:Y:S05]  /*49d0*/  BSYNC B1 ;  /* 0x0000000000017941 */ /* 0x000fea0003800000 */
.L_x_448:
[----:B0-----:R-:W2:Y:S01]  /*49e0*/  LDL R57, [R1+0x3c] ;  /* 0x00003c0001397983 */ /* 0x001ea20000100800 */
[----:B-----5:R-:W-:Y:S02]  /*49f0*/  IMAD.MOV.U32 R21, RZ, RZ, R34 ;  /* 0x000000ffff157224 */ /* 0x020fe400078e0022 */
[----:B------:R-:W-:-:S05]  /*4a00*/  IMAD.MOV.U32 R56, RZ, RZ, R35 ;  /* 0x000000ffff387224 */ /* 0x000fca00078e0023 */
[----:B------:R-:W-:Y:S01]  /*4a10*/  PRMT R121, R21, 0x5410, R56 ;  /* 0x0000541015797816 */ /* 0x000fe20000000038 */
[----:B------:R-:W-:Y:S02]  /*4a20*/  IMAD.MOV.U32 R21, RZ, RZ, R32 ;  /* 0x000000ffff157224 */ /* 0x000fe400078e0020 */
        /* <DEDUP_REMOVED lines=12> */
[----:B------:R-:W-:-:S03]  /*4af0*/  IMAD.MOV.U32 R21, RZ, RZ, R41 ;  /* 0x000000ffff157224 */ /* 0x000fc600078e0029 */
[----:B------:R-:W-:Y:S01]  /*4b00*/  PRMT R117, R117, 0x5410, R56 ;  /* 0x0000541075757816 */ /* 0x000fe20000000038 */
[----:B------:R-:W-:Y:S01]  /*4b10*/  IMAD.MOV.U32 R56, RZ, RZ, R46 ;  /* 0x000000ffff387224 */ /* 0x000fe200078e002e */
[----:B------:R-:W-:Y:S01]  /*4b20*/  PRMT R119, R119, 0x5410, R21 ;  /* 0x0000541077777816 */ /* 0x000fe20000000015 */
        /* <DEDUP_REMOVED lines=15> */
[----:B------:R-:W-:-:S04]  /*4c20*/  PRMT R119, R56, 0x7610, R119 ;  /* 0x0000761038777816 */ /* 0x000fc80000000077 */
[----:B------:R-:W-:Y:S01]  /*4c30*/  PRMT R120, R21, 0x7610, R120 ;  /* 0x0000761015787816 */ /* 0x000fe20000000078 */
[----:B------:R-:W-:-:S05]  /*4c40*/  IMAD.MOV.U32 R21, RZ, RZ, R53 ;  /* 0x000000ffff157224 */ /* 0x000fca00078e0035 */
[----:B------:R-:W-:Y:S02]  /*4c50*/  PRMT R129, R21, 0x7610, R129 ;  /* 0x0000761015817816 */ /* 0x000fe40000000081 */
[----:B--2---:R-:W-:-:S13]  /*4c60*/  ISETP.NE.AND P3, PT, R57, 0x3, PT ;  /* 0x000000033900780c */ /* 0x004fda0003f65270 */
[----:B------:R-:W-:Y:S05]  /*4c70*/  @!P3 BRA `(.L_x_450) ;  /* 0x000000000004b947 */ /* 0x000fea0003800000 */
[----:B------:R-:W-:Y:S01]  /*4c80*/  BPT.TRAP 0x1 ;  /* 0x000000040000795c */ /* 0x000fe20000300000 */
.L_x_450:
[----:B------:R-:W-:Y:S01]  /*4c90*/  IMAD R21, R17, 0x8, R16 ;  /* 0x0000000811157824 */ /* 0x000fe200078e0210 */
[----:B------:R-:W-:Y:S01]  /*4ca0*/  SHF.L.U32 R87, R153, 0x1f, RZ ;  /* 0x0000001f99577819 */ /* 0x000fe200000006ff */
[----:B------:R-:W-:Y:S03]  /*4cb0*/  BSSY B1, `(.L_x_451) ;  /* 0x0000003000017945 */ /* 0x000fe60003800000 */
[----:B------:R-:W0:Y:S02]  /*4cc0*/  SYNCS.PHASECHK.TRANS64.TRYWAIT P5, [R21+URZ+0x31c90], R87 ;  /* 0x031c9057150075a7 */ /* 0x000e2400080a017f */
[----:B0-----:R-:W-:Y:S05]  /*4cd0*/  @!P5 BRA `(.L_x_452) ;  /* 0x000001900010d947 */ /* 0x001fea0003800000 */
.L_x_710:
[----:B------:R-:W-:Y:S05]  /*4ce0*/  BSYNC B1 ;  /* 0x0000000000017941 */ /* 0x000fea0003800000 */
.L_x_451:
[----:B------:R-:W-:Y:S05]  /*4cf0*/  @P4 BRA `(.L_x_425) ;  /* 0x0000001c000c4947 */ /* 0x000fea0003800000 */
[----:B------:R-:W1:Y:S01]  /*4d00*/  LDC R110, c[0x0][0x2f4] ;  /* 0x0000bd00ff6e7b82 */ /* 0x000e620000000800 */
[----:B------:R-:W-:Y:S01]  /*4d10*/  ISETP.NE.AND P4, PT, R11, RZ, PT ;  /* 0x000000ff0b00720c */ /* 0x000fe20003f85270 */
[----:B------:R-:W-:Y:S01]  /*4d20*/  ULDC.64 UR4, c[0x0][0x300] ;  /* 0x0000c00000047ab9 */ /* 0x000fe20000000a00 */
[----:B------:R-:W-:Y:S01]  /*4d30*/  SHF.R.S32.HI R56, RZ, 0x1f, R19 ;  /* 0x0000001fff387819 */ /* 0x000fe20000011413 */
[----:B------:R-:W-:Y:S01]  /*4d40*/  IMAD.MOV.U32 R93, RZ, RZ, R92 ;  /* 0x000000ffff5d7224 */ /* 0x000fe200078e005c */
[----:B------:R-:W-:Y:S01]  /*4d50*/  BSSY B1, `(.L_x_453) ;  /* 0x000008a000017945 */ /* 0x000fe20003800000 */
[----:B------:R-:W-:Y:S02]  /*4d60*/  IMAD.MOV.U32 R92, RZ, RZ, R60 ;  /* 0x000000ffff5c7224 */ /* 0x000fe400078e003c */
[----:B------:R-:W-:Y:S02]  /*4d70*/  IMAD R56, R56, UR4, RZ ;  /* 0x0000000438387c24 */ /* 0x000fe4000f8e02ff */
[----:B------:R-:W-:-:S04]  /*4d80*/  IMAD.WIDE.U32 R92, R19, UR4, R92 ;  /* 0x00000004135c7c25 */ /* 0x000fc8000f8e005c */
[----:B------:R-:W-:-:S04]  /*4d90*/  IMAD R56, R19, UR5, R56 ;  /* 0x0000000513387c24 */ /* 0x000fc8000f8e0238 */
[----:B------:R-:W-:Y:S02]  /*4da0*/  IMAD.IADD R111, R56, 0x1, R93 ;  /* 0x00000001386f7824 */ /* 0x000fe400078e025d */
[----:B-1----:R-:W-:Y:S01]  /*4db0*/  IMAD.IADD R114, R110, 0x1, -R107 ;  /* 0x000000016e727824 */ /* 0x002fe200078e0a6b */
[----:B------:R-:W-:Y:S06]  /*4dc0*/  @!P4 BRA `(.L_x_454) ;  /* 0x000000080008c947 */ /* 0x000fec0003800000 */
[----:B------:R-:W2:Y:S04]  /*4dd0*/  LDL R62, [R1+0x48] ;  /* 0x00004800013e7983 */ /* 0x000ea80000100800 */
[----:B------:R-:W3:Y:S04]  /*4de0*/  LDL R58, [R1+0x50] ;  /* 0x00005000013a7983 */ /* 0x000ee80000100800 */
[----:B------:R-:W4:Y:S01]  /*4df0*/  LDL R59, [R1+0x54] ;  /* 0x00005400013b7983 */ /* 0x000f220000100800 */
[----:B------:R-:W-:-:S04]  /*4e00*/  SEL R56, R107, R114, !P0 ;  /* 0x000000726b387207 */ /* 0x000fc80004000000 */
[----:B------:R-:W-:-:S04]  /*4e10*/  SHF.R.S32.HI R57, RZ, 0x1f, R56 ;  /* 0x0000001fff397819 */ /* 0x000fc80000011438 */
[----:B------:R-:W-:-:S04]  /*4e20*/  LEA.HI R57, R57, R56, RZ, 0x4 ;  /* 0x0000003839397211 */ /* 0x000fc800078f20ff */
[----:B------:R-:W-:-:S04]  /*4e30*/  SHF.R.S32.HI R57, RZ, 0x4, R57 ;  /* 0x00000004ff397819 */ /* 0x000fc80000011439 */
[----:B------:R-:W-:-:S04]  /*4e40*/  LEA.HI.SX32 R115, R7, R57, 0x1d ;  /* 0x0000003907737211 */ /* 0x000fc800078feaff */
[----:B------:R-:W-:-:S04]  /*4e50*/  SHF.R.S32.HI R57, RZ, 0x1f, R115 ;  /* 0x0000001fff397819 */ /* 0x000fc80000011473 */
[----:B------:R-:W-:Y:S01]  /*4e60*/  LEA.HI R57, R57, R115, RZ, 0x2 ;  /* 0x0000007339397211 */ /* 0x000fe200078f10ff */
[----:B------:R-:W-:-:S03]  /*4e70*/  IMAD.SHL.U32 R115, R115, 0x8, RZ ;  /* 0x0000000873737824 */ /* 0x000fc600078e00ff */
[----:B------:R-:W-:Y:S02]  /*4e80*/  SHF.R.S32.HI R57, RZ, 0x2, R57 ;  /* 0x00000002ff397819 */ /* 0x000fe40000011439 */
[----:B------:R-:W-:Y:S01]  /*4e90*/  ISETP.GE.AND P4, PT, R144, R106, PT ;  /* 0x0000006a9000720c */ /* 0x000fe20003f86270 */
[----:B------:R-:W-:Y:S01]  /*4ea0*/  BSSY B2, `(.L_x_455) ;  /* 0x0000068000027945 */ /* 0x000fe20003800000 */
[----:B--2---:R-:W-:-:S04]  /*4eb0*/  LOP3.LUT R56, R62, 0x18, R115, 0xf8, !PT ;  /* 0x000000183e387812 */ /* 0x004fc800078ef873 */
[----:B---3--:R-:W-:Y:S01]  /*4ec0*/  LOP3.LUT R56, R56, R58, RZ, 0x3c, !PT ;  /* 0x0000003a38387212 */ /* 0x008fe200078e3cff */
[----:B----4-:R-:W-:-:S04]  /*4ed0*/  IMAD R57, R57, 0x1200, R59 ;  /* 0x0000120039397824 */ /* 0x010fc800078e023b */
[----:B------:R-:W-:-:S04]  /*4ee0*/  IMAD.IADD R56, R57, 0x1, R56 ;  /* 0x0000000139387824 */ /* 0x000fc800078e0238 */
[C---:B------:R-:W-:Y:S02]  /*4ef0*/  IMAD R60, R17.reuse, 0x3600, R56 ;  /* 0x00003600113c7824 */ /* 0x040fe400078e0238 */
[----:B------:R-:W-:Y:S02]  /*4f00*/  IMAD R56, R17, 0x3600, R103 ;  /* 0x0000360011387824 */ /* 0x000fe400078e0267 */
[--C-:B------:R-:W-:Y:S02]  /*4f10*/  IMAD R60, R60, 0x2, R16.reuse ;  /* 0x000000023c3c7824 */ /* 0x100fe400078e0210 */
[----:B------:R-:W-:-:S04]  /*4f20*/  IMAD R56, R56, 0x2, R16 ;  /* 0x0000000238387824 */ /* 0x000fc800078e0210 */
[----:B------:R-:W1:Y:S04]  /*4f30*/  LDS.128 R60, [R60+0x16a00] ;  /* 0x016a00003c3c7984 */ /* 0x000e680000000c00 */
[----:B------:R-:W2:Y:S01]  /*4f40*/  LDS.128 R56, [R56+0x16a00] ;  /* 0x016a000038387984 */ /* 0x000ea20000000c00 */
[----:B------:R-:W-:Y:S05]  /*4f50*/  @P4 BRA `(.L_x_456) ;  /* 0x0000000400704947 */ /* 0x000fea0003800000 */
[--C-:B------:R-:W-:Y:S02]  /*4f60*/  SHF.R.U64 R40, R40, 0x10, R41.reuse ;  /* 0x0000001028287819 */ /* 0x100fe40000001229 */
[----:B------:R-:W-:Y:S02]  /*4f70*/  SHF.R.U32.HI R116, RZ, 0x10, R41 ;  /* 0x00000010ff747819 */ /* 0x000fe40000011629 */
[----:B------:R-:W-:Y:S02]  /*4f80*/  PRMT R40, R117, 0x5432, R40 ;  /* 0x0000543275287816 */ /* 0x000fe40000000028 */
[----:B------:R-:W-:Y:S02]  /*4f90*/  SHF.R.U32.HI R117, RZ, 0x10, R53 ;  /* 0x00000010ff757819 */ /* 0x000fe40000011635 */
[--C-:B------:R-:W-:Y:S02]  /*4fa0*/  SHF.R.U64 R41, R42, 0x10, R43.reuse ;  /* 0x000000102a297819 */ /* 0x100fe4000000122b */
[----:B------:R-:W-:-:S02]  /*4fb0*/  SHF.R.U32.HI R42, RZ, 0x10, R43 ;  /* 0x00000010ff2a7819 */ /* 0x000fc4000001162b */
[----:B------:R-:W-:Y:S02]  /*4fc0*/  SHF.R.U64 R43, R52, 0x10, R53 ;  /* 0x00000010342b7819 */ /* 0x000fe40000001235 */
[--C-:B------:R-:W-:Y:S02]  /*4fd0*/  SHF.R.U64 R52, R54, 0x10, R55.reuse ;  /* 0x0000001036347819 */ /* 0x100fe40000001237 */
[----:B------:R-:W-:Y:S02]  /*4fe0*/  SHF.R.U32.HI R53, RZ, 0x10, R55 ;  /* 0x00000010ff357819 */ /* 0x000fe40000011637 */
[----:B------:R-:W-:Y:S02]  /*4ff0*/  PRMT R117, R129, 0x5410, R117 ;  /* 0x0000541081757816 */ /* 0x000fe40000000075 */
[----:B------:R-:W-:Y:S02]  /*5000*/  PRMT R116, R119, 0x5432, R116 ;  /* 0x0000543277747816 */ /* 0x000fe40000000074 */
[----:B------:R-:W-:-:S02]  /*5010*/  PRMT R43, R120, 0x5410, R43 ;  /* 0x00005410782b7816 */ /* 0x000fc4000000002b */
[----:B------:R-:W-:Y:S01]  /*5020*/  PRMT R52, R120, 0x5432, R52 ;  /* 0x0000543278347816 */ /* 0x000fe20000000034 */
[----:B-1----:R-:W-:Y:S01]  /*5030*/  IMAD.U32 R120, R61, 0x10000, RZ ;  /* 0x000100003d787824 */ /* 0x002fe200078e00ff */
[----:B------:R-:W-:Y:S01]  /*5040*/  PRMT R53, R119, 0x5410, R53 ;  /* 0x0000541077357816 */ /* 0x000fe20000000035 */
[----:B------:R-:W-:Y:S01]  /*5050*/  IMAD.U32 R119, R117, 0x10000, RZ ;  /* 0x0001000075777824 */ /* 0x000fe200078e00ff */
[----:B------:R-:W-:Y:S01]  /*5060*/  PRMT R41, R118, 0x5410, R41 ;  /* 0x0000541076297816 */ /* 0x000fe20000000029 */
[----:B------:R-:W-:Y:S01]  /*5070*/  IMAD.U32 R55, R116, 0x10000, RZ ;  /* 0x0001000074377824 */ /* 0x000fe200078e00ff */
[----:B------:R-:W-:Y:S01]  /*5080*/  PRMT R42, R118, 0x5432, R42 ;  /* 0x00005432762a7816 */ /* 0x000fe2000000002a */
[----:B--2---:R-:W-:Y:S02]  /*5090*/  IMAD.U32 R118, R57, 0x10000, RZ ;  /* 0x0001000039767824 */ /* 0x004fe400078e00ff */
[----:B------:R-:W-:Y:S01]  /*50a0*/  FMUL.FTZ R54, R120, R119 ;  /* 0x0000007778367220 */ /* 0x000fe20000410000 */
[----:B------:R-:W-:-:S02]  /*50b0*/  LOP3.LUT R117, R117, 0xffff0000, RZ, 0xc0, !PT ;  /* 0xffff000075757812 */ /* 0x000fc400078ec0ff */
[----:B------:R-:W-:Y:S01]  /*50c0*/  LOP3.LUT R61, R61, 0xffff0000, RZ, 0xc0, !PT ;  /* 0xffff00003d3d7812 */ /* 0x000fe200078ec0ff */
[-C--:B------:R-:W-:Y:S01]  /*50d0*/  FFMA.FTZ R54, R118, R55.reuse, -R54 ;  /* 0x0000003776367223 */ /* 0x080fe20000010836 */
[----:B------:R-:W-:Y:S01]  /*50e0*/  FMUL.FTZ R55, R120, R55 ;  /* 0x0000003778377220 */ /* 0x000fe20000410000 */
[----:B------:R-:W-:-:S03]  /*50f0*/  LOP3.LUT R116, R116, 0xffff0000, RZ, 0xc0, !PT ;  /* 0xffff000074747812 */ /* 0x000fc600078ec0ff */
[----:B------:R-:W-:Y:S01]  /*5100*/  FFMA.FTZ R55, R118, R119, R55 ;  /* 0x0000007776377223 */ /* 0x000fe20000010037 */
[----:B------:R-:W-:Y:S01]  /*5110*/  LOP3.LUT R118, R57, 0xffff0000, RZ, 0xc0, !PT ;  /* 0xffff000039767812 */ /* 0x000fe200078ec0ff */
[CC--:B------:R-:W-:Y:S01]  /*5120*/  FMUL.FTZ R57, R61.reuse, R117.reuse ;  /* 0x000000753d397220 */ /* 0x0c0fe20000410000 */
[-C--:B------:R-:W-:Y:S01]  /*5130*/  FMUL.FTZ R61, R61, R116.reuse ;  /* 0x000000743d3d7220 */ /* 0x080fe20000410000 */
[C---:B------:R-:W-:Y:S01]  /*5140*/  IMAD.U32 R119, R63.reuse, 0x10000, RZ ;  /* 0x000100003f777824 */ /* 0x040fe200078e00ff */
[----:B------:R-:W-:Y:S01]  /*5150*/  LOP3.LUT R63, R63, 0xffff0000, RZ, 0xc0, !PT ;  /* 0xffff00003f3f7812 */ /* 0x000fe200078ec0ff */
[C---:B------:R-:W-:Y:S01]  /*5160*/  FFMA.FTZ R57, R118.reuse, R116, -R57 ;  /* 0x0000007476397223 */ /* 0x040fe20000010839 */
[----:B------:R-:W-:Y:S01]  /*5170*/  FFMA.FTZ R61, R118, R117, R61 ;  /* 0x00000075763d7223 */ /* 0x000fe2000001003d */
[C---:B------:R-:W-:Y:S01]  /*5180*/  IMAD.U32 R118, R53.reuse, 0x10000, RZ ;  /* 0x0001000035767824 */ /* 0x040fe200078e00ff */
[----:B------:R-:W-:Y:S01]  /*5190*/  LOP3.LUT R53, R53, 0xffff0000, RZ, 0xc0, !PT ;  /* 0xffff000035357812 */ /* 0x000fe200078ec0ff */
[----:B------:R-:W-:Y:S01]  /*51a0*/  IMAD.U32 R117, R59, 0x10000, RZ ;  /* 0x000100003b757824 */ /* 0x000fe200078e00ff */
[----:B------:R-:W-:Y:S01]  /*51b0*/  F2FP.BF16.F32.PACK_AB R57, R57, R54 ;  /* 0x000000363939723e */ /* 0x000fe200000010ff */
[----:B------:R-:W-:-:S02]  /*51c0*/  IMAD.U32 R116, R42, 0x10000, RZ ;  /* 0x000100002a747824 */ /* 0x000fc400078e00ff */
[----:B------:R-:W-:Y:S01]  /*51d0*/  FMUL.FTZ R120, R119, R118 ;  /* 0x0000007677787220 */ /* 0x000fe20000410000 */
[----:B------:R-:W-:Y:S01]  /*51e0*/  F2FP.BF16.F32.PACK_AB R61, R61, R55 ;  /* 0x000000373d3d723e */ /* 0x000fe200000010ff */
[----:B------:R-:W-:Y:S02]  /*51f0*/  IMAD.U32 R54, R60, 0x10000, RZ ;  /* 0x000100003c367824 */ /* 0x000fe400078e00ff */
[-C--:B------:R-:W-:Y:S01]  /*5200*/  FFMA.FTZ R120, R117, R116.reuse, -R120 ;  /* 0x0000007475787223 */ /* 0x080fe20000010878 */
[----:B------:R-:W-:Y:S01]  /*5210*/  FMUL.FTZ R116, R119, R116 ;  /* 0x0000007477747220 */ /* 0x000fe20000410000 */
[C---:B------:R-:W-:Y:S01]  /*5220*/  IMAD.U32 R55, R40.reuse, 0x10000, RZ ;  /* 0x0001000028377824 */ /* 0x040fe200078e00ff */
[----:B------:R-:W-:Y:S02]  /*5230*/  LOP3.LUT R40, R40, 0xffff0000, RZ, 0xc0, !PT ;  /* 0xffff000028287812 */ /* 0x000fe400078ec0ff */
[----:B------:R-:W-:Y:S01]  /*5240*/  FFMA.FTZ R117, R117, R118, R116 ;  /* 0x0000007675757223 */ /* 0x000fe20000010074 */
[----:B------:R-:W-:-:S02]  /*5250*/  LOP3.LUT R116, R42, 0xffff0000, RZ, 0xc0, !PT ;  /* 0xffff00002a747812 */ /* 0x000fc400078ec0ff */
[----:B------:R-:W-:Y:S01]  /*5260*/  LOP3.LUT R42, R59, 0xffff0000, RZ, 0xc0, !PT ;  /* 0xffff00003b2a7812 */ /* 0x000fe200078ec0ff */
[CC--:B------:R-:W-:Y:S02]  /*5270*/  FMUL.FTZ R59, R63.reuse, R53.reuse ;  /* 0x000000353f3b7220 */ /* 0x0c0fe40000410000 */
[-C--:B------:R-:W-:Y:S02]  /*5280*/  FMUL.FTZ R63, R63, R116.reuse ;  /* 0x000000743f3f7220 */ /* 0x080fe40000410000 */
[C---:B------:R-:W-:Y:S02]  /*5290*/  FFMA.FTZ R59, R42.reuse, R116, -R59 ;  /* 0x000000742a3b7223 */ /* 0x040fe4000001083b */
[----:B------:R-:W-:Y:S01]  /*52a0*/  FFMA.FTZ R63, R42, R53, R63 ;  /* 0x000000352a3f7223 */ /* 0x000fe2000001003f */
[C---:B------:R-:W-:Y:S01]  /*52b0*/  IMAD.U32 R53, R43.reuse, 0x10000, RZ ;  /* 0x000100002b357824 */ /* 0x040fe200078e00ff */
[----:B------:R-:W-:Y:S01]  /*52c0*/  LOP3.LUT R43, R43, 0xffff0000, RZ, 0xc0, !PT ;  /* 0xffff00002b2b7812 */ /* 0x000fe200078ec0ff */
[----:B------:R-:W-:Y:S01]  /*52d0*/  IMAD.U32 R42, R56, 0x10000, RZ ;  /* 0x00010000382a7824 */ /* 0x000fe200078e00ff */
[----:B------:R-:W-:Y:S01]  /*52e0*/  F2FP.BF16.F32.PACK_AB R59, R59, R120 ;  /* 0x000000783b3b723e */ /* 0x000fe200000010ff */
[C---:B------:R-:W-:Y:S01]  /*52f0*/  FMUL.FTZ R116, R54.reuse, R53 ;  /* 0x0000003536747220 */ /* 0x040fe20000410000 */
[----:B------:R-:W-:Y:S01]  /*5300*/  FMUL.FTZ R54, R54, R55 ;  /* 0x0000003736367220 */ /* 0x000fe20000410000 */
[----:B------:R-:W-:-:S02]  /*5310*/  F2FP.BF16.F32.PACK_AB R63, R63, R117 ;  /* 0x000000753f3f723e */ /* 0x000fc400000010ff */
[C---:B------:R-:W-:Y:S01]  /*5320*/  FFMA.FTZ R116, R42.reuse, R55, -R116 ;  /* 0x000000372a747223 */ /* 0x040fe20000010874 */
[----:B------:R-:W-:Y:S01]  /*5330*/  FFMA.FTZ R54, R42, R53, R54 ;  /* 0x000000352a367223 */ /* 0x000fe20000010036 */
[----:B------:R-:W-:Y:S01]  /*5340*/  LOP3.LUT R42, R60, 0xffff0000, RZ, 0xc0, !PT ;  /* 0xffff00003c2a7812 */ /* 0x000fe200078ec0ff */
[----:B------:R-:W-:Y:S01]  /*5350*/  IMAD.U32 R60, R62, 0x10000, RZ ;  /* 0x000100003e3c7824 */ /* 0x000fe200078e00ff */
[----:B------:R-:W-:-:S03]  /*5360*/  LOP3.LUT R53, R56, 0xffff0000, RZ, 0xc0, !PT ;  /* 0xffff000038357812 */ /* 0x000fc600078ec0ff */
[C---:B------:R-:W-:Y:S01]  /*5370*/  FMUL.FTZ R55, R42.reuse, R43 ;  /* 0x0000002b2a377220 */ /* 0x040fe20000410000 */
[----:B------:R-:W-:-:S03]  /*5380*/  FMUL.FTZ R42, R42, R40 ;  /* 0x000000282a2a7220 */ /* 0x000fc60000410000 */
[C---:B------:R-:W-:Y:S01]  /*5390*/  FFMA.FTZ R40, R53.reuse, R40, -R55 ;  /* 0x0000002835287223 */ /* 0x040fe20000010837 */
[----:B------:R-:W-:Y:S01]  /*53a0*/  FFMA.FTZ R42, R53, R43, R42 ;  /* 0x0000002b352a7223 */ /* 0x000fe2000001002a */
[C---:B------:R-:W-:Y:S01]  /*53b0*/  IMAD.U32 R53, R52.reuse, 0x10000, RZ ;  /* 0x0001000034357824 */ /* 0x040fe200078e00ff */
[----:B------:R-:W-:Y:S01]  /*53c0*/  LOP3.LUT R52, R52, 0xffff0000, RZ, 0xc0, !PT ;  /* 0xffff000034347812 */ /* 0x000fe200078ec0ff */
[C---:B------:R-:W-:Y:S01]  /*53d0*/  IMAD.U32 R55, R41.reuse, 0x10000, RZ ;  /* 0x0001000029377824 */ /* 0x040fe200078e00ff */
[----:B------:R-:W-:Y:S01]  /*53e0*/  LOP3.LUT R41, R41, 0xffff0000, RZ, 0xc0, !PT ;  /* 0xffff000029297812 */ /* 0x000fe200078ec0ff */
[----:B------:R-:W-:Y:S01]  /*53f0*/  FMUL.FTZ R56, R60, R53 ;  /* 0x000000353c387220 */ /* 0x000fe20000410000 */
[----:B------:R-:W-:Y:S02]  /*5400*/  IMAD.U32 R43, R58, 0x10000, RZ ;  /* 0x000100003a2b7824 */ /* 0x000fe400078e00ff */
[-C--:B------:R-:W-:Y:S01]  /*5410*/  FMUL.FTZ R60, R60, R55.reuse ;  /* 0x000000373c3c7220 */ /* 0x080fe20000410000 */
[----:B------:R-:W-:Y:S01]  /*5420*/  F2FP.BF16.F32.PACK_AB R40, R40, R116 ;  /* 0x000000742828723e */ /* 0x000fe200000010ff */
[----:B------:R-:W-:-:S02]  /*5430*/  FFMA.FTZ R56, R43, R55, -R56 ;  /* 0x000000372b387223 */ /* 0x000fc40000010838 */
[----:B------:R-:W-:Y:S01]  /*5440*/  FFMA.FTZ R60, R43, R53, R60 ;  /* 0x000000352b3c7223 */ /* 0x000fe2000001003c */
[----:B------:R-:W-:Y:S02]  /*5450*/  LOP3.LUT R43, R62, 0xffff0000, RZ, 0xc0, !PT ;  /* 0xffff00003e2b7812 */ /* 0x000fe400078ec0ff */
[----:B------:R-:W-:Y:S02]  /*5460*/  LOP3.LUT R53, R58, 0xffff0000, RZ, 0xc0, !PT ;  /* 0xffff00003a357812 */ /* 0x000fe400078ec0ff */
[----:B------:R-:W-:Y:S01]  /*5470*/  F2FP.BF16.F32.PACK_AB R42, R42, R54 ;  /* 0x000000362a2a723e */ /* 0x000fe200000010ff */
[C---:B------:R-:W-:Y:S01]  /*5480*/  FMUL.FTZ R55, R43.reuse, R52 ;  /* 0x000000342b377220 */ /* 0x040fe20000410000 */
[----:B------:R-:W-:-:S03]  /*5490*/  FMUL.FTZ R43, R43, R41 ;  /* 0x000000292b2b7220 */ /* 0x000fc60000410000 */
[C---:B------:R-:W-:Y:S01]  /*54a0*/  FFMA.FTZ R55, R53.reuse, R41, -R55 ;  /* 0x0000002935377223 */ /* 0x040fe20000010837 */
[----:B------:R-:W-:-:S04]  /*54b0*/  FFMA.FTZ R43, R53, R52, R43 ;  /* 0x00000034352b7223 */ /* 0x000fc8000001002b */
[----:B------:R-:W-:Y:S01]  /*54c0*/  F2FP.BF16.F32.PACK_AB R55, R55, R56 ;  /* 0x000000383737723e */ /* 0x000fe200000010ff */
[----:B------:R-:W-:Y:S01]  /*54d0*/  IMAD.MOV.U32 R56, RZ, RZ, R40 ;  /* 0x000000ffff387224 */ /* 0x000fe200078e0028 */
[----:B------:R-:W-:Y:S01]  /*54e0*/  F2FP.BF16.F32.PACK_AB R43, R43, R60 ;  /* 0x0000003c2b2b723e */ /* 0x000fe200000010ff */
[----:B------:R-:W-:Y:S02]  /*54f0*/  IMAD.MOV.U32 R60, RZ, RZ, R42 ;  /* 0x000000ffff3c7224 */ /* 0x000fe400078e002a */
[----:B------:R-:W-:Y:S02]  /*5500*/  IMAD.MOV.U32 R58, RZ, RZ, R55 ;  /* 0x000000ffff3a7224 */ /* 0x000fe400078e0037 */
[----:B------:R-:W-:-:S07]  /*5510*/  IMAD.MOV.U32 R62, RZ, RZ, R43 ;  /* 0x000000ffff3e7224 */ /* 0x000fce00078e002b */
.L_x_456:
[----:B------:R-:W-:Y:S05]  /*5520*/  BSYNC B2 ;  /* 0x0000000000027941 */ /* 0x000fea0003800000 */
.L_x_455:
[----:B------:R-:W-:-:S13]  /*5530*/  ISETP.GE.AND P4, PT, R115, R110, PT ;  /* 0x0000006e7300720c */ /* 0x000fda0003f86270 */
[--C-:B------:R-:W-:Y:S02]  /*5540*/  @!P4 SHF.R.S32.HI R43, RZ, 0x1f, R115.reuse ;  /* 0x0000001fff2bc819 */ /* 0x100fe40000011473 */
[----:B------:R-:W-:-:S04]  /*5550*/  @!P4 IADD3 R115, P5, P6, R26, R92, R115 ;  /* 0x0000005c1a73c210 */ /* 0x000fc80007ebe073 */
[----:B------:R-:W-:Y:S02]  /*5560*/  @!P4 IADD3.X R43, R3, R111, R43, P5, P6 ;  /* 0x0000006f032bc210 */ /* 0x000fe40002fec42b */
[----:B------:R-:W-:-:S04]  /*5570*/  IADD3 R41, P5, P6, R26, R92, R78 ;  /* 0x0000005c1a297210 */ /* 0x000fc80007ebe04e */
[----:B------:R-:W-:Y:S02]  /*5580*/  IADD3.X R42, R3, R111, R100, P5, P6 ;  /* 0x0000006f032a7210 */ /* 0x000fe40002fec464 */
[----:B------:R-:W-:-:S04]  /*5590*/  LEA R40, P5, R41, R90, 0x1 ;  /* 0x0000005a29287211 */ /* 0x000fc800078a08ff */
[----:B------:R-:W-:Y:S02]  /*55a0*/  LEA.HI.X R41, R41, R91, R42, 0x1, P5 ;  /* 0x0000005b29297211 */ /* 0x000fe400028f0c2a */
[----:B------:R-:W-:-:S03]  /*55b0*/  @!P4 LEA R42, P5, R115, R90, 0x1 ;  /* 0x0000005a732ac211 */ /* 0x000fc600078a08ff */
[----:B--2---:R2:W-:Y:S01]  /*55c0*/  STG.E.128 desc[UR60][R40.64], R56 ;  /* 0x0000003828007986 */ /* 0x0045e2000c101d3c */
[----:B------:R-:W-:-:S05]  /*55d0*/  @!P4 LEA.HI.X R43, R115, R91, R43, 0x1, P5 ;  /* 0x0000005b732bc211 */ /* 0x000fca00028f0c2b */
[----:B-1----:R2:W-:Y:S04]  /*55e0*/  @!P4 STG.E.128 desc[UR60][R42.64], R60 ;  /* 0x0000003c2a00c986 */ /* 0x0025e8000c101d3c */
.L_x_454:
[----:B------:R-:W-:Y:S05]  /*55f0*/  BSYNC B1 ;  /* 0x0000000000017941 */ /* 0x000fea0003800000 */
.L_x_453:
[----:B------:R-:W-:Y:S01]  /*5600*/  ISETP.NE.AND P4, PT, R12, RZ, PT ;  /* 0x000000ff0c00720c */ /* 0x000fe20003f85270 */
[----:B------:R-:W-:-:S12]  /*5610*/  BSSY B1, `(.L_x_457) ;  /* 0x0000084000017945 */ /* 0x000fd80003800000 */
[----:B------:R-:W-:Y:S05]  /*5620*/  @!P4 BRA `(.L_x_458) ;  /* 0x000000080008c947 */ /* 0x000fea0003800000 */
[----:B------:R-:W3:Y:S04]  /*5630*/  LDL R52, [R1+0x48] ;  /* 0x0000480001347983 */ /* 0x000ee80000100800 */
[----:B--2---:R-:W2:Y:S04]  /*5640*/  LDL R42, [R1+0x50] ;  /* 0x00005000012a7983 */ /* 0x004ea80000100800 */
        /* <DEDUP_REMOVED lines=12> */
[----:B---3--:R-:W-:-:S04]  /*5710*/  LOP3.LUT R40, R52, 0x18, R56, 0xf8, !PT ;  /* 0x0000001834287812 */ /* 0x008fc800078ef838 */
[----:B--2---:R-:W-:Y:S01]  /*5720*/  LOP3.LUT R40, R40, R42, RZ, 0x3c, !PT ;  /* 0x0000002a28287212 */ /* 0x004fe200078e3cff */
        /* <DEDUP_REMOVED lines=9> */
[----:B------:R-:W-:Y:S01]  /*57c0*/  SHF.R.U64 R38, R38, 0x10, R39 ;  /* 0x0000001026267819 */ /* 0x000fe20000001227 */
[----:B-1----:R-:W-:Y:S01]  /*57d0*/  IMAD.U32 R61, R53, 0x10000, RZ ;  /* 0x00010000353d7824 */ /* 0x002fe200078e00ff */
[--C-:B------:R-:W-:Y:S01]  /*57e0*/  SHF.R.U32.HI R57, RZ, 0x10, R49.reuse ;  /* 0x00000010ff397819 */ /* 0x100fe20000011631 */
[----:B--2---:R-:W-:Y:S01]  /*57f0*/  IMAD.U32 R59, R41, 0x10000, RZ ;  /* 0x00010000293b7824 */ /* 0x004fe200078e00ff */
[----:B------:R-:W-:Y:S02]  /*5800*/  SHF.R.U64 R48, R48, 0x10, R49 ;  /* 0x0000001030307819 */ /* 0x000fe40000001231 */
[----:B------:R-:W-:Y:S02]  /*5810*/  SHF.R.U64 R49, R50, 0x10, R51 ;  /* 0x0000001032317819 */ /* 0x000fe40000001233 */
[----:B------:R-:W-:Y:S02]  /*5820*/  SHF.R.U64 R36, R36, 0x10, R37 ;  /* 0x0000001024247819 */ /* 0x000fe40000001225 */
[----:B------:R-:W-:-:S02]  /*5830*/  PRMT R50, R127, 0x5432, R38 ;  /* 0x000054327f327816 */ /* 0x000fc40000000026 */
[----:B------:R-:W-:Y:S02]  /*5840*/  SHF.R.U32.HI R37, RZ, 0x10, R37 ;  /* 0x00000010ff257819 */ /* 0x000fe40000011625 */
[----:B------:R-:W-:Y:S02]  /*5850*/  PRMT R38, R126, 0x5410, R57 ;  /* 0x000054107e267816 */ /* 0x000fe40000000039 */
[----:B------:R-:W-:Y:S02]  /*5860*/  PRMT R37, R128, 0x5410, R37 ;  /* 0x0000541080257816 */ /* 0x000fe40000000025 */
[----:B------:R-:W-:Y:S01]  /*5870*/  SHF.R.U32.HI R51, RZ, 0x10, R51 ;  /* 0x00000010ff337819 */ /* 0x000fe20000011633 */
[C---:B------:R-:W-:Y:S01]  /*5880*/  IMAD.U32 R60, R38.reuse, 0x10000, RZ ;  /* 0x00010000263c7824 */ /* 0x040fe200078e00ff */
[----:B------:R-:W-:Y:S01]  /*5890*/  LOP3.LUT R38, R38, 0xffff0000, RZ, 0xc0, !PT ;  /* 0xffff000026267812 */ /* 0x000fe200078ec0ff */
[----:B------:R-:W-:Y:S01]  /*58a0*/  IMAD.U32 R57, R37, 0x10000, RZ ;  /* 0x0001000025397824 */ /* 0x000fe200078e00ff */
[----:B------:R-:W-:Y:S01]  /*58b0*/  LOP3.LUT R53, R53, 0xffff0000, RZ, 0xc0, !PT ;  /* 0xffff000035357812 */ /* 0x000fe200078ec0ff */
[----:B------:R-:W-:Y:S01]  /*58c0*/  FMUL.FTZ R58, R61, R60 ;  /* 0x0000003c3d3a7220 */ /* 0x000fe20000410000 */
[----:B------:R-:W-:-:S02]  /*58d0*/  SHF.R.U32.HI R39, RZ, 0x10, R39 ;  /* 0x00000010ff277819 */ /* 0x000fc40000011627 */
[----:B------:R-:W-:Y:S01]  /*58e0*/  PRMT R51, R125, 0x5410, R51 ;  /* 0x000054107d337816 */ /* 0x000fe20000000033 */
[-C--:B------:R-:W-:Y:S01]  /*58f0*/  FFMA.FTZ R58, R59, R57.reuse, -R58 ;  /* 0x000000393b3a7223 */ /* 0x080fe2000001083a */
[----:B------:R-:W-:Y:S01]  /*5900*/  FMUL.FTZ R57, R61, R57 ;  /* 0x000000393d397220 */ /* 0x000fe20000410000 */
[----:B------:R-:W-:Y:S01]  /*5910*/  LOP3.LUT R41, R41, 0xffff0000, RZ, 0xc0, !PT ;  /* 0xffff000029297812 */ /* 0x000fe200078ec0ff */
[----:B------:R-:W-:Y:S01]  /*5920*/  IMAD.U32 R61, R55, 0x10000, RZ ;  /* 0x00010000373d7824 */ /* 0x000fe200078e00ff */
[----:B------:R-:W-:Y:S01]  /*5930*/  PRMT R39, R127, 0x5410, R39 ;  /* 0x000054107f277816 */ /* 0x000fe20000000027 */
[----:B------:R-:W-:Y:S01]  /*5940*/  FFMA.FTZ R57, R59, R60, R57 ;  /* 0x0000003c3b397223 */ /* 0x000fe20000010039 */
[----:B------:R-:W-:Y:S01]  /*5950*/  LOP3.LUT R59, R37, 0xffff0000, RZ, 0xc0, !PT ;  /* 0xffff0000253b7812 */ /* 0x000fe200078ec0ff */
[----:B------:R-:W-:Y:S01]  /*5960*/  FMUL.FTZ R37, R53, R38 ;  /* 0x0000002635257220 */ /* 0x000fe20000410000 */
[C---:B------:R-:W-:Y:S01]  /*5970*/  IMAD.U32 R60, R51.reuse, 0x10000, RZ ;  /* 0x00010000333c7824 */ /* 0x040fe200078e00ff */
[----:B------:R-:W-:-:S02]  /*5980*/  LOP3.LUT R51, R51, 0xffff0000, RZ, 0xc0, !PT ;  /* 0xffff000033337812 */ /* 0x000fc400078ec0ff */
[-C--:B------:R-:W-:Y:S01]  /*5990*/  FMUL.FTZ R53, R53, R59.reuse ;  /* 0x0000003b35357220 */ /* 0x080fe20000410000 */
[----:B------:R-:W-:Y:S01]  /*59a0*/  FFMA.FTZ R37, R41, R59, -R37 ;  /* 0x0000003b29257223 */ /* 0x000fe20000010825 */
[----:B------:R-:W-:Y:S01]  /*59b0*/  IMAD.U32 R59, R43, 0x10000, RZ ;  /* 0x000100002b3b7824 */ /* 0x000fe200078e00ff */
[----:B------:R-:W-:Y:S01]  /*59c0*/  LOP3.LUT R55, R55, 0xffff0000, RZ, 0xc0, !PT ;  /* 0xffff000037377812 */ /* 0x000fe200078ec0ff */
[----:B------:R-:W-:Y:S01]  /*59d0*/  FFMA.FTZ R38, R41, R38, R53 ;  /* 0x0000002629267223 */ /* 0x000fe20000010035 */
[----:B------:R-:W-:Y:S02]  /*59e0*/  IMAD.U32 R53, R39, 0x10000, RZ ;  /* 0x0001000027357824 */ /* 0x000fe400078e00ff */
[----:B------:R-:W-:Y:S01]  /*59f0*/  FMUL.FTZ R41, R61, R60 ;  /* 0x0000003c3d297220 */ /* 0x000fe20000410000 */
[----:B------:R-:W-:Y:S02]  /*5a00*/  PRMT R48, R126, 0x5432, R48 ;  /* 0x000054327e307816 */ /* 0x000fe40000000030 */
[----:B------:R-:W-:Y:S01]  /*5a10*/  PRMT R36, R128, 0x5432, R36 ;  /* 0x0000543280247816 */ /* 0x000fe20000000024 */
[-C--:B------:R-:W-:Y:S01]  /*5a20*/  FFMA.FTZ R41, R59, R53.reuse, -R41 ;  /* 0x000000353b297223 */ /* 0x080fe20000010829 */
[----:B------:R-:W-:Y:S01]  /*5a30*/  FMUL.FTZ R53, R61, R53 ;  /* 0x000000353d357220 */ /* 0x000fe20000410000 */
[----:B------:R-:W-:-:S02]  /*5a40*/  F2FP.BF16.F32.PACK_AB R38, R38, R57 ;  /* 0x000000392626723e */ /* 0x000fc400000010ff */
[----:B------:R-:W-:Y:S01]  /*5a50*/  PRMT R49, R125, 0x5432, R49 ;  /* 0x000054327d317816 */ /* 0x000fe20000000031 */
[----:B------:R-:W-:Y:S01]  /*5a60*/  FFMA.FTZ R53, R59, R60, R53 ;  /* 0x0000003c3b357223 */ /* 0x000fe20000010035 */
[----:B------:R-:W-:Y:S02]  /*5a70*/  LOP3.LUT R59, R39, 0xffff0000, RZ, 0xc0, !PT ;  /* 0xffff0000273b7812 */ /* 0x000fe400078ec0ff */
[----:B------:R-:W-:Y:S01]  /*5a80*/  LOP3.LUT R39, R43, 0xffff0000, RZ, 0xc0, !PT ;  /* 0xffff00002b277812 */ /* 0x000fe200078ec0ff */
[----:B------:R-:W-:Y:S01]  /*5a90*/  FMUL.FTZ R43, R55, R51 ;  /* 0x00000033372b7220 */ /* 0x000fe20000410000 */
[----:B------:R-:W-:Y:S01]  /*5aa0*/  F2FP.BF16.F32.PACK_AB R37, R37, R58 ;  /* 0x0000003a2525723e */ /* 0x000fe200000010ff */
[-C--:B------:R-:W-:Y:S02]  /*5ab0*/  FMUL.FTZ R55, R55, R59.reuse ;  /* 0x0000003b37377220 */ /* 0x080fe40000410000 */
[C---:B------:R-:W-:Y:S02]  /*5ac0*/  FFMA.FTZ R43, R39.reuse, R59, -R43 ;  /* 0x0000003b272b7223 */ /* 0x040fe4000001082b */
[----:B------:R-:W-:Y:S01]  /*5ad0*/  FFMA.FTZ R55, R39, R51, R55 ;  /* 0x0000003327377223 */ /* 0x000fe20000010037 */
[----:B------:R-:W-:-:S02]  /*5ae0*/  IMAD.U32 R51, R52, 0x10000, RZ ;  /* 0x0001000034337824 */ /* 0x000fc400078e00ff */
[----:B------:R-:W-:Y:S01]  /*5af0*/  F2FP.BF16.F32.PACK_AB R43, R43, R41 ;  /* 0x000000292b2b723e */ /* 0x000fe200000010ff */
[----:B------:R-:W-:Y:S01]  /*5b00*/  IMAD.U32 R41, R48, 0x10000, RZ ;  /* 0x0001000030297824 */ /* 0x000fe200078e00ff */
[----:B------:R-:W-:Y:S01]  /*5b10*/  F2FP.BF16.F32.PACK_AB R55, R55, R53 ;  /* 0x000000353737723e */ /* 0x000fe200000010ff */
[----:B------:R-:W-:Y:S01]  /*5b20*/  IMAD.U32 R53, R36, 0x10000, RZ ;  /* 0x0001000024357824 */ /* 0x000fe200078e00ff */
[----:B------:R-:W-:Y:S01]  /*5b30*/  LOP3.LUT R48, R48, 0xffff0000, RZ, 0xc0, !PT ;  /* 0xffff000030307812 */ /* 0x000fe200078ec0ff */
[C---:B------:R-:W-:Y:S01]  /*5b40*/  FMUL.FTZ R57, R51.reuse, R41 ;  /* 0x0000002933397220 */ /* 0x040fe20000410000 */
[----:B------:R-:W-:Y:S02]  /*5b50*/  IMAD.U32 R39, R40, 0x10000, RZ ;  /* 0x0001000028277824 */ /* 0x000fe400078e00ff */
[-C--:B------:R-:W-:Y:S01]  /*5b60*/  FMUL.FTZ R51, R51, R53.reuse ;  /* 0x0000003533337220 */ /* 0x080fe20000410000 */
[----:B------:R-:W-:Y:S01]  /*5b70*/  LOP3.LUT R36, R36, 0xffff0000, RZ, 0xc0, !PT ;  /* 0xffff000024247812 */ /* 0x000fe200078ec0ff */
[----:B------:R-:W-:-:S02]  /*5b80*/  FFMA.FTZ R57, R39, R53, -R57 ;  /* 0x0000003527397223 */ /* 0x000fc40000010839 */
        /* <DEDUP_REMOVED lines=10> */
[----:B------:R-:W-:Y:S01]  /*5c30*/  IMAD.U32 R48, R50, 0x10000, RZ ;  /* 0x0001000032307824 */ /* 0x000fe200078e00ff */
[----:B------:R-:W-:Y:S01]  /*5c40*/  F2FP.BF16.F32.PACK_AB R36, R36, R57 ;  /* 0x000000392424723e */ /* 0x000fe200000010ff */
[C---:B------:R-:W-:Y:S01]  /*5c50*/  FMUL.FTZ R52, R53.reuse, R41 ;  /* 0x0000002935347220 */ /* 0x040fe20000410000 */
[C---:B------:R-:W-:Y:S02]  /*5c60*/  IMAD.U32 R40, R42.reuse, 0x10000, RZ ;  /* 0x000100002a287824 */ /* 0x040fe400078e00ff */
[-C--:B------:R-:W-:Y:S01]  /*5c70*/  FMUL.FTZ R53, R53, R48.reuse ;  /* 0x0000003035357220 */ /* 0x080fe20000410000 */
[----:B------:R-:W-:Y:S01]  /*5c80*/  LOP3.LUT R42, R42, 0xffff0000, RZ, 0xc0, !PT ;  /* 0xffff00002a2a7812 */ /* 0x000fe200078ec0ff */
[----:B------:R-:W-:-:S02]  /*5c90*/  FFMA.FTZ R52, R40, R48, -R52 ;  /* 0x0000003028347223 */ /* 0x000fc40000010834 */
[----:B------:R-:W-:Y:S01]  /*5ca0*/  FFMA.FTZ R53, R40, R41, R53 ;  /* 0x0000002928357223 */ /* 0x000fe20000010035 */
[----:B------:R-:W-:Y:S02]  /*5cb0*/  LOP3.LUT R40, R54, 0xffff0000, RZ, 0xc0, !PT ;  /* 0xffff000036287812 */ /* 0x000fe400078ec0ff */
[----:B------:R-:W-:Y:S02]  /*5cc0*/  LOP3.LUT R41, R50, 0xffff0000, RZ, 0xc0, !PT ;  /* 0xffff000032297812 */ /* 0x000fe400078ec0ff */
[----:B------:R-:W-:Y:S01]  /*5cd0*/  F2FP.BF16.F32.PACK_AB R39, R39, R51 ;  /* 0x000000332727723e */ /* 0x000fe200000010ff */
[C---:B------:R-:W-:Y:S02]  /*5ce0*/  FMUL.FTZ R59, R40.reuse, R49 ;  /* 0x00000031283b7220 */ /* 0x040fe40000410000 */
[-C--:B------:R-:W-:Y:S02]  /*5cf0*/  FMUL.FTZ R40, R40, R41.reuse ;  /* 0x0000002928287220 */ /* 0x080fe40000410000 */
[----:B------:R-:W-:Y:S01]  /*5d00*/  FFMA.FTZ R59, R42, R41, -R59 ;  /* 0x000000292a3b7223 */ /* 0x000fe2000001083b */
[----:B------:R-:W-:-:S02]  /*5d10*/  IMAD.MOV.U32 R41, RZ, RZ, R37 ;  /* 0x000000ffff297224 */ /* 0x000fc400078e0025 */
[----:B------:R-:W-:Y:S02]  /*5d20*/  FFMA.FTZ R40, R42, R49, R40 ;  /* 0x000000312a287223 */ /* 0x000fe40000010028 */
[----:B------:R-:W-:Y:S01]  /*5d30*/  F2FP.BF16.F32.PACK_AB R42, R59, R52 ;  /* 0x000000343b2a723e */ /* 0x000fe200000010ff */
[----:B------:R-:W-:Y:S02]  /*5d40*/  IMAD.MOV.U32 R52, RZ, RZ, R39 ;  /* 0x000000ffff347224 */ /* 0x000fe400078e0027 */
[----:B------:R-:W-:Y:S01]  /*5d50*/  F2FP.BF16.F32.PACK_AB R54, R40, R53 ;  /* 0x000000352836723e */ /* 0x000fe200000010ff */
[----:B------:R-:W-:Y:S02]  /*5d60*/  IMAD.MOV.U32 R40, RZ, RZ, R36 ;  /* 0x000000ffff287224 */ /* 0x000fe400078e0024 */
[----:B------:R-:W-:-:S07]  /*5d70*/  IMAD.MOV.U32 R53, RZ, RZ, R38 ;  /* 0x000000ffff357224 */ /* 0x000fce00078e0026 */
.L_x_460:
[----:B------:R-:W-:Y:S05]  /*5d80*/  BSYNC B2 ;  /* 0x0000000000027941 */ /* 0x000fea0003800000 */
.L_x_459:
        /* <DEDUP_REMOVED lines=12> */
.L_x_458:
[----:B------:R-:W-:Y:S05]  /*5e50*/  BSYNC B1 ;  /* 0x0000000000017941 */ /* 0x000fea0003800000 */
.L_x_457:
[----:B------:R-:W-:-:S13]  /*5e60*/  ISETP.NE.AND P4, PT, R13, RZ, PT ;  /* 0x000000ff0d00720c */ /* 0x000fda0003f85270 */
[----:B------:R-:W-:Y:S05]  /*5e70*/  @!P4 BRA `(.L_x_425) ;  /* 0x0000000800acc947 */ /* 0x000fea0003800000 */
[----:B---3--:R-:W3:Y:S04]  /*5e80*/  LDL R36, [R1+0x4c] ;  /* 0x00004c0001247983 */ /* 0x008ee80000100800 */
[----:B------:R-:W2:Y:S04]  /*5e90*/  LDL R39, [R1+0x48] ;  /* 0x0000480001277983 */ /* 0x000ea80000100800 */
[----:B------:R-:W4:Y:S04]  /*5ea0*/  LDL R38, [R1+0x54] ;  /* 0x0000540001267983 */ /* 0x000f280000100800 */
[----:B------:R-:W5:Y:S01]  /*5eb0*/  LDL R37, [R1+0x50] ;  /* 0x0000500001257983 */ /* 0x000f620000100800 */
[----:B------:R-:W-:Y:S01]  /*5ec0*/  BSSY B1, `(.L_x_461) ;  /* 0x000007c000017945 */ /* 0x000fe20003800000 */
[----:B---3--:R-:W-:-:S02]  /*5ed0*/  LOP3.LUT P6, RZ, R36, 0x1, RZ, 0xc0, !PT ;  /* 0x0000000124ff7812 */ /* 0x008fc400078cc0ff */
[----:B------:R-:W-:Y:S01]  /*5ee0*/  IADD3 R36, P4, P5, R26, R92, R10 ;  /* 0x0000005c1a247210 */ /* 0x000fe20007d9e00a */
[----:B--2---:R-:W-:Y:S02]  /*5ef0*/  IMAD.MOV.U32 R40, RZ, RZ, R39 ;  /* 0x000000ffff287224 */ /* 0x004fe400078e0027 */
[----:B----4-:R-:W-:Y:S01]  /*5f00*/  IMAD.MOV.U32 R39, RZ, RZ, R38 ;  /* 0x000000ffff277224 */ /* 0x010fe200078e0026 */
[----:B------:R-:W-:Y:S01]  /*5f10*/  SEL R114, R107, R114, !P6 ;  /* 0x000000726b727207 */ /* 0x000fe20007000000 */
[----:B-----5:R-:W-:Y:S01]  /*5f20*/  IMAD.MOV.U32 R38, RZ, RZ, R37 ;  /* 0x000000ffff267224 */ /* 0x020fe200078e0025 */
[----:B------:R-:W-:Y:S02]  /*5f30*/  IADD3.X R37, R3, R111, R98, P4, P5 ;  /* 0x0000006f03257210 */ /* 0x000fe400027ea462 */
[----:B------:R-:W-:-:S04]  /*5f40*/  LEA R48, P4, R36, R90, 0x1 ;  /* 0x0000005a24307211 */ /* 0x000fc800078808ff */
[----:B------:R-:W-:Y:S02]  /*5f50*/  LEA.HI.X R49, R36, R91, R37, 0x1, P4 ;  /* 0x0000005b24317211 */ /* 0x000fe400020f0c25 */
[----:B------:R-:W-:-:S04]  /*5f60*/  SHF.R.S32.HI R37, RZ, 0x1f, R114 ;  /* 0x0000001fff257819 */ /* 0x000fc80000011472 */
[----:B------:R-:W-:-:S04]  /*5f70*/  LEA.HI R37, R37, R114, RZ, 0x4 ;  /* 0x0000007225257211 */ /* 0x000fc800078f20ff */
[----:B------:R-:W-:-:S04]  /*5f80*/  SHF.R.S32.HI R36, RZ, 0x4, R37 ;  /* 0x00000004ff247819 */ /* 0x000fc80000011425 */
[----:B------:R-:W-:-:S04]  /*5f90*/  LEA.HI.SX32 R36, R9, R36, 0x1d ;  /* 0x0000002409247211 */ /* 0x000fc800078feaff */
[----:B------:R-:W-:Y:S01]  /*5fa0*/  SHF.R.S32.HI R37, RZ, 0x1f, R36 ;  /* 0x0000001fff257819 */ /* 0x000fe20000011424 */
[----:B------:R-:W-:-:S03]  /*5fb0*/  IMAD.SHL.U32 R51, R36, 0x8, RZ ;  /* 0x0000000824337824 */ /* 0x000fc600078e00ff */
[----:B------:R-:W-:Y:S02]  /*5fc0*/  LEA.HI R37, R37, R36, RZ, 0x2 ;  /* 0x0000002425257211 */ /* 0x000fe400078f10ff */
[----:B------:R-:W-:Y:S02]  /*5fd0*/  LOP3.LUT R36, R40, 0x18, R51, 0xf8, !PT ;  /* 0x0000001828247812 */ /* 0x000fe400078ef833 */
[----:B------:R-:W-:Y:S02]  /*5fe0*/  SHF.R.S32.HI R37, RZ, 0x2, R37 ;  /* 0x00000002ff257819 */ /* 0x000fe40000011425 */
[----:B------:R-:W-:-:S03]  /*5ff0*/  LOP3.LUT R36, R36, R38, RZ, 0x3c, !PT ;  /* 0x0000002624247212 */ /* 0x000fc600078e3cff */
[----:B------:R-:W-:-:S04]  /*6000*/  IMAD R37, R37, 0x1200, R39 ;  /* 0x0000120025257824 */ /* 0x000fc800078e0227 */
[----:B------:R-:W-:Y:S02]  /*6010*/  IMAD.IADD R36, R37, 0x1, R36 ;  /* 0x0000000125247824 */ /* 0x000fe400078e0224 */
[C---:B------:R-:W-:Y:S02]  /*6020*/  IMAD R37, R17.reuse, 0x3600, R101 ;  /* 0x0000360011257824 */ /* 0x040fe400078e0265 */
[----:B------:R-:W-:Y:S02]  /*6030*/  IMAD R39, R17, 0x3600, R36 ;  /* 0x0000360011277824 */ /* 0x000fe400078e0224 */
[--C-:B------:R-:W-:Y:S02]  /*6040*/  IMAD R37, R37, 0x2, R16.reuse ;  /* 0x0000000225257824 */ /* 0x100fe400078e0210 */
[----:B------:R-:W-:-:S04]  /*6050*/  IMAD R40, R39, 0x2, R16 ;  /* 0x0000000227287824 */ /* 0x000fc800078e0210 */
[----:B------:R-:W1:Y:S04]  /*6060*/  LDS.128 R36, [R37+0x16a00] ;  /* 0x016a000025247984 */ /* 0x000e680000000c00 */
[----:B------:R-:W2:Y:S01]  /*6070*/  LDS.128 R40, [R40+0x16a00] ;  /* 0x016a000028287984 */ /* 0x000ea20000000c00 */
[----:B------:R-:W-:-:S13]  /*6080*/  ISETP.GE.AND P4, PT, R4, R106, PT ;  /* 0x0000006a0400720c */ /* 0x000fda0003f86270 */
[----:B------:R-:W-:Y:S05]  /*6090*/  @P4 BRA `(.L_x_462) ;  /* 0x0000000400784947 */ /* 0x000fea0003800000 */
[----:B------:R-:W-:Y:S01]  /*60a0*/  SHF.R.U32.HI R53, RZ, 0x10, R45 ;  /* 0x00000010ff357819 */ /* 0x000fe2000001162d */
[----:B--2---:R-:W-:Y:S01]  /*60b0*/  IMAD.U32 R52, R41, 0x10000, RZ ;  /* 0x0001000029347824 */ /* 0x004fe200078e00ff */
[----:B------:R-:W-:Y:S01]  /*60c0*/  SHF.R.U32.HI R55, RZ, 0x10, R33 ;  /* 0x00000010ff377819 */ /* 0x000fe20000011621 */
[----:B-1----:R-:W-:Y:S01]  /*60d0*/  IMAD.U32 R50, R37, 0x10000, RZ ;  /* 0x0001000025327824 */ /* 0x002fe200078e00ff */
[----:B------:R-:W-:Y:S02]  /*60e0*/  PRMT R53, R124, 0x5432, R53 ;  /* 0x000054327c357816 */ /* 0x000fe40000000035 */
[----:B------:R-:W-:Y:S02]  /*60f0*/  PRMT R54, R122, 0x5432, R55 ;  /* 0x000054327a367816 */ /* 0x000fe40000000037 */
[----:B------:R-:W-:Y:S01]  /*6100*/  LOP3.LUT R41, R41, 0xffff0000, RZ, 0xc0, !PT ;  /* 0xffff000029297812 */ /* 0x000fe200078ec0ff */
[----:B------:R-:W-:Y:S01]  /*6110*/  IMAD.U32 R57, R53, 0x10000, RZ ;  /* 0x0001000035397824 */ /* 0x000fe200078e00ff */
[----:B------:R-:W-:Y:S01]  /*6120*/  LOP3.LUT R37, R37, 0xffff0000, RZ, 0xc0, !PT ;  /* 0xffff000025257812 */ /* 0x000fe200078ec0ff */
[C---:B------:R-:W-:Y:S01]  /*6130*/  IMAD.U32 R55, R54.reuse, 0x10000, RZ ;  /* 0x0001000036377824 */ /* 0x040fe200078e00ff */
[----:B------:R-:W-:Y:S01]  /*6140*/  LOP3.LUT R54, R54, 0xffff0000, RZ, 0xc0, !PT ;  /* 0xffff000036367812 */ /* 0x000fe200078ec0ff */
[----:B------:R-:W-:Y:S01]  /*6150*/  FMUL.FTZ R59, R52, R57 ;  /* 0x00000039343b7220 */ /* 0x000fe20000410000 */
[----:B------:R-:W-:Y:S01]  /*6160*/  SHF.R.U64 R45, R44, 0x10, R45 ;  /* 0x000000102c2d7819 */ /* 0x000fe2000000122d */
[-C--:B------:R-:W-:Y:S01]  /*6170*/  FMUL.FTZ R56, R52, R55.reuse ;  /* 0x0000003734387220 */ /* 0x080fe20000410000 */
[----:B------:R-:W-:Y:S01]  /*6180*/  SHF.R.U64 R46, R46, 0x10, R47 ;  /* 0x000000102e2e7819 */ /* 0x000fe2000000122f */
[----:B------:R-:W-:Y:S01]  /*6190*/  FFMA.FTZ R52, R50, R55, -R59 ;  /* 0x0000003732347223 */ /* 0x000fe2000001083b */
[----:B------:R-:W-:-:S02]  /*61a0*/  IMAD.U32 R55, R39, 0x10000, RZ ;  /* 0x0001000027377824 */ /* 0x000fc400078e00ff */
[----:B------:R-:W-:Y:S01]  /*61b0*/  FFMA.FTZ R50, R50, R57, R56 ;  /* 0x0000003932327223 */ /* 0x000fe20000010038 */
[----:B------:R-:W-:Y:S01]  /*61c0*/  LOP3.LUT R56, R53, 0xffff0000, RZ, 0xc0, !PT ;  /* 0xffff000035387812 */ /* 0x000fe200078ec0ff */
[----:B------:R-:W-:Y:S01]  /*61d0*/  FMUL.FTZ R53, R41, R54 ;  /* 0x0000003629357220 */ /* 0x000fe20000410000 */
[----:B------:R-:W-:Y:S01]  /*61e0*/  IMAD.U32 R57, R43, 0x10000, RZ ;  /* 0x000100002b397824 */ /* 0x000fe200078e00ff */
[----:B------:R-:W-:Y:S02]  /*61f0*/  PRMT R124, R124, 0x5410, R45 ;  /* 0x000054107c7c7816 */ /* 0x000fe4000000002d */
[----:B------:R-:W-:Y:S01]  /*6200*/  FMUL.FTZ R58, R41, R56 ;  /* 0x00000038293a7220 */ /* 0x000fe20000410000 */
[----:B------:R-:W-:-:S03]  /*6210*/  SHF.R.U64 R34, R34, 0x10, R35 ;  /* 0x0000001022227819 */ /* 0x000fc60000001223 */
[C---:B------:R-:W-:Y:S01]  /*6220*/  FFMA.FTZ R41, R37.reuse, R54, -R58 ;  /* 0x0000003625297223 */ /* 0x040fe2000001083a */
[----:B------:R-:W-:Y:S01]  /*6230*/  FFMA.FTZ R37, R37, R56, R53 ;  /* 0x0000003825257223 */ /* 0x000fe20000010035 */
[----:B------:R-:W-:Y:S02]  /*6240*/  SHF.R.U32.HI R56, RZ, 0x10, R47 ;  /* 0x00000010ff387819 */ /* 0x000fe4000001162f */
[----:B------:R-:W-:Y:S01]  /*6250*/  SHF.R.U32.HI R54, RZ, 0x10, R35 ;  /* 0x00000010ff367819 */ /* 0x000fe20000011623 */
[----:B------:R-:W-:Y:S01]  /*6260*/  IMAD.U32 R35, R38, 0x10000, RZ ;  /* 0x0001000026237824 */ /* 0x000fe200078e00ff */
[----:B------:R-:W-:Y:S02]  /*6270*/  PRMT R56, R123, 0x5432, R56 ;  /* 0x000054327b387816 */ /* 0x000fe40000000038 */
[----:B------:R-:W-:Y:S02]  /*6280*/  PRMT R53, R121, 0x5432, R54 ;  /* 0x0000543279357816 */ /* 0x000fe40000000036 */
[----:B------:R-:W-:Y:S01]  /*6290*/  LOP3.LUT R47, R124, 0xffff0000, RZ, 0xc0, !PT ;  /* 0xffff00007c2f7812 */ /* 0x000fe200078ec0ff */
[C---:B------:R-:W-:Y:S01]  /*62a0*/  IMAD.U32 R58, R56.reuse, 0x10000, RZ ;  /* 0x00010000383a7824 */ /* 0x040fe200078e00ff */
[----:B------:R-:W-:Y:S01]  /*62b0*/  LOP3.LUT R56, R56, 0xffff0000, RZ, 0xc0, !PT ;  /* 0xffff000038387812 */ /* 0x000fe200078ec0ff */
[C---:B------:R-:W-:Y:S01]  /*62c0*/  IMAD.U32 R54, R53.reuse, 0x10000, RZ ;  /* 0x0001000035367824 */ /* 0x040fe200078e00ff */
[----:B------:R-:W-:Y:S01]  /*62d0*/  LOP3.LUT R53, R53, 0xffff0000, RZ, 0xc0, !PT ;  /* 0xffff000035357812 */ /* 0x000fe200078ec0ff */
[----:B------:R-:W-:Y:S01]  /*62e0*/  FMUL.FTZ R60, R57, R58 ;  /* 0x0000003a393c7220 */ /* 0x000fe20000410000 */
[----:B------:R-:W-:Y:S01]  /*62f0*/  PRMT R123, R123, 0x5410, R46 ;  /* 0x000054107b7b7816 */ /* 0x000fe2000000002e */
[-C--:B------:R-:W-:Y:S01]  /*6300*/  FMUL.FTZ R57, R57, R54.reuse ;  /* 0x0000003639397220 */ /* 0x080fe20000410000 */
[----:B------:R-:W-:Y:S01]  /*6310*/  PRMT R121, R121, 0x5410, R34 ;  /* 0x0000541079797816 */ /* 0x000fe20000000022 */
[C---:B------:R-:W-:Y:S01]  /*6320*/  FFMA.FTZ R54, R55.reuse, R54, -R60 ;  /* 0x0000003637367223 */ /* 0x040fe2000001083c */
[----:B------:R-:W-:Y:S01]  /*6330*/  LOP3.LUT R38, R38, 0xffff0000, RZ, 0xc0, !PT ;  /* 0xffff000026267812 */ /* 0x000fe200078ec0ff */
[----:B------:R-:W-:Y:S01]  /*6340*/  FFMA.FTZ R55, R55, R58, R57 ;  /* 0x0000003a37377223 */ /* 0x000fe20000010039 */
[----:B------:R-:W-:-:S02]  /*6350*/  SHF.R.U64 R57, R32, 0x10, R33 ;  /* 0x0000001020397819 */ /* 0x000fc40000001221 */
[----:B------:R-:W-:Y:S02]  /*6360*/  LOP3.LUT R33, R43, 0xffff0000, RZ, 0xc0, !PT ;  /* 0xffff00002b217812 */ /* 0x000fe400078ec0ff */
[----:B------:R-:W-:Y:S02]  /*6370*/  LOP3.LUT R32, R39, 0xffff0000, RZ, 0xc0, !PT ;  /* 0xffff000027207812 */ /* 0x000fe400078ec0ff */
[----:B------:R-:W-:Y:S01]  /*6380*/  PRMT R122, R122, 0x5410, R57 ;  /* 0x000054107a7a7816 */ /* 0x000fe20000000039 */
[C---:B------:R-:W-:Y:S01]  /*6390*/  FMUL.FTZ R39, R33.reuse, R56 ;  /* 0x0000003821277220 */ /* 0x040fe20000410000 */
[-C--:B------:R-:W-:Y:S01]  /*63a0*/  FMUL.FTZ R43, R33, R53.reuse ;  /* 0x00000035212b7220 */ /* 0x080fe20000410000 */
[----:B------:R-:W-:Y:S02]  /*63b0*/  F2FP.BF16.F32.PACK_AB R41, R41, R52 ;  /* 0x000000342929723e */ /* 0x000fe400000010ff */
[C---:B------:R-:W-:Y:S01]  /*63c0*/  FFMA.FTZ R33, R32.reuse, R53, -R39 ;  /* 0x0000003520217223 */ /* 0x040fe20000010827 */
[----:B------:R-:W-:Y:S01]  /*63d0*/  FFMA.FTZ R32, R32, R56, R43 ;  /* 0x0000003820207223 */ /* 0x000fe2000001002b */
[----:B------:R-:W-:Y:S01]  /*63e0*/  IMAD.U32 R43, R40, 0x10000, RZ ;  /* 0x00010000282b7824 */ /* 0x000fe200078e00ff */
[----:B------:R-:W-:Y:S01]  /*63f0*/  F2FP.BF16.F32.PACK_AB R50, R37, R50 ;  /* 0x000000322532723e */ /* 0x000fe200000010ff */
[----:B------:R-:W-:Y:S01]  /*6400*/  IMAD.U32 R56, R124, 0x10000, RZ ;  /* 0x000100007c387824 */ /* 0x000fe200078e00ff */
[----:B------:R-:W-:Y:S01]  /*6410*/  F2FP.BF16.F32.PACK_AB R33, R33, R54 ;  /* 0x000000362121723e */ /* 0x000fe200000010ff */
[----:B------:R-:W-:Y:S01]  /*6420*/  IMAD.U32 R44, R122, 0x10000, RZ ;  /* 0x000100007a2c7824 */ /* 0x000fe200078e00ff */
[----:B------:R-:W-:Y:S01]  /*6430*/  F2FP.BF16.F32.PACK_AB R32, R32, R55 ;  /* 0x000000372020723e */ /* 0x000fe200000010ff */
[----:B------:R-:W-:-:S02]  /*6440*/  IMAD.U32 R39, R36, 0x10000, RZ ;  /* 0x0001000024277824 */ /* 0x000fc400078e00ff */
[C---:B------:R-:W-:Y:S01]  /*6450*/  FMUL.FTZ R58, R43.reuse, R56 ;  /* 0x000000382b3a7220 */ /* 0x040fe20000410000 */
[-C--:B------:R-:W-:Y:S01]  /*6460*/  FMUL.FTZ R45, R43, R44.reuse ;  /* 0x0000002c2b2d7220 */ /* 0x080fe20000410000 */
[----:B------:R-:W-:Y:S01]  /*6470*/  LOP3.LUT R36, R36, 0xffff0000, RZ, 0xc0, !PT ;  /* 0xffff000024247812 */ /* 0x000fe200078ec0ff */
[----:B------:R-:W-:Y:S02]  /*6480*/  IMAD.MOV.U32 R37, RZ, RZ, R41 ;  /* 0x000000ffff257224 */ /* 0x000fe400078e0029 */
[C---:B------:R-:W-:Y:S01]  /*6490*/  FFMA.FTZ R43, R39.reuse, R44, -R58 ;  /* 0x0000002c272b7223 */ /* 0x040fe2000001083a */
[----:B------:R-:W-:Y:S01]  /*64a0*/  FFMA.FTZ R39, R39, R56, R45 ;  /* 0x0000003827277223 */ /* 0x000fe2000001002d */
[----:B------:R-:W-:Y:S01]  /*64b0*/  LOP3.LUT R44, R40, 0xffff0000, RZ, 0xc0, !PT ;  /* 0xffff0000282c7812 */ /* 0x000fe200078ec0ff */
[----:B------:R-:W-:Y:S01]  /*64c0*/  IMAD.U32 R40, R42, 0x10000, RZ ;  /* 0x000100002a287824 */ /* 0x000fe200078e00ff */
[----:B------:R-:W-:Y:S01]  /*64d0*/  LOP3.LUT R45, R122, 0xffff0000, RZ, 0xc0, !PT ;  /* 0xffff00007a2d7812 */ /* 0x000fe200078ec0ff */
[----:B------:R-:W-:Y:S01]  /*64e0*/  IMAD.MOV.U32 R41, RZ, RZ, R50 ;  /* 0x000000ffff297224 */ /* 0x000fe200078e0032 */
[----:B------:R-:W-:Y:S01]  /*64f0*/  LOP3.LUT R42, R42, 0xffff0000, RZ, 0xc0, !PT ;  /* 0xffff00002a2a7812 */ /* 0x000fe200078ec0ff */
[----:B------:R-:W-:-:S02]  /*6500*/  FMUL.FTZ R53, R44, R47 ;  /* 0x0000002f2c357220 */ /* 0x000fc40000410000 */
[-C--:B------:R-:W-:Y:S02]  /*6510*/  FMUL.FTZ R44, R44, R45.reuse ;  /* 0x0000002d2c2c7220 */ /* 0x080fe40000410000 */
[C---:B------:R-:W-:Y:S01]  /*6520*/  FFMA.FTZ R34, R36.reuse, R45, -R53 ;  /* 0x0000002d24227223 */ /* 0x040fe20000010835 */
[----:B------:R-:W-:Y:S02]  /*6530*/  IMAD.U32 R45, R123, 0x10000, RZ ;  /* 0x000100007b2d7824 */ /* 0x000fe400078e00ff */
[----:B------:R-:W-:Y:S01]  /*6540*/  FFMA.FTZ R36, R36, R47, R44 ;  /* 0x0000002f24247223 */ /* 0x000fe2000001002c */
[----:B------:R-:W-:Y:S01]  /*6550*/  IMAD.U32 R44, R121, 0x10000, RZ ;  /* 0x00010000792c7824 */ /* 0x000fe200078e00ff */
[----:B------:R-:W-:Y:S01]  /*6560*/  LOP3.LUT R123, R123, 0xffff0000, RZ, 0xc0, !PT ;  /* 0xffff00007b7b7812 */ /* 0x000fe200078ec0ff */
[C---:B------:R-:W-:Y:S01]  /*6570*/  FMUL.FTZ R46, R40.reuse, R45 ;  /* 0x0000002d282e7220 */ /* 0x040fe20000410000 */
[----:B------:R-:W-:Y:S01]  /*6580*/  LOP3.LUT R121, R121, 0xffff0000, RZ, 0xc0, !PT ;  /* 0xffff000079797812 */ /* 0x000fe200078ec0ff */
[-C--:B------:R-:W-:Y:S01]  /*6590*/  FMUL.FTZ R40, R40, R44.reuse ;  /* 0x0000002c28287220 */ /* 0x080fe20000410000 */
[----:B------:R-:W-:Y:S01]  /*65a0*/  F2FP.BF16.F32.PACK_AB R39, R36, R39 ;  /* 0x000000272427723e */ /* 0x000fe200000010ff */
[C---:B------:R-:W-:Y:S01]  /*65b0*/  FMUL.FTZ R47, R42.reuse, R123 ;  /* 0x0000007b2a2f7220 */ /* 0x040fe20000410000 */
[C---:B------:R-:W-:Y:S01]  /*65c0*/  FFMA.FTZ R46, R35.reuse, R44, -R46 ;  /* 0x0000002c232e7223 */ /* 0x040fe2000001082e */
[----:B------:R-:W-:Y:S01]  /*65d0*/  FMUL.FTZ R42, R42, R121 ;  /* 0x000000792a2a7220 */ /* 0x000fe20000410000 */
[----:B------:R-:W-:Y:S01]  /*65e0*/  FFMA.FTZ R40, R35, R45, R40 ;  /* 0x0000002d23287223 */ /* 0x000fe20000010028 */
[----:B------:R-:W-:Y:S01]  /*65f0*/  FFMA.FTZ R47, R38, R121, -R47 ;  /* 0x00000079262f7223 */ /* 0x000fe2000001082f */
[----:B------:R-:W-:Y:S01]  /*6600*/  F2FP.BF16.F32.PACK_AB R34, R34, R43 ;  /* 0x0000002b2222723e */ /* 0x000fe200000010ff */
[----:B------:R-:W-:Y:S01]  /*6610*/  FFMA.FTZ R123, R38, R123, R42 ;  /* 0x0000007b267b7223 */ /* 0x000fe2000001002a */
[----:B------:R-:W-:-:S02]  /*6620*/  IMAD.MOV.U32 R43, RZ, RZ, R32 ;  /* 0x000000ffff2b7224 */ /* 0x000fc400078e0020 */
[----:B------:R-:W-:Y:S01]  /*6630*/  F2FP.BF16.F32.PACK_AB R38, R47, R46 ;  /* 0x0000002e2f26723e */ /* 0x000fe200000010ff */
[----:B------:R-:W-:Y:S01]  /*6640*/  IMAD.MOV.U32 R36, RZ, RZ, R34 ;  /* 0x000000ffff247224 */ /* 0x000fe200078e0022 */
[----:B------:R-:W-:Y:S01]  /*6650*/  F2FP.BF16.F32.PACK_AB R42, R123, R40 ;  /* 0x000000287b2a723e */ /* 0x000fe200000010ff */
[----:B------:R-:W-:Y:S02]  /*6660*/  IMAD.MOV.U32 R40, RZ, RZ, R39 ;  /* 0x000000ffff287224 */ /* 0x000fe400078e0027 */
[----:B------:R-:W-:-:S07]  /*6670*/  IMAD.MOV.U32 R39, RZ, RZ, R33 ;  /* 0x000000ffff277224 */ /* 0x000fce00078e0021 */
.L_x_462:
[----:B------:R-:W-:Y:S05]  /*6680*/  BSYNC B1 ;  /* 0x0000000000017941 */ /* 0x000fea0003800000 */
.L_x_461:
[----:B-1----:R4:W-:Y:S01]  /*6690*/  STG.E.128 desc[UR60][R48.64], R36 ;  /* 0x0000002430007986 */ /* 0x0029e2000c101d3c */
[----:B------:R-:W-:-:S13]  /*66a0*/  ISETP.GE.AND P4, PT, R51, R110, PT ;  /* 0x0000006e3300720c */ /* 0x000fda0003f86270 */
[----:B------:R-:W-:Y:S05]  /*66b0*/  @P4 BRA `(.L_x_425) ;  /* 0x00000000009c4947 */ /* 0x000fea0003800000 */
[--C-:B------:R-:W-:Y:S02]  /*66c0*/  SHF.R.S32.HI R32, RZ, 0x1f, R51.reuse ;  /* 0x0000001fff207819 */ /* 0x100fe40000011433 */
[----:B------:R-:W-:-:S04]  /*66d0*/  IADD3 R51, P4, P5, R26, R92, R51 ;  /* 0x0000005c1a337210 */ /* 0x000fc80007d9e033 */
[----:B------:R-:W-:Y:S02]  /*66e0*/  IADD3.X R32, R3, R111, R32, P4, P5 ;  /* 0x0000006f03207210 */ /* 0x000fe400027ea420 */
[----:B------:R-:W-:-:S04]  /*66f0*/  LEA R90, P4, R51, R90, 0x1 ;  /* 0x0000005a335a7211 */ /* 0x000fc800078808ff */
[----:B------:R-:W-:-:S05]  /*6700*/  LEA.HI.X R91, R51, R91, R32, 0x1, P4 ;  /* 0x0000005b335b7211 */ /* 0x000fca00020f0c20 */
[----:B--2---:R1:W-:Y:S01]  /*6710*/  STG.E.128 desc[UR60][R90.64], R40 ;  /* 0x000000285a007986 */ /* 0x0043e2000c101d3c */
[----:B------:R-:W-:Y:S05]  /*6720*/  BRA `(.L_x_425) ;  /* 0x0000000000807947 */ /* 0x000fea0003800000 */
.L_x_418:
[----:B------:R-:W2:Y:S02]  /*6730*/  LDL R32, [R1+0x3c] ;  /* 0x00003c0001207983 */ /* 0x000ea40000100800 */
[----:B--2---:R-:W-:-:S13]  /*6740*/  ISETP.NE.AND P3, PT, R32, 0x3, PT ;  /* 0x000000032000780c */ /* 0x004fda0003f65270 */
[----:B------:R-:W-:Y:S05]  /*6750*/  @!P3 BRA `(.L_x_463) ;  /* 0x000000000004b947 */ /* 0x000fea0003800000 */
[----:B------:R-:W-:Y:S01]  /*6760*/  BPT.TRAP 0x1 ;  /* 0x000000040000795c */ /* 0x000fe20000300000 */
.L_x_463:
[----:B------:R-:W-:Y:S01]  /*6770*/  IMAD R21, R17, 0x8, R16 ;  /* 0x0000000811157824 */ /* 0x000fe200078e0210 */
[----:B------:R-:W-:Y:S01]  /*6780*/  SHF.L.U32 R87, R153, 0x1f, RZ ;  /* 0x0000001f99577819 */ /* 0x000fe200000006ff */
[----:B------:R-:W-:Y:S01]  /*6790*/  IMAD R86, R22, -0x90, R2 ;  /* 0xffffff7016567824 */ /* 0x000fe200078e0202 */
[----:B------:R-:W-:Y:S02]  /*67a0*/  BSSY B1, `(.L_x_464) ;  /* 0x0000004000017945 */ /* 0x000fe40003800000 */
[----:B------:R-:W0:Y:S02]  /*67b0*/  SYNCS.PHASECHK.TRANS64.TRYWAIT P4, [R21+URZ+0x31c90], R87 ;  /* 0x031c9057150075a7 */ /* 0x000e24000808017f */
[----:B------:R-:W-:Y:S01]  /*67c0*/  VIMNMX R86, R86, 0x90, PT ;  /* 0x0000009056567848 */ /* 0x000fe20003fe0100 */
[----:B0-----:R-:W-:Y:S06]  /*67d0*/  @!P4 BRA `(.L_x_465) ;  /* 0x000001740064c947 */ /* 0x001fec0003800000 */
.L_x_711:
[----:B------:R-:W-:Y:S05]  /*67e0*/  BSYNC B1 ;  /* 0x0000000000017941 */ /* 0x000fea0003800000 */
.L_x_464:
[----:B------:R-:W-:-:S13]  /*67f0*/  ISETP.GE.AND P4, PT, R19, R86, PT ;  /* 0x000000561300720c */ /* 0x000fda0003f86270 */
[----:B------:R-:W-:Y:S05]  /*6800*/  @P4 BRA `(.L_x_425) ;  /* 0x0000000000484947 */ /* 0x000fea0003800000 */
[----:B------:R-:W-:-:S13]  /*6810*/  ISETP.NE.AND P4, PT, R11, RZ, PT ;  /* 0x000000ff0b00720c */ /* 0x000fda0003f85270 */
[----:B------:R-:W1:Y:S04]  /*6820*/  @P4 LDS.128 R32, [R81+0x16800] ;  /* 0x0168000051204984 */ /* 0x000e680000000c00 */
[----:B-1----:R-:W-:Y:S01]  /*6830*/  @P4 STG.E.128 desc[UR60][R36.64], R32 ;  /* 0x0000002024004986 */ /* 0x002fe2000c101d3c */
        /* <DEDUP_REMOVED lines=14> */
[----:B-1----:R1:W-:Y:S02]  /*6920*/  @P4 STG.E.128 desc[UR60][R36.64+0xa0], R32 ;  /* 0x0000a02024004986 */ /* 0x0023e4000c101d3c */
.L_x_425:
[----:B------:R-:W-:Y:S05]  /*6930*/  BSYNC B0 ;  /* 0x0000000000007941 */ /* 0x000fea0003800000 */
.L_x_417:
[----:B-1234-:R-:W1:Y:S01]  /*6940*/  S2R R32, SR_TID.X ;  /* 0x0000000000207919 */ /* 0x01ee620000002100 */
[----:B------:R-:W-:Y:S01]  /*6950*/  @!PT LDS RZ, [RZ] ;  /* 0x00000000fffff984 */ /* 0x000fe20000000800 */
[----:B------:R-:W-:Y:S01]  /*6960*/  @!PT LDS RZ, [RZ] ;  /* 0x00000000fffff984 */ /* 0x000fe20000000800 */
[----:B------:R-:W-:Y:S01]  /*6970*/  @!PT LDS RZ, [RZ] ;  /* 0x00000000fffff984 */ /* 0x000fe20000000800 */
[----:B------:R-:W-:Y:S01]  /*6980*/  @!PT LDS RZ, [RZ] ;  /* 0x00000000fffff984 */ /* 0x000fe20000000800 */
[----:B------:R2:W-:Y:S06]  /*6990*/  MEMBAR.ALL.CTA ;  /* 0x0000000000007992 */ /* 0x0005ec0000008000 */
[----:B--2---:R-:W2:Y:S01]  /*69a0*/  FENCE.VIEW.ASYNC.S ;  /* 0x00000000000073c6 */ /* 0x004ea20000000000 */
[----:B------:R-:W-:Y:S05]  /*69b0*/  WARPSYNC.ALL ;  /* 0x0000000000007948 */ /* 0x000fea0003800000 */
[----:B------:R-:W-:Y:S01]  /*69c0*/  BSSY B0, `(.L_x_466) ;  /* 0x0000009000007945 */ /* 0x000fe20003800000 */
[----:B-1----:R-:W-:Y:S01]  /*69d0*/  LOP3.LUT R32, R32, 0x7f, RZ, 0xc0, !PT ;  /* 0x0000007f20207812 */ /* 0x002fe200078ec0ff */
[----:B--2---:R1:W-:Y:S03]  /*69e0*/  BAR.SYNC.DEFER_BLOCKING R112, 0x80 ;  /* 0x000200700000751d */ /* 0x0043e60000010000 */
[----:B------:R-:W-:-:S13]  /*69f0*/  ISETP.NE.AND P4, PT, R32, RZ, PT ;  /* 0x000000ff2000720c */ /* 0x000fda0003f85270 */
[----:B------:R-:W-:-:S05]  /*6a00*/  @!P4 VIADD R32, R21, 0x31ca0 ;  /* 0x00031ca01520c836 */ /* 0x000fca0000000000 */
[----:B------:R-:W-:-:S04]  /*6a10*/  @!P4 PRMT R32, RZ, 0x654, R32 ;  /* 0x00000654ff20c816 */ /* 0x000fc80000000020 */
[----:B------:R1:W-:Y:S01]  /*6a20*/  @!P4 SYNCS.ARRIVE.TRANS64.RED.A1T0 RZ, [R32+URZ], RZ ;  /* 0x000000ff20ffc9a7 */ /* 0x0003e2000810043f */
[----:B------:R-:W-:Y:S05]  /*6a30*/  @!P3 BRA `(.L_x_467) ;  /* 0x000000000004b947 */ /* 0x000fea0003800000 */
[----:B------:R-:W-:Y:S01]  /*6a40*/  BPT.TRAP 0x1 ;  /* 0x000000040000795c */ /* 0x000fe20000300000 */
.L_x_467:
[----:B------:R-:W-:Y:S05]  /*6a50*/  BSYNC B0 ;  /* 0x0000000000007941 */ /* 0x000fea0003800000 */
.L_x_466:
[----:B------:R-:W2:Y:S01]  /*6a60*/  SYNCS.PHASECHK.TRANS64.TRYWAIT P3, [R21+URZ+0x31cb0], R87 ;  /* 0x031cb057150075a7 */ /* 0x000ea2000806017f */
[----:B------:R-:W-:Y:S04]  /*6a70*/  BSSY B0, `(.L_x_468) ;  /* 0x0000002000007945 */ /* 0x000fe80003800000 */
[----:B--2---:R-:W-:Y:S05]  /*6a80*/  @!P3 BRA `(.L_x_469) ;  /* 0x0000017000ccb947 */ /* 0x004fea0003800000 */
.L_x_712:
[----:B------:R-:W-:Y:S05]  /*6a90*/  BSYNC B0 ;  /* 0x0000000000007941 */ /* 0x000fea0003800000 */
.L_x_468:
[----:B------:R-:W-:Y:S01]  /*6aa0*/  ISETP.GE.AND P3, PT, R19, R86, PT ;  /* 0x000000561300720c */ /* 0x000fe20003f66270 */
[----:B------:R-:W-:-:S12]  /*6ab0*/  BSSY B0, `(.L_x_470) ;  /* 0x0000020000007945 */ /* 0x000fd80003800000 */
[----:B------:R-:W-:Y:S05]  /*6ac0*/  @P3 BRA `(.L_x_471) ;  /* 0x0000000000783947 */ /* 0x000fea0003800000 */
[----:B------:R-:W-:Y:S01]  /*6ad0*/  IMAD.WIDE R34, R22, 0x90, R76 ;  /* 0x0000009016227825 */ /* 0x000fe200078e024c */
[----:B------:R-:W-:-:S03]  /*6ae0*/  ULDC.64 UR4, c[0x0][0x328] ;  /* 0x0000ca0000047ab9 */ /* 0x000fc60000000a00 */
[----:B------:R-:W-:Y:S02]  /*6af0*/  IMAD R35, R35, UR4, RZ ;  /* 0x0000000423237c24 */ /* 0x000fe4000f8e02ff */
[----:B-1----:R-:W-:Y:S02]  /*6b00*/  IMAD.MOV.U32 R32, RZ, RZ, R28 ;  /* 0x000000ffff207224 */ /* 0x002fe400078e001c */
[----:B------:R-:W-:Y:S02]  /*6b10*/  IMAD.MOV.U32 R33, RZ, RZ, R88 ;  /* 0x000000ffff217224 */ /* 0x000fe400078e0058 */
[C---:B------:R-:W-:Y:S02]  /*6b20*/  IMAD R35, R34.reuse, UR5, R35 ;  /* 0x0000000522237c24 */ /* 0x040fe4000f8e0223 */
[----:B------:R-:W-:Y:S01]  /*6b30*/  IMAD.WIDE.U32 R32, R34, UR4, R32 ;  /* 0x0000000422207c25 */ /* 0x000fe2000f8e0020 */
[----:B------:R-:W-:-:S03]  /*6b40*/  ULDC.64 UR4, c[0x0][0x318] ;  /* 0x0000c60000047ab9 */ /* 0x000fc60000000a00 */
[----:B------:R-:W-:Y:S01]  /*6b50*/  IMAD.IADD R33, R33, 0x1, R35 ;  /* 0x0000000121217824 */ /* 0x000fe200078e0223 */
[----:B------:R-:W-:Y:S01]  /*6b60*/  LEA R36, P3, R32, UR4, 0x1 ;  /* 0x0000000420247c11 */ /* 0x000fe2000f8608ff */
[----:B------:R-:W-:-:S03]  /*6b70*/  ULDC UR4, c[0x0][0x2f4] ;  /* 0x0000bd0000047ab9 */ /* 0x000fc60000000800 */
[----:B------:R-:W-:Y:S02]  /*6b80*/  LEA.HI.X R37, R32, UR5, R33, 0x1, P3 ;  /* 0x0000000520257c11 */ /* 0x000fe400098f0c21 */
[----:B------:R-:W-:-:S13]  /*6b90*/  ISETP.GE.AND P3, PT, R144, UR4, PT ;  /* 0x0000000490007c0c */ /* 0x000fda000bf66270 */
[----:B------:R-:W1:Y:S04]  /*6ba0*/  @!P3 LDS.128 R32, [R81] ;  /* 0x000000005120b984 */ /* 0x000e680000000c00 */
[----:B-1----:R-:W-:Y:S01]  /*6bb0*/  @!P3 STG.E.128 desc[UR60][R36.64], R32 ;  /* 0x000000202400b986 */ /* 0x002fe2000c101d3c */
[----:B------:R-:W-:-:S13]  /*6bc0*/  ISETP.GE.AND P3, PT, R4, UR4, PT ;  /* 0x0000000404007c0c */ /* 0x000fda000bf66270 */
[----:B------:R-:W1:Y:S04]  /*6bd0*/  @!P3 LDS.128 R32, [R81+0x2400] ;  /* 0x002400005120b984 */ /* 0x000e680000000c00 */
[----:B-1----:R-:W-:Y:S01]  /*6be0*/  @!P3 STG.E.128 desc[UR60][R36.64+0x40], R32 ;  /* 0x000040202400b986 */ /* 0x002fe2000c101d3c */
[----:B------:R-:W-:-:S13]  /*6bf0*/  ISETP.GE.AND P3, PT, R6, UR4, PT ;  /* 0x0000000406007c0c */ /* 0x000fda000bf66270 */
[----:B------:R-:W1:Y:S04]  /*6c00*/  @!P3 LDS.128 R32, [R81+0x4800] ;  /* 0x004800005120b984 */ /* 0x000e680000000c00 */
[----:B-1----:R-:W-:Y:S01]  /*6c10*/  @!P3 STG.E.128 desc[UR60][R36.64+0x80], R32 ;  /* 0x000080202400b986 */ /* 0x002fe2000c101d3c */
        /* <DEDUP_REMOVED lines=8> */
[----:B-1----:R3:W-:Y:S02]  /*6ca0*/  @!P3 STG.E.128 desc[UR60][R36.64+0xa0], R32 ;  /* 0x0000a0202400b986 */ /* 0x0027e4000c101d3c */
.L_x_471:
[----:B------:R-:W-:Y:S05]  /*6cb0*/  BSYNC B0 ;  /* 0x0000000000007941 */ /* 0x000fea0003800000 */
.L_x_470:
[----:B------:R-:W-:Y:S01]  /*6cc0*/  @!PT LDS RZ, [RZ] ;  /* 0x00000000fffff984 */ /* 0x000fe20000000800 */
[----:B------:R-:W-:Y:S01]  /*6cd0*/  @!PT LDS RZ, [RZ] ;  /* 0x00000000fffff984 */ /* 0x000fe20000000800 */
[----:B------:R-:W-:Y:S01]  /*6ce0*/  @!PT LDS RZ, [RZ] ;  /* 0x00000000fffff984 */ /* 0x000fe20000000800 */
[----:B------:R-:W-:Y:S01]  /*6cf0*/  @!PT LDS RZ, [RZ] ;  /* 0x00000000fffff984 */ /* 0x000fe20000000800 */
[----:B------:R4:W-:Y:S06]  /*6d00*/  MEMBAR.ALL.CTA ;  /* 0x0000000000007992 */ /* 0x0009ec0000008000 */
[----:B----4-:R-:W4:Y:S01]  /*6d10*/  FENCE.VIEW.ASYNC.S ;  /* 0x00000000000073c6 */ /* 0x010f220000000000 */
[----:B------:R-:W-:Y:S02]  /*6d20*/  VIADD R17, R17, 0x1 ;  /* 0x0000000111117836 */ /* 0x000fe40000000000 */
[----:B0-2---:R-:W-:Y:S01]  /*6d30*/  @!P4 VIADD R21, R21, 0x31cc0 ;  /* 0x00031cc01515c836 */ /* 0x005fe20000000000 */
[----:B----4-:R0:W-:Y:S02]  /*6d40*/  BAR.SYNC.DEFER_BLOCKING R112, 0x80 ;  /* 0x000200700000751d */ /* 0x0101e40000010000 */
[----:B------:R-:W-:-:S02]  /*6d50*/  ISETP.NE.AND P3, PT, R17, 0x2, PT ;  /* 0x000000021100780c */ /* 0x000fc40003f65270 */
[----:B------:R-:W-:Y:S02]  /*6d60*/  @!P4 PRMT R21, RZ, 0x654, R21 ;  /* 0x00000654ff15c816 */ /* 0x000fe40000000015 */
[----:B------:R-:W-:Y:S02]  /*6d70*/  SEL R24, RZ, 0x1, P3 ;  /* 0x00000001ff187807 */ /* 0x000fe40001800000 */
[----:B------:R-:W-:Y:S02]  /*6d80*/  SEL R17, R17, RZ, P3 ;  /* 0x000000ff11117207 */ /* 0x000fe40001800000 */
[----:B------:R-:W-:Y:S01]  /*6d90*/  LOP3.LUT R153, R153, R24, RZ, 0x3c, !PT ;  /* 0x0000001899997212 */ /* 0x000fe200078e3cff */
[----:B------:R0:W-:Y:S01]  /*6da0*/  @!P4 SYNCS.ARRIVE.TRANS64.RED.A1T0 RZ, [R21+URZ], RZ ;  /* 0x000000ff15ffc9a7 */ /* 0x0001e2000810043f */
[----:B------:R-:W-:Y:S05]  /*6db0*/  @P2 BRA `(.L_x_472) ;  /* 0xffffffb800a02947 */ /* 0x000fea000383ffff */
[----:B-1-3--:R-:W1:Y:S01]  /*6dc0*/  S2R R32, SR_TID.X ;  /* 0x0000000000207919 */ /* 0x00ae620000002100 */
[----:B------:R-:W-:Y:S02]  /*6dd0*/  PLOP3.LUT P0, PT, PT, PT, PT, 0x8, 0x0 ;  /* 0x000000000000781c */ /* 0x000fe40003f0e170 */
[----:B-1----:R-:W-:-:S04]  /*6de0*/  SHF.R.U32.HI R32, RZ, 0x7, R32 ;  /* 0x00000007ff207819 */ /* 0x002fc80000011620 */
[----:B------:R-:W-:-:S13]  /*6df0*/  ISETP.NE.AND P5, PT, R32, 0x1, PT ;  /* 0x000000012000780c */ /* 0x000fda0003fa5270 */
[----:B------:R-:W-:Y:S06]  /*6e00*/  @!P5 BAR.ARV 0x9, 0x100 ;  /* 0x024400000000db1d */ /* 0x000fec0000002000 */
.L_x_412:
[----:B------:R-:W-:Y:S02]  /*6e10*/  ISETP.GE.AND P2, PT, R109, 0x1, PT ;  /* 0x000000016d00780c */ /* 0x000fe40003f46270 */
[----:B------:R-:W-:Y:S02]  /*6e20*/  CS2R R2, SRZ ;  /* 0x0000000000027805 */ /* 0x000fe4000001ff00 */
[----:B------:R-:W-:Y:S01]  /*6e30*/  PLOP3.LUT P1, PT, PT, PT, PT, 0x80, 0x0 ;  /* 0x000000000000781c */ /* 0x000fe20003f2f070 */
[----:B------:R-:W-:Y:S01]  /*6e40*/  IMAD.MOV.U32 R0, RZ, RZ, RZ ;  /* 0x000000ffff007224 */ /* 0x000fe200078e00ff */
[----:B------:R-:W-:Y:S02]  /*6e50*/  CS2R R42, SRZ ;  /* 0x00000000002a7805 */ /* 0x000fe4000001ff00 */
[----:B------:R-:W-:Y:S02]  /*6e60*/  CS2R R30, SRZ ;  /* 0x00000000001e7805 */ /* 0x000fe4000001ff00 */
[----:B------:R-:W-:-:S02]  /*6e70*/  CS2R R52, SRZ ;  /* 0x0000000000347805 */ /* 0x000fc4000001ff00 */
[----:B------:R-:W-:Y:S01]  /*6e80*/  CS2R R28, SRZ ;  /* 0x00000000001c7805 */ /* 0x000fe2000001ff00 */
[----:B------:R-:W-:Y:S01]  /*6e90*/  IMAD.MOV.U32 R39, RZ, RZ, RZ ;  /* 0x000000ffff277224 */ /* 0x000fe200078e00ff */
[----:B------:R-:W-:Y:S01]  /*6ea0*/  CS2R R44, SRZ ;  /* 0x00000000002c7805 */ /* 0x000fe2000001ff00 */
[----:B------:R-:W-:Y:S01]  /*6eb0*/  IMAD.MOV.U32 R54, RZ, RZ, RZ ;  /* 0x000000ffff367224 */ /* 0x000fe200078e00ff */
[----:B------:R-:W-:Y:S02]  /*6ec0*/  CS2R R48, SRZ ;  /* 0x0000000000307805 */ /* 0x000fe4000001ff00 */
[----:B------:R-:W-:Y:S02]  /*6ed0*/  CS2R R50, SRZ ;  /* 0x0000000000327805 */ /* 0x000fe4000001ff00 */
        /* <DEDUP_REMOVED lines=12> */
[----:B------:R-:W-:Y:S01]  /*6fa0*/  CS2R R78, SRZ ;  /* 0x00000000004e7805 */ /* 0x000fe2000001ff00 */
[----:B------:R-:W-:Y:S02]  /*6fb0*/  IMAD.MOV.U32 R86, RZ, RZ, RZ ;  /* 0x000000ffff567224 */ /* 0x000fe400078e00ff */
[----:B------:R-:W-:Y:S02]  /*6fc0*/  IMAD.MOV.U32 R81, RZ, RZ, RZ ;  /* 0x000000ffff517224 */ /* 0x000fe400078e00ff */
[----:B------:R-:W-:-:S02]  /*6fd0*/  IMAD.MOV.U32 R6, RZ, RZ, RZ ;  /* 0x000000ffff067224 */ /* 0x000fc400078e00ff */
[----:B------:R-:W-:Y:S01]  /*6fe0*/  IMAD.MOV.U32 R84, RZ, RZ, RZ ;  /* 0x000000ffff547224 */ /* 0x000fe200078e00ff */
[----:B------:R-:W-:Y:S06]  /*6ff0*/  @P0 BRA `(.L_x_473) ;  /* 0x00000000000c0947 */ /* 0x000fec0003800000 */
[----:B------:R-:W1:Y:S01]  /*7000*/  FENCE.VIEW.ASYNC.G ;  /* 0x00000000000073c6 */ /* 0x000e620000000100 */
[----:B------:R-:W-:Y:S05]  /*7010*/  WARPSYNC.ALL ;  /* 0x0000000000007948 */ /* 0x000fea0003800000 */
[----:B-1----:R-:W-:Y:S06]  /*7020*/  BAR.ARV 0xc, 0x200 ;  /* 0x0308000000007b1d */ /* 0x002fec0000002000 */
.L_x_473:
[----:B------:R-:W-:Y:S02]  /*7030*/  IMAD.MOV.U32 R80, RZ, RZ, RZ ;  /* 0x000000ffff507224 */ /* 0x000fe400078e00ff */
[----:B------:R-:W-:Y:S01]  /*7040*/  IMAD.MOV.U32 R7, RZ, RZ, RZ ;  /* 0x000000ffff077224 */ /* 0x000fe200078e00ff */
[----:B------:R-:W-:Y:S06]  /*7050*/  @!P2 BRA `(.L_x_474) ;  /* 0x000000d80064a947 */ /* 0x000fec0003800000 */
[----:B------:R-:W-:-:S03]  /*7060*/  UMOV UR4, 0xffffffff ;  /* 0xffffffff00047882 */ /* 0x000fc60000000000 */
[----:B------:R-:W-:Y:S05]  /*7070*/  BRA.DIV UR4, `(.L_x_475) ;  /* 0x0000016e04647947 */ /* 0x000fea000b800000 */
[----:B------:R-:W1:Y:S02]  /*7080*/  S2R R0, SR_TID.X ;  /* 0x0000000000007919 */ /* 0x000e640000002100 */
[----:B-1----:R-:W-:-:S05]  /*7090*/  VIADD R2, R0, 0xffffff80 ;  /* 0xffffff8000027836 */ /* 0x002fca0000000000 */
[----:B------:R-:W-:-:S04]  /*70a0*/  SHF.R.S32.HI R0, RZ, 0x1f, R2 ;  /* 0x0000001fff007819 */ /* 0x000fc80000011402 */
[----:B------:R-:W-:-:S04]  /*70b0*/  LEA.HI R0, R0, R2, RZ, 0x7 ;  /* 0x0000000200007211 */ /* 0x000fc800078f38ff */
[----:B------:R-:W-:-:S06]  /*70c0*/  SHF.R.S32.HI R0, RZ, 0x7, R0 ;  /* 0x00000007ff007819 */ /* 0x000fcc0000011400 */
[----:B------:R-:W1:Y:S04]  /*70d0*/  SHFL.IDX PT, R0, R0, RZ, 0x1f ;  /* 0x00001fff00007589 */ /* 0x000e6800000e0000 */
[----:B-1----:R1:W-:Y:S02]  /*70e0*/  STL [R1+0x70], R0 ;  /* 0x0000700001007387 */ /* 0x0023e40000100800 */
.L_x_715:
[----:B------:R-:W1:Y:S01]  /*70f0*/  LDL R3, [R1+0x70] ;  /* 0x0000700001037983 */ /* 0x000e620000100800 */
[----:B------:R-:W-:Y:S01]  /*7100*/  BSSY B6, `(.L_x_476) ;  /* 0x000001b000067945 */ /* 0x000fe20003800000 */
[----:B-1----:R-:W-:-:S05]  /*7110*/  IMAD.HI R0, R3, 0x55555556, RZ ;  /* 0x5555555603007827 */ /* 0x002fca00078e02ff */
[----:B------:R-:W-:-:S05]  /*7120*/  LEA.HI R2, R0, R0, RZ, 0x1 ;  /* 0x0000000000027211 */ /* 0x000fca00078f08ff */
[----:B------:R-:W-:Y:S02]  /*7130*/  IMAD R2, R2, -0x3, R3 ;  /* 0xfffffffd02027824 */ /* 0x000fe400078e0203 */
[----:B------:R-:W-:-:S04]  /*7140*/  VIADD R3, R16, 0x24300 ;  /* 0x0002430010037836 */ /* 0x000fc80000000000 */
[----:B------:R-:W-:Y:S01]  /*7150*/  IMAD R0, R2, 0x800, R3 ;  /* 0x0000080002007824 */ /* 0x000fe200078e0203 */
[----:B------:R-:W-:-:S04]  /*7160*/  LOP3.LUT P0, RZ, R3, 0x9f, RZ, 0xc0, !PT ;  /* 0x0000009f03ff7812 */ /* 0x000fc8000780c0ff */
[----:B------:R-:W-:-:S04]  /*7170*/  SHF.R.U32.HI R0, RZ, 0x4, R0 ;  /* 0x00000004ff007819 */ /* 0x000fc80000011600 */
[----:B------:R-:W-:-:S05]  /*7180*/  LOP3.LUT R0, R0, 0x3fff, RZ, 0xc0, !PT ;  /* 0x00003fff00007812 */ /* 0x000fca00078ec0ff */
[----:B------:R1:W-:Y:S01]  /*7190*/  STL [R1+0x78], R0 ;  /* 0x0000780001007387 */ /* 0x0003e20000100800 */
[----:B------:R-:W-:Y:S05]  /*71a0*/  @!P0 BRA `(.L_x_477) ;  /* 0x0000000000408947 */ /* 0x000fea0003800000 */
[----:B-1----:R-:W-:Y:S01]  /*71b0*/  MOV R0, 0x0 ;  /* 0x0000000000007802 */ /* 0x002fe20000000f00 */
[----:B------:R-:W-:Y:S01]  /*71c0*/  ULDC.64 UR4, c[0x4][0xa8] ;  /* 0x01002a0000047ab9 */ /* 0x000fe20000000a00 */
[----:B------:R-:W-:Y:S01]  /*71d0*/  ULDC.64 UR6, c[0x4][0xb0] ;  /* 0x01002c0000067ab9 */ /* 0x000fe20000000a00 */
[----:B------:R-:W-:Y:S01]  /*71e0*/  IMAD.U32 R4, RZ, RZ, UR4 ;  /* 0x00000004ff047e24 */ /* 0x000fe2000f8e00ff */
[----:B--2---:R1:W2:Y:S01]  /*71f0*/  LDC.64 R14, c[0x4][R0] ;  /* 0x01000000000e7b82 */ /* 0x0042a20000000a00 */
        /* <DEDUP_REMOVED lines=8> */
[----:B-1----:R-:W-:-:S07]  /*7280*/  IMAD.MOV.U32 R13, RZ, RZ, RZ ;  /* 0x000000ffff0d7224 */ /* 0x002fce00078e00ff */
[----:B0-----:R-:W-:-:S07]  /*7290*/  LEPC R20, `(.L_x_477) ;  /* 0x000000001014794e */ /* 0x001fce0000000000 */
[----:B--2--5:R-:W-:Y:S05]  /*72a0*/  CALL.ABS.NOINC R14 ;  /* 0x000000000e007343 */ /* 0x024fea0003c00000 */
.L_x_477:
[----:B------:R-:W-:Y:S05]  /*72b0*/  BSYNC B6 ;  /* 0x0000000000067941 */ /* 0x000fea0003800000 */
.L_x_476:
[----:B------:R-:W-:Y:S02]  /*72c0*/  ULDC UR4, c[0x0][0x3f4] ;  /* 0x0000fd0000047ab9 */ /* 0x000fe40000000800 */
[----:B------:R-:W-:-:S13]  /*72d0*/  ISETP.LT.AND P0, PT, RZ, UR4, PT ;  /* 0x00000004ff007c0c */ /* 0x000fda000bf01270 */
[----:B------:R-:W-:Y:S05]  /*72e0*/  @P0 BRA `(.L_x_478) ;  /* 0x0000000000400947 */ /* 0x000fea0003800000 */
[----:B------:R-:W1:Y:S02]  /*72f0*/  LDL R20, [R1+0x90] ;  /* 0x0000900001147983 */ /* 0x000e640000100800 */
[----:B-1----:R-:W-:-:S04]  /*7300*/  LEA.HI R0, R20, R20, RZ, 0x1 ;  /* 0x0000001414007211 */ /* 0x002fc800078f08ff */
[----:B------:R-:W-:-:S05]  /*7310*/  LOP3.LUT R0, R0, 0xfffffffe, RZ, 0xc0, !PT ;  /* 0xfffffffe00007812 */ /* 0x000fca00078ec0ff */
[----:B------:R-:W-:-:S05]  /*7320*/  IMAD.IADD R0, R20, 0x1, -R0 ;  /* 0x0000000114007824 */ /* 0x000fca00078e0a00 */
[----:B------:R-:W-:-:S04]  /*7330*/  SHF.L.U32 R3, R0, 0x1f, RZ ;  /* 0x0000001f00037819 */ /* 0x000fc800000006ff */
[----:B------:R1:W3:Y:S03]  /*7340*/  SYNCS.PHASECHK.TRANS64.TRYWAIT P0, [R16+URZ+0x31c00], R3 ;  /* 0x031c0003100075a7 */ /* 0x0002e6000800017f */
[----:B---3--:R-:W-:Y:S05]  /*7350*/  @!P0 NANOSLEEP.SYNCS 0x989680 ;  /* 0x009896800000895d */ /* 0x008fea0003900000 */
[----:B------:R-:W3:Y:S01]  /*7360*/  @!P0 SYNCS.PHASECHK.TRANS64 P0, [R16+URZ+0x31c00], R3 ;  /* 0x031c0003100085a7 */ /* 0x000ee2000800007f */
[----:B------:R-:W-:Y:S04]  /*7370*/  BSSY B0, `(.L_x_479) ;  /* 0x0000006000007945 */ /* 0x000fe80003800000 */
[----:B---3--:R-:W-:Y:S05]  /*7380*/  @P0 BRA `(.L_x_480) ;  /* 0x0000000000100947 */ /* 0x008fea0003800000 */
.L_x_481:
[----:B---3--:R3:W4:Y:S02]  /*7390*/  SYNCS.PHASECHK.TRANS64.TRYWAIT P0, [R16+URZ+0x31c00], R3 ;  /* 0x031c0003100075a7 */ /* 0x008724000800017f */
[----:B----4-:R-:W-:Y:S05]  /*73a0*/  @!P0 NANOSLEEP.SYNCS 0x989680 ;  /* 0x009896800000895d */ /* 0x010fea0003900000 */
[----:B------:R-:W4:Y:S02]  /*73b0*/  @!P0 SYNCS.PHASECHK.TRANS64 P0, [R16+URZ+0x31c00], R3 ;  /* 0x031c0003100085a7 */ /* 0x000f24000800007f */
[----:B----4-:R-:W-:Y:S05]  /*73c0*/  @!P0 BRA `(.L_x_481) ;  /* 0xfffffffc00f08947 */ /* 0x010fea000383ffff */
.L_x_480:
[----:B------:R-:W-:Y:S05]  /*73d0*/  BSYNC B0 ;  /* 0x0000000000007941 */ /* 0x000fea0003800000 */
.L_x_479:
[----:B------:R-:W-:Y:S05]  /*73e0*/  BRA `(.L_x_482) ;  /* 0x0000003c004c7947 */ /* 0x000fea0003800000 */
.L_x_478:
[----:B------:R-:W3:Y:S01]  /*73f0*/  LDL R8, [R1+0xa8] ;  /* 0x0000a80001087983 */ /* 0x000ee20000100800 */
[----:B-1---5:R-:W-:Y:S01]  /*7400*/  SHF.R.S32.HI R0, RZ, 0x1f, R104 ;  /* 0x0000001fff007819 */ /* 0x022fe20000011468 */
[----:B------:R-:W-:Y:S01]  /*7410*/  ULDC.64 UR6, c[0x0][0x408] ;  /* 0x0001020000067ab9 */ /* 0x000fe20000000a00 */
[----:B------:R-:W-:Y:S02]  /*7420*/  ULDC.64 UR4, c[0x0][0x3f8] ;  /* 0x0000fe0000047ab9 */ /* 0x000fe40000000a00 */
[----:B------:R-:W-:-:S04]  /*7430*/  IMAD.WIDE.U32 R4, R104, UR4, RZ ;  /* 0x0000000468047c25 */ /* 0x000fc8000f8e00ff */
[C---:B------:R-:W-:Y:S02]  /*7440*/  IMAD R7, R0.reuse, UR6, RZ ;  /* 0x0000000600077c24 */ /* 0x040fe4000f8e02ff */
[----:B------:R-:W-:Y:S02]  /*7450*/  IMAD R3, R0, UR4, RZ ;  /* 0x0000000400037c24 */ /* 0x000fe4000f8e02ff */
[C---:B------:R-:W-:Y:S02]  /*7460*/  IMAD R25, R104.reuse, UR7, R7 ;  /* 0x0000000768197c24 */ /* 0x040fe4000f8e0207 */
[C---:B------:R-:W-:Y:S01]  /*7470*/  IMAD R3, R104.reuse, UR5, R3 ;  /* 0x0000000568037c24 */ /* 0x040fe2000f8e0203 */
[----:B------:R-:W-:Y:S01]  /*7480*/  ULDC.64 UR4, c[0x0][0x3e8] ;  /* 0x0000fa0000047ab9 */ /* 0x000fe20000000a00 */
[----:B------:R-:W-:Y:S01]  /*7490*/  IMAD.WIDE.U32 R6, R104, UR6, RZ ;  /* 0x0000000668067c25 */ /* 0x000fe2000f8e00ff */
[----:B------:R-:W-:Y:S01]  /*74a0*/  ULDC.64 UR6, c[0x0][0x400] ;  /* 0x0001000000067ab9 */ /* 0x000fe20000000a00 */
[----:B------:R-:W-:-:S02]  /*74b0*/  LEA R22, P1, R4, UR4, 0x1 ;  /* 0x0000000404167c11 */ /* 0x000fc4000f8208ff */
[----:B------:R-:W-:Y:S01]  /*74c0*/  IMAD.IADD R23, R3, 0x1, R5 ;  /* 0x0000000103177824 */ /* 0x000fe200078e0205 */
[----:B------:R-:W-:Y:S01]  /*74d0*/  LEA R24, P2, R6, UR6, 0x1 ;  /* 0x0000000606187c11 */ /* 0x000fe2000f8408ff */
[----:B------:R-:W-:-:S03]  /*74e0*/  IMAD.IADD R25, R25, 0x1, R7 ;  /* 0x0000000119197824 */ /* 0x000fc600078e0207 */
[----:B------:R-:W-:Y:S02]  /*74f0*/  LEA.HI.X R23, R4, UR5, R23, 0x1, P1 ;  /* 0x0000000504177c11 */ /* 0x000fe400088f0c17 */
[----:B------:R-:W-:Y:S02]  /*7500*/  LEA.HI.X R25, R6, UR7, R25, 0x1, P2 ;  /* 0x0000000706197c11 */ /* 0x000fe400090f0c19 */
[----:B---3--:R-:W-:-:S13]  /*7510*/  LOP3.LUT P0, RZ, R8, 0x1bf, RZ, 0xc0, !PT ;  /* 0x000001bf08ff7812 */ /* 0x008fda000780c0ff */
[----:B------:R-:W-:Y:S05]  /*7520*/  @!P0 BRA `(.L_x_483) ;  /* 0x0000000000408947 */ /* 0x000fea0003800000 */
[----:B------:R-:W-:Y:S01]  /*7530*/  MOV R0, 0x0 ;  /* 0x0000000000007802 */ /* 0x000fe20000000f00 */
        /* <DEDUP_REMOVED lines=14> */
[----:B--2---:R-:W-:Y:S05]  /*7620*/  CALL.ABS.NOINC R14 ;  /* 0x000000000e007343 */ /* 0x004fea0003c00000 */
.L_x_483:
[----:B------:R-:W-:Y:S01]  /*7630*/  ULDC.U8 UR4, c[0x0][0x410] ;  /* 0x0001040000047ab9 */ /* 0x000fe20000000000 */
[----:B------:R-:W-:Y:S01]  /*7640*/  BSSY B0, `(.L_x_484) ;  /* 0x00003a5000007945 */ /* 0x000fe20003800000 */
[----:B------:R-:W-:Y:S01]  /*7650*/  ISETP.NE.AND P0, PT, RZ, UR4, PT ;  /* 0x00000004ff007c0c */ /* 0x000fe2000bf05270 */
[----:B------:R-:W-:-:S12]  /*7660*/  IMAD R6, R105, 0xc0, R19 ;  /* 0x000000c069067824 */ /* 0x000fd800078e0213 */
[----:B------:R-:W-:Y:S05]  /*7670*/  @!P0 BRA `(.L_x_485) ;  /* 0x0000001c00688947 */ /* 0x000fea0003800000 */
[----:B------:R-:W-:-:S03]  /*7680*/  UMOV UR4, 0xffffffff ;  /* 0xffffffff00047882 */ /* 0x000fc60000000000 */
[----:B------:R-:W-:Y:S05]  /*7690*/  BRA.DIV UR4, `(.L_x_486) ;  /* 0x0000016a041c7947 */ /* 0x000fea000b800000 */
[----:B------:R1:W3:Y:S04]  /*76a0*/  SHFL.IDX PT, R3, R23, RZ, 0x1e1f ;  /* 0x001e1fff17037589 */ /* 0x0002e800000e0000 */
[----:B------:R1:W4:Y:S04]  /*76b0*/  SHFL.IDX PT, R0, R22, RZ, 0x1e1f ;  /* 0x001e1fff16007589 */ /* 0x00032800000e0000 */
[----:B------:R1:W0:Y:S04]  /*76c0*/  SHFL.IDX PT, R5, R25, RZ, 0x1e1f ;  /* 0x001e1fff19057589 */ /* 0x00022800000e0000 */
[----:B--2---:R1:W2:Y:S02]  /*76d0*/  SHFL.IDX PT, R14, R24, RZ, 0x1e1f ;  /* 0x001e1fff180e7589 */ /* 0x0042a400000e0000 */
.L_x_721:
[----:B------:R-:W5:Y:S01]  /*76e0*/  LDL R52, [R1+0x90] ;  /* 0x0000900001347983 */ /* 0x000f620000100800 */
[----:B------:R-:W-:Y:S01]  /*76f0*/  ULDC UR4, c[0x0][0x448] ;  /* 0x0001120000047ab9 */ /* 0x000fe20000000800 */
[----:B------:R-:W-:Y:S01]  /*7700*/  BSSY B1, `(.L_x_487) ;  /* 0x0000061000017945 */ /* 0x000fe20003800000 */
[----:B------:R-:W-:Y:S01]  /*7710*/  IMAD R108, R108, UR4, RZ ;  /* 0x000000046c6c7c24 */ /* 0x000fe2000f8e02ff */
[----:B------:R-:W-:Y:S02]  /*7720*/  CS2R R10, SRZ ;  /* 0x00000000000a7805 */ /* 0x000fe4000001ff00 */
[----:B0-----:R-:W-:Y:S02]  /*7730*/  CS2R R20, SRZ ;  /* 0x0000000000147805 */ /* 0x001fe4000001ff00 */
[----:B-1----:R-:W-:Y:S01]  /*7740*/  CS2R R24, SRZ ;  /* 0x0000000000187805 */ /* 0x002fe2000001ff00 */
[----:B------:R-:W-:Y:S01]  /*7750*/  IMAD R4, R105, -0xc0, R108 ;  /* 0xffffff4069047824 */ /* 0x000fe200078e026c */
[----:B------:R-:W-:-:S02]  /*7760*/  ISETP.GE.AND P1, PT, R6, R108, PT ;  /* 0x0000006c0600720c */ /* 0x000fc40003f26270 */
[----:B------:R-:W-:Y:S02]  /*7770*/  CS2R R28, SRZ ;  /* 0x00000000001c7805 */ /* 0x000fe4000001ff00 */
[----:B------:R-:W-:Y:S02]  /*7780*/  CS2R R32, SRZ ;  /* 0x0000000000207805 */ /* 0x000fe4000001ff00 */
[----:B------:R-:W-:Y:S02]  /*7790*/  CS2R R36, SRZ ;  /* 0x0000000000247805 */ /* 0x000fe4000001ff00 */
[----:B------:R-:W-:Y:S02]  /*77a0*/  VIMNMX R4, R4, 0xc0, PT ;  /* 0x000000c004047848 */ /* 0x000fe40003fe0100 */
[----:B------:R-:W-:Y:S02]  /*77b0*/  CS2R R8, SRZ ;  /* 0x0000000000087805 */ /* 0x000fe4000001ff00 */
[----:B------:R-:W-:-:S02]  /*77c0*/  CS2R R12, SRZ ;  /* 0x00000000000c7805 */ /* 0x000fc4000001ff00 */
[----:B------:R-:W-:Y:S02]  /*77d0*/  CS2R R22, SRZ ;  /* 0x0000000000167805 */ /* 0x000fe4000001ff00 */
[----:B------:R-:W-:Y:S02]  /*77e0*/  ISETP.GE.AND P0, PT, R19, R4, PT ;  /* 0x000000041300720c */ /* 0x000fe40003f06270 */
[----:B------:R-:W-:Y:S02]  /*77f0*/  CS2R R26, SRZ ;  /* 0x00000000001a7805 */ /* 0x000fe4000001ff00 */
[----:B------:R-:W-:Y:S02]  /*7800*/  CS2R R30, SRZ ;  /* 0x00000000001e7805 */ /* 0x000fe4000001ff00 */
[----:B------:R-:W-:Y:S02]  /*7810*/  CS2R R34, SRZ ;  /* 0x0000000000227805 */ /* 0x000fe4000001ff00 */
[----:B-----5:R-:W-:Y:S01]  /*7820*/  LEA.HI R50, R52, R52, RZ, 0x1 ;  /* 0x0000003434327211 */ /* 0x020fe200078f08ff */
[----:B------:R-:W-:Y:S06]  /*7830*/  @P1 BRA `(.L_x_488) ;  /* 0x0000000400341947 */ /* 0x000fec0003800000 */
[----:B------:R-:W2:Y:S01]  /*7840*/  LDL R7, [R1+0x5c] ;  /* 0x00005c0001077983 */ /* 0x000ea20000100800 */
[----:B------:R-:W-:-:S03]  /*7850*/  ULDC UR4, c[0x0][0x3f4] ;  /* 0x0000fd0000047ab9 */ /* 0x000fc60000000800 */
[----:B------:R-:W3:Y:S04]  /*7860*/  LDL R39, [R1+0x64] ;  /* 0x0000640001277983 */ /* 0x000ee80000100800 */
[----:B------:R-:W4:Y:S04]  /*7870*/  LDL R38, [R1+0x68] ;  /* 0x0000680001267983 */ /* 0x000f280000100800 */
[----:B------:R-:W4:Y:S04]  /*7880*/  LDL R15, [R1+0x60] ;  /* 0x00006000010f7983 */ /* 0x000f280000100800 */
[----:B------:R-:W4:Y:S04]  /*7890*/  LDL.64 R48, [R1+0x40] ;  /* 0x0000400001307983 */ /* 0x000f280000100a00 */
[----:B------:R-:W4:Y:S01]  /*78a0*/  LDL R12, [R1+0x6c] ;  /* 0x00006c00010c7983 */ /* 0x000f220000100800 */
        /* <DEDUP_REMOVED lines=9> */
[C---:B--2---:R-:W-:Y:S01]  /*7940*/  ISETP.GE.AND P4, PT, R7.reuse, UR4, PT ;  /* 0x0000000407007c0c */ /* 0x044fe2000bf86270 */
[----:B------:R-:W-:Y:S01]  /*7950*/  IMAD.SHL.U32 R9, R7, 0x2, RZ ;  /* 0x0000000207097824 */ /* 0x000fe200078e00ff */
[----:B------:R-:W-:Y:S02]  /*7960*/  SHF.R.S32.HI R4, RZ, 0x1f, R7 ;  /* 0x0000001fff047819 */ /* 0x000fe40000011407 */
[----:B---3--:R-:W-:Y:S02]  /*7970*/  ISETP.GE.AND P3, PT, R39, UR4, PT ;  /* 0x0000000427007c0c */ /* 0x008fe4000bf66270 */
[----:B------:R-:W-:-:S07]  /*7980*/  SHF.L.U64.HI R4, R7, 0x1, R4 ;  /* 0x0000000107047819 */ /* 0x000fce0000010204 */
[-C--:B------:R-:W-:Y:S02]  /*7990*/  @!P4 IADD3 R8, P2, R14, R9.reuse, RZ ;  /* 0x000000090e08c210 */ /* 0x080fe40007f5e0ff */
[----:B----4-:R-:W-:-:S03]  /*79a0*/  @!P4 IADD3 R6, P1, R0, R9, RZ ;  /* 0x000000090006c210 */ /* 0x010fc60007f3e0ff */
[--C-:B------:R-:W-:Y:S01]  /*79b0*/  @!P4 IMAD.X R9, R5, 0x1, R4.reuse, P2 ;  /* 0x000000010509c824 */ /* 0x100fe200010e0604 */
[C---:B------:R-:W-:Y:S01]  /*79c0*/  ISETP.GE.AND P2, PT, R38.reuse, UR4, PT ;  /* 0x0000000426007c0c */ /* 0x040fe2000bf46270 */
[----:B------:R-:W-:Y:S01]  /*79d0*/  @!P4 IMAD.X R7, R3, 0x1, R4, P1 ;  /* 0x000000010307c824 */ /* 0x000fe200008e0604 */
[----:B------:R-:W-:Y:S01]  /*79e0*/  SHF.R.S32.HI R4, RZ, 0x1f, R39 ;  /* 0x0000001fff047819 */ /* 0x000fe20000011427 */
[----:B------:R-:W-:Y:S01]  /*79f0*/  IMAD.SHL.U32 R47, R39, 0x2, RZ ;  /* 0x00000002272f7824 */ /* 0x000fe200078e00ff */
[----:B------:R-:W5:Y:S01]  /*7a00*/  @!P4 LD.E.64 R30, desc[UR60][R8.64] ;  /* 0x0000003c081ec980 */ /* 0x000f62000c101b00 */
[----:B------:R-:W-:Y:S01]  /*7a10*/  ISETP.GE.AND P1, PT, R15, UR4, PT ;  /* 0x000000040f007c0c */ /* 0x000fe2000bf26270 */
[----:B------:R-:W-:Y:S01]  /*7a20*/  IMAD.SHL.U32 R43, R38, 0x2, RZ ;  /* 0x00000002262b7824 */ /* 0x000fe200078e00ff */
[----:B------:R-:W-:Y:S01]  /*7a30*/  SHF.L.U64.HI R4, R39, 0x1, R4 ;  /* 0x0000000127047819 */ /* 0x000fe20000010204 */
[----:B------:R0:W5:Y:S01]  /*7a40*/  @!P4 LD.E.64 R32, desc[UR60][R6.64] ;  /* 0x0000003c0620c980 */ /* 0x000162000c101b00 */
[----:B------:R-:W-:-:S02]  /*7a50*/  @!P3 IADD3 R46, P4, R14, R47, RZ ;  /* 0x0000002f0e2eb210 */ /* 0x000fc40007f9e0ff */
[----:B------:R-:W-:Y:S02]  /*7a60*/  SHF.R.S32.HI R10, RZ, 0x1f, R38 ;  /* 0x0000001fff0a7819 */ /* 0x000fe40000011426 */
[----:B------:R-:W-:Y:S01]  /*7a70*/  @!P3 IADD3 R44, P5, R0, R47, RZ ;  /* 0x0000002f002cb210 */ /* 0x000fe20007fbe0ff */
[----:B------:R-:W-:Y:S01]  /*7a80*/  @!P3 IMAD.X R47, R5, 0x1, R4, P4 ;  /* 0x00000001052fb824 */ /* 0x000fe200020e0604 */
[----:B------:R-:W-:Y:S02]  /*7a90*/  SHF.L.U64.HI R10, R38, 0x1, R10 ;  /* 0x00000001260a7819 */ /* 0x000fe4000001020a */
[-C--:B------:R-:W-:Y:S01]  /*7aa0*/  @!P2 IADD3 R42, P4, R14, R43.reuse, RZ ;  /* 0x0000002b0e2aa210 */ /* 0x080fe20007f9e0ff */
[----:B0-----:R-:W-:Y:S01]  /*7ab0*/  IMAD.SHL.U32 R7, R15, 0x2, RZ ;  /* 0x000000020f077824 */ /* 0x001fe200078e00ff */
[----:B------:R-:W-:Y:S01]  /*7ac0*/  SHF.R.S32.HI R11, RZ, 0x1f, R15 ;  /* 0x0000001fff0b7819 */ /* 0x000fe2000001140f */
[----:B------:R-:W-:Y:S01]  /*7ad0*/  @!P3 IMAD.X R45, R3, 0x1, R4, P5 ;  /* 0x00000001032db824 */ /* 0x000fe200028e0604 */
[C---:B------:R-:W-:Y:S01]  /*7ae0*/  @!P2 IADD3 R40, P5, R0.reuse, R43, RZ ;  /* 0x0000002b0028a210 */ /* 0x040fe20007fbe0ff */
[--C-:B------:R-:W-:Y:S01]  /*7af0*/  @!P2 IMAD.X R43, R5, 0x1, R10.reuse, P4 ;  /* 0x00000001052ba824 */ /* 0x100fe200020e060a */
[----:B------:R-:W-:Y:S01]  /*7b00*/  SHF.L.U64.HI R4, R15, 0x1, R11 ;  /* 0x000000010f047819 */ /* 0x000fe2000001020b */
[----:B------:R-:W5:Y:S01]  /*7b10*/  @!P3 LD.E.64 R26, desc[UR60][R46.64] ;  /* 0x0000003c2e1ab980 */ /* 0x000f62000c101b00 */
[-C--:B------:R-:W-:Y:S01]  /*7b20*/  @!P1 IADD3 R38, P4, R0, R7.reuse, RZ ;  /* 0x0000000700269210 */ /* 0x080fe20007f9e0ff */
[C---:B------:R-:W-:Y:S01]  /*7b30*/  @!P2 IMAD.X R41, R3.reuse, 0x1, R10, P5 ;  /* 0x000000010329a824 */ /* 0x040fe200028e060a */
[----:B------:R-:W-:Y:S01]  /*7b40*/  ISETP.GE.AND P5, PT, R48, UR4, PT ;  /* 0x0000000430007c0c */ /* 0x000fe2000bfa6270 */
[----:B------:R-:W5:Y:S02]  /*7b50*/  @!P3 LD.E.64 R28, desc[UR60][R44.64] ;  /* 0x0000003c2c1cb980 */ /* 0x000f64000c101b00 */
[--C-:B------:R-:W-:Y:S01]  /*7b60*/  @!P1 IMAD.X R39, R3, 0x1, R4.reuse, P4 ;  /* 0x0000000103279824 */ /* 0x100fe200020e0604 */
[----:B------:R-:W-:Y:S01]  /*7b70*/  @!P1 IADD3 R6, P4, R14, R7, RZ ;  /* 0x000000070e069210 */ /* 0x000fe20007f9e0ff */
[C---:B------:R-:W-:Y:S01]  /*7b80*/  IMAD.SHL.U32 R15, R12.reuse, 0x2, RZ ;  /* 0x000000020c0f7824 */ /* 0x040fe200078e00ff */
[----:B------:R-:W5:Y:S03]  /*7b90*/  @!P2 LD.E.64 R24, desc[UR60][R40.64] ;  /* 0x0000003c2818a980 */ /* 0x000f66000c101b00 */
[----:B------:R-:W-:Y:S01]  /*7ba0*/  @!P1 IMAD.X R7, R5, 0x1, R4, P4 ;  /* 0x0000000105079824 */ /* 0x000fe200020e0604 */
[----:B------:R-:W-:Y:S01]  /*7bb0*/  ISETP.GE.AND P4, PT, R12, UR4, PT ;  /* 0x000000040c007c0c */ /* 0x000fe2000bf86270 */
[----:B------:R-:W5:Y:S02]  /*7bc0*/  @!P2 LD.E.64 R22, desc[UR60][R42.64] ;  /* 0x0000003c2a16a980 */ /* 0x000f64000c101b00 */
[----:B------:R-:W-:-:S02]  /*7bd0*/  @!P5 IMAD.MOV.U32 R8, RZ, RZ, R0 ;  /* 0x000000ffff08d224 */ /* 0x000fc400078e0000 */
[----:B------:R-:W-:Y:S01]  /*7be0*/  @!P5 IMAD.MOV.U32 R9, RZ, RZ, R3 ;  /* 0x000000ffff09d224 */ /* 0x000fe200078e0003 */
[----:B------:R-:W5:Y:S01]  /*7bf0*/  @!P1 LD.E.64 R20, desc[UR60][R38.64] ;  /* 0x0000003c26149980 */ /* 0x000f62000c101b00 */
[----:B------:R-:W-:Y:S02]  /*7c00*/  @!P5 IMAD.MOV.U32 R4, RZ, RZ, R14 ;  /* 0x000000ffff04d224 */ /* 0x000fe400078e000e */
[----:B------:R-:W-:-:S04]  /*7c10*/  @!P5 IMAD.WIDE R8, R48, 0x2, R8 ;  /* 0x000000023008d825 */ /* 0x000fc800078e0208 */
[----:B------:R-:W-:Y:S01]  /*7c20*/  @!P5 IMAD.WIDE R10, R48, 0x2, R4 ;  /* 0x00000002300ad825 */ /* 0x000fe200078e0204 */
[----:B------:R-:W-:Y:S01]  /*7c30*/  SHF.R.S32.HI R4, RZ, 0x1f, R12 ;  /* 0x0000001fff047819 */ /* 0x000fe2000001140c */
[----:B------:R0:W5:Y:S03]  /*7c40*/  @!P5 LD.E.64 R36, desc[UR60][R8.64] ;  /* 0x0000003c0824d980 */ /* 0x000166000c101b00 */
[----:B------:R-:W-:Y:S01]  /*7c50*/  SHF.L.U64.HI R4, R12, 0x1, R4 ;  /* 0x000000010c047819 */ /* 0x000fe20000010204 */
[----:B------:R1:W5:Y:S01]  /*7c60*/  @!P5 LD.E.64 R34, desc[UR60][R10.64] ;  /* 0x0000003c0a22d980 */ /* 0x000362000c101b00 */
[----:B------:R-:W-:-:S05]  /*7c70*/  @!P4 IADD3 R48, P5, R0, R15, RZ ;  /* 0x0000000f0030c210 */ /* 0x000fca0007fbe0ff */
[--C-:B------:R-:W-:Y:S01]  /*7c80*/  @!P4 IMAD.X R49, R3, 0x1, R4.reuse, P5 ;  /* 0x000000010331c824 */ /* 0x100fe200028e0604 */
[----:B------:R-:W-:Y:S02]  /*7c90*/  @!P4 IADD3 R14, P5, R14, R15, RZ ;  /* 0x0000000f0e0ec210 */ /* 0x000fe40007fbe0ff */
[----:B------:R-:W-:Y:S02]  /*7ca0*/  CS2R R12, SRZ ;  /* 0x00000000000c7805 */ /* 0x000fe4000001ff00 */
[----:B0-----:R-:W-:Y:S02]  /*7cb0*/  CS2R R8, SRZ ;  /* 0x0000000000087805 */ /* 0x001fe4000001ff00 */
[----:B-1----:R-:W-:Y:S01]  /*7cc0*/  CS2R R10, SRZ ;  /* 0x00000000000a7805 */ /* 0x002fe2000001ff00 */
[----:B------:R-:W-:Y:S01]  /*7cd0*/  @!P4 IMAD.X R15, R5, 0x1, R4, P5 ;  /* 0x00000001050fc824 */ /* 0x000fe200028e0604 */
[----:B------:R0:W5:Y:S04]  /*7ce0*/  @!P1 LD.E.64 R12, desc[UR60][R6.64] ;  /* 0x0000003c060c9980 */ /* 0x000168000c101b00 */
[----:B------:R0:W5:Y:S04]  /*7cf0*/  @!P4 LD.E.64 R10, desc[UR60][R48.64] ;  /* 0x0000003c300ac980 */ /* 0x000168000c101b00 */
[----:B------:R0:W5:Y:S02]  /*7d00*/  @!P4 LD.E.64 R8, desc[UR60][R14.64] ;  /* 0x0000003c0e08c980 */ /* 0x000164000c101b00 */
.L_x_488:
[----:B------:R-:W-:Y:S05]  /*7d10*/  BSYNC B1 ;  /* 0x0000000000017941 */ /* 0x000fea0003800000 */
.L_x_487:
[----:B---3-5:R-:W-:Y:S01]  /*7d20*/  IMAD.MOV.U32 R3, RZ, RZ, R11 ;  /* 0x000000ffff037224 */ /* 0x028fe200078e000b */
[----:B------:R-:W-:Y:S01]  /*7d30*/  LOP3.LUT R50, R50, 0xfffffffe, RZ, 0xc0, !PT ;  /* 0xfffffffe32327812 */ /* 0x000fe200078ec0ff */
[----:B----4-:R-:W-:Y:S01]  /*7d40*/  IMAD.MOV.U32 R0, RZ, RZ, R10 ;  /* 0x000000ffff007224 */ /* 0x010fe200078e000a */
[----:B------:R-:W-:Y:S01]  /*7d50*/  BSSY B1, `(.L_x_489) ;  /* 0x0000031000017945 */ /* 0x000fe20003800000 */
[----:B------:R-:W-:Y:S01]  /*7d60*/  IMAD.MOV.U32 R4, RZ, RZ, R20 ;  /* 0x000000ffff047224 */ /* 0x000fe200078e0014 */
[----:B0-----:R-:W-:Y:S01]  /*7d70*/  PRMT R15, R3, 0x7610, R15 ;  /* 0x00007610030f7816 */ /* 0x001fe2000000000f */
[----:B------:R-:W-:Y:S01]  /*7d80*/  IMAD.IADD R3, R52, 0x1, -R50 ;  /* 0x0000000134037824 */ /* 0x000fe200078e0a32 */
[----:B--2---:R-:W-:Y:S01]  /*7d90*/  PRMT R14, R0, 0x7610, R14 ;  /* 0x00007610000e7816 */ /* 0x004fe2000000000e */
[----:B------:R-:W-:Y:S01]  /*7da0*/  IMAD.MOV.U32 R0, RZ, RZ, R21 ;  /* 0x000000ffff007224 */ /* 0x000fe200078e0015 */
[----:B------:R-:W-:Y:S01]  /*7db0*/  PRMT R40, R4, 0x7610, R40 ;  /* 0x0000761004287816 */ /* 0x000fe20000000028 */
[----:B------:R-:W-:Y:S01]  /*7dc0*/  IMAD.MOV.U32 R4, RZ, RZ, R24 ;  /* 0x000000ffff047224 */ /* 0x000fe200078e0018 */
[----:B------:R-:W-:Y:S01]  /*7dd0*/  SHF.L.U32 R3, R3, 0x1f, RZ ;  /* 0x0000001f03037819 */ /* 0x000fe200000006ff */
[----:B------:R-:W-:Y:S01]  /*7de0*/  IMAD.MOV.U32 R5, RZ, RZ, R25 ;  /* 0x000000ffff057224 */ /* 0x000fe200078e0019 */
[----:B------:R-:W-:Y:S01]  /*7df0*/  PRMT R41, R0, 0x7610, R41 ;  /* 0x0000761000297816 */ /* 0x000fe20000000029 */
[----:B------:R-:W-:Y:S01]  /*7e00*/  IMAD.MOV.U32 R0, RZ, RZ, R28 ;  /* 0x000000ffff007224 */ /* 0x000fe200078e001c */
[----:B------:R-:W0:Y:S01]  /*7e10*/  SYNCS.PHASECHK.TRANS64.TRYWAIT P1, [R16+URZ+0x31c00], R3 ;  /* 0x031c0003100075a7 */ /* 0x000e22000802017f */
        /* <DEDUP_REMOVED lines=35> */
[----:B0-----:R-:W-:Y:S06]  /*8050*/  @!P1 BRA `(.L_x_490) ;  /* 0x00000160001c9947 */ /* 0x001fec0003800000 */
.L_x_722:
[----:B------:R-:W-:Y:S05]  /*8060*/  BSYNC B1 ;  /* 0x0000000000017941 */ /* 0x000fea0003800000 */
.L_x_489:
[----:B------:R-:W-:Y:S02]  /*8070*/  PRMT R57, R0, 0x7610, R57 ;  /* 0x0000761000397816 */ /* 0x000fe40000000039 */
[----:B------:R-:W-:Y:S01]  /*8080*/  PRMT R39, R39, 0x5410, R4 ;  /* 0x0000541027277816 */ /* 0x000fe20000000004 */
[----:B------:R-:W-:Y:S06]  /*8090*/  @P0 BRA `(.L_x_491) ;  /* 0x0000002c00fc0947 */ /* 0x000fec0003800000 */
[----:B------:R-:W2:Y:S01]  /*80a0*/  LDL.64 R58, [R1+0x40] ;  /* 0x00004000013a7983 */ /* 0x000ea20000100a00 */
[----:B------:R-:W2:Y:S03]  /*80b0*/  LDC R0, c[0x0][0x3f4] ;  /* 0x0000fd00ff007b82 */ /* 0x000ea60000000800 */
[----:B------:R-:W0:Y:S04]  /*80c0*/  LDL R56, [R1+0x7c] ;  /* 0x00007c0001387983 */ /* 0x000e280000100800 */
[----:B------:R-:W3:Y:S04]  /*80d0*/  LDL R55, [R1+0x5c] ;  /* 0x00005c0001377983 */ /* 0x000ee80000100800 */
[----:B------:R-:W4:Y:S04]  /*80e0*/  LDL R53, [R1+0x64] ;  /* 0x0000640001357983 */ /* 0x000f280000100800 */
[----:B------:R-:W5:Y:S04]  /*80f0*/  LDL R52, [R1+0x68] ;  /* 0x0000680001347983 */ /* 0x000f680000100800 */
[----:B------:R-:W5:Y:S04]  /*8100*/  LDL R7, [R1+0x60] ;  /* 0x0000600001077983 */ /* 0x000f680000100800 */
[----:B------:R-:W5:Y:S04]  /*8110*/  LDL R6, [R1+0x6c] ;  /* 0x00006c0001067983 */ /* 0x000f680000100800 */
[----:B------:R-:W5:Y:S01]  /*8120*/  LDL R5, [R1+0x80] ;  /* 0x0000800001057983 */ /* 0x000f620000100800 */
[----:B------:R-:W-:Y:S01]  /*8130*/  BSSY B1, `(.L_x_492) ;  /* 0x0000039000017945 */ /* 0x000fe20003800000 */
[-C--:B--2---:R-:W-:Y:S01]  /*8140*/  ISETP.GE.AND P6, PT, R58, R0.reuse, PT ;  /* 0x000000003a00720c */ /* 0x084fe20003fc6270 */
[----:B0-----:R-:W-:Y:S01]  /*8150*/  IMAD R3, R56, 0x2, R16 ;  /* 0x0000000238037824 */ /* 0x001fe200078e0210 */
[----:B---3--:R-:W-:-:S02]  /*8160*/  ISETP.GE.AND P0, PT, R55, R0, PT ;  /* 0x000000003700720c */ /* 0x008fc40003f06270 */
[-C--:B----4-:R-:W-:Y:S02]  /*8170*/  ISETP.GE.AND P1, PT, R53, R0.reuse, PT ;  /* 0x000000003500720c */ /* 0x090fe40003f26270 */
[-C--:B-----5:R-:W-:Y:S02]  /*8180*/  ISETP.GE.AND P2, PT, R52, R0.reuse, PT ;  /* 0x000000003400720c */ /* 0x0a0fe40003f46270 */
[-C--:B------:R-:W-:Y:S02]  /*8190*/  ISETP.GE.AND P3, PT, R7, R0.reuse, PT ;  /* 0x000000000700720c */ /* 0x080fe40003f66270 */
[----:B------:R-:W-:Y:S01]  /*81a0*/  ISETP.GE.AND P4, PT, R6, R0, PT ;  /* 0x000000000600720c */ /* 0x000fe20003f86270 */
[----:B------:R-:W-:Y:S01]  /*81b0*/  VIADD R0, R3, 0x20 ;  /* 0x0000002003007836 */ /* 0x000fe20000000000 */
[----:B------:R-:W-:Y:S01]  /*81c0*/  LOP3.LUT P5, RZ, R5, 0x2, RZ, 0xc0, !PT ;  /* 0x0000000205ff7812 */ /* 0x000fe200078ac0ff */
[----:B------:R-:W-:-:S12]  /*81d0*/  @P6 BRA `(.L_x_493) ;  /* 0x0000000000b86947 */ /* 0x000fd80003800000 */
[----:B------:R-:W0:Y:S01]  /*81e0*/  LDS.128 R4, [R3+0xda00] ;  /* 0x00da000003047984 */ /* 0x000e220000000c00 */
[----:B------:R-:W-:Y:S02]  /*81f0*/  SHF.R.U32.HI R56, RZ, 0x10, R35 ;  /* 0x00000010ff387819 */ /* 0x000fe40000011623 */
[----:B------:R-:W-:Y:S02]  /*8200*/  SHF.R.U32.HI R53, RZ, 0x10, R37 ;  /* 0x00000010ff357819 */ /* 0x000fe40000011625 */
[----:B------:R-:W-:Y:S02]  /*8210*/  SHF.R.U64 R55, R34, 0x10, R35 ;  /* 0x0000001022377819 */ /* 0x000fe40000001223 */
[----:B------:R-:W-:Y:S02]  /*8220*/  PRMT R56, R39, 0x5432, R56 ;  /* 0x0000543227387816 */ /* 0x000fe40000000038 */
[----:B------:R-:W-:Y:S02]  /*8230*/  PRMT R53, R54, 0x5410, R53 ;  /* 0x0000541036357816 */ /* 0x000fe40000000035 */
[----:B------:R-:W-:Y:S01]  /*8240*/  PRMT R55, R57, 0x5410, R55 ;  /* 0x0000541039377816 */ /* 0x000fe20000000037 */
[----:B------:R-:W-:Y:S01]  /*8250*/  IMAD.U32 R57, R56, 0x10000, RZ ;  /* 0x0001000038397824 */ /* 0x000fe200078e00ff */
[----:B------:R-:W-:Y:S01]  /*8260*/  SHF.R.U64 R52, R36, 0x10, R37 ;  /* 0x0000001024347819 */ /* 0x000fe20000001225 */
[----:B------:R-:W-:Y:S01]  /*8270*/  IMAD.U32 R54, R53, 0x10000, RZ ;  /* 0x0001000035367824 */ /* 0x000fe200078e00ff */
[----:B------:R-:W-:-:S02]  /*8280*/  LOP3.LUT R56, R56, 0xffff0000, RZ, 0xc0, !PT ;  /* 0xffff000038387812 */ /* 0x000fc400078ec0ff */
[----:B------:R-:W-:Y:S02]  /*8290*/  LOP3.LUT R53, R53, 0xffff0000, RZ, 0xc0, !PT ;  /* 0xffff000035357812 */ /* 0x000fe400078ec0ff */
[----:B------:R-:W-:Y:S02]  /*82a0*/  PRMT R52, R15, 0x5432, R52 ;  /* 0x000054320f347816 */ /* 0x000fe40000000034 */
[C---:B0-----:R-:W-:Y:S01]  /*82b0*/  LOP3.LUT R35, R6.reuse, 0xffff0000, RZ, 0xc0, !PT ;  /* 0xffff000006237812 */ /* 0x041fe200078ec0ff */
[----:B------:R-:W-:Y:S01]  /*82c0*/  IMAD.U32 R34, R6, 0x10000, RZ ;  /* 0x0001000006227824 */ /* 0x000fe200078e00ff */
[C---:B------:R-:W-:Y:S01]  /*82d0*/  LOP3.LUT R37, R7.reuse, 0xffff0000, RZ, 0xc0, !PT ;  /* 0xffff000007257812 */ /* 0x040fe200078ec0ff */
[----:B------:R-:W-:Y:S02]  /*82e0*/  IMAD.U32 R36, R7, 0x10000, RZ ;  /* 0x0001000007247824 */ /* 0x000fe400078e00ff */
[C---:B------:R-:W-:Y:S01]  /*82f0*/  FMUL.FTZ R59, R35.reuse, R57 ;  /* 0x00000039233b7220 */ /* 0x040fe20000410000 */
[----:B------:R-:W-:Y:S01]  /*8300*/  FMUL.FTZ R58, R35, R54 ;  /* 0x00000036233a7220 */ /* 0x000fe20000410000 */
[----:B------:R-:W-:Y:S01]  /*8310*/  FMUL.FTZ R35, R37, R56 ;  /* 0x0000003825237220 */ /* 0x000fe20000410000 */
[----:B------:R-:W-:-:S02]  /*8320*/  IMAD.U32 R6, R4, 0x10000, RZ ;  /* 0x0001000004067824 */ /* 0x000fc400078e00ff */
[C---:B------:R-:W-:Y:S01]  /*8330*/  FFMA.FTZ R59, R34.reuse, R54, -R59 ;  /* 0x00000036223b7223 */ /* 0x040fe2000001083b */
[----:B------:R-:W-:Y:S01]  /*8340*/  FFMA.FTZ R58, R34, R57, R58 ;  /* 0x00000039223a7223 */ /* 0x000fe2000001003a */
[-C--:B------:R-:W-:Y:S01]  /*8350*/  FFMA.FTZ R57, R36, R53.reuse, -R35 ;  /* 0x0000003524397223 */ /* 0x080fe20000010823 */
[C---:B------:R-:W-:Y:S01]  /*8360*/  IMAD.U32 R7, R5.reuse, 0x10000, RZ ;  /* 0x0001000005077824 */ /* 0x040fe200078e00ff */
[----:B------:R-:W-:Y:S01]  /*8370*/  LOP3.LUT R4, R4, 0xffff0000, RZ, 0xc0, !PT ;  /* 0xffff000004047812 */ /* 0x000fe200078ec0ff */
[C---:B------:R-:W-:Y:S01]  /*8380*/  IMAD.U32 R35, R52.reuse, 0x10000, RZ ;  /* 0x0001000034237824 */ /* 0x040fe200078e00ff */
[----:B------:R-:W-:Y:S01]  /*8390*/  LOP3.LUT R5, R5, 0xffff0000, RZ, 0xc0, !PT ;  /* 0xffff000005057812 */ /* 0x000fe200078ec0ff */
[----:B------:R-:W-:Y:S01]  /*83a0*/  FMUL.FTZ R61, R37, R53 ;  /* 0x00000035253d7220 */ /* 0x000fe20000410000 */
[C---:B------:R-:W-:Y:S01]  /*83b0*/  LOP3.LUT R34, R55.reuse, 0xffff0000, RZ, 0xc0, !PT ;  /* 0xffff000037227812 */ /* 0x040fe200078ec0ff */
[----:B------:R-:W-:Y:S01]  /*83c0*/  IMAD.U32 R37, R55, 0x10000, RZ ;  /* 0x0001000037257824 */ /* 0x000fe200078e00ff */
[----:B------:R-:W-:Y:S01]  /*83d0*/  LOP3.LUT R52, R52, 0xffff0000, RZ, 0xc0, !PT ;  /* 0xffff000034347812 */ /* 0x000fe200078ec0ff */
[----:B------:R-:W-:Y:S01]  /*83e0*/  FFMA.FTZ R56, R36, R56, R61 ;  /* 0x0000003824387223 */ /* 0x000fe2000001003d */
[C---:B------:R-:W-:Y:S01]  /*83f0*/  FMUL.FTZ R36, R4.reuse, R35 ;  /* 0x0000002304247220 */ /* 0x040fe20000410000 */
[-C--:B------:R-:W-:Y:S01]  /*8400*/  FMUL.FTZ R53, R4, R37.reuse ;  /* 0x0000002504357220 */ /* 0x080fe20000410000 */
[C---:B------:R-:W-:Y:S01]  /*8410*/  FMUL.FTZ R54, R5.reuse, R34 ;  /* 0x0000002205367220 */ /* 0x040fe20000410000 */
[-C--:B------:R-:W-:Y:S01]  /*8420*/  FMUL.FTZ R55, R5, R52.reuse ;  /* 0x0000003405377220 */ /* 0x080fe20000410000 */
[C---:B------:R-:W-:Y:S01]  /*8430*/  FFMA.FTZ R37, R6.reuse, R37, R36 ;  /* 0x0000002506257223 */ /* 0x040fe20000010024 */
[----:B------:R-:W-:Y:S01]  /*8440*/  FFMA.FTZ R4, R6, R35, -R53 ;  /* 0x0000002306047223 */ /* 0x000fe20000010835 */
[C---:B------:R-:W-:Y:S01]  /*8450*/  FFMA.FTZ R5, R7.reuse, R52, -R54 ;  /* 0x0000003407057223 */ /* 0x040fe20000010836 */
[----:B------:R-:W-:Y:S01]  /*8460*/  FFMA.FTZ R34, R7, R34, R55 ;  /* 0x0000002207227223 */ /* 0x000fe20000010037 */
[----:B------:R-:W-:-:S02]  /*8470*/  F2FP.BF16.F32.PACK_AB R6, R58, R59 ;  /* 0x0000003b3a06723e */ /* 0x000fc400000010ff */
[----:B------:R-:W-:Y:S02]  /*8480*/  F2FP.BF16.F32.PACK_AB R7, R56, R57 ;  /* 0x000000393807723e */ /* 0x000fe400000010ff */
[----:B------:R-:W-:Y:S02]  /*8490*/  F2FP.BF16.F32.PACK_AB R4, R37, R4 ;  /* 0x000000042504723e */ /* 0x000fe400000010ff */
[----:B------:R-:W-:-:S05]  /*84a0*/  F2FP.BF16.F32.PACK_AB R5, R34, R5 ;  /* 0x000000052205723e */ /* 0x000fca00000010ff */
[----:B------:R0:W-:Y:S02]  /*84b0*/  STS.128 [R3+0xda00], R4 ;  /* 0x00da000403007388 */ /* 0x0001e40000000c00 */
.L_x_493:
[----:B------:R-:W-:Y:S05]  /*84c0*/  BSYNC B1 ;  /* 0x0000000000017941 */ /* 0x000fea0003800000 */
.L_x_492:
[----:B------:R-:W-:Y:S01]  /*84d0*/  BSSY B1, `(.L_x_494) ;  /* 0x0000031000017945 */ /* 0x000fe20003800000 */
[----:B------:R-:W-:-:S03]  /*84e0*/  @P5 VIADD R0, R3, 0xffffffe0 ;  /* 0xffffffe003005836 */ /* 0x000fc60000000000 */
[----:B------:R-:W-:Y:S05]  /*84f0*/  @P0 BRA `(.L_x_495) ;  /* 0x0000000000b80947 */ /* 0x000fea0003800000 */
[----:B0-----:R-:W0:Y:S01]  /*8500*/  LDS.128 R4, [R0+0xda00] ;  /* 0x00da000000047984 */ /* 0x001e220000000c00 */
[----:B------:R-:W-:Y:S02]  /*8510*/  SHF.R.U32.HI R52, RZ, 0x10, R31 ;  /* 0x00000010ff347819 */ /* 0x000fe4000001161f */
[----:B------:R-:W-:Y:S02]  /*8520*/  SHF.R.U32.HI R35, RZ, 0x10, R33 ;  /* 0x00000010ff237819 */ /* 0x000fe40000011621 */
[----:B------:R-:W-:Y:S02]  /*8530*/  PRMT R52, R38, 0x5432, R52 ;  /* 0x0000543226347816 */ /* 0x000fe40000000034 */
[----:B------:R-:W-:Y:S02]  /*8540*/  PRMT R35, R60, 0x5410, R35 ;  /* 0x000054103c237816 */ /* 0x000fe40000000023 */
[----:B------:R-:W-:Y:S01]  /*8550*/  SHF.R.U64 R37, R30, 0x10, R31 ;  /* 0x000000101e257819 */ /* 0x000fe2000000121f */
[----:B------:R-:W-:Y:S01]  /*8560*/  IMAD.U32 R53, R52, 0x10000, RZ ;  /* 0x0001000034357824 */ /* 0x000fe200078e00ff */
[----:B------:R-:W-:Y:S01]  /*8570*/  SHF.R.U64 R34, R32, 0x10, R33 ;  /* 0x0000001020227819 */ /* 0x000fe20000001221 */
[----:B------:R-:W-:Y:S01]  /*8580*/  IMAD.U32 R36, R35, 0x10000, RZ ;  /* 0x0001000023247824 */ /* 0x000fe200078e00ff */
[----:B------:R-:W-:-:S02]  /*8590*/  LOP3.LUT R52, R52, 0xffff0000, RZ, 0xc0, !PT ;  /* 0xffff000034347812 */ /* 0x000fc400078ec0ff */
[----:B------:R-:W-:Y:S02]  /*85a0*/  LOP3.LUT R35, R35, 0xffff0000, RZ, 0xc0, !PT ;  /* 0xffff000023237812 */ /* 0x000fe400078ec0ff */
[----:B------:R-:W-:Y:S02]  /*85b0*/  PRMT R34, R14, 0x5432, R34 ;  /* 0x000054320e227816 */ /* 0x000fe40000000022 */
        /* <DEDUP_REMOVED lines=34> */
.L_x_495:
[----:B------:R-:W-:Y:S05]  /*87e0*/  BSYNC B1 ;  /* 0x0000000000017941 */ /* 0x000fea0003800000 */
.L_x_494:
[----:B------:R-:W-:Y:S04]  /*87f0*/  BSSY B1, `(.L_x_496) ;  /* 0x0000030000017945 */ /* 0x000fe80003800000 */
[----:B------:R-:W-:Y:S05]  /*8800*/  @P1 BRA `(.L_x_497) ;  /* 0x0000000000b81947 */ /* 0x000fea0003800000 */
[----:B01----:R-:W0:Y:S01]  /*8810*/  LDS.128 R4, [R3+0x10a00] ;  /* 0x010a000003047984 */ /* 0x003e220000000c00 */
[----:B------:R-:W-:Y:S02]  /*8820*/  SHF.R.U64 R31, R28, 0x10, R29 ;  /* 0x000000101c1f7819 */ /* 0x000fe4000000121d */
[----:B------:R-:W-:Y:S02]  /*8830*/  SHF.R.U64 R26, R26, 0x10, R27 ;  /* 0x000000101a1a7819 */ /* 0x000fe4000000121b */
[----:B------:R-:W-:Y:S02]  /*8840*/  SHF.R.U32.HI R28, RZ, 0x10, R29 ;  /* 0x00000010ff1c7819 */ /* 0x000fe4000001161d */
[----:B------:R-:W-:Y:S02]  /*8850*/  SHF.R.U32.HI R27, RZ, 0x10, R27 ;  /* 0x00000010ff1b7819 */ /* 0x000fe4000001161b */
[----:B------:R-:W-:Y:S02]  /*8860*/  PRMT R49, R49, 0x5410, R28 ;  /* 0x0000541031317816 */ /* 0x000fe4000000001c */
[----:B------:R-:W-:-:S02]  /*8870*/  PRMT R50, R50, 0x5410, R27 ;  /* 0x0000541032327816 */ /* 0x000fc4000000001b */
[----:B------:R-:W-:Y:S01]  /*8880*/  PRMT R48, R48, 0x5410, R31 ;  /* 0x0000541030307816 */ /* 0x000fe2000000001f */
[----:B------:R-:W-:Y:S01]  /*8890*/  IMAD.U32 R30, R49, 0x10000, RZ ;  /* 0x00010000311e7824 */ /* 0x000fe200078e00ff */
[----:B------:R-:W-:Y:S01]  /*88a0*/  PRMT R51, R51, 0x5410, R26 ;  /* 0x0000541033337816 */ /* 0x000fe2000000001a */
[C---:B------:R-:W-:Y:S01]  /*88b0*/  IMAD.U32 R31, R50.reuse, 0x10000, RZ ;  /* 0x00010000321f7824 */ /* 0x040fe200078e00ff */
[----:B------:R-:W-:Y:S02]  /*88c0*/  LOP3.LUT R50, R50, 0xffff0000, RZ, 0xc0, !PT ;  /* 0xffff000032327812 */ /* 0x000fe400078ec0ff */
[----:B------:R-:W-:Y:S02]  /*88d0*/  LOP3.LUT R49, R49, 0xffff0000, RZ, 0xc0, !PT ;  /* 0xffff000031317812 */ /* 0x000fe400078ec0ff */
[C---:B0-----:R-:W-:Y:S01]  /*88e0*/  LOP3.LUT R27, R6.reuse, 0xffff0000, RZ, 0xc0, !PT ;  /* 0xffff0000061b7812 */ /* 0x041fe200078ec0ff */
[----:B------:R-:W-:Y:S01]  /*88f0*/  IMAD.U32 R26, R6, 0x10000, RZ ;  /* 0x00010000061a7824 */ /* 0x000fe200078e00ff */
[C---:B------:R-:W-:Y:S01]  /*8900*/  LOP3.LUT R29, R7.reuse, 0xffff0000, RZ, 0xc0, !PT ;  /* 0xffff0000071d7812 */ /* 0x040fe200078ec0ff */
[----:B------:R-:W-:-:S02]  /*8910*/  IMAD.U32 R28, R7, 0x10000, RZ ;  /* 0x00010000071c7824 */ /* 0x000fc400078e00ff */
[C---:B------:R-:W-:Y:S01]  /*8920*/  FMUL.FTZ R34, R27.reuse, R30 ;  /* 0x0000001e1b227220 */ /* 0x040fe20000410000 */
[-C--:B------:R-:W-:Y:S01]  /*8930*/  FMUL.FTZ R33, R27, R31.reuse ;  /* 0x0000001f1b217220 */ /* 0x080fe20000410000 */
[C---:B------:R-:W-:Y:S01]  /*8940*/  FMUL.FTZ R27, R29.reuse, R50 ;  /* 0x000000321d1b7220 */ /* 0x040fe20000410000 */
[----:B------:R-:W-:Y:S02]  /*8950*/  IMAD.U32 R6, R4, 0x10000, RZ ;  /* 0x0001000004067824 */ /* 0x000fe400078e00ff */
[----:B------:R-:W-:Y:S01]  /*8960*/  FFMA.FTZ R35, R26, R31, R34 ;  /* 0x0000001f1a237223 */ /* 0x000fe20000010022 */
[-C--:B------:R-:W-:Y:S01]  /*8970*/  FMUL.FTZ R31, R29, R49.reuse ;  /* 0x000000311d1f7220 */ /* 0x080fe20000410000 */
[----:B------:R-:W-:Y:S01]  /*8980*/  FFMA.FTZ R49, R28, R49, -R27 ;  /* 0x000000311c317223 */ /* 0x000fe2000001081b */
[----:B------:R-:W-:Y:S02]  /*8990*/  IMAD.U32 R7, R5, 0x10000, RZ ;  /* 0x0001000005077824 */ /* 0x000fe400078e00ff */
[----:B------:R-:W-:Y:S01]  /*89a0*/  FFMA.FTZ R32, R26, R30, -R33 ;  /* 0x0000001e1a207223 */ /* 0x000fe20000010821 */
[----:B------:R-:W-:Y:S01]  /*89b0*/  IMAD.U32 R27, R48, 0x10000, RZ ;  /* 0x00010000301b7824 */ /* 0x000fe200078e00ff */
[----:B------:R-:W-:Y:S01]  /*89c0*/  LOP3.LUT R4, R4, 0xffff0000, RZ, 0xc0, !PT ;  /* 0xffff000004047812 */ /* 0x000fe200078ec0ff */
[----:B------:R-:W-:Y:S01]  /*89d0*/  IMAD.U32 R29, R51, 0x10000, RZ ;  /* 0x00010000331d7824 */ /* 0x000fe200078e00ff */
[----:B------:R-:W-:Y:S01]  /*89e0*/  LOP3.LUT R5, R5, 0xffff0000, RZ, 0xc0, !PT ;  /* 0xffff000005057812 */ /* 0x000fe200078ec0ff */
[----:B------:R-:W-:Y:S01]  /*89f0*/  FFMA.FTZ R50, R28, R50, R31 ;  /* 0x000000321c327223 */ /* 0x000fe2000001001f */
[----:B------:R-:W-:Y:S01]  /*8a00*/  LOP3.LUT R26, R51, 0xffff0000, RZ, 0xc0, !PT ;  /* 0xffff0000331a7812 */ /* 0x000fe200078ec0ff */
[----:B------:R-:W-:Y:S01]  /*8a10*/  FMUL.FTZ R31, R4, R29 ;  /* 0x0000001d041f7220 */ /* 0x000fe20000410000 */
[----:B------:R-:W-:Y:S01]  /*8a20*/  LOP3.LUT R48, R48, 0xffff0000, RZ, 0xc0, !PT ;  /* 0xffff000030307812 */ /* 0x000fe200078ec0ff */
[----:B------:R-:W-:-:S02]  /*8a30*/  FMUL.FTZ R28, R4, R27 ;  /* 0x0000001b041c7220 */ /* 0x000fc40000410000 */
[C---:B------:R-:W-:Y:S01]  /*8a40*/  FMUL.FTZ R30, R5.reuse, R26 ;  /* 0x0000001a051e7220 */ /* 0x040fe20000410000 */
[C---:B------:R-:W-:Y:S01]  /*8a50*/  FFMA.FTZ R4, R6.reuse, R27, -R31 ;  /* 0x0000001b06047223 */ /* 0x040fe2000001081f */
[-C--:B------:R-:W-:Y:S01]  /*8a60*/  FMUL.FTZ R33, R5, R48.reuse ;  /* 0x0000003005217220 */ /* 0x080fe20000410000 */
[----:B------:R-:W-:Y:S01]  /*8a70*/  FFMA.FTZ R29, R6, R29, R28 ;  /* 0x0000001d061d7223 */ /* 0x000fe2000001001c */
[----:B------:R-:W-:Y:S01]  /*8a80*/  FFMA.FTZ R5, R7, R48, -R30 ;  /* 0x0000003007057223 */ /* 0x000fe2000001081e */
[----:B------:R-:W-:Y:S01]  /*8a90*/  F2FP.BF16.F32.PACK_AB R6, R35, R32 ;  /* 0x000000202306723e */ /* 0x000fe200000010ff */
[----:B------:R-:W-:Y:S01]  /*8aa0*/  FFMA.FTZ R26, R7, R26, R33 ;  /* 0x0000001a071a7223 */ /* 0x000fe20000010021 */
[----:B------:R-:W-:Y:S02]  /*8ab0*/  F2FP.BF16.F32.PACK_AB R7, R50, R49 ;  /* 0x000000313207723e */ /* 0x000fe400000010ff */
[----:B------:R-:W-:Y:S02]  /*8ac0*/  F2FP.BF16.F32.PACK_AB R4, R29, R4 ;  /* 0x000000041d04723e */ /* 0x000fe400000010ff */
[----:B------:R-:W-:-:S05]  /*8ad0*/  F2FP.BF16.F32.PACK_AB R5, R26, R5 ;  /* 0x000000051a05723e */ /* 0x000fca00000010ff */
[----:B------:R2:W-:Y:S02]  /*8ae0*/  STS.128 [R3+0x10a00], R4 ;  /* 0x010a000403007388 */ /* 0x0005e40000000c00 */
.L_x_497:
[----:B------:R-:W-:Y:S05]  /*8af0*/  BSYNC B1 ;  /* 0x0000000000017941 */ /* 0x000fea0003800000 */
.L_x_496:
[----:B------:R-:W-:Y:S04]  /*8b00*/  BSSY B1, `(.L_x_498) ;  /* 0x0000030000017945 */ /* 0x000fe80003800000 */
[----:B------:R-:W-:Y:S05]  /*8b10*/  @P2 BRA `(.L_x_499) ;  /* 0x0000000000b82947 */ /* 0x000fea0003800000 */
[----:B012---:R-:W0:Y:S01]  /*8b20*/  LDS.128 R4, [R0+0x10a00] ;  /* 0x010a000000047984 */ /* 0x007e220000000c00 */
[--C-:B------:R-:W-:Y:S02]  /*8b30*/  SHF.R.U64 R27, R24, 0x10, R25.reuse ;  /* 0x00000010181b7819 */ /* 0x100fe40000001219 */
[----:B------:R-:W-:Y:S02]  /*8b40*/  SHF.R.U32.HI R24, RZ, 0x10, R25 ;  /* 0x00000010ff187819 */ /* 0x000fe40000011619 */
[--C-:B------:R-:W-:Y:S02]  /*8b50*/  SHF.R.U64 R25, R22, 0x10, R23.reuse ;  /* 0x0000001016197819 */ /* 0x100fe40000001217 */
        /* <DEDUP_REMOVED lines=13> */
[CC--:B------:R-:W-:Y:S01]  /*8c30*/  FMUL.FTZ R28, R23.reuse, R26.reuse ;  /* 0x0000001a171c7220 */ /* 0x0c0fe20000410000 */
[----:B------:R-:W-:Y:S01]  /*8c40*/  FMUL.FTZ R29, R23, R27 ;  /* 0x0000001b171d7220 */ /* 0x000fe20000410000 */
[C---:B------:R-:W-:Y:S01]  /*8c50*/  FMUL.FTZ R23, R25.reuse, R47 ;  /* 0x0000002f19177220 */ /* 0x040fe20000410000 */
[----:B------:R-:W-:Y:S02]  /*8c60*/  IMAD.U32 R6, R4, 0x10000, RZ ;  /* 0x0001000004067824 */ /* 0x000fe400078e00ff */
[----:B------:R-:W-:Y:S01]  /*8c70*/  FFMA.FTZ R31, R22, R27, R28 ;  /* 0x0000001b161f7223 */ /* 0x000fe2000001001c */
[-C--:B------:R-:W-:Y:S01]  /*8c80*/  FMUL.FTZ R27, R25, R45.reuse ;  /* 0x0000002d191b7220 */ /* 0x080fe20000410000 */
[----:B------:R-:W-:Y:S01]  /*8c90*/  FFMA.FTZ R45, R24, R45, -R23 ;  /* 0x0000002d182d7223 */ /* 0x000fe20000010817 */
[C---:B------:R-:W-:Y:S01]  /*8ca0*/  IMAD.U32 R7, R5.reuse, 0x10000, RZ ;  /* 0x0001000005077824 */ /* 0x040fe200078e00ff */
[----:B------:R-:W-:Y:S01]  /*8cb0*/  LOP3.LUT R4, R4, 0xffff0000, RZ, 0xc0, !PT ;  /* 0xffff000004047812 */ /* 0x000fe200078ec0ff */
[----:B------:R-:W-:Y:S01]  /*8cc0*/  IMAD.U32 R25, R46, 0x10000, RZ ;  /* 0x000100002e197824 */ /* 0x000fe200078e00ff */
[----:B------:R-:W-:Y:S01]  /*8cd0*/  LOP3.LUT R5, R5, 0xffff0000, RZ, 0xc0, !PT ;  /* 0xffff000005057812 */ /* 0x000fe200078ec0ff */
[----:B------:R-:W-:Y:S01]  /*8ce0*/  IMAD.U32 R23, R44, 0x10000, RZ ;  /* 0x000100002c177824 */ /* 0x000fe200078e00ff */
[----:B------:R-:W-:Y:S01]  /*8cf0*/  LOP3.LUT R46, R46, 0xffff0000, RZ, 0xc0, !PT ;  /* 0xffff00002e2e7812 */ /* 0x000fe200078ec0ff */
[----:B------:R-:W-:Y:S01]  /*8d00*/  FFMA.FTZ R26, R22, R26, -R29 ;  /* 0x0000001a161a7223 */ /* 0x000fe2000001081d */
[----:B------:R-:W-:Y:S01]  /*8d10*/  LOP3.LUT R44, R44, 0xffff0000, RZ, 0xc0, !PT ;  /* 0xffff00002c2c7812 */ /* 0x000fe200078ec0ff */
[----:B------:R-:W-:Y:S01]  /*8d20*/  FFMA.FTZ R28, R24, R47, R27 ;  /* 0x0000002f181c7223 */ /* 0x000fe2000001001b */
[C---:B------:R-:W-:Y:S01]  /*8d30*/  FMUL.FTZ R27, R4.reuse, R25 ;  /* 0x00000019041b7220 */ /* 0x040fe20000410000 */
[-C--:B------:R-:W-:Y:S01]  /*8d40*/  FMUL.FTZ R22, R4, R23.reuse ;  /* 0x0000001704167220 */ /* 0x080fe20000410000 */
[C---:B------:R-:W-:Y:S01]  /*8d50*/  FMUL.FTZ R24, R5.reuse, R46 ;  /* 0x0000002e05187220 */ /* 0x040fe20000410000 */
[-C--:B------:R-:W-:Y:S01]  /*8d60*/  FMUL.FTZ R29, R5, R44.reuse ;  /* 0x0000002c051d7220 */ /* 0x080fe20000410000 */
[C---:B------:R-:W-:Y:S01]  /*8d70*/  FFMA.FTZ R4, R6.reuse, R23, -R27 ;  /* 0x0000001706047223 */ /* 0x040fe2000001081b */
[----:B------:R-:W-:Y:S01]  /*8d80*/  FFMA.FTZ R25, R6, R25, R22 ;  /* 0x0000001906197223 */ /* 0x000fe20000010016 */
[C---:B------:R-:W-:Y:S01]  /*8d90*/  FFMA.FTZ R5, R7.reuse, R44, -R24 ;  /* 0x0000002c07057223 */ /* 0x040fe20000010818 */
[----:B------:R-:W-:Y:S01]  /*8da0*/  FFMA.FTZ R46, R7, R46, R29 ;  /* 0x0000002e072e7223 */ /* 0x000fe2000001001d */
[----:B------:R-:W-:-:S02]  /*8db0*/  F2FP.BF16.F32.PACK_AB R6, R31, R26 ;  /* 0x0000001a1f06723e */ /* 0x000fc400000010ff */
[----:B------:R-:W-:Y:S02]  /*8dc0*/  F2FP.BF16.F32.PACK_AB R7, R28, R45 ;  /* 0x0000002d1c07723e */ /* 0x000fe400000010ff */
[----:B------:R-:W-:Y:S02]  /*8dd0*/  F2FP.BF16.F32.PACK_AB R4, R25, R4 ;  /* 0x000000041904723e */ /* 0x000fe400000010ff */
[----:B------:R-:W-:-:S05]  /*8de0*/  F2FP.BF16.F32.PACK_AB R5, R46, R5 ;  /* 0x000000052e05723e */ /* 0x000fca00000010ff */
[----:B------:R3:W-:Y:S02]  /*8df0*/  STS.128 [R0+0x10a00], R4 ;  /* 0x010a000400007388 */ /* 0x0007e40000000c00 */
.L_x_499:
[----:B------:R-:W-:Y:S05]  /*8e00*/  BSYNC B1 ;  /* 0x0000000000017941 */ /* 0x000fea0003800000 */
.L_x_498:
[----:B------:R-:W-:Y:S04]  /*8e10*/  BSSY B1, `(.L_x_500) ;  /* 0x0000030000017945 */ /* 0x000fe80003800000 */
[----:B------:R-:W-:Y:S05]  /*8e20*/  @P3 BRA `(.L_x_501) ;  /* 0x0000000000b83947 */ /* 0x000fea0003800000 */
[----:B0123--:R-:W0:Y:S01]  /*8e30*/  LDS.128 R4, [R3+0x13a00] ;  /* 0x013a000003047984 */ /* 0x00fe220000000c00 */
        /* <DEDUP_REMOVED lines=45> */
.L_x_501:
[----:B------:R-:W-:Y:S05]  /*9110*/  BSYNC B1 ;  /* 0x0000000000017941 */ /* 0x000fea0003800000 */
.L_x_500:
[----:B------:R-:W-:Y:S05]  /*9120*/  @P4 BRA `(.L_x_491) ;  /* 0x0000001c00d84947 */ /* 0x000fea0003800000 */
[----:B01234-:R-:W0:Y:S01]  /*9130*/  LDS.128 R4, [R0+0x13a00] ;  /* 0x013a000000047984 */ /* 0x01fe220000000c00 */
[----:B------:R-:W-:Y:S02]  /*9140*/  SHF.R.U64 R3, R8, 0x10, R9 ;  /* 0x0000001008037819 */ /* 0x000fe40000001209 */
[----:B------:R-:W-:Y:S02]  /*9150*/  SHF.R.U64 R13, R10, 0x10, R11 ;  /* 0x000000100a0d7819 */ /* 0x000fe4000000120b */
[----:B------:R-:W-:Y:S02]  /*9160*/  SHF.R.U32.HI R8, RZ, 0x10, R9 ;  /* 0x00000010ff087819 */ /* 0x000fe40000011609 */
[----:B------:R-:W-:Y:S02]  /*9170*/  SHF.R.U32.HI R10, RZ, 0x10, R11 ;  /* 0x00000010ff0a7819 */ /* 0x000fe4000001160b */
[----:B------:R-:W-:Y:S02]  /*9180*/  PRMT R39, R39, 0x5410, R8 ;  /* 0x0000541027277816 */ /* 0x000fe40000000008 */
[----:B------:R-:W-:-:S02]  /*9190*/  PRMT R15, R15, 0x5410, R10 ;  /* 0x000054100f0f7816 */ /* 0x000fc4000000000a */
[----:B------:R-:W-:Y:S01]  /*91a0*/  PRMT R14, R14, 0x5410, R13 ;  /* 0x000054100e0e7816 */ /* 0x000fe2000000000d */
[C---:B------:R-:W-:Y:S01]  /*91b0*/  IMAD.U32 R12, R39.reuse, 0x10000, RZ ;  /* 0x00010000270c7824 */ /* 0x040fe200078e00ff */
[----:B------:R-:W-:Y:S01]  /*91c0*/  LOP3.LUT R39, R39, 0xffff0000, RZ, 0xc0, !PT ;  /* 0xffff000027277812 */ /* 0x000fe200078ec0ff */
[C---:B------:R-:W-:Y:S01]  /*91d0*/  IMAD.U32 R11, R15.reuse, 0x10000, RZ ;  /* 0x000100000f0b7824 */ /* 0x040fe200078e00ff */
[----:B------:R-:W-:Y:S02]  /*91e0*/  LOP3.LUT R15, R15, 0xffff0000, RZ, 0xc0, !PT ;  /* 0xffff00000f0f7812 */ /* 0x000fe400078ec0ff */
[----:B------:R-:W-:Y:S02]  /*91f0*/  PRMT R38, R38, 0x5410, R3 ;  /* 0x0000541026267816 */ /* 0x000fe40000000003 */
[C---:B0-----:R-:W-:Y:S01]  /*9200*/  LOP3.LUT R9, R6.reuse, 0xffff0000, RZ, 0xc0, !PT ;  /* 0xffff000006097812 */ /* 0x041fe200078ec0ff */
[C---:B------:R-:W-:Y:S01]  /*9210*/  IMAD.U32 R10, R7.reuse, 0x10000, RZ ;  /* 0x00010000070a7824 */ /* 0x040fe200078e00ff */
[----:B------:R-:W-:Y:S01]  /*9220*/  LOP3.LUT R7, R7, 0xffff0000, RZ, 0xc0, !PT ;  /* 0xffff000007077812 */ /* 0x000fe200078ec0ff */
[----:B------:R-:W-:-:S02]  /*9230*/  IMAD.U32 R8, R6, 0x10000, RZ ;  /* 0x0001000006087824 */ /* 0x000fc400078e00ff */
[CC--:B------:R-:W-:Y:S01]  /*9240*/  FMUL.FTZ R13, R9.reuse, R12.reuse ;  /* 0x0000000c090d7220 */ /* 0x0c0fe20000410000 */
[----:B------:R-:W-:Y:S01]  /*9250*/  FMUL.FTZ R9, R9, R11 ;  /* 0x0000000b09097220 */ /* 0x000fe20000410000 */
[C---:B------:R-:W-:Y:S01]  /*9260*/  FMUL.FTZ R23, R7.reuse, R39 ;  /* 0x0000002707177220 */ /* 0x040fe20000410000 */
[----:B------:R-:W-:Y:S02]  /*9270*/  IMAD.U32 R3, R4, 0x10000, RZ ;  /* 0x0001000004037824 */ /* 0x000fe400078e00ff */
[C---:B------:R-:W-:Y:S01]  /*9280*/  FFMA.FTZ R20, R8.reuse, R11, -R13 ;  /* 0x0000000b08147223 */ /* 0x040fe2000001080d */
[----:B------:R-:W-:Y:S01]  /*9290*/  FFMA.FTZ R21, R8, R12, R9 ;  /* 0x0000000c08157223 */ /* 0x000fe20000010009 */
[-C--:B------:R-:W-:Y:S01]  /*92a0*/  FMUL.FTZ R9, R7, R15.reuse ;  /* 0x0000000f07097220 */ /* 0x080fe20000410000 */
        /* <DEDUP_REMOVED lines=21> */
[----:B------:R0:W-:Y:S01]  /*9400*/  STS.128 [R0+0x13a00], R4 ;  /* 0x013a000400007388 */ /* 0x0001e20000000c00 */
[----:B------:R-:W-:Y:S05]  /*9410*/  BRA `(.L_x_491) ;  /* 0x0000001c001c7947 */ /* 0x000fea0003800000 */
.L_x_485:
[----:B------:R-:W-:-:S03]  /*9420*/  UMOV UR4, 0xffffffff ;  /* 0xffffffff00047882 */ /* 0x000fc60000000000 */
[----:B------:R-:W-:Y:S05]  /*9430*/  BRA.DIV UR4, `(.L_x_502) ;  /* 0x0000014e04387947 */ /* 0x000fea000b800000 */
[----:B------:R-:W1:Y:S04]  /*9440*/  SHFL.IDX PT, R3, R23, RZ, 0x1e1f ;  /* 0x001e1fff17037589 */ /* 0x000e6800000e0000 */
[----:B------:R-:W3:Y:S04]  /*9450*/  SHFL.IDX PT, R0, R22, RZ, 0x1e1f ;  /* 0x001e1fff16007589 */ /* 0x000ee800000e0000 */
[----:B------:R4:W0:Y:S04]  /*9460*/  SHFL.IDX PT, R5, R25, RZ, 0x1e1f ;  /* 0x001e1fff19057589 */ /* 0x00082800000e0000 */
[----:B--2---:R4:W2:Y:S01]  /*9470*/  SHFL.IDX PT, R14, R24, RZ, 0x1e1f ;  /* 0x001e1fff180e7589 */ /* 0x0048a200000e0000 */
[----:B-1----:R-:W-:-:S02]  /*9480*/  IMAD.MOV.U32 R33, RZ, RZ, R3 ;  /* 0x000000ffff217224 */ /* 0x002fc400078e0003 */
[----:B---34-:R-:W-:-:S07]  /*9490*/  IMAD.MOV.U32 R32, RZ, RZ, R0 ;  /* 0x000000ffff207224 */ /* 0x018fce00078e0000 */
.L_x_728:
[----:B------:R-:W3:Y:S01]  /*94a0*/  LDL R46, [R1+0x90] ;  /* 0x00009000012e7983 */ /* 0x000ee20000100800 */
[----:B------:R-:W-:Y:S01]  /*94b0*/  ULDC UR4, c[0x0][0x448] ;  /* 0x0001120000047ab9 */ /* 0x000fe20000000800 */
[----:B------:R-:W-:Y:S01]  /*94c0*/  BSSY B1, `(.L_x_503) ;  /* 0x0000038000017945 */ /* 0x000fe20003800000 */
[----:B------:R-:W-:Y:S01]  /*94d0*/  IMAD R108, R108, UR4, RZ ;  /* 0x000000046c6c7c24 */ /* 0x000fe2000f8e02ff */
[----:B------:R-:W-:Y:S01]  /*94e0*/  CS2R R8, SRZ ;  /* 0x0000000000087805 */ /* 0x000fe2000001ff00 */
[----:B--2---:R-:W-:Y:S01]  /*94f0*/  IMAD.MOV.U32 R42, RZ, RZ, R14 ;  /* 0x000000ffff2a7224 */ /* 0x004fe200078e000e */
[----:B------:R-:W-:Y:S01]  /*9500*/  CS2R R10, SRZ ;  /* 0x00000000000a7805 */ /* 0x000fe2000001ff00 */
[----:B------:R-:W-:Y:S01]  /*9510*/  IMAD R0, R105, -0xc0, R108 ;  /* 0xffffff4069007824 */ /* 0x000fe200078e026c */
[----:B------:R-:W-:Y:S01]  /*9520*/  ISETP.GE.AND P1, PT, R6, R108, PT ;  /* 0x0000006c0600720c */ /* 0x000fe20003f26270 */
[----:B0-----:R-:W-:Y:S01]  /*9530*/  IMAD.MOV.U32 R43, RZ, RZ, R5 ;  /* 0x000000ffff2b7224 */ /* 0x001fe200078e0005 */
[----:B------:R-:W-:-:S02]  /*9540*/  CS2R R4, SRZ ;  /* 0x0000000000047805 */ /* 0x000fc4000001ff00 */
[----:B------:R-:W-:Y:S02]  /*9550*/  CS2R R6, SRZ ;  /* 0x0000000000067805 */ /* 0x000fe4000001ff00 */
[----:B------:R-:W-:Y:S02]  /*9560*/  VIMNMX R0, R0, 0xc0, PT ;  /* 0x000000c000007848 */ /* 0x000fe40003fe0100 */
[----:B------:R-:W-:Y:S02]  /*9570*/  CS2R R12, SRZ ;  /* 0x00000000000c7805 */ /* 0x000fe4000001ff00 */
[----:B------:R-:W-:Y:S02]  /*9580*/  CS2R R14, SRZ ;  /* 0x00000000000e7805 */ /* 0x000fe4000001ff00 */
[----:B------:R-:W-:Y:S02]  /*9590*/  CS2R R20, SRZ ;  /* 0x0000000000147805 */ /* 0x000fe4000001ff00 */
[----:B------:R-:W-:-:S02]  /*95a0*/  ISETP.GE.AND P0, PT, R19, R0, PT ;  /* 0x000000001300720c */ /* 0x000fc40003f06270 */
[----:B------:R-:W-:Y:S02]  /*95b0*/  CS2R R22, SRZ ;  /* 0x0000000000167805 */ /* 0x000fe4000001ff00 */
[----:B------:R-:W-:Y:S02]  /*95c0*/  CS2R R24, SRZ ;  /* 0x0000000000187805 */ /* 0x000fe4000001ff00 */
[----:B------:R-:W-:Y:S02]  /*95d0*/  CS2R R26, SRZ ;  /* 0x00000000001a7805 */ /* 0x000fe4000001ff00 */
[----:B------:R-:W-:Y:S02]  /*95e0*/  CS2R R28, SRZ ;  /* 0x00000000001c7805 */ /* 0x000fe4000001ff00 */
[----:B------:R-:W-:Y:S02]  /*95f0*/  CS2R R30, SRZ ;  /* 0x00000000001e7805 */ /* 0x000fe4000001ff00 */
[----:B---3--:R-:W-:Y:S01]  /*9600*/  LEA.HI R0, R46, R46, RZ, 0x1 ;  /* 0x0000002e2e007211 */ /* 0x008fe200078f08ff */
[----:B------:R-:W-:Y:S06]  /*9610*/  @P1 BRA `(.L_x_504) ;  /* 0x0000000000881947 */ /* 0x000fec0003800000 */
[----:B------:R-:W2:Y:S04]  /*9620*/  LDL R35, [R1+0x94] ;  /* 0x0000940001237983 */ /* 0x000ea80000100800 */
[----:B------:R-:W3:Y:S01]  /*9630*/  LDL R34, [R1+0x98] ;  /* 0x0000980001227983 */ /* 0x000ee20000100800 */
[C---:B------:R-:W-:Y:S01]  /*9640*/  VIADD R3, R144.reuse, 0x10 ;  /* 0x0000001090037836 */ /* 0x040fe20000000000 */
[----:B------:R-:W-:Y:S01]  /*9650*/  ULDC UR4, c[0x0][0x3f4] ;  /* 0x0000fd0000047ab9 */ /* 0x000fe20000000800 */
[C---:B------:R-:W-:Y:S01]  /*9660*/  VIADD R4, R144.reuse, 0x20 ;  /* 0x0000002090047836 */ /* 0x040fe20000000000 */
[----:B------:R-:W-:Y:S02]  /*9670*/  ISETP.GE.AND P1, PT, R144, UR4, PT ;  /* 0x0000000490007c0c */ /* 0x000fe4000bf26270 */
[----:B------:R-:W-:-:S02]  /*9680*/  CS2R R20, SRZ ;  /* 0x0000000000147805 */ /* 0x000fc4000001ff00 */
[----:B------:R-:W-:Y:S02]  /*9690*/  ISETP.GE.AND P2, PT, R3, UR4, PT ;  /* 0x0000000403007c0c */ /* 0x000fe4000bf46270 */
[----:B------:R-:W-:Y:S02]  /*96a0*/  CS2R R22, SRZ ;  /* 0x0000000000167805 */ /* 0x000fe4000001ff00 */
[----:B------:R-:W-:Y:S02]  /*96b0*/  ISETP.GE.AND P3, PT, R4, UR4, PT ;  /* 0x0000000404007c0c */ /* 0x000fe4000bf66270 */
[----:B------:R-:W-:Y:S02]  /*96c0*/  CS2R R4, SRZ ;  /* 0x0000000000047805 */ /* 0x000fe4000001ff00 */
[----:B------:R-:W-:Y:S02]  /*96d0*/  CS2R R6, SRZ ;  /* 0x0000000000067805 */ /* 0x000fe4000001ff00 */
[----:B------:R-:W-:Y:S01]  /*96e0*/  CS2R R24, SRZ ;  /* 0x0000000000187805 */ /* 0x000fe2000001ff00 */
[----:B------:R-:W-:Y:S01]  /*96f0*/  @!P1 IMAD.WIDE R12, R144, 0x2, R32 ;  /* 0x00000002900c9825 */ /* 0x000fe200078e0220 */
[----:B------:R-:W-:-:S02]  /*9700*/  CS2R R26, SRZ ;  /* 0x00000000001a7805 */ /* 0x000fc4000001ff00 */
[----:B------:R-:W-:Y:S02]  /*9710*/  CS2R R8, SRZ ;  /* 0x0000000000087805 */ /* 0x000fe4000001ff00 */
[----:B------:R-:W-:Y:S02]  /*9720*/  CS2R R10, SRZ ;  /* 0x00000000000a7805 */ /* 0x000fe4000001ff00 */
[----:B------:R-:W-:Y:S01]  /*9730*/  CS2R R28, SRZ ;  /* 0x00000000001c7805 */ /* 0x000fe2000001ff00 */
[----:B------:R0:W5:Y:S01]  /*9740*/  @!P1 LD.E.128 R20, desc[UR60][R12.64] ;  /* 0x0000003c0c149980 */ /* 0x000162000c101d00 */
[----:B------:R-:W-:Y:S02]  /*9750*/  CS2R R30, SRZ ;  /* 0x00000000001e7805 */ /* 0x000fe4000001ff00 */
[----:B------:R-:W-:Y:S02]  /*9760*/  CS2R R14, SRZ ;  /* 0x00000000000e7805 */ /* 0x000fe4000001ff00 */
[----:B0-----:R-:W-:Y:S01]  /*9770*/  CS2R R12, SRZ ;  /* 0x00000000000c7805 */ /* 0x001fe2000001ff00 */
[----:B--2---:R-:W-:-:S02]  /*9780*/  @!P2 IMAD.SHL.U32 R37, R35, 0x8, RZ ;  /* 0x000000082325a824 */ /* 0x004fc400078e00ff */
[----:B---3--:R-:W-:Y:S02]  /*9790*/  @!P3 IMAD.SHL.U32 R41, R34, 0x8, RZ ;  /* 0x000000082229b824 */ /* 0x008fe400078e00ff */
[----:B------:R-:W-:-:S04]  /*97a0*/  @!P2 IMAD.WIDE R34, R37, 0x2, R32 ;  /* 0x000000022522a825 */ /* 0x000fc800078e0220 */
[----:B------:R-:W-:Y:S01]  /*97b0*/  @!P3 IMAD.WIDE R38, R41, 0x2, R32 ;  /* 0x000000022926b825 */ /* 0x000fe200078e0220 */
[----:B------:R0:W5:Y:S03]  /*97c0*/  @!P2 LD.E.128 R24, desc[UR60][R34.64] ;  /* 0x0000003c2218a980 */ /* 0x000166000c101d00 */
[--C-:B------:R-:W-:Y:S01]  /*97d0*/  @!P2 IMAD.WIDE R36, R37, 0x2, R42.reuse ;  /* 0x000000022524a825 */ /* 0x100fe200078e022a */
[----:B------:R0:W5:Y:S03]  /*97e0*/  @!P3 LD.E.128 R28, desc[UR60][R38.64] ;  /* 0x0000003c261cb980 */ /* 0x000166000c101d00 */
[--C-:B------:R-:W-:Y:S01]  /*97f0*/  @!P3 IMAD.WIDE R40, R41, 0x2, R42.reuse ;  /* 0x000000022928b825 */ /* 0x100fe200078e022a */
[----:B------:R0:W5:Y:S03]  /*9800*/  @!P2 LD.E.128 R8, desc[UR60][R36.64] ;  /* 0x0000003c2408a980 */ /* 0x000166000c101d00 */
[----:B------:R-:W-:Y:S01]  /*9810*/  @!P1 IMAD.WIDE R32, R144, 0x2, R42 ;  /* 0x0000000290209825 */ /* 0x000fe200078e022a */
[----:B------:R0:W5:Y:S04]  /*9820*/  @!P3 LD.E.128 R12, desc[UR60][R40.64] ;  /* 0x0000003c280cb980 */ /* 0x000168000c101d00 */
[----:B------:R0:W5:Y:S02]  /*9830*/  @!P1 LD.E.128 R4, desc[UR60][R32.64] ;  /* 0x0000003c20049980 */ /* 0x000164000c101d00 */
.L_x_504:
[----:B------:R-:W-:Y:S05]  /*9840*/  BSYNC B1 ;  /* 0x0000000000017941 */ /* 0x000fea0003800000 */
.L_x_503:
[----:B------:R-:W-:Y:S01]  /*9850*/  LOP3.LUT R0, R0, 0xfffffffe, RZ, 0xc0, !PT ;  /* 0xfffffffe00007812 */ /* 0x000fe200078ec0ff */
[----:B-----5:R-:W-:Y:S01]  /*9860*/  IMAD.MOV.U32 R3, RZ, RZ, R4 ;  /* 0x000000ffff037224 */ /* 0x020fe200078e0004 */
[----:B------:R-:W-:Y:S01]  /*9870*/  BSSY B1, `(.L_x_505) ;  /* 0x0000032000017945 */ /* 0x000fe20003800000 */
[----:B0-----:R-:W-:Y:S02]  /*9880*/  IMAD.MOV.U32 R32, RZ, RZ, R5 ;  /* 0x000000ffff207224 */ /* 0x001fe400078e0005 */
[----:B------:R-:W-:Y:S01]  /*9890*/  IMAD.IADD R0, R46, 0x1, -R0 ;  /* 0x000000012e007824 */ /* 0x000fe200078e0a00 */
[----:B------:R-:W-:Y:S01]  /*98a0*/  PRMT R56, R3, 0x7610, R56 ;  /* 0x0000761003387816 */ /* 0x000fe20000000038 */
        /* <DEDUP_REMOVED lines=46> */
.L_x_729:
[----:B------:R-:W-:Y:S05]  /*9b90*/  BSYNC B1 ;  /* 0x0000000000017941 */ /* 0x000fea0003800000 */
.L_x_505:
[----:B------:R-:W-:Y:S02]  /*9ba0*/  PRMT R46, R0, 0x7610, R46 ;  /* 0x00007610002e7816 */ /* 0x000fe4000000002e */
[----:B------:R-:W-:Y:S01]  /*9bb0*/  PRMT R47, R32, 0x7610, R47 ;  /* 0x00007610202f7816 */ /* 0x000fe2000000002f */
[----:B------:R-:W-:Y:S06]  /*9bc0*/  @P0 BRA `(.L_x_491) ;  /* 0x0000001400300947 */ /* 0x000fec0003800000 */
[----:B------:R1:W5:Y:S01]  /*9bd0*/  LDL R73, [R1+0x48] ;  /* 0x0000480001497983 */ /* 0x0003620000100800 */
[----:B0-----:R-:W0:Y:S03]  /*9be0*/  LDC R3, c[0x0][0x3f4] ;  /* 0x0000fd00ff037b82 */ /* 0x001e260000000800 */
[----:B------:R1:W5:Y:S04]  /*9bf0*/  LDL R71, [R1+0x54] ;  /* 0x0000540001477983 */ /* 0x0003680000100800 */
[----:B------:R1:W5:Y:S01]  /*9c00*/  LDL R69, [R1+0x50] ;  /* 0x0000500001457983 */ /* 0x0003620000100800 */
[C---:B------:R-:W-:Y:S01]  /*9c10*/  VIADD R0, R144.reuse, 0x10 ;  /* 0x0000001090007836 */ /* 0x040fe20000000000 */
[----:B------:R-:W-:Y:S01]  /*9c20*/  BSSY B1, `(.L_x_507) ;  /* 0x0000072000017945 */ /* 0x000fe20003800000 */
[C---:B------:R-:W-:Y:S01]  /*9c30*/  VIADD R32, R144.reuse, 0x20 ;  /* 0x0000002090207836 */ /* 0x040fe20000000000 */
[----:B0-----:R-:W-:-:S02]  /*9c40*/  ISETP.GE.AND P0, PT, R144, R3, PT ;  /* 0x000000039000720c */ /* 0x001fc40003f06270 */
[-C--:B------:R-:W-:Y:S02]  /*9c50*/  ISETP.GE.AND P1, PT, R0, R3.reuse, PT ;  /* 0x000000030000720c */ /* 0x080fe40003f26270 */
[----:B------:R-:W-:-:S09]  /*9c60*/  ISETP.GE.AND P2, PT, R32, R3, PT ;  /* 0x000000032000720c */ /* 0x000fd20003f46270 */
[----:B-1----:R-:W-:Y:S05]  /*9c70*/  @P0 BRA `(.L_x_508) ;  /* 0x0000000400b00947 */ /* 0x002fea0003800000 */
[----:B------:R-:W2:Y:S01]  /*9c80*/  LDL R74, [R1+0xa4] ;  /* 0x0000a400014a7983 */ /* 0x000ea20000100800 */
[----:B------:R-:W0:Y:S02]  /*9c90*/  S2R R33, SR_TID.X ;  /* 0x0000000000217919 */ /* 0x000e240000002100 */
[----:B0-----:R-:W-:-:S05]  /*9ca0*/  VIADD R34, R33, 0xffffff80 ;  /* 0xffffff8021227836 */ /* 0x001fca0000000000 */
[----:B------:R-:W-:-:S04]  /*9cb0*/  LEA.HI R33, R34, R34, RZ, 0x1 ;  /* 0x0000002222217211 */ /* 0x000fc800078f08ff */
[----:B------:R-:W-:-:S05]  /*9cc0*/  LOP3.LUT R33, R33, 0xfffffffe, RZ, 0xc0, !PT ;  /* 0xfffffffe21217812 */ /* 0x000fca00078ec0ff */
[----:B------:R-:W-:-:S05]  /*9cd0*/  IMAD.IADD R33, R34, 0x1, -R33 ;  /* 0x0000000122217824 */ /* 0x000fca00078e0a21 */
[----:B------:R-:W-:-:S04]  /*9ce0*/  LEA.HI R0, R3, R33, RZ, 0x1d ;  /* 0x0000002103007211 */ /* 0x000fc800078fe8ff */
[----:B------:R-:W-:-:S04]  /*9cf0*/  SHF.R.S32.HI R33, RZ, 0x1f, R0 ;  /* 0x0000001fff217819 */ /* 0x000fc80000011400 */
[----:B------:R-:W-:Y:S01]  /*9d00*/  LEA.HI R33, R33, R0, RZ, 0x2 ;  /* 0x0000000021217211 */ /* 0x000fe200078f10ff */
[----:B------:R-:W-:-:S03]  /*9d10*/  IMAD.SHL.U32 R0, R0, 0x8, RZ ;  /* 0x0000000800007824 */ /* 0x000fc600078e00ff */
[----:B------:R-:W-:Y:S02]  /*9d20*/  SHF.R.S32.HI R33, RZ, 0x2, R33 ;  /* 0x00000002ff217819 */ /* 0x000fe40000011421 */
[----:B-----5:R-:W-:-:S03]  /*9d30*/  LOP3.LUT R0, R73, 0x18, R0, 0xf8, !PT ;  /* 0x0000001849007812 */ /* 0x020fc600078ef800 */
[----:B------:R-:W-:Y:S01]  /*9d40*/  IMAD R33, R33, 0x1800, R71 ;  /* 0x0000180021217824 */ /* 0x000fe200078e0247 */
[----:B------:R-:W-:-:S05]  /*9d50*/  LOP3.LUT R0, R0, R69, RZ, 0x3c, !PT ;  /* 0x0000004500007212 */ /* 0x000fca00078e3cff */
[----:B------:R-:W-:-:S04]  /*9d60*/  IMAD.IADD R37, R33, 0x1, R0 ;  /* 0x0000000121257824 */ /* 0x000fc800078e0200 */
[----:B------:R-:W-:-:S05]  /*9d70*/  IMAD R0, R37, 0x2, R16 ;  /* 0x0000000225007824 */ /* 0x000fca00078e0210 */
[----:B------:R-:W0:Y:S01]  /*9d80*/  LDS.128 R36, [R0+0xda00] ;  /* 0x00da000000247984 */ /* 0x000e220000000c00 */
[----:B------:R-:W-:Y:S02]  /*9d90*/  SHF.R.U64 R58, R20, 0x10, R21 ;  /* 0x00000010143a7819 */ /* 0x000fe40000001215 */
[----:B------:R-:W-:Y:S02]  /*9da0*/  SHF.R.U64 R61, R4, 0x10, R5 ;  /* 0x00000010043d7819 */ /* 0x000fe40000001205 */
[----:B------:R-:W-:Y:S02]  /*9db0*/  SHF.R.U64 R20, R22, 0x10, R23 ;  /* 0x0000001016147819 */ /* 0x000fe40000001217 */
[----:B------:R-:W-:Y:S02]  /*9dc0*/  SHF.R.U32.HI R59, RZ, 0x10, R21 ;  /* 0x00000010ff3b7819 */ /* 0x000fe40000011615 */
[----:B------:R-:W-:Y:S02]  /*9dd0*/  SHF.R.U32.HI R63, RZ, 0x10, R5 ;  /* 0x00000010ff3f7819 */ /* 0x000fe40000011605 */
[----:B------:R-:W-:-:S02]  /*9de0*/  SHF.R.U64 R65, R6, 0x10, R7 ;  /* 0x0000001006417819 */ /* 0x000fc40000001207 */
[----:B------:R-:W-:Y:S02]  /*9df0*/  PRMT R58, R41, 0x5432, R58 ;  /* 0x00005432293a7816 */ /* 0x000fe4000000003a */
[----:B------:R-:W-:Y:S02]  /*9e00*/  PRMT R61, R56, 0x5410, R61 ;  /* 0x00005410383d7816 */ /* 0x000fe4000000003d */
[----:B------:R-:W-:Y:S02]  /*9e10*/  SHF.R.U32.HI R66, RZ, 0x10, R7 ;  /* 0x00000010ff427819 */ /* 0x000fe40000011607 */
[----:B------:R-:W-:Y:S02]  /*9e20*/  PRMT R6, R42, 0x5432, R20 ;  /* 0x000054322a067816 */ /* 0x000fe40000000014 */
[----:B------:R-:W-:Y:S01]  /*9e30*/  PRMT R59, R62, 0x5410, R59 ;  /* 0x000054103e3b7816 */ /* 0x000fe2000000003b */
[----:B------:R-:W-:Y:S01]  /*9e40*/  IMAD.U32 R62, R61, 0x10000, RZ ;  /* 0x000100003d3e7824 */ /* 0x000fe200078e00ff */
[----:B------:R-:W-:-:S02]  /*9e50*/  PRMT R63, R57, 0x5410, R63 ;  /* 0x00005410393f7816 */ /* 0x000fc4000000003f */
[----:B------:R-:W-:Y:S01]  /*9e60*/  PRMT R65, R60, 0x5410, R65 ;  /* 0x000054103c417816 */ /* 0x000fe20000000041 */
[----:B------:R-:W-:Y:S01]  /*9e70*/  IMAD.U32 R60, R58, 0x10000, RZ ;  /* 0x000100003a3c7824 */ /* 0x000fe200078e00ff */
[----:B------:R-:W-:Y:S01]  /*9e80*/  SHF.R.U32.HI R22, RZ, 0x10, R23 ;  /* 0x00000010ff167819 */ /* 0x000fe20000011617 */
[----:B------:R-:W-:-:S03]  /*9e90*/  IMAD.U32 R64, R63, 0x10000, RZ ;  /* 0x000100003f407824 */ /* 0x000fc600078e00ff */
[----:B------:R-:W-:Y:S02]  /*9ea0*/  PRMT R5, R43, 0x5432, R22 ;  /* 0x000054322b057816 */ /* 0x000fe40000000016 */
[----:B------:R-:W-:Y:S01]  /*9eb0*/  LOP3.LUT R61, R61, 0xffff0000, RZ, 0xc0, !PT ;  /* 0xffff00003d3d7812 */ /* 0x000fe200078ec0ff */
[----:B0-----:R-:W-:Y:S01]  /*9ec0*/  IMAD.U32 R56, R37, 0x10000, RZ ;  /* 0x0001000025387824 */ /* 0x001fe200078e00ff */
[----:B------:R-:W-:-:S03]  /*9ed0*/  LOP3.LUT R58, R58, 0xffff0000, RZ, 0xc0, !PT ;  /* 0xffff00003a3a7812 */ /* 0x000fc600078ec0ff */
[----:B------:R-:W-:Y:S01]  /*9ee0*/  FMUL.FTZ R72, R56, R64 ;  /* 0x0000004038487220 */ /* 0x000fe20000410000 */
[----:B------:R-:W-:Y:S01]  /*9ef0*/  PRMT R66, R40, 0x5432, R66 ;  /* 0x0000543228427816 */ /* 0x000fe20000000042 */
[C---:B------:R-:W-:Y:S01]  /*9f00*/  IMAD.U32 R57, R39.reuse, 0x10000, RZ ;  /* 0x0001000027397824 */ /* 0x040fe200078e00ff */
[----:B------:R-:W-:Y:S02]  /*9f10*/  LOP3.LUT R39, R39, 0xffff0000, RZ, 0xc0, !PT ;  /* 0xffff000027277812 */ /* 0x000fe400078ec0ff */
[----:B------:R-:W-:Y:S01]  /*9f20*/  LOP3.LUT R63, R63, 0xffff0000, RZ, 0xc0, !PT ;  /* 0xffff00003f3f7812 */ /* 0x000fe200078ec0ff */
[----:B--2---:R-:W0:Y:S02]  /*9f30*/  LDS.128 R32, [R74] ;  /* 0x000000004a207984 */ /* 0x004e240000000c00 */
[C---:B0-----:R-:W-:Y:S01]  /*9f40*/  IMAD.U32 R7, R32.reuse, 0x10000, RZ ;  /* 0x0001000020077824 */ /* 0x041fe200078e00ff */
[----:B------:R-:W-:Y:S01]  /*9f50*/  LOP3.LUT R20, R32, 0xffff0000, RZ, 0xc0, !PT ;  /* 0xffff000020147812 */ /* 0x000fe200078ec0ff */
[C---:B------:R-:W-:Y:S01]  /*9f60*/  IMAD.U32 R21, R33.reuse, 0x10000, RZ ;  /* 0x0001000021157824 */ /* 0x040fe200078e00ff */
[----:B------:R-:W-:Y:S01]  /*9f70*/  LOP3.LUT R32, R33, 0xffff0000, RZ, 0xc0, !PT ;  /* 0xffff000021207812 */ /* 0x000fe200078ec0ff */
[----:B------:R-:W-:Y:S01]  /*9f80*/  IMAD.U32 R33, R36, 0x10000, RZ ;  /* 0x0001000024217824 */ /* 0x000fe200078e00ff */
[C---:B------:R-:W-:Y:S01]  /*9f90*/  LOP3.LUT R4, R34.reuse, 0xffff0000, RZ, 0xc0, !PT ;  /* 0xffff000022047812 */ /* 0x040fe200078ec0ff */
[----:B------:R-:W-:-:S02]  /*9fa0*/  IMAD.U32 R22, R34, 0x10000, RZ ;  /* 0x0001000022167824 */ /* 0x000fc400078e00ff */
[C---:B------:R-:W-:Y:S01]  /*9fb0*/  FMUL.FTZ R68, R33.reuse, R62 ;  /* 0x0000003e21447220 */ /* 0x040fe20000410000 */
[-C--:B------:R-:W-:Y:S01]  /*9fc0*/  FMUL.FTZ R70, R33, R60.reuse ;  /* 0x0000003c21467220 */ /* 0x080fe20000410000 */
[----:B------:R-:W-:Y:S01]  /*9fd0*/  IMAD.U32 R33, R59, 0x10000, RZ ;  /* 0x000100003b217824 */ /* 0x000fe200078e00ff */
[C---:B------:R-:W-:Y:S01]  /*9fe0*/  LOP3.LUT R34, R35.reuse, 0xffff0000, RZ, 0xc0, !PT ;  /* 0xffff000023227812 */ /* 0x040fe200078ec0ff */
[----:B------:R-:W-:Y:S01]  /*9ff0*/  IMAD.U32 R23, R35, 0x10000, RZ ;  /* 0x0001000023177824 */ /* 0x000fe200078e00ff */
[----:B------:R-:W-:Y:S01]  /*a000*/  LOP3.LUT R35, R36, 0xffff0000, RZ, 0xc0, !PT ;  /* 0xffff000024237812 */ /* 0x000fe200078ec0ff */
[----:B------:R-:W-:Y:S01]  /*a010*/  FMUL.FTZ R56, R56, R33 ;  /* 0x0000002138387220 */ /* 0x000fe20000410000 */
[C---:B------:R-:W-:Y:S01]  /*a020*/  FFMA.FTZ R67, R7.reuse, R60, -R68 ;  /* 0x0000003c07437223 */ /* 0x040fe20000010844 */
[----:B------:R-:W-:Y:S01]  /*a030*/  FFMA.FTZ R70, R7, R62, R70 ;  /* 0x0000003e07467223 */ /* 0x000fe20000010046 */
[----:B------:R-:W-:Y:S01]  /*a040*/  LOP3.LUT R36, R37, 0xffff0000, RZ, 0xc0, !PT ;  /* 0xffff000025247812 */ /* 0x000fe200078ec0ff */
[----:B------:R-:W-:Y:S01]  /*a050*/  FMUL.FTZ R7, R35, R61 ;  /* 0x0000003d23077220 */ /* 0x000fe20000410000 */
[C---:B------:R-:W-:Y:S01]  /*a060*/  FFMA.FTZ R72, R21.reuse, R33, -R72 ;  /* 0x0000002115487223 */ /* 0x040fe20000010848 */
[----:B------:R-:W-:Y:S01]  /*a070*/  FFMA.FTZ R56, R21, R64, R56 ;  /* 0x0000004015387223 */ /* 0x000fe20000010038 */
[----:B------:R-:W-:-:S02]  /*a080*/  IMAD.U32 R37, R38, 0x10000, RZ ;  /* 0x0001000026257824 */ /* 0x000fc400078e00ff */
[-C--:B------:R-:W-:Y:S01]  /*a090*/  FMUL.FTZ R35, R35, R58.reuse ;  /* 0x0000003a23237220 */ /* 0x080fe20000410000 */
[----:B------:R-:W-:Y:S02]  /*a0a0*/  IMAD.U32 R21, R65, 0x10000, RZ ;  /* 0x0001000041157824 */ /* 0x000fe400078e00ff */
[----:B------:R-:W-:Y:S01]  /*a0b0*/  FFMA.FTZ R58, R20, R58, -R7 ;  /* 0x0000003a143a7223 */ /* 0x000fe20000010807 */
[----:B------:R-:W-:Y:S02]  /*a0c0*/  IMAD.U32 R68, R66, 0x10000, RZ ;  /* 0x0001000042447824 */ /* 0x000fe400078e00ff */
[----:B------:R-:W-:Y:S02]  /*a0d0*/  IMAD.U32 R7, R6, 0x10000, RZ ;  /* 0x0001000006077824 */ /* 0x000fe400078e00ff */
[----:B------:R-:W-:Y:S01]  /*a0e0*/  FMUL.FTZ R33, R37, R21 ;  /* 0x0000001525217220 */ /* 0x000fe20000410000 */
[----:B------:R-:W-:Y:S01]  /*a0f0*/  IMAD.U32 R60, R5, 0x10000, RZ ;  /* 0x00010000053c7824 */ /* 0x000fe200078e00ff */
[----:B------:R-:W-:Y:S01]  /*a100*/  LOP3.LUT R38, R38, 0xffff0000, RZ, 0xc0, !PT ;  /* 0xffff000026267812 */ /* 0x000fe200078ec0ff */
[----:B------:R-:W-:Y:S01]  /*a110*/  FMUL.FTZ R62, R57, R68 ;  /* 0x00000044393e7220 */ /* 0x000fe20000410000 */
[-C--:B------:R-:W-:Y:S01]  /*a120*/  FMUL.FTZ R37, R37, R7.reuse ;  /* 0x0000000725257220 */ /* 0x080fe20000410000 */
[----:B------:R-:W-:Y:S01]  /*a130*/  LOP3.LUT R65, R65, 0xffff0000, RZ, 0xc0, !PT ;  /* 0xffff000041417812 */ /* 0x000fe200078ec0ff */
[----:B------:R-:W-:Y:S01]  /*a140*/  FMUL.FTZ R57, R57, R60 ;  /* 0x0000003c39397220 */ /* 0x000fe20000410000 */
[----:B------:R-:W-:Y:S01]  /*a150*/  FFMA.FTZ R33, R22, R7, -R33 ;  /* 0x0000000716217223 */ /* 0x000fe20000010821 */
[----:B------:R-:W-:-:S02]  /*a160*/  LOP3.LUT R66, R66, 0xffff0000, RZ, 0xc0, !PT ;  /* 0xffff000042427812 */ /* 0x000fc400078ec0ff */
[----:B------:R-:W-:Y:S02]  /*a170*/  LOP3.LUT R59, R59, 0xffff0000, RZ, 0xc0, !PT ;  /* 0xffff00003b3b7812 */ /* 0x000fe400078ec0ff */
[----:B------:R-:W-:Y:S02]  /*a180*/  LOP3.LUT R7, R6, 0xffff0000, RZ, 0xc0, !PT ;  /* 0xffff000006077812 */ /* 0x000fe400078ec0ff */
[----:B------:R-:W-:Y:S01]  /*a190*/  LOP3.LUT R5, R5, 0xffff0000, RZ, 0xc0, !PT ;  /* 0xffff000005057812 */ /* 0x000fe200078ec0ff */
[----:B------:R-:W-:Y:S01]  /*a1a0*/  FFMA.FTZ R22, R22, R21, R37 ;  /* 0x0000001516167223 */ /* 0x000fe20000010025 */
[C---:B------:R-:W-:Y:S01]  /*a1b0*/  FFMA.FTZ R62, R23.reuse, R60, -R62 ;  /* 0x0000003c173e7223 */ /* 0x040fe2000001083e */
[----:B------:R-:W-:Y:S01]  /*a1c0*/  FFMA.FTZ R57, R23, R68, R57 ;  /* 0x0000004417397223 */ /* 0x000fe20000010039 */
[----:B------:R-:W-:Y:S01]  /*a1d0*/  FMUL.FTZ R21, R38, R65 ;  /* 0x0000004126157220 */ /* 0x000fe20000410000 */
[C---:B------:R-:W-:Y:S01]  /*a1e0*/  FMUL.FTZ R23, R36.reuse, R63 ;  /* 0x0000003f24177220 */ /* 0x040fe20000410000 */
[CC--:B------:R-:W-:Y:S01]  /*a1f0*/  FMUL.FTZ R37, R39.reuse, R66.reuse ;  /* 0x0000004227257220 */ /* 0x0c0fe20000410000 */
[----:B------:R-:W-:Y:S01]  /*a200*/  FMUL.FTZ R36, R36, R59 ;  /* 0x0000003b24247220 */ /* 0x000fe20000410000 */
[----:B------:R-:W-:Y:S01]  /*a210*/  FMUL.FTZ R38, R38, R7 ;  /* 0x0000000726267220 */ /* 0x000fe20000410000 */
[----:B------:R-:W-:Y:S01]  /*a220*/  FMUL.FTZ R39, R39, R5 ;  /* 0x0000000527277220 */ /* 0x000fe20000410000 */
[----:B------:R-:W-:Y:S01]  /*a230*/  FFMA.FTZ R6, R4, R7, -R21 ;  /* 0x0000000704067223 */ /* 0x000fe20000010815 */
[----:B------:R-:W-:Y:S01]  /*a240*/  FFMA.FTZ R23, R32, R59, -R23 ;  /* 0x0000003b20177223 */ /* 0x000fe20000010817 */
[----:B------:R-:W-:Y:S01]  /*a250*/  FFMA.FTZ R7, R34, R5, -R37 ;  /* 0x0000000522077223 */ /* 0x000fe20000010825 */
[----:B------:R-:W-:Y:S01]  /*a260*/  FFMA.FTZ R35, R20, R61, R35 ;  /* 0x0000003d14237223 */ /* 0x000fe20000010023 */
[----:B------:R-:W-:Y:S01]  /*a270*/  FFMA.FTZ R63, R32, R63, R36 ;  /* 0x0000003f203f7223 */ /* 0x000fe20000010024 */
[----:B------:R-:W-:Y:S01]  /*a280*/  FFMA.FTZ R65, R4, R65, R38 ;  /* 0x0000004104417223 */ /* 0x000fe20000010026 */
[----:B------:R-:W-:Y:S01]  /*a290*/  FFMA.FTZ R34, R34, R66, R39 ;  /* 0x0000004222227223 */ /* 0x000fe20000010027 */
[----:B------:R-:W-:-:S02]  /*a2a0*/  F2FP.BF16.F32.PACK_AB R4, R58, R67 ;  /* 0x000000433a04723e */ /* 0x000fc400000010ff */
[----:B------:R-:W-:Y:S02]  /*a2b0*/  F2FP.BF16.F32.PACK_AB R5, R23, R72 ;  /* 0x000000481705723e */ /* 0x000fe400000010ff */
[----:B------:R-:W-:Y:S02]  /*a2c0*/  F2FP.BF16.F32.PACK_AB R6, R6, R33 ;  /* 0x000000210606723e */ /* 0x000fe400000010ff */
[----:B------:R-:W-:Y:S02]  /*a2d0*/  F2FP.BF16.F32.PACK_AB R7, R7, R62 ;  /* 0x0000003e0707723e */ /* 0x000fe400000010ff */
[----:B------:R-:W-:Y:S02]  /*a2e0*/  F2FP.BF16.F32.PACK_AB R20, R35, R70 ;  /* 0x000000462314723e */ /* 0x000fe400000010ff */
[----:B------:R-:W-:Y:S02]  /*a2f0*/  F2FP.BF16.F32.PACK_AB R21, R63, R56 ;  /* 0x000000383f15723e */ /* 0x000fe400000010ff */
[----:B------:R-:W-:-:S02]  /*a300*/  F2FP.BF16.F32.PACK_AB R22, R65, R22 ;  /* 0x000000164116723e */ /* 0x000fc400000010ff */
[----:B------:R-:W-:Y:S01]  /*a310*/  F2FP.BF16.F32.PACK_AB R23, R34, R57 ;  /* 0x000000392217723e */ /* 0x000fe200000010ff */
[----:B------:R0:W-:Y:S04]  /*a320*/  STS.128 [R74], R4 ;  /* 0x000000044a007388 */ /* 0x0001e80000000c00 */
[----:B------:R0:W-:Y:S02]  /*a330*/  STS.128 [R0+0xda00], R20 ;  /* 0x00da001400007388 */ /* 0x0001e40000000c00 */
.L_x_508:
[----:B------:R-:W-:Y:S05]  /*a340*/  BSYNC B1 ;  /* 0x0000000000017941 */ /* 0x000fea0003800000 */
.L_x_507:
[----:B------:R-:W-:Y:S04]  /*a350*/  BSSY B1, `(.L_x_509) ;  /* 0x000006a000017945 */ /* 0x000fe80003800000 */
[----:B------:R-:W-:Y:S05]  /*a360*/  @P1 BRA `(.L_x_510) ;  /* 0x0000000400a01947 */ /* 0x000fea0003800000 */
[----:B0-----:R-:W2:Y:S04]  /*a370*/  LDL R0, [R1+0x94] ;  /* 0x0000940001007983 */ /* 0x001ea80000100800 */
[----:B------:R-:W3:Y:S01]  /*a380*/  LDL R56, [R1+0xa0] ;  /* 0x0000a00001387983 */ /* 0x000ee20000100800 */
[----:B------:R-:W-:Y:S02]  /*a390*/  SHF.R.U64 R32, R24, 0x10, R25 ;  /* 0x0000001018207819 */ /* 0x000fe40000001219 */
[--C-:B------:R-:W-:Y:S02]  /*a3a0*/  SHF.R.U64 R24, R8, 0x10, R9.reuse ;  /* 0x0000001008187819 */ /* 0x100fe40000001209 */
[----:B------:R-:W-:Y:S02]  /*a3b0*/  SHF.R.U32.HI R9, RZ, 0x10, R9 ;  /* 0x00000010ff097819 */ /* 0x000fe40000011609 */
[----:B------:R-:W-:-:S02]  /*a3c0*/  PRMT R55, R55, 0x5410, R32 ;  /* 0x0000541037377816 */ /* 0x000fc40000000020 */
[----:B------:R-:W-:Y:S02]  /*a3d0*/  PRMT R51, R51, 0x5410, R24 ;  /* 0x0000541033337816 */ /* 0x000fe40000000018 */
[----:B------:R-:W-:Y:S01]  /*a3e0*/  SHF.R.U32.HI R25, RZ, 0x10, R25 ;  /* 0x00000010ff197819 */ /* 0x000fe20000011619 */
[----:B------:R-:W-:Y:S01]  /*a3f0*/  IMAD.U32 R33, R55, 0x10000, RZ ;  /* 0x0001000037217824 */ /* 0x000fe200078e00ff */
[----:B------:R-:W-:Y:S01]  /*a400*/  SHF.R.U64 R8, R10, 0x10, R11 ;  /* 0x000000100a087819 */ /* 0x000fe2000000120b */
[----:B------:R-:W-:Y:S01]  /*a410*/  IMAD.U32 R35, R51, 0x10000, RZ ;  /* 0x0001000033237824 */ /* 0x000fe200078e00ff */
[----:B------:R-:W-:Y:S02]  /*a420*/  PRMT R50, R50, 0x5410, R9 ;  /* 0x0000541032327816 */ /* 0x000fe40000000009 */
[----:B------:R-:W-:Y:S02]  /*a430*/  SHF.R.U64 R26, R26, 0x10, R27 ;  /* 0x000000101a1a7819 */ /* 0x000fe4000000121b */
[----:B------:R-:W-:Y:S01]  /*a440*/  SHF.R.U32.HI R11, RZ, 0x10, R11 ;  /* 0x00000010ff0b7819 */ /* 0x000fe2000001160b */
[----:B------:R-:W-:Y:S01]  /*a450*/  IMAD.U32 R32, R50, 0x10000, RZ ;  /* 0x0001000032207824 */ /* 0x000fe200078e00ff */
[----:B------:R-:W-:-:S02]  /*a460*/  SHF.R.U32.HI R27, RZ, 0x10, R27 ;  /* 0x00000010ff1b7819 */ /* 0x000fc4000001161b */
[----:B------:R-:W-:Y:S02]  /*a470*/  PRMT R54, R54, 0x5410, R25 ;  /* 0x0000541036367816 */ /* 0x000fe40000000019 */
[----:B------:R-:W-:Y:S02]  /*a480*/  PRMT R49, R49, 0x5410, R8 ;  /* 0x0000541031317816 */ /* 0x000fe40000000008 */
[----:B------:R-:W-:Y:S02]  /*a490*/  PRMT R48, R48, 0x5410, R11 ;  /* 0x0000541030307816 */ /* 0x000fe4000000000b */
[----:B------:R-:W-:Y:S02]  /*a4a0*/  PRMT R52, R52, 0x5410, R27 ;  /* 0x0000541034347816 */ /* 0x000fe4000000001b */
[----:B------:R-:W-:Y:S01]  /*a4b0*/  LOP3.LUT R51, R51, 0xffff0000, RZ, 0xc0, !PT ;  /* 0xffff000033337812 */ /* 0x000fe200078ec0ff */
[----:B------:R-:W-:Y:S01]  /*a4c0*/  IMAD.U32 R34, R48, 0x10000, RZ ;  /* 0x0001000030227824 */ /* 0x000fe200078e00ff */
[----:B------:R-:W-:-:S02]  /*a4d0*/  LOP3.LUT R55, R55, 0xffff0000, RZ, 0xc0, !PT ;  /* 0xffff000037377812 */ /* 0x000fc400078ec0ff */
[----:B------:R-:W-:Y:S02]  /*a4e0*/  LOP3.LUT R50, R50, 0xffff0000, RZ, 0xc0, !PT ;  /* 0xffff000032327812 */ /* 0x000fe400078ec0ff */
[----:B------:R-:W-:Y:S02]  /*a4f0*/  PRMT R53, R53, 0x5410, R26 ;  /* 0x0000541035357816 */ /* 0x000fe4000000001a */
[----:B------:R-:W-:Y:S02]  /*a500*/  LOP3.LUT R48, R48, 0xffff0000, RZ, 0xc0, !PT ;  /* 0xffff000030307812 */ /* 0x000fe400078ec0ff */
[----:B--2---:R-:W-:-:S04]  /*a510*/  LEA.HI R0, R3, R0, RZ, 0x1d ;  /* 0x0000000003007211 */ /* 0x004fc800078fe8ff */
[----:B------:R-:W-:-:S04]  /*a520*/  SHF.R.S32.HI R5, RZ, 0x1f, R0 ;  /* 0x0000001fff057819 */ /* 0x000fc80000011400 */
[----:B------:R-:W-:Y:S01]  /*a530*/  LEA.HI R5, R5, R0, RZ, 0x2 ;  /* 0x0000000005057211 */ /* 0x000fe200078f10ff */
[----:B------:R-:W-:-:S03]  /*a540*/  IMAD.SHL.U32 R0, R0, 0x8, RZ ;  /* 0x0000000800007824 */ /* 0x000fc600078e00ff */
[----:B------:R-:W-:Y:S02]  /*a550*/  SHF.R.S32.HI R5, RZ, 0x2, R5 ;  /* 0x00000002ff057819 */ /* 0x000fe40000011405 */
[----:B-----5:R-:W-:-:S03]  /*a560*/  LOP3.LUT R0, R73, 0x18, R0, 0xf8, !PT ;  /* 0x0000001849007812 */ /* 0x020fc600078ef800 */
[----:B------:R-:W-:Y:S01]  /*a570*/  IMAD R5, R5, 0x1800, R71 ;  /* 0x0000180005057824 */ /* 0x000fe200078e0247 */
[----:B------:R-:W-:-:S05]  /*a580*/  LOP3.LUT R0, R0, R69, RZ, 0x3c, !PT ;  /* 0x0000004500007212 */ /* 0x000fca00078e3cff */
[----:B------:R-:W-:Y:S02]  /*a590*/  IMAD.IADD R21, R5, 0x1, R0 ;  /* 0x0000000105157824 */ /* 0x000fe400078e0200 */
[----:B---3--:R-:W0:Y:S02]  /*a5a0*/  LDS.128 R4, [R56] ;  /* 0x0000000038047984 */ /* 0x008e240000000c00 */
[----:B------:R-:W-:-:S05]  /*a5b0*/  IMAD R0, R21, 0x2, R16 ;  /* 0x0000000215007824 */ /* 0x000fca00078e0210 */
[----:B------:R-:W1:Y:S01]  /*a5c0*/  LDS.128 R20, [R0+0xda00] ;  /* 0x00da000000147984 */ /* 0x000e620000000c00 */
[C---:B0-----:R-:W-:Y:S01]  /*a5d0*/  IMAD.U32 R8, R4.reuse, 0x10000, RZ ;  /* 0x0001000004087824 */ /* 0x041fe200078e00ff */
[----:B------:R-:W-:Y:S01]  /*a5e0*/  LOP3.LUT R4, R4, 0xffff0000, RZ, 0xc0, !PT ;  /* 0xffff000004047812 */ /* 0x000fe200078ec0ff */
[C---:B------:R-:W-:Y:S01]  /*a5f0*/  IMAD.U32 R9, R5.reuse, 0x10000, RZ ;  /* 0x0001000005097824 */ /* 0x040fe200078e00ff */
[----:B------:R-:W-:Y:S01]  /*a600*/  LOP3.LUT R5, R5, 0xffff0000, RZ, 0xc0, !PT ;  /* 0xffff000005057812 */ /* 0x000fe200078ec0ff */
[C---:B------:R-:W-:Y:S01]  /*a610*/  IMAD.U32 R11, R7.reuse, 0x10000, RZ ;  /* 0x00010000070b7824 */ /* 0x040fe200078e00ff */
[----:B------:R-:W-:Y:S01]  /*a620*/  LOP3.LUT R7, R7, 0xffff0000, RZ, 0xc0, !PT ;  /* 0xffff000007077812 */ /* 0x000fe200078ec0ff */
[C---:B------:R-:W-:Y:S01]  /*a630*/  IMAD.U32 R10, R6.reuse, 0x10000, RZ ;  /* 0x00010000060a7824 */ /* 0x040fe200078e00ff */
[----:B------:R-:W-:Y:S01]  /*a640*/  LOP3.LUT R6, R6, 0xffff0000, RZ, 0xc0, !PT ;  /* 0xffff000006067812 */ /* 0x000fe200078ec0ff */
[C---:B-1----:R-:W-:Y:S01]  /*a650*/  IMAD.U32 R24, R20.reuse, 0x10000, RZ ;  /* 0x0001000014187824 */ /* 0x042fe200078e00ff */
[----:B------:R-:W-:Y:S01]  /*a660*/  LOP3.LUT R20, R20, 0xffff0000, RZ, 0xc0, !PT ;  /* 0xffff000014147812 */ /* 0x000fe200078ec0ff */
[C---:B------:R-:W-:Y:S01]  /*a670*/  IMAD.U32 R25, R21.reuse, 0x10000, RZ ;  /* 0x0001000015197824 */ /* 0x040fe200078e00ff */
[----:B------:R-:W-:Y:S01]  /*a680*/  LOP3.LUT R21, R21, 0xffff0000, RZ, 0xc0, !PT ;  /* 0xffff000015157812 */ /* 0x000fe200078ec0ff */
[C---:B------:R-:W-:Y:S01]  /*a690*/  FMUL.FTZ R37, R24.reuse, R35 ;  /* 0x0000002318257220 */ /* 0x040fe20000410000 */
[----:B------:R-:W-:Y:S01]  /*a6a0*/  FMUL.FTZ R39, R24, R33 ;  /* 0x0000002118277220 */ /* 0x000fe20000410000 */
[----:B------:R-:W-:-:S02]  /*a6b0*/  IMAD.U32 R24, R54, 0x10000, RZ ;  /* 0x0001000036187824 */ /* 0x000fc400078e00ff */
[----:B------:R-:W-:Y:S01]  /*a6c0*/  FMUL.FTZ R36, R25, R32 ;  /* 0x0000002019247220 */ /* 0x000fe20000410000 */
[----:B------:R-:W-:Y:S02]  /*a6d0*/  IMAD.U32 R27, R23, 0x10000, RZ ;  /* 0x00010000171b7824 */ /* 0x000fe400078e00ff */
[C---:B------:R-:W-:Y:S01]  /*a6e0*/  FFMA.FTZ R37, R8.reuse, R33, -R37 ;  /* 0x0000002108257223 */ /* 0x040fe20000010825 */
[----:B------:R-:W-:Y:S01]  /*a6f0*/  FFMA.FTZ R39, R8, R35, R39 ;  /* 0x0000002308277223 */ /* 0x000fe20000010027 */
[----:B------:R-:W-:Y:S02]  /*a700*/  IMAD.U32 R8, R52, 0x10000, RZ ;  /* 0x0001000034087824 */ /* 0x000fe400078e00ff */
[-C--:B------:R-:W-:Y:S01]  /*a710*/  FMUL.FTZ R38, R25, R24.reuse ;  /* 0x0000001819267220 */ /* 0x080fe20000410000 */
[----:B------:R-:W-:Y:S01]  /*a720*/  FFMA.FTZ R36, R9, R24, -R36 ;  /* 0x0000001809247223 */ /* 0x000fe20000010824 */
[C---:B------:R-:W-:Y:S01]  /*a730*/  FMUL.FTZ R24, R27.reuse, R34 ;  /* 0x000000221b187220 */ /* 0x040fe20000410000 */
[----:B------:R-:W-:Y:S01]  /*a740*/  FMUL.FTZ R27, R27, R8 ;  /* 0x000000081b1b7220 */ /* 0x000fe20000410000 */
[----:B------:R-:W-:Y:S01]  /*a750*/  FFMA.FTZ R38, R9, R32, R38 ;  /* 0x0000002009267223 */ /* 0x000fe20000010026 */
[----:B------:R-:W-:Y:S01]  /*a760*/  LOP3.LUT R54, R54, 0xffff0000, RZ, 0xc0, !PT ;  /* 0xffff000036367812 */ /* 0x000fe200078ec0ff */
[C---:B------:R-:W-:Y:S01]  /*a770*/  FMUL.FTZ R9, R20.reuse, R51 ;  /* 0x0000003314097220 */ /* 0x040fe20000410000 */
[C---:B------:R-:W-:Y:S01]  /*a780*/  FFMA.FTZ R32, R11.reuse, R8, -R24 ;  /* 0x000000080b207223 */ /* 0x040fe20000010818 */
[----:B------:R-:W-:Y:S01]  /*a790*/  FFMA.FTZ R34, R11, R34, R27 ;  /* 0x000000220b227223 */ /* 0x000fe2000001001b */
[----:B------:R-:W-:Y:S01]  /*a7a0*/  FMUL.FTZ R25, R20, R55 ;  /* 0x0000003714197220 */ /* 0x000fe20000410000 */
[----:B------:R-:W-:-:S02]  /*a7b0*/  IMAD.U32 R26, R22, 0x10000, RZ ;  /* 0x00010000161a7824 */ /* 0x000fc400078e00ff */
[C---:B------:R-:W-:Y:S01]  /*a7c0*/  FFMA.FTZ R8, R4.reuse, R55, -R9 ;  /* 0x0000003704087223 */ /* 0x040fe20000010809 */
[----:B------:R-:W-:Y:S02]  /*a7d0*/  IMAD.U32 R11, R49, 0x10000, RZ ;  /* 0x00010000310b7824 */ /* 0x000fe400078e00ff */
[C---:B------:R-:W-:Y:S01]  /*a7e0*/  FMUL.FTZ R24, R21.reuse, R50 ;  /* 0x0000003215187220 */ /* 0x040fe20000410000 */
[-C--:B------:R-:W-:Y:S01]  /*a7f0*/  FMUL.FTZ R27, R21, R54.reuse ;  /* 0x00000036151b7220 */ /* 0x080fe20000410000 */
[----:B------:R-:W-:Y:S02]  /*a800*/  IMAD.U32 R9, R53, 0x10000, RZ ;  /* 0x0001000035097824 */ /* 0x000fe400078e00ff */
[----:B------:R-:W-:Y:S01]  /*a810*/  FFMA.FTZ R20, R4, R51, R25 ;  /* 0x0000003304147223 */ /* 0x000fe20000010019 */
[----:B------:R-:W-:Y:S01]  /*a820*/  FMUL.FTZ R25, R26, R11 ;  /* 0x0000000b1a197220 */ /* 0x000fe20000410000 */
[C---:B------:R-:W-:Y:S01]  /*a830*/  FFMA.FTZ R21, R5.reuse, R54, -R24 ;  /* 0x0000003605157223 */ /* 0x040fe20000010818 */
[----:B------:R-:W-:Y:S01]  /*a840*/  FFMA.FTZ R27, R5, R50, R27 ;  /* 0x00000032051b7223 */ /* 0x000fe2000001001b */
[----:B------:R-:W-:Y:S01]  /*a850*/  LOP3.LUT R22, R22, 0xffff0000, RZ, 0xc0, !PT ;  /* 0xffff000016167812 */ /* 0x000fe200078ec0ff */
[-C--:B------:R-:W-:Y:S01]  /*a860*/  FMUL.FTZ R5, R26, R9.reuse ;  /* 0x000000091a057220 */ /* 0x080fe20000410000 */
[----:B------:R-:W-:Y:S01]  /*a870*/  LOP3.LUT R23, R23, 0xffff0000, RZ, 0xc0, !PT ;  /* 0xffff000017177812 */ /* 0x000fe200078ec0ff */
[C---:B------:R-:W-:Y:S01]  /*a880*/  FFMA.FTZ R25, R10.reuse, R9, -R25 ;  /* 0x000000090a197223 */ /* 0x040fe20000010819 */
[----:B------:R-:W-:Y:S01]  /*a890*/  LOP3.LUT R49, R49, 0xffff0000, RZ, 0xc0, !PT ;  /* 0xffff000031317812 */ /* 0x000fe200078ec0ff */
[----:B------:R-:W-:Y:S01]  /*a8a0*/  FFMA.FTZ R10, R10, R11, R5 ;  /* 0x0000000b0a0a7223 */ /* 0x000fe20000010005 */
[----:B------:R-:W-:Y:S01]  /*a8b0*/  LOP3.LUT R53, R53, 0xffff0000, RZ, 0xc0, !PT ;  /* 0xffff000035357812 */ /* 0x000fe200078ec0ff */
[----:B------:R-:W-:Y:S01]  /*a8c0*/  FMUL.FTZ R24, R23, R48 ;  /* 0x0000003017187220 */ /* 0x000fe20000410000 */
[----:B------:R-:W-:Y:S01]  /*a8d0*/  LOP3.LUT R52, R52, 0xffff0000, RZ, 0xc0, !PT ;  /* 0xffff000034347812 */ /* 0x000fe200078ec0ff */
[C---:B------:R-:W-:Y:S01]  /*a8e0*/  FMUL.FTZ R5, R22.reuse, R49 ;  /* 0x0000003116057220 */ /* 0x040fe20000410000 */
[----:B------:R-:W-:Y:S01]  /*a8f0*/  F2FP.BF16.F32.PACK_AB R9, R27, R38 ;  /* 0x000000261b09723e */ /* 0x000fe200000010ff */
[----:B------:R-:W-:-:S02]  /*a900*/  FMUL.FTZ R4, R22, R53 ;  /* 0x0000003516047220 */ /* 0x000fc40000410000 */
[-C--:B------:R-:W-:Y:S01]  /*a910*/  FMUL.FTZ R23, R23, R52.reuse ;  /* 0x0000003417177220 */ /* 0x080fe20000410000 */
[C---:B------:R-:W-:Y:S01]  /*a920*/  FFMA.FTZ R22, R6.reuse, R53, -R5 ;  /* 0x0000003506167223 */ /* 0x040fe20000010805 */
[C---:B------:R-:W-:Y:S01]  /*a930*/  FFMA.FTZ R11, R7.reuse, R52, -R24 ;  /* 0x00000034070b7223 */ /* 0x040fe20000010818 */
[----:B------:R-:W-:Y:S01]  /*a940*/  FFMA.FTZ R49, R6, R49, R4 ;  /* 0x0000003106317223 */ /* 0x000fe20000010004 */
[----:B------:R-:W-:Y:S01]  /*a950*/  FFMA.FTZ R23, R7, R48, R23 ;  /* 0x0000003007177223 */ /* 0x000fe20000010017 */
[----:B------:R-:W-:Y:S02]  /*a960*/  F2FP.BF16.F32.PACK_AB R4, R8, R37 ;  /* 0x000000250804723e */ /* 0x000fe400000010ff */
[----:B------:R-:W-:Y:S02]  /*a970*/  F2FP.BF16.F32.PACK_AB R5, R21, R36 ;  /* 0x000000241505723e */ /* 0x000fe400000010ff */
[----:B------:R-:W-:Y:S02]  /*a980*/  F2FP.BF16.F32.PACK_AB R6, R22, R25 ;  /* 0x000000191606723e */ /* 0x000fe400000010ff */
[----:B------:R-:W-:-:S02]  /*a990*/  F2FP.BF16.F32.PACK_AB R7, R11, R32 ;  /* 0x000000200b07723e */ /* 0x000fc400000010ff */
[----:B------:R-:W-:Y:S02]  /*a9a0*/  F2FP.BF16.F32.PACK_AB R8, R20, R39 ;  /* 0x000000271408723e */ /* 0x000fe400000010ff */
[----:B------:R-:W-:Y:S01]  /*a9b0*/  F2FP.BF16.F32.PACK_AB R10, R49, R10 ;  /* 0x0000000a310a723e */ /* 0x000fe200000010ff */
[----:B------:R1:W-:Y:S01]  /*a9c0*/  STS.128 [R56], R4 ;  /* 0x0000000438007388 */ /* 0x0003e20000000c00 */
[----:B------:R-:W-:-:S05]  /*a9d0*/  F2FP.BF16.F32.PACK_AB R11, R23, R34 ;  /* 0x00000022170b723e */ /* 0x000fca00000010ff */
[----:B------:R1:W-:Y:S02]  /*a9e0*/  STS.128 [R0+0xda00], R8 ;  /* 0x00da000800007388 */ /* 0x0003e40000000c00 */
.L_x_510:
[----:B------:R-:W-:Y:S05]  /*a9f0*/  BSYNC B1 ;  /* 0x0000000000017941 */ /* 0x000fea0003800000 */
.L_x_509:
[----:B------:R-:W-:Y:S05]  /*aa00*/  @P2 BRA `(.L_x_491) ;  /* 0x0000000400a02947 */ /* 0x000fea0003800000 */
[----:B01----:R-:W2:Y:S04]  /*aa10*/  LDL R0, [R1+0x98] ;  /* 0x0000980001007983 */ /* 0x003ea80000100800 */
[----:B------:R-:W3:Y:S01]  /*aa20*/  LDL R32, [R1+0x9c] ;  /* 0x00009c0001207983 */ /* 0x000ee20000100800 */
[----:B------:R-:W-:Y:S02]  /*aa30*/  SHF.R.U64 R25, R28, 0x10, R29 ;  /* 0x000000101c197819 */ /* 0x000fe4000000121d */
[----:B------:R-:W-:Y:S02]  /*aa40*/  SHF.R.U64 R21, R12, 0x10, R13 ;  /* 0x000000100c157819 */ /* 0x000fe4000000120d */
[----:B------:R-:W-:Y:S02]  /*aa50*/  PRMT R44, R44, 0x5410, R25 ;  /* 0x000054102c2c7816 */ /* 0x000fe40000000019 */
[----:B------:R-:W-:-:S02]  /*aa60*/  PRMT R40, R40, 0x5410, R21 ;  /* 0x0000541028287816 */ /* 0x000fc40000000015 */
[----:B------:R-:W-:Y:S01]  /*aa70*/  SHF.R.U32.HI R12, RZ, 0x10, R13 ;  /* 0x00000010ff0c7819 */ /* 0x000fe2000001160d */
[----:B------:R-:W-:Y:S01]  /*aa80*/  IMAD.U32 R24, R44, 0x10000, RZ ;  /* 0x000100002c187824 */ /* 0x000fe200078e00ff */
[----:B------:R-:W-:Y:S01]  /*aa90*/  SHF.R.U64 R23, R30, 0x10, R31 ;  /* 0x000000101e177819 */ /* 0x000fe2000000121f */
[----:B------:R-:W-:Y:S01]  /*aaa0*/  IMAD.U32 R26, R40, 0x10000, RZ ;  /* 0x00010000281a7824 */ /* 0x000fe200078e00ff */
[----:B------:R-:W-:Y:S02]  /*aab0*/  SHF.R.U32.HI R28, RZ, 0x10, R29 ;  /* 0x00000010ff1c7819 */ /* 0x000fe4000001161d */
[----:B------:R-:W-:Y:S02]  /*aac0*/  SHF.R.U32.HI R30, RZ, 0x10, R31 ;  /* 0x00000010ff1e7819 */ /* 0x000fe4000001161f */
[----:B------:R-:W-:Y:S02]  /*aad0*/  PRMT R41, R41, 0x5410, R12 ;  /* 0x0000541029297816 */ /* 0x000fe4000000000c */
[----:B------:R-:W-:-:S02]  /*aae0*/  PRMT R45, R45, 0x5410, R28 ;  /* 0x000054102d2d7816 */ /* 0x000fc4000000001c */
[----:B------:R-:W-:Y:S02]  /*aaf0*/  PRMT R47, R47, 0x5410, R30 ;  /* 0x000054102f2f7816 */ /* 0x000fe4000000001e */
[----:B------:R-:W-:Y:S01]  /*ab00*/  PRMT R46, R46, 0x5410, R23 ;  /* 0x000054102e2e7816 */ /* 0x000fe20000000017 */
[----:B------:R-:W-:Y:S01]  /*ab10*/  IMAD.U32 R23, R41, 0x10000, RZ ;  /* 0x0001000029177824 */ /* 0x000fe200078e00ff */
[----:B--2---:R-:W-:-:S04]  /*ab20*/  LEA.HI R3, R3, R0, RZ, 0x1d ;  /* 0x0000000003037211 */ /* 0x004fc800078fe8ff */
[----:B------:R-:W-:Y:S01]  /*ab30*/  SHF.R.S32.HI R0, RZ, 0x1f, R3 ;  /* 0x0000001fff007819 */ /* 0x000fe20000011403 */
[----:B---3--:R-:W0:Y:S03]  /*ab40*/  LDS.128 R4, [R32] ;  /* 0x0000000020047984 */ /* 0x008e260000000c00 */
[----:B------:R-:W-:Y:S01]  /*ab50*/  LEA.HI R0, R0, R3, RZ, 0x2 ;  /* 0x0000000300007211 */ /* 0x000fe200078f10ff */
[----:B------:R-:W-:-:S03]  /*ab60*/  IMAD.SHL.U32 R3, R3, 0x8, RZ ;  /* 0x0000000803037824 */ /* 0x000fc600078e00ff */
[----:B------:R-:W-:Y:S02]  /*ab70*/  SHF.R.S32.HI R0, RZ, 0x2, R0 ;  /* 0x00000002ff007819 */ /* 0x000fe40000011400 */
[----:B-----5:R-:W-:-:S03]  /*ab80*/  LOP3.LUT R3, R73, 0x18, R3, 0xf8, !PT ;  /* 0x0000001849037812 */ /* 0x020fc600078ef803 */
[----:B------:R-:W-:Y:S01]  /*ab90*/  IMAD R0, R0, 0x1800, R71 ;  /* 0x0000180000007824 */ /* 0x000fe200078e0247 */
[----:B------:R-:W-:-:S05]  /*aba0*/  LOP3.LUT R3, R3, R69, RZ, 0x3c, !PT ;  /* 0x0000004503037212 */ /* 0x000fca00078e3cff */
[----:B------:R-:W-:-:S04]  /*abb0*/  IMAD.IADD R3, R0, 0x1, R3 ;  /* 0x0000000100037824 */ /* 0x000fc800078e0203 */
[----:B------:R-:W-:Y:S01]  /*abc0*/  IMAD R0, R3, 0x2, R16 ;  /* 0x0000000203007824 */ /* 0x000fe200078e0210 */
[--C-:B------:R-:W-:Y:S02]  /*abd0*/  SHF.R.U64 R3, R14, 0x10, R15.reuse ;  /* 0x000000100e037819 */ /* 0x100fe4000000120f */
[----:B------:R-:W-:Y:S02]  /*abe0*/  SHF.R.U32.HI R14, RZ, 0x10, R15 ;  /* 0x00000010ff0e7819 */ /* 0x000fe4000001160f */
[----:B------:R-:W1:Y:S01]  /*abf0*/  LDS.128 R8, [R0+0xda00] ;  /* 0x00da000000087984 */ /* 0x000e620000000c00 */
[----:B------:R-:W-:Y:S02]  /*ac00*/  PRMT R42, R42, 0x5410, R3 ;  /* 0x000054102a2a7816 */ /* 0x000fe40000000003 */
[----:B------:R-:W-:-:S05]  /*ac10*/  PRMT R43, R43, 0x5410, R14 ;  /* 0x000054102b2b7816 */ /* 0x000fca000000000e */
[----:B------:R-:W-:Y:S02]  /*ac20*/  IMAD.U32 R25, R43, 0x10000, RZ ;  /* 0x000100002b197824 */ /* 0x000fe400078e00ff */
        /* <DEDUP_REMOVED lines=16> */
[C---:B------:R-:W-:Y:S01]  /*ad30*/  FFMA.FTZ R28, R3.reuse, R24, -R28 ;  /* 0x00000018031c7223 */ /* 0x040fe2000001081c */
[----:B------:R-:W-:Y:S01]  /*ad40*/  FFMA.FTZ R30, R3, R26, R30 ;  /* 0x0000001a031e7223 */ /* 0x000fe2000001001e */
[----:B------:R-:W-:Y:S02]  /*ad50*/  IMAD.U32 R3, R47, 0x10000, RZ ;  /* 0x000100002f037824 */ /* 0x000fe400078e00ff */
[C---:B------:R-:W-:Y:S01]  /*ad60*/  FMUL.FTZ R31, R22.reuse, R25 ;  /* 0x00000019161f7220 */ /* 0x040fe20000410000 */
[----:B------:R-:W-:Y:S01]  /*ad70*/  IMAD.U32 R15, R45, 0x10000, RZ ;  /* 0x000100002d0f7824 */ /* 0x000fe200078e00ff */
[----:B------:R-:W-:Y:S01]  /*ad80*/  LOP3.LUT R11, R11, 0xffff0000, RZ, 0xc0, !PT ;  /* 0xffff00000b0b7812 */ /* 0x000fe200078ec0ff */
[-C--:B------:R-:W-:Y:S01]  /*ad90*/  FMUL.FTZ R22, R22, R3.reuse ;  /* 0x0000000316167220 */ /* 0x080fe20000410000 */
[----:B------:R-:W-:Y:S01]  /*ada0*/  FFMA.FTZ R31, R14, R3, -R31 ;  /* 0x000000030e1f7223 */ /* 0x000fe2000001081f */
[-C--:B------:R-:W-:Y:S01]  /*adb0*/  FMUL.FTZ R29, R20, R15.reuse ;  /* 0x0000000f141d7220 */ /* 0x080fe20000410000 */
[----:B------:R-:W-:Y:S01]  /*adc0*/  FFMA.FTZ R27, R12, R15, -R27 ;  /* 0x0000000f0c1b7223 */ /* 0x000fe2000001081b */
[----:B------:R-:W-:Y:S01]  /*add0*/  LOP3.LUT R15, R40, 0xffff0000, RZ, 0xc0, !PT ;  /* 0xffff0000280f7812 */ /* 0x000fe200078ec0ff */
[----:B------:R-:W-:Y:S01]  /*ade0*/  FFMA.FTZ R26, R14, R25, R22 ;  /* 0x000000190e1a7223 */ /* 0x000fe20000010016 */
[----:B------:R-:W-:Y:S01]  /*adf0*/  LOP3.LUT R3, R44, 0xffff0000, RZ, 0xc0, !PT ;  /* 0xffff00002c037812 */ /* 0x000fe200078ec0ff */
[----:B------:R-:W-:Y:S01]  /*ae00*/  FFMA.FTZ R29, R12, R23, R29 ;  /* 0x000000170c1d7223 */ /* 0x000fe2000001001d */
[----:B------:R-:W-:Y:S01]  /*ae10*/  LOP3.LUT R14, R41, 0xffff0000, RZ, 0xc0, !PT ;  /* 0xffff0000290e7812 */ /* 0x000fe200078ec0ff */
[C---:B------:R-:W-:Y:S01]  /*ae20*/  FMUL.FTZ R23, R8.reuse, R15 ;  /* 0x0000000f08177220 */ /* 0x040fe20000410000 */
[----:B------:R-:W-:Y:S01]  /*ae30*/  LOP3.LUT R12, R45, 0xffff0000, RZ, 0xc0, !PT ;  /* 0xffff00002d0c7812 */ /* 0x000fe200078ec0ff */
[----:B------:R-:W-:Y:S01]  /*ae40*/  FMUL.FTZ R25, R8, R3 ;  /* 0x0000000308197220 */ /* 0x000fe20000410000 */
[----:B------:R-:W-:-:S02]  /*ae50*/  IMAD.U32 R21, R10, 0x10000, RZ ;  /* 0x000100000a157824 */ /* 0x000fc400078e00ff */
[C---:B------:R-:W-:Y:S01]  /*ae60*/  FMUL.FTZ R22, R9.reuse, R14 ;  /* 0x0000000e09167220 */ /* 0x040fe20000410000 */
[----:B------:R-:W-:Y:S02]  /*ae70*/  IMAD.U32 R20, R42, 0x10000, RZ ;  /* 0x000100002a147824 */ /* 0x000fe400078e00ff */
[C---:B------:R-:W-:Y:S01]  /*ae80*/  FFMA.FTZ R23, R4.reuse, R3, -R23 ;  /* 0x0000000304177223 */ /* 0x040fe20000010817 */
[----:B------:R-:W-:Y:S01]  /*ae90*/  FMUL.FTZ R9, R9, R12 ;  /* 0x0000000c09097220 */ /* 0x000fe20000410000 */
[----:B------:R-:W-:Y:S01]  /*aea0*/  FFMA.FTZ R25, R4, R15, R25 ;  /* 0x0000000f04197223 */ /* 0x000fe20000010019 */
[----:B------:R-:W-:Y:S02]  /*aeb0*/  IMAD.U32 R8, R46, 0x10000, RZ ;  /* 0x000100002e087824 */ /* 0x000fe400078e00ff */
[----:B------:R-:W-:Y:S01]  /*aec0*/  FMUL.FTZ R4, R21, R20 ;  /* 0x0000001415047220 */ /* 0x000fe20000410000 */
[C---:B------:R-:W-:Y:S01]  /*aed0*/  FFMA.FTZ R22, R5.reuse, R12, -R22 ;  /* 0x0000000c05167223 */ /* 0x040fe20000010816 */
[----:B------:R-:W-:Y:S01]  /*aee0*/  FFMA.FTZ R14, R5, R14, R9 ;  /* 0x0000000e050e7223 */ /* 0x000fe20000010009 */
[----:B------:R-:W-:Y:S01]  /*aef0*/  LOP3.LUT R10, R10, 0xffff0000, RZ, 0xc0, !PT ;  /* 0xffff00000a0a7812 */ /* 0x000fe200078ec0ff */
[-C--:B------:R-:W-:Y:S01]  /*af00*/  FMUL.FTZ R24, R21, R8.reuse ;  /* 0x0000000815187220 */ /* 0x080fe20000410000 */
[----:B------:R-:W-:Y:S01]  /*af10*/  FFMA.FTZ R12, R13, R8, -R4 ;  /* 0x000000080d0c7223 */ /* 0x000fe20000010804 */
[----:B------:R-:W-:-:S02]  /*af20*/  LOP3.LUT R5, R42, 0xffff0000, RZ, 0xc0, !PT ;  /* 0xffff00002a057812 */ /* 0x000fc400078ec0ff */
[----:B------:R-:W-:Y:S01]  /*af30*/  LOP3.LUT R3, R46, 0xffff0000, RZ, 0xc0, !PT ;  /* 0xffff00002e037812 */ /* 0x000fe200078ec0ff */
[----:B------:R-:W-:Y:S01]  /*af40*/  FFMA.FTZ R24, R13, R20, R24 ;  /* 0x000000140d187223 */ /* 0x000fe20000010018 */
[----:B------:R-:W-:Y:S01]  /*af50*/  LOP3.LUT R8, R43, 0xffff0000, RZ, 0xc0, !PT ;  /* 0xffff00002b087812 */ /* 0x000fe200078ec0ff */
[C---:B------:R-:W-:Y:S01]  /*af60*/  FMUL.FTZ R9, R10.reuse, R5 ;  /* 0x000000050a097220 */ /* 0x040fe20000410000 */
[----:B------:R-:W-:Y:S01]  /*af70*/  LOP3.LUT R4, R47, 0xffff0000, RZ, 0xc0, !PT ;  /* 0xffff00002f047812 */ /* 0x000fe200078ec0ff */
[-C--:B------:R-:W-:Y:S02]  /*af80*/  FMUL.FTZ R10, R10, R3.reuse ;  /* 0x000000030a0a7220 */ /* 0x080fe40000410000 */
[C---:B------:R-:W-:Y:S01]  /*af90*/  FMUL.FTZ R20, R11.reuse, R8 ;  /* 0x000000080b147220 */ /* 0x040fe20000410000 */
[C---:B------:R-:W-:Y:S01]  /*afa0*/  FFMA.FTZ R3, R6.reuse, R3, -R9 ;  /* 0x0000000306037223 */ /* 0x040fe20000010809 */
[-C--:B------:R-:W-:Y:S01]  /*afb0*/  FMUL.FTZ R13, R11, R4.reuse ;  /* 0x000000040b0d7220 */ /* 0x080fe20000410000 */
[----:B------:R-:W-:Y:S01]  /*afc0*/  FFMA.FTZ R11, R6, R5, R10 ;  /* 0x00000005060b7223 */ /* 0x000fe2000001000a */
[----:B------:R-:W-:Y:S01]  /*afd0*/  FFMA.FTZ R20, R7, R4, -R20 ;  /* 0x0000000407147223 */ /* 0x000fe20000010814 */
[----:B------:R-:W-:Y:S01]  /*afe0*/  F2FP.BF16.F32.PACK_AB R4, R23, R28 ;  /* 0x0000001c1704723e */ /* 0x000fe200000010ff */
[----:B------:R-:W-:Y:S01]  /*aff0*/  FFMA.FTZ R13, R7, R8, R13 ;  /* 0x00000008070d7223 */ /* 0x000fe2000001000d */
[----:B------:R-:W-:-:S02]  /*b000*/  F2FP.BF16.F32.PACK_AB R5, R22, R27 ;  /* 0x0000001b1605723e */ /* 0x000fc400000010ff */
[----:B------:R-:W-:Y:S02]  /*b010*/  F2FP.BF16.F32.PACK_AB R6, R3, R12 ;  /* 0x0000000c0306723e */ /* 0x000fe400000010ff */
[----:B------:R-:W-:Y:S02]  /*b020*/  F2FP.BF16.F32.PACK_AB R10, R11, R24 ;  /* 0x000000180b0a723e */ /* 0x000fe400000010ff */
[----:B------:R-:W-:Y:S02]  /*b030*/  F2FP.BF16.F32.PACK_AB R7, R20, R31 ;  /* 0x0000001f1407723e */ /* 0x000fe400000010ff */
[----:B------:R-:W-:Y:S02]  /*b040*/  F2FP.BF16.F32.PACK_AB R8, R25, R30 ;  /* 0x0000001e1908723e */ /* 0x000fe400000010ff */
[----:B------:R-:W-:Y:S01]  /*b050*/  F2FP.BF16.F32.PACK_AB R9, R14, R29 ;  /* 0x0000001d0e09723e */ /* 0x000fe200000010ff */
[----:B------:R0:W-:Y:S01]  /*b060*/  STS.128 [R32], R4 ;  /* 0x0000000420007388 */ /* 0x0001e20000000c00 */
[----:B------:R-:W-:-:S05]  /*b070*/  F2FP.BF16.F32.PACK_AB R11, R13, R26 ;  /* 0x0000001a0d0b723e */ /* 0x000fca00000010ff */
[----:B------:R0:W-:Y:S02]  /*b080*/  STS.128 [R0+0xda00], R8 ;  /* 0x00da000800007388 */ /* 0x0001e40000000c00 */
.L_x_491:
[----:B------:R-:W-:Y:S05]  /*b090*/  BSYNC B0 ;  /* 0x0000000000007941 */ /* 0x000fea0003800000 */
.L_x_484:
[----:B------:R-:W-:Y:S01]  /*b0a0*/  @!PT LDS RZ, [RZ] ;  /* 0x00000000fffff984 */ /* 0x000fe20000000800 */
[----:B------:R-:W-:Y:S01]  /*b0b0*/  @!PT LDS RZ, [RZ] ;  /* 0x00000000fffff984 */ /* 0x000fe20000000800 */
[----:B------:R-:W-:Y:S01]  /*b0c0*/  @!PT LDS RZ, [RZ] ;  /* 0x00000000fffff984 */ /* 0x000fe20000000800 */
[----:B------:R-:W-:Y:S01]  /*b0d0*/  @!PT LDS RZ, [RZ] ;  /* 0x00000000fffff984 */ /* 0x000fe20000000800 */
[----:B------:R1:W-:Y:S06]  /*b0e0*/  MEMBAR.ALL.CTA ;  /* 0x0000000000007992 */ /* 0x0003ec0000008000 */
[----:B-1----:R-:W1:Y:S01]  /*b0f0*/  FENCE.VIEW.ASYNC.S ;  /* 0x00000000000073c6 */ /* 0x002e620000000000 */
[----:B------:R-:W-:Y:S05]  /*b100*/  WARPSYNC.ALL ;  /* 0x0000000000007948 */ /* 0x000fea0003800000 */
[----:B-1----:R-:W-:Y:S06]  /*b110*/  BAR.SYNC.DEFER_BLOCKING 0xd, 0x180 ;  /* 0x0346000000007b1d */ /* 0x002fec0000010000 */
.L_x_482:
[----:B0--3--:R-:W3:Y:S02]  /*b120*/  LDL R0, [R1+0x3c] ;  /* 0x00003c0001007983 */ /* 0x009ee40000100800 */
[----:B---3--:R-:W-:-:S13]  /*b130*/  ISETP.NE.AND P0, PT, R0, 0x3, PT ;  /* 0x000000030000780c */ /* 0x008fda0003f05270 */
[----:B------:R-:W-:Y:S05]  /*b140*/  @!P0 BRA `(.L_x_511) ;  /* 0x0000000000048947 */ /* 0x000fea0003800000 */
[----:B------:R-:W-:Y:S01]  /*b150*/  BPT.TRAP 0x1 ;  /* 0x000000040000795c */ /* 0x000fe20000300000 */
.L_x_511:
[----:B-12-4-:R-:W2:Y:S01]  /*b160*/  LDL R3, [R1+0x58] ;  /* 0x0000580001037983 */ /* 0x016ea20000100800 */
[----:B------:R-:W-:Y:S01]  /*b170*/  IMAD R0, R152, 0x8, R16 ;  /* 0x0000000898007824 */ /* 0x000fe200078e0210 */
[----:B--2---:R-:W-:-:S04]  /*b180*/  SHF.L.U32 R5, R3, 0x1f, RZ ;  /* 0x0000001f03057819 */ /* 0x004fc800000006ff */
[----:B------:R0:W1:Y:S01]  /*b190*/  SYNCS.PHASECHK.TRANS64.TRYWAIT P1, [R0+URZ+0x31c30], R5 ;  /* 0x031c3005000075a7 */ /* 0x000062000802017f */
[----:B------:R-:W-:Y:S05]  /*b1a0*/  @!P0 BRA `(.L_x_512) ;  /* 0x0000000000048947 */ /* 0x000fea0003800000 */
[----:B------:R-:W-:Y:S01]  /*b1b0*/  BPT.TRAP 0x1 ;  /* 0x000000040000795c */ /* 0x000fe20000300000 */
.L_x_512:
[----:B------:R-:W-:Y:S02]  /*b1c0*/  IMAD R2, R2, 0x1000, R16 ;  /* 0x0000100002027824 */ /* 0x000fe400078e0210 */
[----:B------:R-:W-:Y:S02]  /*b1d0*/  VIADD R4, R16, 0x16a00 ;  /* 0x00016a0010047836 */ /* 0x000fe40000000000 */
[----:B------:R-:W-:-:S03]  /*b1e0*/  VIADD R3, R2, 0xda00 ;  /* 0x0000da0002037836 */ /* 0x000fc60000000000 */
[----:B------:R-:W-:Y:S02]  /*b1f0*/  SHF.R.U32.HI R2, RZ, 0x4, R4 ;  /* 0x00000004ff027819 */ /* 0x000fe40000011604 */
[----:B------:R-:W-:Y:S02]  /*b200*/  SHF.R.U32.HI R3, RZ, 0x4, R3 ;  /* 0x00000004ff037819 */ /* 0x000fe40000011603 */
[----:B------:R-:W-:Y:S02]  /*b210*/  LOP3.LUT R2, R2, 0x3fff, RZ, 0xc0, !PT ;  /* 0x00003fff02027812 */ /* 0x000fe400078ec0ff */
[----:B------:R-:W-:Y:S02]  /*b220*/  LOP3.LUT R3, R3, 0x3fff, RZ, 0xc0, !PT ;  /* 0x00003fff03037812 */ /* 0x000fe400078ec0ff */
[----:B------:R-:W-:-:S05]  /*b230*/  LOP3.LUT R2, R2, 0x10000, RZ, 0xfc, !PT ;  /* 0x0001000002027812 */ /* 0x000fca00078efcff */
[----:B------:R2:W-:Y:S01]  /*b240*/  STL [R1+0x74], R2 ;  /* 0x0000740201007387 */ /* 0x0005e20000100800 */
[----:B-1----:R-:W-:Y:S05]  /*b250*/  @P1 BRA `(.L_x_513) ;  /* 0x0000000000081947 */ /* 0x002fea0003800000 */
[----:B------:R-:W1:Y:S02]  /*b260*/  SYNCS.PHASECHK.TRANS64.TRYWAIT P1, [R0+URZ+0x31c30], R5 ;  /* 0x031c3005000075a7 */ /* 0x000e64000802017f */
[----:B-1----:R-:W-:Y:S05]  /*b270*/  @!P1 BRA `(.L_x_514) ;  /* 0x0000013000349947 */ /* 0x002fea0003800000 */
.L_x_513:
[----:B------:R-:W3:Y:S01]  /*b280*/  LDL R4, [R1+0x74] ;  /* 0x0000740001047983 */ /* 0x000ee20000100800 */
[----:B--2---:R-:W-:Y:S01]  /*b290*/  LOP3.LUT R2, R3, 0x10000, RZ, 0xfc, !PT ;  /* 0x0001000003027812 */ /* 0x004fe200078efcff */
[----:B------:R-:W-:Y:S01]  /*b2a0*/  IMAD.MOV.U32 R15, RZ, RZ, -0x7fffffe0 ;  /* 0x80000020ff0f7424 */ /* 0x000fe200078e00ff */
[----:B------:R-:W-:Y:S01]  /*b2b0*/  P2R R96, PR, RZ, 0x1 ;  /* 0x00000001ff607803 */ /* 0x000fe20000000000 */
[----:B------:R-:W-:Y:S01]  /*b2c0*/  IMAD.MOV.U32 R3, RZ, RZ, -0x7fffffe0 ;  /* 0x80000020ff037424 */ /* 0x000fe200078e00ff */
[----:B------:R-:W-:Y:S05]  /*b2d0*/  WARPSYNC.ALL ;  /* 0x0000000000007948 */ /* 0x000fea0003800000 */
[----:B------:R-:W-:Y:S01]  /*b2e0*/  R2UR UR7, R15 ;  /* 0x000000000f0772ca */ /* 0x000fe200000e0000 */
[----:B------:R-:W2:Y:S01]  /*b2f0*/  LDL R97, [R1+0xb0] ;  /* 0x0000b00001617983 */ /* 0x000ea20000100800 */
[----:B------:R-:W-:-:S02]  /*b300*/  R2UR UR4, R2 ;  /* 0x00000000020472ca */ /* 0x000fc400000e0000 */
[C---:B------:R-:W-:Y:S01]  /*b310*/  R2UR UR5, R3.reuse ;  /* 0x00000000030572ca */ /* 0x040fe200000e0000 */
[----:B------:R-:W-:Y:S01]  /*b320*/  WARPGROUP.ARRIVE ;  /* 0x00000000000079c5 */ /* 0x000fe20000000000 */
[----:B01----:R-:W-:Y:S02]  /*b330*/  IMAD.MOV.U32 R5, RZ, RZ, -0x7fffffe0 ;  /* 0x80000020ff057424 */ /* 0x003fe400078e00ff */
[----:B------:R-:W-:Y:S01]  /*b340*/  IMAD.MOV.U32 R7, RZ, RZ, -0x7fffffe0 ;  /* 0x80000020ff077424 */ /* 0x000fe200078e00ff */
[C---:B------:R-:W-:Y:S02]  /*b350*/  R2UR UR8, R2.reuse ;  /* 0x00000000020872ca */ /* 0x040fe400000e0000 */
[----:B------:R-:W-:Y:S02]  /*b360*/  R2UR UR9, R3 ;  /* 0x00000000030972ca */ /* 0x000fe400000e0000 */
[----:B------:R-:W-:Y:S02]  /*b370*/  R2UR UR11, R7 ;  /* 0x00000000070b72ca */ /* 0x000fe400000e0000 */
[----:B------:R-:W-:-:S02]  /*b380*/  R2UR UR12, R2 ;  /* 0x00000000020c72ca */ /* 0x000fc400000e0000 */
[C---:B------:R-:W-:Y:S01]  /*b390*/  R2UR UR13, R3.reuse ;  /* 0x00000000030d72ca */ /* 0x040fe200000e0000 */
[----:B------:R-:W-:Y:S01]  /*b3a0*/  IMAD.MOV.U32 R9, RZ, RZ, -0x7fffffe0 ;  /* 0x80000020ff097424 */ /* 0x000fe200078e00ff */
[----:B------:R-:W-:Y:S02]  /*b3b0*/  R2UR UR16, R2 ;  /* 0x00000000021072ca */ /* 0x000fe400000e0000 */
[----:B------:R-:W-:Y:S02]  /*b3c0*/  R2UR UR17, R3 ;  /* 0x00000000031172ca */ /* 0x000fe400000e0000 */
[----:B------:R-:W-:Y:S01]  /*b3d0*/  R2UR UR19, R9 ;  /* 0x00000000091372ca */ /* 0x000fe200000e0000 */
[----:B---3--:R-:W-:-:S05]  /*b3e0*/  IMAD R14, R152, 0x6c0, R4 ;  /* 0x000006c0980e7824 */ /* 0x008fca00078e0204 */
[----:B------:R-:W-:-:S13]  /*b3f0*/  R2UR UR6, R14 ;  /* 0x000000000e0672ca */ /* 0x000fda00000e0000 */
[----:B------:R-:W-:Y:S01]  /*b400*/  HGMMA.64x16x16.F32.BF16 R88, gdesc[UR4], RZ, !UPT, gsb0 ;  /* 0x00200000045879f0 */ /* 0x000fe2000c0018ff */
[----:B------:R-:W-:Y:S01]  /*b410*/  VIADD R4, R14, 0x40 ;  /* 0x000000400e047836 */ /* 0x000fe20000000000 */
[----:B------:R-:W-:Y:S02]  /*b420*/  R2UR UR7, R5 ;  /* 0x00000000050772ca */ /* 0x000fe400000e0000 */
[----:B------:R-:W-:Y:S02]  /*b430*/  R2UR UR4, R2 ;  /* 0x00000000020472ca */ /* 0x000fe400000e0000 */
[----:B------:R-:W-:Y:S02]  /*b440*/  R2UR UR6, R4 ;  /* 0x00000000040672ca */ /* 0x000fe400000e0000 */
[----:B------:R-:W-:Y:S01]  /*b450*/  R2UR UR5, R3 ;  /* 0x00000000030572ca */ /* 0x000fe200000e0000 */
[----:B------:R-:W-:Y:S02]  /*b460*/  WARPGROUP.DEPBAR.LE gsb0, 0x0 ;  /* 0x00008000000079c5 */ /* 0x000fe40000010000 */
[----:B------:R-:W-:-:S10]  /*b470*/  WARPGROUP.ARRIVE ;  /* 0x00000000000079c5 */ /* 0x000fd40000000000 */
[----:B------:R-:W-:Y:S01]  /*b480*/  HGMMA.64x16x16.F32.BF16 R80, gdesc[UR4], RZ, !UPT, gsb0 ;  /* 0x00200000045079f0 */ /* 0x000fe2000c0018ff */
[----:B------:R-:W-:-:S05]  /*b490*/  VIADD R6, R14, 0x80 ;  /* 0x000000800e067836 */ /* 0x000fca0000000000 */
[----:B------:R-:W-:Y:S01]  /*b4a0*/  R2UR UR10, R6 ;  /* 0x00000000060a72ca */ /* 0x000fe200000e0000 */
[----:B------:R-:W-:Y:S02]  /*b4b0*/  WARPGROUP.DEPBAR.LE gsb0, 0x0 ;  /* 0x00008000000079c5 */ /* 0x000fe40000010000 */
[----:B-----5:R-:W-:-:S10]  /*b4c0*/  WARPGROUP.ARRIVE ;  /* 0x00000000000079c5 */ /* 0x020fd40000000000 */
[----:B------:R-:W-:Y:S01]  /*b4d0*/  HGMMA.64x16x16.F32.BF16 R72, gdesc[UR8], RZ, !UPT, gsb0 ;  /* 0x00200000084879f0 */ /* 0x000fe2000c0018ff */
[----:B------:R-:W-:Y:S02]  /*b4e0*/  VIADD R4, R14, 0xc0 ;  /* 0x000000c00e047836 */ /* 0x000fe40000000000 */
[----:B------:R-:W-:-:S03]  /*b4f0*/  IMAD.MOV.U32 R5, RZ, RZ, -0x7fffffe0 ;  /* 0x80000020ff057424 */ /* 0x000fc600078e00ff */
        /* <DEDUP_REMOVED lines=8> */
[----:B------:R-:W-:-:S10]  /*b580*/  WARPGROUP.ARRIVE ;  /* 0x00000000000079c5 */ /* 0x000fd40000000000 */
[----:B------:R-:W-:Y:S01]  /*b590*/  HGMMA.64x16x16.F32.BF16 R56, gdesc[UR16], RZ, !UPT, gsb0 ;  /* 0x00200000103879f0 */ /* 0x000fe2000c0018ff */
[----:B------:R-:W-:Y:S02]  /*b5a0*/  VIADD R6, R14, 0x140 ;  /* 0x000001400e067836 */ /* 0x000fe40000000000 */
[----:B------:R-:W-:Y:S01]  /*b5b0*/  IMAD.MOV.U32 R7, RZ, RZ, -0x7fffffe0 ;  /* 0x80000020ff077424 */ /* 0x000fe200078e00ff */
[----:B------:R-:W-:Y:S02]  /*b5c0*/  R2UR UR20, R2 ;  /* 0x00000000021472ca */ /* 0x000fe400000e0000 */
[----:B------:R-:W-:Y:S02]  /*b5d0*/  R2UR UR22, R6 ;  /* 0x00000000061672ca */ /* 0x000fe400000e0000 */
[----:B------:R-:W-:Y:S02]  /*b5e0*/  R2UR UR23, R7 ;  /* 0x00000000071772ca */ /* 0x000fe400000e0000 */
[----:B------:R-:W-:Y:S01]  /*b5f0*/  R2UR UR21, R3 ;  /* 0x00000000031572ca */ /* 0x000fe200000e0000 */
[----:B------:R-:W-:-:S02]  /*b600*/  WARPGROUP.DEPBAR.LE gsb0, 0x0 ;  /* 0x00008000000079c5 */ /* 0x000fc40000010000 */
        /* <DEDUP_REMOVED lines=30> */
[----:B------:R-:W-:Y:S02]  /*b7f0*/  VIADD R8, R2, 0x2 ;  /* 0x0000000202087836 */ /* 0x000fe40000000000 */
[----:B------:R-:W-:Y:S02]  /*b800*/  IMAD.MOV.U32 R5, RZ, RZ, -0x7fffffe0 ;  /* 0x80000020ff057424 */ /* 0x000fe400078e00ff */
[----:B------:R-:W-:Y:S01]  /*b810*/  IMAD.MOV.U32 R9, RZ, RZ, -0x7fffffe0 ;  /* 0x80000020ff097424 */ /* 0x000fe200078e00ff */
[----:B------:R-:W-:Y:S02]  /*b820*/  R2UR UR34, R4 ;  /* 0x00000000042272ca */ /* 0x000fe400000e0000 */
[----:B------:R-:W-:-:S02]  /*b830*/  R2UR UR35, R5 ;  /* 0x00000000052372ca */ /* 0x000fc400000e0000 */
[----:B------:R-:W-:Y:S02]  /*b840*/  R2UR UR32, R8 ;  /* 0x00000000082072ca */ /* 0x000fe400000e0000 */
[----:B------:R-:W-:Y:S01]  /*b850*/  R2UR UR33, R9 ;  /* 0x00000000092172ca */ /* 0x000fe200000e0000 */
[----:B------:R-:W-:Y:S02]  /*b860*/  WARPGROUP.DEPBAR.LE gsb0, 0x0 ;  /* 0x00008000000079c5 */ /* 0x000fe40000010000 */
[----:B------:R-:W-:-:S10]  /*b870*/  WARPGROUP.ARRIVE ;  /* 0x00000000000079c5 */ /* 0x000fd40000000000 */
[----:B------:R-:W-:Y:S01]  /*b880*/  HGMMA.64x16x16.F32.BF16 R88, gdesc[UR32], R88, gsb0 ;  /* 0x00200000205879f0 */ /* 0x000fe20008001858 */
        /* <DEDUP_REMOVED lines=350> */
[----:B--2---:R-:W-:Y:S02]  /*ce70*/  IMAD.IADD R20, R97, 0x1, R109 ;  /* 0x0000000161147824 */ /* 0x004fe400078e026d */
[----:B------:R-:W-:Y:S02]  /*ce80*/  IMAD.MOV.U32 R21, RZ, RZ, -0x7fffffe0 ;  /* 0x80000020ff157424 */ /* 0x000fe400078e00ff */
[----:B------:R-:W-:Y:S02]  /*ce90*/  IMAD R97, R113, -0x90, R20 ;  /* 0xffffff7071617824 */ /* 0x000fe400078e0214 */
[----:B------:R-:W-:Y:S01]  /*cea0*/  VIADD R20, R14, 0x542 ;  /* 0x000005420e147836 */ /* 0x000fe20000000000 */
        /* <DEDUP_REMOVED lines=30> */
[----:B------:R-:W-:-:S02]  /*d090*/  R2UR UR9, R5 ;  /* 0x00000000050972ca */ /* 0x000fc400000e0000 */
[C---:B------:R-:W-:Y:S02]  /*d0a0*/  ISETP.GT.AND P1, PT, R97.reuse, RZ, PT ;  /* 0x000000ff6100720c */ /* 0x040fe40003f24270 */
[C---:B------:R-:W-:Y:S02]  /*d0b0*/  ISETP.GT.AND P2, PT, R97.reuse, 0x1, PT ;  /* 0x000000016100780c */ /* 0x040fe40003f44270 */
[----:B------:R-:W-:Y:S01]  /*d0c0*/  ISETP.GT.AND P3, PT, R97, 0x8, PT ;  /* 0x000000086100780c */ /* 0x000fe20003f64270 */
[----:B------:R-:W-:Y:S02]  /*d0d0*/  WARPGROUP.DEPBAR.LE gsb0, 0x0 ;  /* 0x00008000000079c5 */ /* 0x000fe40000010000 */
[----:B------:R-:W-:-:S06]  /*d0e0*/  WARPGROUP.ARRIVE ;  /* 0x00000000000079c5 */ /* 0x000fcc0000000000 */
[----:B------:R-:W-:Y:S01]  /*d0f0*/  HGMMA.64x16x16.F32.BF16 R40, gdesc[UR8], R40, gsb0 ;  /* 0x00200000082879f0 */ /* 0x000fe20008001828 */
[----:B------:R-:W-:Y:S02]  /*d100*/  FSEL R88, R88, -INF , P1 ;  /* 0xff80000058587808 */ /* 0x000fe40000800000 */
[----:B------:R-:W-:Y:S02]  /*d110*/  FSEL R89, R89, -INF , P2 ;  /* 0xff80000059597808 */ /* 0x000fe40001000000 */
[----:B------:R-:W-:Y:S02]  /*d120*/  ISETP.GT.AND P4, PT, R97, 0x9, PT ;  /* 0x000000096100780c */ /* 0x000fe40003f84270 */
[----:B------:R-:W-:Y:S02]  /*d130*/  FSEL R92, R92, -INF , P3 ;  /* 0xff8000005c5c7808 */ /* 0x000fe40001800000 */
[----:B------:R-:W-:Y:S02]  /*d140*/  FMNMX.FTZ R15, R88, R89, !PT ;  /* 0x00000059580f7209 */ /* 0x000fe40007810000 */
[----:B------:R-:W-:-:S02]  /*d150*/  FSEL R93, R93, -INF , P4 ;  /* 0xff8000005d5d7808 */ /* 0x000fc40002000000 */
[----:B------:R-:W-:Y:S01]  /*d160*/  FMNMX.FTZ R20, R92, R15, !PT ;  /* 0x0000000f5c147209 */ /* 0x000fe20007810000 */
[----:B------:R-:W-:-:S03]  /*d170*/  IMAD.MOV.U32 R21, RZ, RZ, -0x7fffffe0 ;  /* 0x80000020ff157424 */ /* 0x000fc600078e00ff */
[----:B------:R-:W-:Y:S01]  /*d180*/  FMNMX.FTZ R15, R93, R20, !PT ;  /* 0x000000145d0f7209 */ /* 0x000fe20007810000 */
[----:B------:R-:W-:Y:S01]  /*d190*/  VIADD R20, R14, 0x642 ;  /* 0x000006420e147836 */ /* 0x000fe20000000000 */
[----:B------:R-:W-:Y:S02]  /*d1a0*/  R2UR UR7, R21 ;  /* 0x00000000150772ca */ /* 0x000fe400000e0000 */
[----:B------:R-:W-:Y:S02]  /*d1b0*/  R2UR UR4, R4 ;  /* 0x00000000040472ca */ /* 0x000fe400000e0000 */
[----:B------:R-:W-:Y:S02]  /*d1c0*/  R2UR UR6, R20 ;  /* 0x00000000140672ca */ /* 0x000fe400000e0000 */
[----:B------:R-:W-:Y:S02]  /*d1d0*/  R2UR UR5, R5 ;  /* 0x00000000050572ca */ /* 0x000fe400000e0000 */
[----:B------:R-:W-:-:S02]  /*d1e0*/  FSEL R90, R90, -INF , P1 ;  /* 0xff8000005a5a7808 */ /* 0x000fc40000800000 */
[----:B------:R-:W-:Y:S02]  /*d1f0*/  ISETP.GT.AND P1, PT, R97, 0x10, PT ;  /* 0x000000106100780c */ /* 0x000fe40003f24270 */
[----:B------:R-:W-:Y:S02]  /*d200*/  FSEL R91, R91, -INF , P2 ;  /* 0xff8000005b5b7808 */ /* 0x000fe40001000000 */
[C---:B------:R-:W-:Y:S02]  /*d210*/  ISETP.GT.AND P2, PT, R97.reuse, 0x11, PT ;  /* 0x000000116100780c */ /* 0x040fe40003f44270 */
[----:B------:R-:W-:Y:S02]  /*d220*/  FSEL R80, R80, -INF , P1 ;  /* 0xff80000050507808 */ /* 0x000fe40000800000 */
[----:B------:R-:W-:Y:S02]  /*d230*/  FSEL R94, R94, -INF , P3 ;  /* 0xff8000005e5e7808 */ /* 0x000fe40001800000 */
[----:B------:R-:W-:-:S02]  /*d240*/  ISETP.GT.AND P3, PT, R97, 0x18, PT ;  /* 0x000000186100780c */ /* 0x000fc40003f64270 */
[----:B------:R-:W-:Y:S01]  /*d250*/  FSEL R81, R81, -INF , P2 ;  /* 0xff80000051517808 */ /* 0x000fe20001000000 */
[----:B------:R-:W-:Y:S02]  /*d260*/  WARPGROUP.DEPBAR.LE gsb0, 0x0 ;  /* 0x00008000000079c5 */ /* 0x000fe40000010000 */
[----:B------:R-:W-:Y:S01]  /*d270*/  WARPGROUP.ARRIVE ;  /* 0x00000000000079c5 */ /* 0x000fe20000000000 */
[----:B------:R-:W-:-:S05]  /*d280*/  FMNMX.FTZ R22, R80, R15, !PT ;  /* 0x0000000f50167209 */ /* 0x000fca0007810000 */
[----:B------:R-:W-:Y:S01]  /*d290*/  HGMMA.64x16x16.F32.BF16 R32, gdesc[UR4], R32, gsb0 ;  /* 0x00200000042079f0 */ /* 0x000fe20008001820 */
[----:B------:R-:W-:Y:S01]  /*d2a0*/  FSEL R95, R95, -INF , P4 ;  /* 0xff8000005f5f7808 */ /* 0x000fe20002000000 */
[----:B------:R-:W-:Y:S01]  /*d2b0*/  VIADD R14, R14, 0x682 ;  /* 0x000006820e0e7836 */ /* 0x000fe20000000000 */
[----:B------:R-:W-:Y:S01]  /*d2c0*/  ISETP.GT.AND P4, PT, R97, 0x19, PT ;  /* 0x000000196100780c */ /* 0x000fe20003f84270 */
[----:B------:R-:W-:Y:S01]  /*d2d0*/  ULDC UR4, c[0x0][0x988] ;  /* 0x0002620000047ab9 */ /* 0x000fe20000000800 */
[----:B------:R-:W-:Y:S02]  /*d2e0*/  FSEL R84, R84, -INF , P3 ;  /* 0xff80000054547808 */ /* 0x000fe40001800000 */
[----:B------:R-:W-:Y:S02]  /*d2f0*/  FMNMX.FTZ R15, R81, R22, !PT ;  /* 0x00000016510f7209 */ /* 0x000fe40007810000 */
[----:B------:R-:W-:Y:S02]  /*d300*/  FSEL R82, R82, -INF , P1 ;  /* 0xff80000052527808 */ /* 0x000fe40000800000 */
[----:B------:R-:W-:-:S02]  /*d310*/  FSEL R85, R85, -INF , P4 ;  /* 0xff80000055557808 */ /* 0x000fc40002000000 */
[----:B------:R-:W-:Y:S02]  /*d320*/  ISETP.GT.AND P1, PT, R97, 0x20, PT ;  /* 0x000000206100780c */ /* 0x000fe40003f24270 */
[----:B------:R-:W-:Y:S02]  /*d330*/  FMNMX.FTZ R22, R84, R15, !PT ;  /* 0x0000000f54167209 */ /* 0x000fe40007810000 */
[----:B------:R-:W-:Y:S02]  /*d340*/  FSEL R83, R83, -INF , P2 ;  /* 0xff80000053537808 */ /* 0x000fe40001000000 */
[----:B------:R-:W-:Y:S02]  /*d350*/  ISETP.GT.AND P2, PT, R97, 0x21, PT ;  /* 0x000000216100780c */ /* 0x000fe40003f44270 */
[----:B------:R-:W-:Y:S02]  /*d360*/  FSEL R72, R72, -INF , P1 ;  /* 0xff80000048487808 */ /* 0x000fe40000800000 */
[----:B------:R-:W-:-:S02]  /*d370*/  FMNMX.FTZ R15, R85, R22, !PT ;  /* 0x00000016550f7209 */ /* 0x000fc40007810000 */
[----:B------:R-:W-:Y:S02]  /*d380*/  FSEL R86, R86, -INF , P3 ;  /* 0xff80000056567808 */ /* 0x000fe40001800000 */
[----:B------:R-:W-:Y:S02]  /*d390*/  ISETP.GT.AND P3, PT, R97, 0x28, PT ;  /* 0x000000286100780c */ /* 0x000fe40003f64270 */
[----:B------:R-:W-:Y:S02]  /*d3a0*/  FSEL R73, R73, -INF , P2 ;  /* 0xff80000049497808 */ /* 0x000fe40001000000 */
[----:B------:R-:W-:Y:S02]  /*d3b0*/  FMNMX.FTZ R22, R72, R15, !PT ;  /* 0x0000000f48167209 */ /* 0x000fe40007810000 */
[----:B------:R-:W-:Y:S02]  /*d3c0*/  FSEL R87, R87, -INF , P4 ;  /* 0xff80000057577808 */ /* 0x000fe40002000000 */
[----:B------:R-:W-:-:S02]  /*d3d0*/  ISETP.GT.AND P4, PT, R97, 0x29, PT ;  /* 0x000000296100780c */ /* 0x000fc40003f84270 */
[----:B------:R-:W-:Y:S02]  /*d3e0*/  FSEL R76, R76, -INF , P3 ;  /* 0xff8000004c4c7808 */ /* 0x000fe40001800000 */
[----:B------:R-:W-:Y:S01]  /*d3f0*/  FMNMX.FTZ R21, R73, R22, !PT ;  /* 0x0000001649157209 */ /* 0x000fe20007810000 */
[----:B------:R-:W-:Y:S01]  /*d400*/  IMAD.MOV.U32 R15, RZ, RZ, -0x7fffffe0 ;  /* 0x80000020ff0f7424 */ /* 0x000fe200078e00ff */
[----:B------:R-:W-:Y:S02]  /*d410*/  R2UR UR14, R14 ;  /* 0x000000000e0e72ca */ /* 0x000fe400000e0000 */
[----:B------:R-:W-:Y:S02]  /*d420*/  FSEL R77, R77, -INF , P4 ;  /* 0xff8000004d4d7808 */ /* 0x000fe40002000000 */
[----:B------:R-:W-:Y:S02]  /*d430*/  ISETP.GT.AND P5, PT, R97, 0x30, PT ;  /* 0x000000306100780c */ /* 0x000fe40003fa4270 */
[----:B------:R-:W-:-:S02]  /*d440*/  FMNMX.FTZ R14, R76, R21, !PT ;  /* 0x000000154c0e7209 */ /* 0x000fc40007810000 */
[----:B------:R-:W-:Y:S02]  /*d450*/  FSEL R79, R79, -INF , P4 ;  /* 0xff8000004f4f7808 */ /* 0x000fe40002000000 */
[----:B------:R-:W-:Y:S02]  /*d460*/  R2UR UR15, R15 ;  /* 0x000000000f0f72ca */ /* 0x000fe400000e0000 */
[----:B------:R-:W-:Y:S02]  /*d470*/  ISETP.GT.AND P4, PT, R97, 0x31, PT ;  /* 0x000000316100780c */ /* 0x000fe40003f84270 */
[----:B------:R-:W-:Y:S02]  /*d480*/  FSEL R64, R64, -INF , P5 ;  /* 0xff80000040407808 */ /* 0x000fe40002800000 */
[----:B------:R-:W-:Y:S02]  /*d490*/  FMNMX.FTZ R15, R77, R14, !PT ;  /* 0x0000000e4d0f7209 */ /* 0x000fe40007810000 */
[----:B------:R-:W-:-:S02]  /*d4a0*/  FSEL R74, R74, -INF , P1 ;  /* 0xff8000004a4a7808 */ /* 0x000fc40000800000 */
[----:B------:R-:W-:Y:S02]  /*d4b0*/  ISETP.GT.AND P1, PT, R97, 0x38, PT ;  /* 0x000000386100780c */ /* 0x000fe40003f24270 */
        /* <DEDUP_REMOVED lines=8> */
[----:B------:R-:W-:Y:S02]  /*d540*/  FSEL R69, R69, -INF , P3 ;  /* 0xff80000045457808 */ /* 0x000fe40001800000 */
[----:B------:R-:W-:Y:S02]  /*d550*/  FMNMX.FTZ R14, R68, R15, !PT ;  /* 0x0000000f440e7209 */ /* 0x000fe40007810000 */
[----:B------:R-:W-:-:S02]  /*d560*/  R2UR UR12, R4 ;  /* 0x00000000040c72ca */ /* 0x000fc400000e0000 */
[----:B------:R-:W-:Y:S02]  /*d570*/  R2UR UR13, R5 ;  /* 0x00000000050d72ca */ /* 0x000fe400000e0000 */
[----:B------:R-:W-:Y:S02]  /*d580*/  FSEL R66, R66, -INF , P5 ;  /* 0xff80000042427808 */ /* 0x000fe40002800000 */
[----:B------:R-:W-:Y:S02]  /*d590*/  ISETP.GT.AND P5, PT, R97, 0x41, PT ;  /* 0x000000416100780c */ /* 0x000fe40003fa4270 */
[----:B------:R-:W-:Y:S02]  /*d5a0*/  FSEL R56, R56, -INF , P2 ;  /* 0xff80000038387808 */ /* 0x000fe40001000000 */
[----:B------:R-:W-:Y:S01]  /*d5b0*/  FMNMX.FTZ R15, R69, R14, !PT ;  /* 0x0000000e450f7209 */ /* 0x000fe20007810000 */
[----:B------:R-:W-:Y:S02]  /*d5c0*/  WARPGROUP.DEPBAR.LE gsb0, 0x0 ;  /* 0x00008000000079c5 */ /* 0x000fe40000010000 */
[----:B------:R-:W-:Y:S01]  /*d5d0*/  FSEL R67, R67, -INF , P4 ;  /* 0xff80000043437808 */ /* 0x000fe20002000000 */
[----:B------:R-:W-:Y:S01]  /*d5e0*/  WARPGROUP.ARRIVE ;  /* 0x00000000000079c5 */ /* 0x000fe20000000000 */
[----:B------:R-:W-:-:S02]  /*d5f0*/  ISETP.GT.AND P4, PT, R97, 0x48, PT ;  /* 0x000000486100780c */ /* 0x000fc40003f84270 */
[----:B------:R-:W-:Y:S02]  /*d600*/  FSEL R57, R57, -INF , P5 ;  /* 0xff80000039397808 */ /* 0x000fe40002800000 */
[----:B------:R-:W-:Y:S01]  /*d610*/  FMNMX.FTZ R14, R56, R15, !PT ;  /* 0x0000000f380e7209 */ /* 0x000fe20007810000 */
[----:B------:R-:W-:Y:S01]  /*d620*/  HGMMA.64x16x16.F32.BF16 R24, gdesc[UR12], R24, gsb0 ;  /* 0x002000000c1879f0 */ /* 0x000fe20008001818 */
        /* <DEDUP_REMOVED lines=32> */
[----:B------:R-:W-:Y:S02]  /*d830*/  ISETP.GT.AND P0, PT, R97, 0x69, PT ;  /* 0x000000696100780c */ /* 0x000fe40003f04270 */
[----:B------:R-:W-:-:S02]  /*d840*/  FSEL R44, R44, -INF , P2 ;  /* 0xff8000002c2c7808 */ /* 0x000fc40001000000 */
[----:B------:R-:W-:Y:S02]  /*d850*/  FMNMX.FTZ R15, R41, R14, !PT ;  /* 0x0000000e290f7209 */ /* 0x000fe40007810000 */
[----:B------:R-:W-:Y:S02]  /*d860*/  ISETP.GT.AND P6, PT, R97, 0x70, PT ;  /* 0x000000706100780c */ /* 0x000fe40003fc4270 */
[----:B------:R-:W-:Y:S02]  /*d870*/  FSEL R45, R45, -INF , P0 ;  /* 0xff8000002d2d7808 */ /* 0x000fe40000000000 */
[----:B------:R-:W-:Y:S02]  /*d880*/  FMNMX.FTZ R14, R44, R15, !PT ;  /* 0x0000000f2c0e7209 */ /* 0x000fe40007810000 */
[----:B------:R-:W-:Y:S02]  /*d890*/  ISETP.GT.AND P0, PT, R97, 0x71, PT ;  /* 0x000000716100780c */ /* 0x000fe40003f04270 */
[----:B------:R-:W-:-:S02]  /*d8a0*/  FSEL R32, R32, -INF , P6 ;  /* 0xff80000020207808 */ /* 0x000fc40003000000 */
[----:B------:R-:W-:Y:S02]  /*d8b0*/  FMNMX.FTZ R15, R45, R14, !PT ;  /* 0x0000000e2d0f7209 */ /* 0x000fe40007810000 */
[----:B------:R-:W-:Y:S02]  /*d8c0*/  FSEL R43, R43, -INF , P1 ;  /* 0xff8000002b2b7808 */ /* 0x000fe40000800000 */
        /* <DEDUP_REMOVED lines=8> */
[----:B------:R-:W-:Y:S02]  /*d950*/  FSEL R37, R37, -INF , P2 ;  /* 0xff80000025257808 */ /* 0x000fe40001000000 */
[----:B------:R-:W-:-:S02]  /*d960*/  FMNMX.FTZ R14, R36, R15, !PT ;  /* 0x0000000f240e7209 */ /* 0x000fc40007810000 */
[----:B------:R-:W-:Y:S01]  /*d970*/  ISETP.GT.AND P3, PT, R97, 0x80, PT ;  /* 0x000000806100780c */ /* 0x000fe20003f64270 */
[----:B------:R-:W-:Y:S02]  /*d980*/  WARPGROUP.DEPBAR.LE gsb0, 0x0 ;  /* 0x00008000000079c5 */ /* 0x000fe40000010000 */
[----:B------:R-:W-:Y:S02]  /*d990*/  FSEL R55, R55, -INF , P4 ;  /* 0xff80000037377808 */ /* 0x000fe40002000000 */
[----:B------:R-:W-:Y:S02]  /*d9a0*/  FSEL R24, R24, -INF , P3 ;  /* 0xff80000018187808 */ /* 0x000fe40001800000 */
[----:B------:R-:W-:Y:S02]  /*d9b0*/  FMNMX.FTZ R15, R37, R14, !PT ;  /* 0x0000000e250f7209 */ /* 0x000fe40007810000 */
[----:B------:R-:W-:Y:S02]  /*d9c0*/  ISETP.GT.AND P4, PT, R97, 0x81, PT ;  /* 0x000000816100780c */ /* 0x000fe40003f84270 */
[----:B------:R-:W-:-:S02]  /*d9d0*/  FSEL R54, R54, -INF , P5 ;  /* 0xff80000036367808 */ /* 0x000fc40002800000 */
[----:B------:R-:W-:Y:S02]  /*d9e0*/  FSEL R25, R25, -INF , P4 ;  /* 0xff80000019197808 */ /* 0x000fe40002000000 */
[----:B------:R-:W-:Y:S02]  /*d9f0*/  FMNMX.FTZ R14, R24, R15, !PT ;  /* 0x0000000f180e7209 */ /* 0x000fe40007810000 */
[----:B------:R-:W-:Y:S02]  /*da00*/  ISETP.GT.AND P5, PT, R97, 0x88, PT ;  /* 0x000000886100780c */ /* 0x000fe40003fa4270 */
[----:B------:R-:W-:Y:S02]  /*da10*/  FMNMX.FTZ R15, R25, R14, !PT ;  /* 0x0000000e190f7209 */ /* 0x000fe40007810000 */
[----:B------:R-:W-:Y:S02]  /*da20*/  FSEL R28, R28, -INF , P5 ;  /* 0xff8000001c1c7808 */ /* 0x000fe40002800000 */
[----:B------:R-:W-:-:S02]  /*da30*/  ISETP.GT.AND P6, PT, R97, 0x89, PT ;  /* 0x000000896100780c */ /* 0x000fc40003fc4270 */
[----:B------:R-:W-:Y:S02]  /*da40*/  FMNMX.FTZ R14, R28, R15, !PT ;  /* 0x0000000f1c0e7209 */ /* 0x000fe40007810000 */
[----:B------:R-:W-:-:S04]  /*da50*/  FSEL R29, R29, -INF , P6 ;  /* 0xff8000001d1d7808 */ /* 0x000fc80003000000 */
[----:B------:R-:W-:-:S05]  /*da60*/  FMNMX.FTZ R23, R29, R14, !PT ;  /* 0x0000000e1d177209 */ /* 0x000fca0007810000 */
[----:B------:R-:W0:Y:S02]  /*da70*/  SHFL.BFLY PT, R14, R23, 0x2, 0x1f ;  /* 0x0c401f00170e7f89 */ /* 0x000e2400000e0000 */
[----:B0-----:R-:W-:-:S05]  /*da80*/  FMNMX.FTZ R99, R23, R14, !PT ;  /* 0x0000000e17637209 */ /* 0x001fca0007810000 */
[----:B------:R-:W0:Y:S01]  /*da90*/  SHFL.BFLY PT, R14, R99, 0x1, 0x1f ;  /* 0x0c201f00630e7f89 */ /* 0x000e2200000e0000 */
[----:B------:R-:W-:Y:S02]  /*daa0*/  P2R R98, PR, RZ, 0x4 ;  /* 0x00000004ff627803 */ /* 0x000fe40000000000 */
[----:B------:R-:W-:Y:S02]  /*dab0*/  P2R R22, PR, RZ, 0x2 ;  /* 0x00000002ff167803 */ /* 0x000fe40000000000 */
[----:B------:R-:W-:-:S04]  /*dac0*/  ISETP.GT.AND P1, PT, R97, 0x69, PT ;  /* 0x000000696100780c */ /* 0x000fc80003f24270 */
[----:B------:R-:W-:Y:S02]  /*dad0*/  FSEL R47, R47, -INF , P1 ;  /* 0xff8000002f2f7808 */ /* 0x000fe40000800000 */
[----:B0-----:R-:W-:Y:S01]  /*dae0*/  FMNMX.FTZ R15, R99, R14, !PT ;  /* 0x0000000e630f7209 */ /* 0x001fe20007810000 */
[----:B------:R-:W-:-:S03]  /*daf0*/  IMAD.U32 R14, RZ, RZ, UR4 ;  /* 0x00000004ff0e7e24 */ /* 0x000fc6000f8e00ff */
[C---:B------:R-:W-:Y:S01]  /*db00*/  FSETP.NEU.FTZ.AND P2, PT, R15.reuse, -INF , PT ;  /* 0xff8000000f00780b */ /* 0x040fe20003f5d000 */
[----:B------:R-:W-:Y:S01]  /*db10*/  FMUL.FTZ R21, R15, R14 ;  /* 0x0000000e0f157220 */ /* 0x000fe20000410000 */
[----:B------:R-:W-:-:S04]  /*db20*/  ISETP.NE.AND P1, PT, R22, RZ, PT ;  /* 0x000000ff1600720c */ /* 0x000fc80003f25270 */
[----:B------:R-:W-:-:S05]  /*db30*/  FSEL R21, R21, RZ, P2 ;  /* 0x000000ff15157208 */ /* 0x000fca0001000000 */
[-CC-:B------:R-:W-:Y:S01]  /*db40*/  FFMA.FTZ R22, R89, R14.reuse, -R21.reuse ;  /* 0x0000000e59167223 */ /* 0x180fe20000010815 */
[----:B------:R-:W-:Y:S01]  /*db50*/  FMNMX.FTZ R89, R90, R91, !PT ;  /* 0x0000005b5a597209 */ /* 0x000fe20007810000 */
[----:B------:R-:W-:-:S03]  /*db60*/  FFMA.FTZ R23, R92, R14, -R21 ;  /* 0x0000000e5c177223 */ /* 0x000fc60000010815 */
[----:B------:R-:W-:-:S04]  /*db70*/  FMNMX.FTZ R92, R94, R89, !PT ;  /* 0x000000595e5c7209 */ /* 0x000fc80007810000 */
[----:B------:R-:W-:-:S04]  /*db80*/  FMNMX.FTZ R89, R95, R92, !PT ;  /* 0x0000005c5f597209 */ /* 0x000fc80007810000 */
[----:B------:R-:W-:Y:S02]  /*db90*/  FMNMX.FTZ R92, R82, R89, !PT ;  /* 0x00000059525c7209 */ /* 0x000fe40007810000 */
[----:B------:R-:W-:Y:S02]  /*dba0*/  P2R R20, PR, RZ, 0x1 ;  /* 0x00000001ff147803 */ /* 0x000fe40000000000 */
[----:B------:R-:W-:Y:S02]  /*dbb0*/  ISETP.GT.AND P0, PT, R97, 0x70, PT ;  /* 0x000000706100780c */ /* 0x000fe40003f04270 */
[----:B------:R-:W-:Y:S02]  /*dbc0*/  FMNMX.FTZ R89, R83, R92, !PT ;  /* 0x0000005c53597209 */ /* 0x000fe40007810000 */
[----:B------:R-:W-:Y:S02]  /*dbd0*/  FSEL R34, R34, -INF , P0 ;  /* 0xff80000022227808 */ /* 0x000fe40000000000 */
[----:B------:R-:W-:-:S02]  /*dbe0*/  FMNMX.FTZ R92, R86, R89, !PT ;  /* 0x00000059565c7209 */ /* 0x000fc40007810000 */
[----:B------:R-:W-:Y:S01]  /*dbf0*/  ISETP.NE.AND P0, PT, R20, RZ, PT ;  /* 0x000000ff1400720c */ /* 0x000fe20003f05270 */
[-CC-:B------:R-:W-:Y:S01]  /*dc00*/  FFMA.FTZ R20, R88, R14.reuse, -R21.reuse ;  /* 0x0000000e58147223 */ /* 0x180fe20000010815 */
[--C-:B------:R-:W-:Y:S01]  /*dc10*/  FFMA.FTZ R88, R93, R14, -R21.reuse ;  /* 0x0000000e5d587223 */ /* 0x100fe20000010815 */
[----:B------:R-:W-:Y:S01]  /*dc20*/  FMNMX.FTZ R93, R87, R92, !PT ;  /* 0x0000005c575d7209 */ /* 0x000fe20007810000 */
[----:B------:R-:W-:-:S03]  /*dc30*/  FFMA.FTZ R89, R72, R14, -R21 ;  /* 0x0000000e48597223 */ /* 0x000fc60000010815 */
        /* <DEDUP_REMOVED lines=19> */
[----:B------:R-:W-:Y:S02]  /*dd70*/  FMNMX.FTZ R93, R47, R72, !PT ;  /* 0x000000482f5d7209 */ /* 0x000fe40007810000 */
[----:B------:R-:W-:Y:S02]  /*dd80*/  FSEL R35, R35, -INF , P0 ;  /* 0xff80000023237808 */ /* 0x000fe40000000000 */
[----:B------:R-:W-:Y:S02]  /*dd90*/  FMNMX.FTZ R72, R34, R93, !PT ;  /* 0x0000005d22487209 */ /* 0x000fe40007810000 */
[----:B------:R-:W-:Y:S02]  /*dda0*/  ISETP.NE.AND P2, PT, R98, RZ, PT ;  /* 0x000000ff6200720c */ /* 0x000fe40003f45270 */
[----:B------:R-:W-:Y:S02]  /*ddb0*/  FSEL R38, R38, -INF , P1 ;  /* 0xff80000026267808 */ /* 0x000fe40000800000 */
[----:B------:R-:W-:-:S02]  /*ddc0*/  FMNMX.FTZ R93, R35, R72, !PT ;  /* 0x00000048235d7209 */ /* 0x000fc40007810000 */
[----:B------:R-:W-:Y:S02]  /*ddd0*/  FSEL R97, R39, -INF , P2 ;  /* 0xff80000027617808 */ /* 0x000fe40001000000 */
[----:B------:R-:W-:Y:S02]  /*dde0*/  FMNMX.FTZ R72, R38, R93, !PT ;  /* 0x0000005d26487209 */ /* 0x000fe40007810000 */
[----:B------:R-:W-:Y:S02]  /*ddf0*/  FSEL R26, R26, -INF , P3 ;  /* 0xff8000001a1a7808 */ /* 0x000fe40001800000 */
[----:B------:R-:W-:Y:S01]  /*de00*/  FMNMX.FTZ R93, R97, R72, !PT ;  /* 0x00000048615d7209 */ /* 0x000fe20007810000 */
[----:B------:R-:W-:Y:S01]  /*de10*/  FFMA.FTZ R39, R48, R14, -R21 ;  /* 0x0000000e30277223 */ /* 0x000fe20000010815 */
[----:B------:R-:W-:Y:S02]  /*de20*/  FSEL R27, R27, -INF , P4 ;  /* 0xff8000001b1b7808 */ /* 0x000fe40002000000 */
[----:B------:R-:W-:-:S02]  /*de30*/  FMNMX.FTZ R48, R26, R93, !PT ;  /* 0x0000005d1a307209 */ /* 0x000fc40007810000 */
[----:B------:R-:W-:Y:S02]  /*de40*/  FSEL R30, R30, -INF , P5 ;  /* 0xff8000001e1e7808 */ /* 0x000fe40002800000 */
[----:B------:R-:W-:Y:S02]  /*de50*/  FMNMX.FTZ R93, R27, R48, !PT ;  /* 0x000000301b5d7209 */ /* 0x000fe40007810000 */
[----:B------:R-:W-:Y:S02]  /*de60*/  FSEL R31, R31, -INF , P6 ;  /* 0xff8000001f1f7808 */ /* 0x000fe40003000000 */
[----:B------:R-:W-:-:S04]  /*de70*/  FMNMX.FTZ R48, R30, R93, !PT ;  /* 0x0000005d1e307209 */ /* 0x000fc80007810000 */
[----:B------:R-:W-:-:S05]  /*de80*/  FMNMX.FTZ R72, R31, R48, !PT ;  /* 0x000000301f487209 */ /* 0x000fca0007810000 */
[----:B------:R-:W0:Y:S02]  /*de90*/  SHFL.BFLY PT, R99, R72, 0x2, 0x1f ;  /* 0x0c401f0048637f89 */ /* 0x000e2400000e0000 */
[----:B0-----:R-:W-:-:S05]  /*dea0*/  FMNMX.FTZ R99, R72, R99, !PT ;  /* 0x0000006348637209 */ /* 0x001fca0007810000 */
[----:B------:R-:W0:Y:S01]  /*deb0*/  SHFL.BFLY PT, R72, R99, 0x1, 0x1f ;  /* 0x0c201f0063487f89 */ /* 0x000e2200000e0000 */
[----:B------:R-:W1:Y:S01]  /*dec0*/  S2R R100, SR_TID.X ;  /* 0x0000000000647919 */ /* 0x000e620000002100 */
[----:B------:R-:W-:Y:S01]  /*ded0*/  ISETP.NE.AND P0, PT, R96, RZ, PT ;  /* 0x000000ff6000720c */ /* 0x000fe20003f05270 */
[-CC-:B------:R-:W-:Y:S01]  /*dee0*/  FFMA.FTZ R96, R52, R14.reuse, -R21.reuse ;  /* 0x0000000e34607223 */ /* 0x180fe20000010815 */
[-CC-:B------:R-:W-:Y:S01]  /*def0*/  FFMA.FTZ R45, R45, R14.reuse, -R21.reuse ;  /* 0x0000000e2d2d7223 */ /* 0x180fe20000010815 */
[-CC-:B------:R-:W-:Y:S01]  /*df00*/  FFMA.FTZ R52, R53, R14.reuse, -R21.reuse ;  /* 0x0000000e35347223 */ /* 0x180fe20000010815 */
[-CC-:B------:R-:W-:Y:S01]  /*df10*/  FFMA.FTZ R53, R40, R14.reuse, -R21.reuse ;  /* 0x0000000e28357223 */ /* 0x180fe20000010815 */
[----:B------:R-:W-:Y:S01]  /*df20*/  MUFU.EX2 R48, R96 ;  /* 0x0000006000307308 */ /* 0x000fe20000000800 */
[----:B------:R-:W-:Y:S01]  /*df30*/  FFMA.FTZ R92, R41, R14, -R21 ;  /* 0x0000000e295c7223 */ /* 0x000fe20000010815 */
[----:B0-----:R-:W-:-:S04]  /*df40*/  FMNMX.FTZ R72, R99, R72, !PT ;  /* 0x0000004863487209 */ /* 0x001fc80007810000 */
[C---:B------:R-:W-:Y:S01]  /*df50*/  FSETP.NEU.FTZ.AND P1, PT, R72.reuse, -INF , PT ;  /* 0xff8000004800780b */ /* 0x040fe20003f3d000 */
[-C--:B------:R-:W-:Y:S01]  /*df60*/  FMUL.FTZ R99, R72, R14.reuse ;  /* 0x0000000e48637220 */ /* 0x080fe20000410000 */
[-CC-:B------:R-:W-:Y:S01]  /*df70*/  FFMA.FTZ R93, R44, R14.reuse, -R21.reuse ;  /* 0x0000000e2c5d7223 */ /* 0x180fe20000010815 */
[----:B------:R0:W-:Y:S03]  /*df80*/  MUFU.EX2 R96, R45 ;  /* 0x0000002d00607308 */ /* 0x0001e60000000800 */
[----:B------:R-:W-:Y:S01]  /*df90*/  FSEL R99, R99, RZ, P1 ;  /* 0x000000ff63637208 */ /* 0x000fe20000800000 */
[-CC-:B------:R-:W-:Y:S01]  /*dfa0*/  FFMA.FTZ R40, R32, R14.reuse, -R21.reuse ;  /* 0x0000000e20287223 */ /* 0x180fe20000010815 */
        /* <DEDUP_REMOVED lines=20> */
[-CC-:B0-----:R-:W-:Y:S01]  /*e0f0*/  FFMA.FTZ R45, R25, R14.reuse, -R21.reuse ;  /* 0x0000000e192d7223 */ /* 0x181fe20000010815 */
[-CC-:B------:R-:W-:Y:S01]  /*e100*/  FFMA.FTZ R32, R28, R14.reuse, -R21.reuse ;  /* 0x0000000e1c207223 */ /* 0x180fe20000010815 */
[-C--:B------:R-:W-:Y:S01]  /*e110*/  FFMA.FTZ R33, R29, R14.reuse, -R21 ;  /* 0x0000000e1d217223 */ /* 0x080fe20000010815 */
[-CC-:B------:R-:W-:Y:S01]  /*e120*/  FFMA.FTZ R21, R90, R14.reuse, -R99.reuse ;  /* 0x0000000e5a157223 */ /* 0x180fe20000010863 */
[-CC-:B------:R-:W-:Y:S01]  /*e130*/  FFMA.FTZ R25, R91, R14.reuse, -R99.reuse ;  /* 0x0000000e5b197223 */ /* 0x180fe20000010863 */
[-CC-:B------:R-:W-:Y:S01]  /*e140*/  FFMA.FTZ R29, R94, R14.reuse, -R99.reuse ;  /* 0x0000000e5e1d7223 */ /* 0x180fe20000010863 */
[----:B------:R-:W-:Y:S01]  /*e150*/  MUFU.EX2 R20, R20 ;  /* 0x0000001400147308 */ /* 0x000fe20000000800 */
[----:B------:R-:W-:-:S07]  /*e160*/  FFMA.FTZ R90, R95, R14, -R99 ;  /* 0x0000000e5f5a7223 */ /* 0x000fce0000010863 */
[----:B------:R-:W0:Y:S01]  /*e170*/  MUFU.EX2 R22, R22 ;  /* 0x0000001600167308 */ /* 0x000e220000000800 */
[----:B------:R-:W-:Y:S01]  /*e180*/  FFMA.FTZ R82, R82, R14, -R99 ;  /* 0x0000000e52527223 */ /* 0x000fe20000010863 */
[----:B-1----:R-:W-:-:S06]  /*e190*/  LOP3.LUT R100, R100, 0x7f, RZ, 0xc0, !PT ;  /* 0x0000007f64647812 */ /* 0x002fcc00078ec0ff */
[----:B------:R-:W-:Y:S08]  /*e1a0*/  MUFU.EX2 R21, R21 ;  /* 0x0000001500157308 */ /* 0x000ff00000000800 */
[----:B------:R-:W1:Y:S01]  /*e1b0*/  MUFU.EX2 R25, R25 ;  /* 0x0000001900197308 */ /* 0x000e620000000800 */
[----:B------:R-:W-:-:S07]  /*e1c0*/  FFMA.FTZ R83, R83, R14, -R99 ;  /* 0x0000000e53537223 */ /* 0x000fce0000010863 */
[----:B------:R-:W2:Y:S01]  /*e1d0*/  MUFU.EX2 R23, R23 ;  /* 0x0000001700177308 */ /* 0x000ea20000000800 */
[----:B------:R-:W-:-:S07]  /*e1e0*/  ISETP.NE.AND P1, PT, R100, RZ, PT ;  /* 0x000000ff6400720c */ /* 0x000fce0003f25270 */
[----:B------:R-:W3:Y:S01]  /*e1f0*/  MUFU.EX2 R29, R29 ;  /* 0x0000001d001d7308 */ /* 0x000ee20000000800 */
[----:B------:R-:W-:-:S07]  /*e200*/  FFMA.FTZ R86, R86, R14, -R99 ;  /* 0x0000000e56567223 */ /* 0x000fce0000010863 */
[----:B------:R-:W4:Y:S08]  /*e210*/  MUFU.EX2 R88, R88 ;  /* 0x0000005800587308 */ /* 0x000f300000000800 */
[----:B------:R-:W4:Y:S01]  /*e220*/  MUFU.EX2 R90, R90 ;  /* 0x0000005a005a7308 */ /* 0x000f220000000800 */
[----:B0-----:R-:W-:Y:S01]  /*e230*/  FADD.FTZ R94, R20, R22 ;  /* 0x00000016145e7221 */ /* 0x001fe20000010000 */
[----:B-1----:R-:W-:-:S06]  /*e240*/  FADD.FTZ R100, R21, R25 ;  /* 0x0000001915647221 */ /* 0x002fcc0000010000 */
[----:B------:R-:W0:Y:S01]  /*e250*/  MUFU.EX2 R80, R80 ;  /* 0x0000005000507308 */ /* 0x000e220000000800 */
[-CC-:B------:R-:W-:Y:S01]  /*e260*/  FFMA.FTZ R87, R87, R14.reuse, -R99.reuse ;  /* 0x0000000e57577223 */ /* 0x180fe20000010863 */
[----:B------:R-:W-:-:S06]  /*e270*/  FFMA.FTZ R98, R54, R14, -R99 ;  /* 0x0000000e36627223 */ /* 0x000fcc0000010863 */
[----:B------:R-:W1:Y:S01]  /*e280*/  MUFU.EX2 R82, R82 ;  /* 0x0000005200527308 */ /* 0x000e620000000800 */
[-CC-:B------:R-:W-:Y:S01]  /*e290*/  FFMA.FTZ R54, R43, R14.reuse, -R99.reuse ;  /* 0x0000000e2b367223 */ /* 0x180fe20000010863 */
[----:B------:R-:W-:Y:S01]  /*e2a0*/  FFMA.FTZ R24, R55, R14, -R99 ;  /* 0x0000000e37187223 */ /* 0x000fe20000010863 */
[----:B--2---:R-:W-:-:S05]  /*e2b0*/  FADD.FTZ R43, R23, R94 ;  /* 0x0000005e172b7221 */ /* 0x004fca0000010000 */
[----:B------:R-:W2:Y:S01]  /*e2c0*/  MUFU.EX2 R81, R81 ;  /* 0x0000005100517308 */ /* 0x000ea20000000800 */
[----:B---3--:R-:W-:Y:S01]  /*e2d0*/  FADD.FTZ R55, R29, R100 ;  /* 0x000000641d377221 */ /* 0x008fe20000010000 */
[----:B------:R-:W-:-:S06]  /*e2e0*/  FFMA.FTZ R74, R74, R14, -R99 ;  /* 0x0000000e4a4a7223 */ /* 0x000fcc0000010863 */
[----:B------:R-:W3:Y:S01]  /*e2f0*/  MUFU.EX2 R83, R83 ;  /* 0x0000005300537308 */ /* 0x000ee20000000800 */
[----:B------:R-:W-:Y:S02]  /*e300*/  @!P1 VIADD R0, R0, 0x31c40 ;  /* 0x00031c4000009836 */ /* 0x000fe40000000000 */
[----:B----4-:R-:W-:Y:S01]  /*e310*/  FADD.FTZ R43, R88, R43 ;  /* 0x0000002b582b7221 */ /* 0x010fe20000010000 */
[----:B------:R-:W-:-:S04]  /*e320*/  FFMA.FTZ R91, R47, R14, -R99 ;  /* 0x0000000e2f5b7223 */ /* 0x000fc80000010863 */
[----:B------:R-:W-:Y:S01]  /*e330*/  MUFU.EX2 R84, R84 ;  /* 0x0000005400547308 */ /* 0x000fe20000000800 */
[----:B------:R-:W-:Y:S01]  /*e340*/  FADD.FTZ R47, R90, R55 ;  /* 0x000000375a2f7221 */ /* 0x000fe20000010000 */
[----:B------:R-:W-:-:S06]  /*e350*/  FFMA.FTZ R75, R75, R14, -R99 ;  /* 0x0000000e4b4b7223 */ /* 0x000fcc0000010863 */
[----:B------:R-:W4:Y:S01]  /*e360*/  MUFU.EX2 R86, R86 ;  /* 0x0000005600567308 */ /* 0x000f220000000800 */
[----:B------:R-:W-:Y:S01]  /*e370*/  FFMA.FTZ R94, R46, R14, -R99 ;  /* 0x0000000e2e5e7223 */ /* 0x000fe20000010863 */
[----:B------:R-:W-:Y:S01]  /*e380*/  @!P1 PRMT R0, RZ, 0x654, R0 ;  /* 0x00000654ff009816 */ /* 0x000fe20000000000 */
[----:B0-----:R-:W-:-:S05]  /*e390*/  FADD.FTZ R46, R80, R43 ;  /* 0x0000002b502e7221 */ /* 0x001fca0000010000 */
[----:B------:R-:W-:Y:S01]  /*e3a0*/  MUFU.EX2 R85, R85 ;  /* 0x0000005500557308 */ /* 0x000fe20000000800 */
[----:B-1----:R-:W-:Y:S01]  /*e3b0*/  FADD.FTZ R100, R82, R47 ;  /* 0x0000002f52647221 */ /* 0x002fe20000010000 */
[----:B------:R-:W-:-:S06]  /*e3c0*/  FFMA.FTZ R78, R78, R14, -R99 ;  /* 0x0000000e4e4e7223 */ /* 0x000fcc0000010863 */
[----:B------:R-:W0:Y:S01]  /*e3d0*/  MUFU.EX2 R87, R87 ;  /* 0x0000005700577308 */ /* 0x000e220000000800 */
[-CC-:B------:R-:W-:Y:S01]  /*e3e0*/  FFMA.FTZ R50, R50, R14.reuse, -R99.reuse ;  /* 0x0000000e32327223 */ /* 0x180fe20000010863 */
[-CC-:B------:R-:W-:Y:S01]  /*e3f0*/  FFMA.FTZ R55, R35, R14.reuse, -R99.reuse ;  /* 0x0000000e23377223 */ /* 0x180fe20000010863 */
[----:B--2---:R-:W-:Y:S01]  /*e400*/  FADD.FTZ R35, R81, R46 ;  /* 0x0000002e51237221 */ /* 0x004fe20000010000 */
[----:B------:R1:W-:Y:S04]  /*e410*/  @!P1 SYNCS.ARRIVE.TRANS64.RED.A1T0 RZ, [R0+URZ], RZ ;  /* 0x000000ff00ff99a7 */ /* 0x0003e8000810043f */
[----:B------:R-:W2:Y:S01]  /*e420*/  MUFU.EX2 R89, R89 ;  /* 0x0000005900597308 */ /* 0x000ea20000000800 */
[----:B---3--:R-:W-:Y:S01]  /*e430*/  FADD.FTZ R43, R83, R100 ;  /* 0x00000064532b7221 */ /* 0x008fe20000010000 */
[----:B------:R-:W-:-:S06]  /*e440*/  FFMA.FTZ R79, R79, R14, -R99 ;  /* 0x0000000e4f4f7223 */ /* 0x000fcc0000010863 */
[----:B------:R-:W3:Y:S01]  /*e450*/  MUFU.EX2 R74, R74 ;  /* 0x0000004a004a7308 */ /* 0x000ee20000000800 */
[----:B------:R-:W-:Y:S01]  /*e460*/  FFMA.FTZ R47, R26, R14, -R99 ;  /* 0x0000000e1a2f7223 */ /* 0x000fe20000010863 */
[----:B----4-:R-:W-:-:S06]  /*e470*/  FADD.FTZ R26, R86, R43 ;  /* 0x0000002b561a7221 */ /* 0x010fcc0000010000 */
[----:B------:R-:W4:Y:S01]  /*e480*/  MUFU.EX2 R73, R73 ;  /* 0x0000004900497308 */ /* 0x000f220000000800 */
[----:B------:R-:W-:-:S07]  /*e490*/  FFMA.FTZ R66, R66, R14, -R99 ;  /* 0x0000000e42427223 */ /* 0x000fce0000010863 */
[----:B------:R-:W4:Y:S01]  /*e4a0*/  MUFU.EX2 R75, R75 ;  /* 0x0000004b004b7308 */ /* 0x000f220000000800 */
[----:B------:R-:W-:-:S07]  /*e4b0*/  FFMA.FTZ R46, R27, R14, -R99 ;  /* 0x0000000e1b2e7223 */ /* 0x000fce0000010863 */
[----:B-1----:R1:W-:Y:S01]  /*e4c0*/  MUFU.EX2 R0, R50 ;  /* 0x0000003200007308 */ /* 0x0023e20000000800 */
[----:B0-----:R-:W-:-:S07]  /*e4d0*/  FADD.FTZ R27, R87, R26 ;  /* 0x0000001a571b7221 */ /* 0x001fce0000010000 */
[----:B------:R-:W0:Y:S01]  /*e4e0*/  MUFU.EX2 R76, R76 ;  /* 0x0000004c004c7308 */ /* 0x000e220000000800 */
[----:B-1----:R-:W-:Y:S01]  /*e4f0*/  FFMA.FTZ R50, R38, R14, -R99 ;  /* 0x0000000e26327223 */ /* 0x002fe20000010863 */
[----:B------:R-:W-:-:S06]  /*e500*/  FADD.FTZ R38, R84, R35 ;  /* 0x0000002354267221 */ /* 0x000fcc0000010000 */
[----:B------:R-:W1:Y:S01]  /*e510*/  MUFU.EX2 R78, R78 ;  /* 0x0000004e004e7308 */ /* 0x000e620000000800 */
[----:B------:R-:W-:Y:S01]  /*e520*/  FADD.FTZ R100, R85, R38 ;  /* 0x0000002655647221 */ /* 0x000fe20000010000 */
[----:B------:R-:W-:-:S06]  /*e530*/  FFMA.FTZ R67, R67, R14, -R99 ;  /* 0x0000000e43437223 */ /* 0x000fcc0000010863 */
[----:B------:R-:W1:Y:S01]  /*e540*/  MUFU.EX2 R77, R77 ;  /* 0x0000004d004d7308 */ /* 0x000e620000000800 */
[----:B--2---:R-:W-:Y:S01]  /*e550*/  FADD.FTZ R100, R89, R100 ;  /* 0x0000006459647221 */ /* 0x004fe20000010000 */
[----:B---3--:R-:W-:-:S06]  /*e560*/  FADD.FTZ R26, R74, R27 ;  /* 0x0000001b4a1a7221 */ /* 0x008fcc0000010000 */
[----:B------:R-:W2:Y:S01]  /*e570*/  MUFU.EX2 R79, R79 ;  /* 0x0000004f004f7308 */ /* 0x000ea20000000800 */
[----:B------:R-:W-:Y:S01]  /*e580*/  FFMA.FTZ R70, R70, R14, -R99 ;  /* 0x0000000e46467223 */ /* 0x000fe20000010863 */
[----:B------:R-:W-:Y:S01]  /*e590*/  F2FP.BF16.F32.PACK_AB R20, R22, R20 ;  /* 0x000000141614723e */ /* 0x000fe200000010ff */
[----:B----4-:R-:W-:-:S05]  /*e5a0*/  FADD.FTZ R27, R73, R100 ;  /* 0x00000064491b7221 */ /* 0x010fca0000010000 */
[----:B------:R-:W-:Y:S01]  /*e5b0*/  MUFU.EX2 R64, R64 ;  /* 0x0000004000407308 */ /* 0x000fe20000000800 */
[----:B------:R-:W-:Y:S01]  /*e5c0*/  F2FP.BF16.F32.PACK_AB R22, R88, R23 ;  /* 0x000000175816723e */ /* 0x000fe200000010ff */
[----:B------:R-:W-:-:S06]  /*e5d0*/  FADD.FTZ R23, R75, R26 ;  /* 0x0000001a4b177221 */ /* 0x000fcc0000010000 */
[----:B------:R-:W3:Y:S01]  /*e5e0*/  MUFU.EX2 R66, R66 ;  /* 0x0000004200427308 */ /* 0x000ee20000000800 */
[-CC-:B------:R-:W-:Y:S01]  /*e5f0*/  FFMA.FTZ R71, R71, R14.reuse, -R99.reuse ;  /* 0x0000000e47477223 */ /* 0x180fe20000010863 */
[----:B------:R-:W-:Y:S01]  /*e600*/  FFMA.FTZ R38, R30, R14, -R99 ;  /* 0x0000000e1e267223 */ /* 0x000fe20000010863 */
[----:B0-----:R-:W-:-:S05]  /*e610*/  FADD.FTZ R26, R76, R27 ;  /* 0x0000001b4c1a7221 */ /* 0x001fca0000010000 */
[----:B------:R-:W0:Y:S01]  /*e620*/  MUFU.EX2 R65, R65 ;  /* 0x0000004100417308 */ /* 0x000e220000000800 */
[----:B-1----:R-:W-:Y:S01]  /*e630*/  FADD.FTZ R30, R78, R23 ;  /* 0x000000174e1e7221 */ /* 0x002fe20000010000 */
[----:B------:R-:W-:-:S06]  /*e640*/  FFMA.FTZ R58, R58, R14, -R99 ;  /* 0x0000000e3a3a7223 */ /* 0x000fcc0000010863 */
[----:B------:R-:W1:Y:S01]  /*e650*/  MUFU.EX2 R67, R67 ;  /* 0x0000004300437308 */ /* 0x000e620000000800 */
[----:B------:R-:W-:Y:S01]  /*e660*/  FADD.FTZ R23, R77, R26 ;  /* 0x0000001a4d177221 */ /* 0x000fe20000010000 */
[----:B--2---:R-:W-:-:S06]  /*e670*/  FADD.FTZ R27, R79, R30 ;  /* 0x0000001e4f1b7221 */ /* 0x004fcc0000010000 */
[----:B------:R-:W2:Y:S01]  /*e680*/  MUFU.EX2 R68, R68 ;  /* 0x0000004400447308 */ /* 0x000ea20000000800 */
[----:B------:R-:W-:-:S07]  /*e690*/  FFMA.FTZ R59, R59, R14, -R99 ;  /* 0x0000000e3b3b7223 */ /* 0x000fce0000010863 */
[----:B------:R-:W4:Y:S01]  /*e6a0*/  MUFU.EX2 R70, R70 ;  /* 0x0000004600467308 */ /* 0x000f220000000800 */
[----:B------:R-:W-:Y:S01]  /*e6b0*/  F2FP.BF16.F32.PACK_AB R30, R77, R76 ;  /* 0x0000004c4d1e723e */ /* 0x000fe200000010ff */
[----:B---3--:R-:W-:-:S06]  /*e6c0*/  FADD.FTZ R76, R66, R27 ;  /* 0x0000001b424c7221 */ /* 0x008fcc0000010000 */
[----:B------:R-:W3:Y:S01]  /*e6d0*/  MUFU.EX2 R69, R69 ;  /* 0x0000004500457308 */ /* 0x000ee20000000800 */
[----:B------:R-:W-:-:S07]  /*e6e0*/  FFMA.FTZ R62, R62, R14, -R99 ;  /* 0x0000000e3e3e7223 */ /* 0x000fce0000010863 */
[----:B------:R-:W-:Y:S08]  /*e6f0*/  MUFU.EX2 R71, R71 ;  /* 0x0000004700477308 */ /* 0x000ff00000000800 */
[----:B------:R0:W-:Y:S01]  /*e700*/  MUFU.EX2 R35, R24 ;  /* 0x0000001800237308 */ /* 0x0001e20000000800 */
[----:B------:R-:W-:-:S07]  /*e710*/  FFMA.FTZ R63, R63, R14, -R99 ;  /* 0x0000000e3f3f7223 */ /* 0x000fce0000010863 */
[----:B------:R-:W3:Y:S01]  /*e720*/  MUFU.EX2 R56, R56 ;  /* 0x0000003800387308 */ /* 0x000ee20000000800 */
[----:B0-----:R-:W-:Y:S01]  /*e730*/  F2FP.BF16.F32.PACK_AB R24, R81, R80 ;  /* 0x000000505118723e */ /* 0x001fe200000010ff */
[----:B------:R-:W-:Y:S01]  /*e740*/  FADD.FTZ R80, R64, R23 ;  /* 0x0000001740507221 */ /* 0x000fe20000010000 */
[----:B------:R-:W-:-:S05]  /*e750*/  F2FP.BF16.F32.PACK_AB R23, R90, R29 ;  /* 0x0000001d5a17723e */ /* 0x000fca00000010ff */
[----:B------:R-:W0:Y:S01]  /*e760*/  MUFU.EX2 R58, R58 ;  /* 0x0000003a003a7308 */ /* 0x000e220000000800 */
[----:B------:R-:W-:Y:S01]  /*e770*/  FADD.FTZ R27, R65, R80 ;  /* 0x00000050411b7221 */ /* 0x000fe20000010000 */
[----:B-1----:R-:W-:Y:S01]  /*e780*/  FADD.FTZ R29, R67, R76 ;  /* 0x0000004c431d7221 */ /* 0x002fe20000010000 */
[----:B------:R-:W-:-:S05]  /*e790*/  FFMA.FTZ R28, R42, R14, -R99 ;  /* 0x0000000e2a1c7223 */ /* 0x000fca0000010863 */
[----:B------:R-:W1:Y:S01]  /*e7a0*/  MUFU.EX2 R57, R57 ;  /* 0x0000003900397308 */ /* 0x000e620000000800 */
[----:B--2---:R-:W-:Y:S01]  /*e7b0*/  FADD.FTZ R76, R68, R27 ;  /* 0x0000001b444c7221 */ /* 0x004fe20000010000 */
[----:B------:R-:W-:Y:S01]  /*e7c0*/  FFMA.FTZ R95, R51, R14, -R99 ;  /* 0x0000000e335f7223 */ /* 0x000fe20000010863 */
[----:B----4-:R-:W-:-:S05]  /*e7d0*/  FADD.FTZ R80, R70, R29 ;  /* 0x0000001d46507221 */ /* 0x010fca0000010000 */
[----:B------:R-:W2:Y:S01]  /*e7e0*/  MUFU.EX2 R59, R59 ;  /* 0x0000003b003b7308 */ /* 0x000ea20000000800 */
[-CC-:B------:R-:W-:Y:S01]  /*e7f0*/  FFMA.FTZ R51, R34, R14.reuse, -R99.reuse ;  /* 0x0000000e22337223 */ /* 0x180fe20000010863 */
[-CC-:B------:R-:W-:Y:S01]  /*e800*/  FFMA.FTZ R97, R97, R14.reuse, -R99.reuse ;  /* 0x0000000e61617223 */ /* 0x180fe20000010863 */
[----:B------:R-:W-:-:S05]  /*e810*/  FFMA.FTZ R99, R31, R14, -R99 ;  /* 0x0000000e1f637223 */ /* 0x000fca0000010863 */
[----:B------:R-:W4:Y:S01]  /*e820*/  MUFU.EX2 R60, R60 ;  /* 0x0000003c003c7308 */ /* 0x000f220000000800 */
[----:B---3--:R-:W-:-:S07]  /*e830*/  FADD.FTZ R31, R69, R76 ;  /* 0x0000004c451f7221 */ /* 0x008fce0000010000 */
[----:B------:R-:W3:Y:S01]  /*e840*/  MUFU.EX2 R62, R62 ;  /* 0x0000003e003e7308 */ /* 0x000ee20000000800 */
[----:B------:R-:W-:Y:S01]  /*e850*/  F2FP.BF16.F32.PACK_AB R29, R75, R74 ;  /* 0x0000004a4b1d723e */ /* 0x000fe200000010ff */
[----:B------:R-:W-:-:S06]  /*e860*/  FADD.FTZ R74, R56, R31 ;  /* 0x0000001f384a7221 */ /* 0x000fcc0000010000 */
[----:B------:R-:W3:Y:S08]  /*e870*/  MUFU.EX2 R61, R61 ;  /* 0x0000003d003d7308 */ /* 0x000ef00000000800 */
[----:B------:R0:W-:Y:S08]  /*e880*/  MUFU.EX2 R43, R28 ;  /* 0x0000001c002b7308 */ /* 0x0001f00000000800 */
[----:B------:R-:W-:Y:S01]  /*e890*/  MUFU.EX2 R63, R63 ;  /* 0x0000003f003f7308 */ /* 0x000fe20000000800 */
[----:B0-----:R-:W-:Y:S01]  /*e8a0*/  F2FP.BF16.F32.PACK_AB R28, R73, R89 ;  /* 0x00000059491c723e */ /* 0x001fe200000010ff */
[----:B------:R-:W-:-:S04]  /*e8b0*/  FADD.FTZ R73, R71, R80 ;  /* 0x0000005047497221 */ /* 0x000fc80000010000 */
[----:B------:R-:W-:Y:S02]  /*e8c0*/  FADD.FTZ R76, R58, R73 ;  /* 0x000000493a4c7221 */ /* 0x000fe40000010000 */
[----:B------:R-:W0:Y:S01]  /*e8d0*/  MUFU.EX2 R39, R39 ;  /* 0x0000002700277308 */ /* 0x000e220000000800 */
[----:B-1----:R-:W-:Y:S01]  /*e8e0*/  FADD.FTZ R73, R57, R74 ;  /* 0x0000004a39497221 */ /* 0x002fe20000010000 */
[----:B--2---:R-:W-:Y:S01]  /*e8f0*/  FADD.FTZ R75, R59, R76 ;  /* 0x0000004c3b4b7221 */ /* 0x004fe20000010000 */
[----:B------:R-:W-:-:S05]  /*e900*/  F2FP.BF16.F32.PACK_AB R21, R25, R21 ;  /* 0x000000151915723e */ /* 0x000fca00000010ff */
[----:B------:R-:W1:Y:S01]  /*e910*/  MUFU.EX2 R49, R49 ;  /* 0x0000003100317308 */ /* 0x000e620000000800 */
[----:B------:R-:W-:Y:S01]  /*e920*/  F2FP.BF16.F32.PACK_AB R31, R79, R78 ;  /* 0x0000004e4f1f723e */ /* 0x000fe200000010ff */
[----:B----4-:R-:W-:Y:S01]  /*e930*/  FADD.FTZ R76, R60, R73 ;  /* 0x000000493c4c7221 */ /* 0x010fe20000010000 */
[----:B---3--:R-:W-:-:S05]  /*e940*/  FADD.FTZ R78, R62, R75 ;  /* 0x0000004b3e4e7221 */ /* 0x008fca0000010000 */
[----:B------:R-:W2:Y:S01]  /*e950*/  MUFU.EX2 R42, R95 ;  /* 0x0000005f002a7308 */ /* 0x000ea20000000800 */
[----:B------:R3:W-:Y:S01]  /*e960*/  STSM.16.M88.4 [R18+0x24300], R20 ;  /* 0x0243001412007844 */ /* 0x0007e20000000200 */
[----:B------:R-:W-:-:S06]  /*e970*/  FADD.FTZ R76, R61, R76 ;  /* 0x0000004c3d4c7221 */ /* 0x000fcc0000010000 */
[----:B------:R-:W4:Y:S01]  /*e980*/  MUFU.EX2 R34, R98 ;  /* 0x0000006200227308 */ /* 0x000f220000000800 */
[----:B0-----:R-:W-:-:S07]  /*e990*/  FADD.FTZ R76, R39, R76 ;  /* 0x0000004c274c7221 */ /* 0x001fce0000010000 */
[----:B------:R-:W0:Y:S01]  /*e9a0*/  MUFU.EX2 R52, R52 ;  /* 0x0000003400347308 */ /* 0x000e220000000800 */
[----:B---3--:R-:W-:Y:S01]  /*e9b0*/  F2FP.BF16.F32.PACK_AB R20, R65, R64 ;  /* 0x000000404114723e */ /* 0x008fe200000010ff */
[----:B------:R-:W-:Y:S01]  /*e9c0*/  FADD.FTZ R65, R63, R78 ;  /* 0x0000004e3f417221 */ /* 0x000fe20000010000 */
[----:B------:R-:W-:Y:S02]  /*e9d0*/  F2FP.BF16.F32.PACK_AB R26, R85, R84 ;  /* 0x00000054551a723e */ /* 0x000fe400000010ff */
[----:B------:R-:W-:Y:S01]  /*e9e0*/  F2FP.BF16.F32.PACK_AB R25, R83, R82 ;  /* 0x000000525319723e */ /* 0x000fe200000010ff */
[----:B------:R-:W-:Y:S02]  /*e9f0*/  FADD.FTZ R65, R0, R65 ;  /* 0x0000004100417221 */ /* 0x000fe40000010000 */
[----:B------:R-:W3:Y:S01]  /*ea00*/  MUFU.EX2 R53, R53 ;  /* 0x0000003500357308 */ /* 0x000ee20000000800 */
[----:B------:R-:W-:Y:S01]  /*ea10*/  F2FP.BF16.F32.PACK_AB R27, R87, R86 ;  /* 0x00000056571b723e */ /* 0x000fe200000010ff */
[----:B-1----:R-:W-:Y:S01]  /*ea20*/  FADD.FTZ R23, R49, R76 ;  /* 0x0000004c31177221 */ /* 0x002fe20000010000 */
[----:B--2---:R-:W-:-:S05]  /*ea30*/  FADD.FTZ R65, R42, R65 ;  /* 0x000000412a417221 */ /* 0x004fca0000010000 */
[----:B------:R-:W1:Y:S01]  /*ea40*/  MUFU.EX2 R92, R92 ;  /* 0x0000005c005c7308 */ /* 0x000e620000000800 */
[----:B------:R2:W-:Y:S07]  /*ea50*/  STSM.16.M88.4 [R18+0x25b00], R24 ;  /* 0x025b001812007844 */ /* 0x0005ee0000000200 */
[----:B------:R-:W1:Y:S01]  /*ea60*/  MUFU.EX2 R54, R54 ;  /* 0x0000003600367308 */ /* 0x000e620000000800 */
[----:B------:R4:W-:Y:S07]  /*ea70*/  STSM.16.M88.4 [R18+0x27300], R28 ;  /* 0x0273001c12007844 */ /* 0x0009ee0000000200 */
[----:B------:R-:W1:Y:S01]  /*ea80*/  MUFU.EX2 R93, R93 ;  /* 0x0000005d005d7308 */ /* 0x000e620000000800 */
[----:B--2---:R-:W-:-:S07]  /*ea90*/  FADD.FTZ R25, R48, R23 ;  /* 0x0000001730197221 */ /* 0x004fce0000010000 */
[----:B------:R-:W2:Y:S01]  /*eaa0*/  MUFU.EX2 R94, R94 ;  /* 0x0000005e005e7308 */ /* 0x000ea20000000800 */
[----:B----4-:R-:W-:Y:S01]  /*eab0*/  FADD.FTZ R28, R34, R65 ;  /* 0x00000041221c7221 */ /* 0x010fe20000010000 */
[----:B0-----:R-:W-:-:S03]  /*eac0*/  FADD.FTZ R30, R52, R25 ;  /* 0x00000019341e7221 */ /* 0x001fc60000010000 */
[----:B------:R-:W-:-:S03]  /*ead0*/  FADD.FTZ R28, R35, R28 ;  /* 0x0000001c231c7221 */ /* 0x000fc60000010000 */
[----:B------:R-:W0:Y:S01]  /*eae0*/  MUFU.EX2 R91, R91 ;  /* 0x0000005b005b7308 */ /* 0x000e220000000800 */
[----:B---3--:R-:W-:-:S07]  /*eaf0*/  FADD.FTZ R29, R53, R30 ;  /* 0x0000001e351d7221 */ /* 0x008fce0000010000 */
[----:B------:R-:W3:Y:S08]  /*eb00*/  MUFU.EX2 R40, R40 ;  /* 0x0000002800287308 */ /* 0x000ef00000000800 */
[----:B------:R-:W-:Y:S08]  /*eb10*/  MUFU.EX2 R51, R51 ;  /* 0x0000003300337308 */ /* 0x000ff00000000800 */
[----:B------:R4:W-:Y:S02]  /*eb20*/  MUFU.EX2 R74, R55 ;  /* 0x00000037004a7308 */ /* 0x0009e40000000800 */
[----:B----4-:R-:W-:-:S06]  /*eb30*/  FADD.FTZ R55, R43, R28 ;  /* 0x0000001c2b377221 */ /* 0x010fcc0000010000 */
[----:B------:R-:W4:Y:S01]  /*eb40*/  MUFU.EX2 R41, R41 ;  /* 0x0000002900297308 */ /* 0x000f220000000800 */
[----:B-1----:R-:W-:Y:S01]  /*eb50*/  FADD.FTZ R28, R92, R29 ;  /* 0x0000001d5c1c7221 */ /* 0x002fe20000010000 */
[----:B------:R-:W-:-:S03]  /*eb60*/  FADD.FTZ R55, R54, R55 ;  /* 0x0000003736377221 */ /* 0x000fc60000010000 */
[----:B------:R-:W-:-:S03]  /*eb70*/  FADD.FTZ R29, R93, R28 ;  /* 0x0000001c5d1d7221 */ /* 0x000fc60000010000 */
[----:B------:R-:W1:Y:S01]  /*eb80*/  MUFU.EX2 R36, R36 ;  /* 0x0000002400247308 */ /* 0x000e620000000800 */
[----:B--2---:R-:W-:Y:S01]  /*eb90*/  FADD.FTZ R28, R94, R55 ;  /* 0x000000375e1c7221 */ /* 0x004fe20000010000 */
[----:B------:R-:W-:Y:S02]  /*eba0*/  F2FP.BF16.F32.PACK_AB R22, R69, R68 ;  /* 0x000000444516723e */ /* 0x000fe400000010ff */
[----:B------:R-:W-:Y:S02]  /*ebb0*/  F2FP.BF16.F32.PACK_AB R21, R67, R66 ;  /* 0x000000424315723e */ /* 0x000fe400000010ff */
[----:B------:R-:W-:Y:S02]  /*ebc0*/  F2FP.BF16.F32.PACK_AB R23, R71, R70 ;  /* 0x000000464717723e */ /* 0x000fe400000010ff */
[----:B------:R-:W2:Y:S01]  /*ebd0*/  MUFU.EX2 R50, R50 ;  /* 0x0000003200327308 */ /* 0x000ea20000000800 */
[----:B------:R-:W-:Y:S01]  /*ebe0*/  F2FP.BF16.F32.PACK_AB R24, R57, R56 ;  /* 0x000000383918723e */ /* 0x000fe200000010ff */
[----:B------:R-:W-:Y:S01]  /*ebf0*/  FADD.FTZ R29, R96, R29 ;  /* 0x0000001d601d7221 */ /* 0x000fe20000010000 */
[----:B------:R-:W-:-:S02]  /*ec00*/  F2FP.BF16.F32.PACK_AB R26, R61, R60 ;  /* 0x0000003c3d1a723e */ /* 0x000fc400000010ff */
[----:B------:R-:W-:Y:S02]  /*ec10*/  F2FP.BF16.F32.PACK_AB R25, R59, R58 ;  /* 0x0000003a3b19723e */ /* 0x000fe400000010ff */
[----:B------:R-:W-:Y:S01]  /*ec20*/  F2FP.BF16.F32.PACK_AB R27, R63, R62 ;  /* 0x0000003e3f1b723e */ /* 0x000fe200000010ff */
[----:B------:R-:W2:Y:S01]  /*ec30*/  MUFU.EX2 R37, R37 ;  /* 0x0000002500257308 */ /* 0x000ea20000000800 */
[----:B0-----:R-:W-:Y:S01]  /*ec40*/  FADD.FTZ R28, R91, R28 ;  /* 0x0000001c5b1c7221 */ /* 0x001fe20000010000 */
[----:B------:R0:W-:Y:S01]  /*ec50*/  STSM.16.M88.4 [R18+0x28b00], R20 ;  /* 0x028b001412007844 */ /* 0x0001e20000000200 */
[----:B---3--:R-:W-:-:S05]  /*ec60*/  FADD.FTZ R30, R40, R29 ;  /* 0x0000001d281e7221 */ /* 0x008fca0000010000 */
[----:B------:R-:W3:Y:S01]  /*ec70*/  MUFU.EX2 R31, R97 ;  /* 0x00000061001f7308 */ /* 0x000ee20000000800 */
[----:B------:R1:W-:Y:S01]  /*ec80*/  STSM.16.M88.4 [R18+0x2a300], R24 ;  /* 0x02a3001812007844 */ /* 0x0003e20000000200 */
[----:B----4-:R-:W-:-:S06]  /*ec90*/  FADD.FTZ R29, R41, R30 ;  /* 0x0000001e291d7221 */ /* 0x010fcc0000010000 */
[----:B------:R-:W4:Y:S01]  /*eca0*/  MUFU.EX2 R44, R44 ;  /* 0x0000002c002c7308 */ /* 0x000f220000000800 */
[----:B0-----:R-:W-:-:S07]  /*ecb0*/  F2FP.BF16.F32.PACK_AB R23, R35, R34 ;  /* 0x000000222317723e */ /* 0x001fce00000010ff */
[----:B------:R-:W0:Y:S01]  /*ecc0*/  MUFU.EX2 R47, R47 ;  /* 0x0000002f002f7308 */ /* 0x000e220000000800 */
[----:B-1----:R-:W-:Y:S01]  /*ecd0*/  FADD.FTZ R27, R51, R28 ;  /* 0x0000001c331b7221 */ /* 0x002fe20000010000 */
[----:B------:R-:W-:-:S03]  /*ece0*/  F2FP.BF16.F32.PACK_AB R21, R42, R0 ;  /* 0x000000002a15723e */ /* 0x000fc600000010ff */
[----:B------:R-:W-:-:S03]  /*ecf0*/  FADD.FTZ R35, R74, R27 ;  /* 0x0000001b4a237221 */ /* 0x000fc60000010000 */
[----:B------:R-:W1:Y:S01]  /*ed00*/  MUFU.EX2 R45, R45 ;  /* 0x0000002d002d7308 */ /* 0x000e620000000800 */
[----:B------:R-:W-:Y:S01]  /*ed10*/  FADD.FTZ R0, R36, R29 ;  /* 0x0000001d24007221 */ /* 0x000fe20000010000 */
[----:B--2---:R-:W-:-:S06]  /*ed20*/  FADD.FTZ R28, R50, R35 ;  /* 0x00000023321c7221 */ /* 0x004fcc0000010000 */
[----:B------:R-:W-:Y:S08]  /*ed30*/  MUFU.EX2 R32, R32 ;  /* 0x0000002000207308 */ /* 0x000ff00000000800 */
[----:B------:R-:W-:Y:S08]  /*ed40*/  MUFU.EX2 R33, R33 ;  /* 0x0000002100217308 */ /* 0x000ff00000000800 */
[----:B------:R-:W2:Y:S08]  /*ed50*/  MUFU.EX2 R46, R46 ;  /* 0x0000002e002e7308 */ /* 0x000eb00000000800 */
[----:B------:R-:W-:Y:S08]  /*ed60*/  MUFU.EX2 R38, R38 ;  /* 0x0000002600267308 */ /* 0x000ff00000000800 */
[----:B------:R-:W2:Y:S01]  /*ed70*/  MUFU.EX2 R99, R99 ;  /* 0x0000006300637308 */ /* 0x000ea20000000800 */
[----:B------:R-:W-:Y:S01]  /*ed80*/  FADD.FTZ R29, R37, R0 ;  /* 0x00000000251d7221 */ /* 0x000fe20000010000 */
[----:B---3--:R-:W-:Y:S01]  /*ed90*/  FADD.FTZ R0, R31, R28 ;  /* 0x0000001c1f007221 */ /* 0x008fe20000010000 */
[----:B------:R-:W-:-:S02]  /*eda0*/  F2FP.BF16.F32.PACK_AB R20, R49, R39 ;  /* 0x000000273114723e */ /* 0x000fc400000010ff */
[----:B------:R-:W-:Y:S01]  /*edb0*/  F2FP.BF16.F32.PACK_AB R22, R52, R48 ;  /* 0x000000303416723e */ /* 0x000fe200000010ff */
[----:B----4-:R-:W-:Y:S01]  /*edc0*/  FADD.FTZ R34, R44, R29 ;  /* 0x0000001d2c227221 */ /* 0x010fe20000010000 */
[----:B0-----:R-:W-:Y:S01]  /*edd0*/  FADD.FTZ R35, R47, R0 ;  /* 0x000000002f237221 */ /* 0x001fe20000010000 */
[----:B------:R-:W-:Y:S02]  /*ede0*/  F2FP.BF16.F32.PACK_AB R24, R92, R53 ;  /* 0x000000355c18723e */ /* 0x000fe400000010ff */
[----:B------:R-:W-:Y:S01]  /*edf0*/  F2FP.BF16.F32.PACK_AB R26, R96, R93 ;  /* 0x0000005d601a723e */ /* 0x000fe200000010ff */
[----:B------:R0:W-:Y:S01]  /*ee00*/  STSM.16.M88.4 [R18+0x2bb00], R20 ;  /* 0x02bb001412007844 */ /* 0x0001e20000000200 */
[----:B------:R-:W-:Y:S02]  /*ee10*/  F2FP.BF16.F32.PACK_AB R25, R54, R43 ;  /* 0x0000002b3619723e */ /* 0x000fe400000010ff */
[----:B------:R-:W-:Y:S02]  /*ee20*/  F2FP.BF16.F32.PACK_AB R27, R91, R94 ;  /* 0x0000005e5b1b723e */ /* 0x000fe400000010ff */
[----:B------:R-:W-:Y:S01]  /*ee30*/  F2FP.BF16.F32.PACK_AB R30, R37, R36 ;  /* 0x00000024251e723e */ /* 0x000fe200000010ff */
[----:B-1----:R-:W-:Y:S01]  /*ee40*/  FADD.FTZ R37, R45, R34 ;  /* 0x000000222d257221 */ /* 0x002fe20000010000 */
[----:B------:R-:W-:Y:S01]  /*ee50*/  F2FP.BF16.F32.PACK_AB R28, R41, R40 ;  /* 0x00000028291c723e */ /* 0x000fe200000010ff */
[----:B--2---:R-:W-:Y:S01]  /*ee60*/  FADD.FTZ R35, R46, R35 ;  /* 0x000000232e237221 */ /* 0x004fe20000010000 */
[----:B------:R-:W-:-:S02]  /*ee70*/  F2FP.BF16.F32.PACK_AB R29, R74, R51 ;  /* 0x000000334a1d723e */ /* 0x000fc400000010ff */
[----:B------:R-:W-:Y:S01]  /*ee80*/  F2FP.BF16.F32.PACK_AB R31, R31, R50 ;  /* 0x000000321f1f723e */ /* 0x000fe200000010ff */
[----:B------:R-:W-:Y:S01]  /*ee90*/  STSM.16.M88.4 [R18+0x2d300], R24 ;  /* 0x02d3001812007844 */ /* 0x000fe20000000200 */
[----:B0-----:R-:W-:Y:S02]  /*eea0*/  F2FP.BF16.F32.PACK_AB R20, R45, R44 ;  /* 0x0000002c2d14723e */ /* 0x001fe400000010ff */
[----:B------:R-:W-:Y:S02]  /*eeb0*/  F2FP.BF16.F32.PACK_AB R21, R46, R47 ;  /* 0x0000002f2e15723e */ /* 0x000fe400000010ff */
[----:B------:R-:W-:Y:S02]  /*eec0*/  F2FP.BF16.F32.PACK_AB R22, R33, R32 ;  /* 0x000000202116723e */ /* 0x000fe400000010ff */
[----:B------:R-:W-:Y:S01]  /*eed0*/  F2FP.BF16.F32.PACK_AB R23, R99, R38 ;  /* 0x000000266317723e */ /* 0x000fe200000010ff */
[----:B------:R-:W-:Y:S01]  /*eee0*/  FADD.FTZ R32, R32, R37 ;  /* 0x0000002520207221 */ /* 0x000fe20000010000 */
[----:B------:R-:W-:Y:S01]  /*eef0*/  STSM.16.M88.4 [R18+0x2eb00], R28 ;  /* 0x02eb001c12007844 */ /* 0x000fe20000000200 */
[----:B------:R-:W-:-:S03]  /*ef00*/  FADD.FTZ R38, R38, R35 ;  /* 0x0000002326267221 */ /* 0x000fc60000010000 */
[----:B------:R0:W-:Y:S01]  /*ef10*/  STSM.16.M88.4 [R18+0x30300], R20 ;  /* 0x0303001412007844 */ /* 0x0001e20000000200 */
[----:B------:R-:W-:Y:S01]  /*ef20*/  FADD.FTZ R0, R99, R38 ;  /* 0x0000002663007221 */ /* 0x000fe20000010000 */
[----:B------:R1:W-:Y:S06]  /*ef30*/  MEMBAR.ALL.CTA ;  /* 0x0000000000007992 */ /* 0x0003ec0000008000 */
[----:B-1----:R-:W1:Y:S01]  /*ef40*/  FENCE.VIEW.ASYNC.S ;  /* 0x00000000000073c6 */ /* 0x002e620000000000 */
[----:B------:R-:W-:Y:S01]  /*ef50*/  ISETP.GE.AND P2, PT, R109, 0x91, PT ;  /* 0x000000916d00780c */ /* 0x000fe20003f46270 */
[----:B0-----:R-:W-:-:S05]  /*ef60*/  FADD.FTZ R20, R33, R32 ;  /* 0x0000002021147221 */ /* 0x001fca0000010000 */
[----:B------:R0:W-:Y:S04]  /*ef70*/  STL [R1+0x34], R20 ;  /* 0x0000341401007387 */ /* 0x0001e80000100800 */
[----:B------:R0:W-:Y:S01]  /*ef80*/  STL [R1+0x38], R0 ;  /* 0x0000380001007387 */ /* 0x0001e20000100800 */
[----:B------:R-:W-:-:S04]  /*ef90*/  IMAD.MOV.U32 R71, RZ, RZ, RZ ;  /* 0x000000ffff477224 */ /* 0x000fc800078e00ff */
[--C-:B------:R-:W-:Y:S02]  /*efa0*/  IMAD.MOV.U32 R70, RZ, RZ, R71.reuse ;  /* 0x000000ffff467224 */ /* 0x100fe400078e0047 */
[--C-:B------:R-:W-:Y:S02]  /*efb0*/  IMAD.MOV.U32 R69, RZ, RZ, R71.reuse ;  /* 0x000000ffff457224 */ /* 0x100fe400078e0047 */
[--C-:B------:R-:W-:Y:S02]  /*efc0*/  IMAD.MOV.U32 R68, RZ, RZ, R71.reuse ;  /* 0x000000ffff447224 */ /* 0x100fe400078e0047 */
[--C-:B------:R-:W-:Y:S02]  /*efd0*/  IMAD.MOV.U32 R67, RZ, RZ, R71.reuse ;  /* 0x000000ffff437224 */ /* 0x100fe400078e0047 */
[--C-:B------:R-:W-:Y:S02]  /*efe0*/  IMAD.MOV.U32 R66, RZ, RZ, R71.reuse ;  /* 0x000000ffff427224 */ /* 0x100fe400078e0047 */
[----:B------:R-:W-:-:S02]  /*eff0*/  IMAD.MOV.U32 R65, RZ, RZ, R71 ;  /* 0x000000ffff417224 */ /* 0x000fc400078e0047 */
        /* <DEDUP_REMOVED lines=40> */
[----:B------:R-:W-:Y:S01]  /*f280*/  IMAD.MOV.U32 R24, RZ, RZ, R71 ;  /* 0x000000ffff187224 */ /* 0x000fe200078e0047 */
[----:B-1----:R-:W-:Y:S01]  /*f290*/  NOP ;  /* 0x0000000000007918 */ /* 0x002fe20000000000 */
[----:B0-----:R-:W-:Y:S05]  /*f2a0*/  @!P2 BRA `(.L_x_515) ;  /* 0x00000048009ca947 */ /* 0x001fea0003800000 */
[----:B------:R-:W-:Y:S02]  /*f2b0*/  VIADD R0, R113, 0xfffffffe ;  /* 0xfffffffe71007836 */ /* 0x000fe40000000000 */
[----:B------:R-:W-:Y:S02]  /*f2c0*/  IMAD.MOV.U32 R155, RZ, RZ, R72 ;  /* 0x000000ffff9b7224 */ /* 0x000fe400078e0048 */
[----:B------:R-:W-:Y:S01]  /*f2d0*/  IMAD.MOV.U32 R154, RZ, RZ, R15 ;  /* 0x000000ffff9a7224 */ /* 0x000fe200078e000f */
[----:B------:R0:W-:Y:S04]  /*f2e0*/  STL [R1+0x30], R0 ;  /* 0x0000300001007387 */ /* 0x0001e80000100800 */
[----:B------:R1:W5:Y:S01]  /*f2f0*/  LDL.LU R156, [R1+0x58] ;  /* 0x00005800019c7983 */ /* 0x0003620000300800 */
[----:B------:R-:W-:-:S02]  /*f300*/  CS2R R70, SRZ ;  /* 0x0000000000467805 */ /* 0x000fc4000001ff00 */
[----:B------:R-:W-:Y:S02]  /*f310*/  CS2R R68, SRZ ;  /* 0x0000000000447805 */ /* 0x000fe4000001ff00 */
[----:B------:R-:W-:Y:S02]  /*f320*/  CS2R R66, SRZ ;  /* 0x0000000000427805 */ /* 0x000fe4000001ff00 */
[----:B------:R-:W-:Y:S02]  /*f330*/  CS2R R64, SRZ ;  /* 0x0000000000407805 */ /* 0x000fe4000001ff00 */
[----:B------:R-:W-:Y:S01]  /*f340*/  CS2R R62, SRZ ;  /* 0x00000000003e7805 */ /* 0x000fe2000001ff00 */
[----:B0-----:R-:W-:Y:S01]  /*f350*/  IMAD.MOV.U32 R0, RZ, RZ, R152 ;  /* 0x000000ffff007224 */ /* 0x001fe200078e0098 */
        /* <DEDUP_REMOVED lines=18> */
[----:B-1----:R-:W-:-:S07]  /*f480*/  CS2R R24, SRZ ;  /* 0x0000000000187805 */ /* 0x002fce000001ff00 */
.L_x_526:
[----:B------:R-:W2:Y:S01]  /*f490*/  LDL R14, [R1+0x70] ;  /* 0x00007000010e7983 */ /* 0x000ea20000100800 */
[----:B------:R-:W-:Y:S01]  /*f4a0*/  VIADD R152, R0, 0x1 ;  /* 0x0000000100987836 */ /* 0x000fe20000000000 */
[----:B------:R-:W-:Y:S05]  /*f4b0*/  YIELD ;  /* 0x0000000000007946 */ /* 0x000fea0003800000 */
[----:B------:R-:W-:-:S04]  /*f4c0*/  ISETP.NE.AND P3, PT, R152, 0x2, PT ;  /* 0x000000029800780c */ /* 0x000fc80003f65270 */
[----:B------:R-:W-:Y:S02]  /*f4d0*/  SEL R15, RZ, 0x1, P3 ;  /* 0x00000001ff0f7807 */ /* 0x000fe40001800000 */
[----:B------:R-:W-:Y:S02]  /*f4e0*/  SEL R152, R152, RZ, P3 ;  /* 0x000000ff98987207 */ /* 0x000fe40001800000 */
[----:B-----5:R-:W-:-:S05]  /*f4f0*/  LOP3.LUT R15, R156, R15, RZ, 0x3c, !PT ;  /* 0x0000000f9c0f7212 */ /* 0x020fca00078e3cff */
[----:B------:R0:W-:Y:S01]  /*f500*/  STL [R1+0x58], R15 ;  /* 0x0000580f01007387 */ /* 0x0001e20000100800 */
[----:B--2---:R-:W-:-:S13]  /*f510*/  ISETP.NE.AND P2, PT, R14, RZ, PT ;  /* 0x000000ff0e00720c */ /* 0x004fda0003f45270 */
[----:B0-----:R-:W-:Y:S05]  /*f520*/  @P2 BRA `(.L_x_516) ;  /* 0x0000000000302947 */ /* 0x001fea0003800000 */
[----:B------:R-:W-:Y:S05]  /*f530*/  @!P0 BRA `(.L_x_517) ;  /* 0x0000000000048947 */ /* 0x000fea0003800000 */
[----:B------:R-:W-:Y:S01]  /*f540*/  BPT.TRAP 0x1 ;  /* 0x000000040000795c */ /* 0x000fe20000300000 */
.L_x_517:
[----:B------:R-:W-:Y:S01]  /*f550*/  IMAD R14, R152, 0x8, R16 ;  /* 0x00000008980e7824 */ /* 0x000fe200078e0210 */
[----:B------:R-:W-:-:S04]  /*f560*/  SHF.L.U32 R15, R15, 0x1f, RZ ;  /* 0x0000001f0f0f7819 */ /* 0x000fc800000006ff */
[----:B------:R0:W1:Y:S01]  /*f570*/  SYNCS.PHASECHK.TRANS64.TRYWAIT P3, [R14+URZ+0x31c30], R15 ;  /* 0x031c300f0e0075a7 */ /* 0x000062000806017f */
[----:B------:R-:W-:Y:S05]  /*f580*/  @!P0 BRA `(.L_x_518) ;  /* 0x0000000000048947 */ /* 0x000fea0003800000 */
[----:B------:R-:W-:Y:S01]  /*f590*/  BPT.TRAP 0x1 ;  /* 0x000000040000795c */ /* 0x000fe20000300000 */
.L_x_518:
[----:B------:R-:W-:Y:S04]  /*f5a0*/  BSSY B0, `(.L_x_516) ;  /* 0x0000004000007945 */ /* 0x000fe80003800000 */
[----:B-1----:R-:W-:Y:S05]  /*f5b0*/  @P3 BRA `(.L_x_519) ;  /* 0x0000000000083947 */ /* 0x002fea0003800000 */
[----:B------:R-:W1:Y:S02]  /*f5c0*/  SYNCS.PHASECHK.TRANS64.TRYWAIT P3, [R14+URZ+0x31c30], R15 ;  /* 0x031c300f0e0075a7 */ /* 0x000e64000806017f */
[----:B-1----:R-:W-:Y:S05]  /*f5d0*/  @!P3 BRA `(.L_x_520) ;  /* 0x000000ec0070b947 */ /* 0x002fea0003800000 */
.L_x_519:
[----:B------:R-:W-:Y:S05]  /*f5e0*/  BSYNC B0 ;  /* 0x0000000000007941 */ /* 0x000fea0003800000 */
.L_x_516:
[----:B01----:R-:W2:Y:S01]  /*f5f0*/  LDL R14, [R1+0x74] ;  /* 0x00007400010e7983 */ /* 0x003ea20000100800 */
[----:B------:R-:W-:Y:S05]  /*f600*/  WARPSYNC.ALL ;  /* 0x0000000000007948 */ /* 0x000fea0003800000 */
[----:B------:R-:W0:Y:S01]  /*f610*/  S2R R20, SR_TID.X ;  /* 0x0000000000147919 */ /* 0x000e220000002100 */
[----:B------:R-:W-:Y:S01]  /*f620*/  IMAD.MOV.U32 R21, RZ, RZ, -0x7fffffe0 ;  /* 0x80000020ff157424 */ /* 0x000fe200078e00ff */
[----:B------:R-:W-:Y:S01]  /*f630*/  R2UR UR52, R2 ;  /* 0x00000000023472ca */ /* 0x000fe200000e0000 */
[----:B------:R-:W-:Y:S01]  /*f640*/  IMAD.MOV.U32 R23, RZ, RZ, -0x7fffffe0 ;  /* 0x80000020ff177424 */ /* 0x000fe200078e00ff */
[----:B------:R-:W-:Y:S01]  /*f650*/  R2UR UR53, R3 ;  /* 0x00000000033572ca */ /* 0x000fe200000e0000 */
[----:B------:R-:W-:Y:S01]  /*f660*/  IMAD.MOV.U32 R149, RZ, RZ, -0x7fffffe0 ;  /* 0x80000020ff957424 */ /* 0x000fe200078e00ff */
[C---:B------:R-:W-:Y:S01]  /*f670*/  R2UR UR7, R21.reuse ;  /* 0x00000000150772ca */ /* 0x040fe200000e0000 */
[----:B------:R-:W-:Y:S01]  /*f680*/  IMAD.MOV.U32 R15, RZ, RZ, -0x7fffffe0 ;  /* 0x80000020ff0f7424 */ /* 0x000fe200078e00ff */
[----:B------:R-:W-:Y:S01]  /*f690*/  R2UR UR11, R21 ;  /* 0x00000000150b72ca */ /* 0x000fe200000e0000 */
[----:B------:R-:W-:Y:S01]  /*f6a0*/  IMAD.MOV.U32 R81, RZ, RZ, -0x7fffffe0 ;  /* 0x80000020ff517424 */ /* 0x000fe200078e00ff */
[----:B------:R-:W-:Y:S01]  /*f6b0*/  R2UR UR55, R23 ;  /* 0x00000000173772ca */ /* 0x000fe200000e0000 */
[----:B------:R-:W-:Y:S01]  /*f6c0*/  STL [R1+0xe4], R29 ;  /* 0x0000e41d01007387 */ /* 0x000fe20000100800 */
[----:B------:R-:W-:Y:S01]  /*f6d0*/  R2UR UR5, R21 ;  /* 0x00000000150572ca */ /* 0x000fe200000e0000 */
[----:B------:R-:W-:Y:S01]  /*f6e0*/  IMAD.MOV.U32 R151, RZ, RZ, -0x7fffffe0 ;  /* 0x80000020ff977424 */ /* 0x000fe200078e00ff */
[C---:B------:R-:W-:Y:S01]  /*f6f0*/  R2UR UR59, R15.reuse ;  /* 0x000000000f3b72ca */ /* 0x040fe200000e0000 */
[----:B------:R-:W-:Y:S01]  /*f700*/  STL [R1+0xe0], R28 ;  /* 0x0000e01c01007387 */ /* 0x000fe20000100800 */
[----:B------:R-:W-:-:S02]  /*f710*/  R2UR UR9, R15 ;  /* 0x000000000f0972ca */ /* 0x000fc400000e0000 */
[----:B------:R-:W-:Y:S01]  /*f720*/  R2UR UR56, R2 ;  /* 0x00000000023872ca */ /* 0x000fe200000e0000 */
[----:B------:R-:W-:Y:S01]  /*f730*/  STL [R1+0xdc], R27 ;  /* 0x0000dc1b01007387 */ /* 0x000fe20000100800 */
[----:B------:R-:W-:Y:S01]  /*f740*/  MOV R75, UR7 ;  /* 0x00000007004b7c02 */ /* 0x000fe20008000f00 */
[----:B------:R-:W-:Y:S01]  /*f750*/  UMOV UR7, UR11 ;  /* 0x0000000b00077c82 */ /* 0x000fe20008000000 */
[----:B------:R-:W-:Y:S01]  /*f760*/  R2UR UR57, R3 ;  /* 0x00000000033972ca */ /* 0x000fe200000e0000 */
[----:B------:R-:W-:Y:S01]  /*f770*/  STL [R1+0xd8], R26 ;  /* 0x0000d81a01007387 */ /* 0x000fe20000100800 */
[----:B------:R-:W-:Y:S01]  /*f780*/  MOV R78, UR55 ;  /* 0x00000037004e7c02 */ /* 0x000fe20008000f00 */
[----:B------:R-:W-:Y:S01]  /*f790*/  UMOV UR55, UR5 ;  /* 0x0000000500377c82 */ /* 0x000fe20008000000 */
[----:B------:R-:W-:Y:S01]  /*f7a0*/  MOV R73, UR7 ;  /* 0x0000000700497c02 */ /* 0x000fe20008000f00 */
[----:B------:R-:W-:Y:S01]  /*f7b0*/  STL [R1+0xd4], R25 ;  /* 0x0000d41901007387 */ /* 0x000fe20000100800 */
[----:B------:R-:W-:-:S02]  /*f7c0*/  R2UR UR7, R149 ;  /* 0x00000000950772ca */ /* 0x000fc400000e0000 */
[----:B------:R-:W-:Y:S01]  /*f7d0*/  R2UR UR5, R3 ;  /* 0x00000000030572ca */ /* 0x000fe200000e0000 */
[----:B------:R-:W-:Y:S01]  /*f7e0*/  STL [R1+0xd0], R24 ;  /* 0x0000d01801007387 */ /* 0x000fe20000100800 */
[----:B0-----:R-:W-:Y:S02]  /*f7f0*/  SHF.R.U32.HI R20, RZ, 0x7, R20 ;  /* 0x00000007ff147819 */ /* 0x001fe40000011614 */
[----:B------:R-:W-:Y:S01]  /*f800*/  MOV R74, UR59 ;  /* 0x0000003b004a7c02 */ /* 0x000fe20008000f00 */
[----:B------:R-:W-:Y:S01]  /*f810*/  UMOV UR59, UR9 ;  /* 0x00000009003b7c82 */ /* 0x000fe20008000000 */
[C---:B------:R-:W-:Y:S01]  /*f820*/  R2UR UR9, R21.reuse ;  /* 0x00000000150972ca */ /* 0x040fe200000e0000 */
[----:B------:R-:W-:Y:S01]  /*f830*/  VIADD R72, R20, 0x8 ;  /* 0x0000000814487836 */ /* 0x000fe20000000000 */
[C---:B------:R-:W-:Y:S01]  /*f840*/  R2UR UR19, R21.reuse ;  /* 0x00000000151372ca */ /* 0x040fe200000e0000 */
[----:B------:R-:W-:Y:S01]  /*f850*/  STL [R1+0xcc], R19 ;  /* 0x0000cc1301007387 */ /* 0x000fe20000100800 */
[----:B------:R-:W-:-:S02]  /*f860*/  R2UR UR27, R21 ;  /* 0x00000000151b72ca */ /* 0x000fc400000e0000 */
[C---:B------:R-:W-:Y:S01]  /*f870*/  R2UR UR43, R21.reuse ;  /* 0x00000000152b72ca */ /* 0x040fe200000e0000 */
[----:B------:R0:W-:Y:S01]  /*f880*/  BAR.SYNC.DEFER_BLOCKING R72, 0x100 ;  /* 0x000400480000751d */ /* 0x0001e20000010000 */
[----:B------:R-:W-:Y:S02]  /*f890*/  R2UR UR21, R21 ;  /* 0x00000000151572ca */ /* 0x000fe400000e0000 */
[C---:B------:R-:W-:Y:S02]  /*f8a0*/  R2UR UR11, R15.reuse ;  /* 0x000000000f0b72ca */ /* 0x040fe400000e0000 */
[C---:B------:R-:W-:Y:S01]  /*f8b0*/  R2UR UR23, R15.reuse ;  /* 0x000000000f1772ca */ /* 0x040fe200000e0000 */
[----:B------:R-:W-:Y:S01]  /*f8c0*/  IMAD.U32 R21, RZ, RZ, UR9 ;  /* 0x00000009ff157e24 */ /* 0x000fe2000f8e00ff */
[C---:B------:R-:W-:Y:S01]  /*f8d0*/  R2UR UR9, R15.reuse ;  /* 0x000000000f0972ca */ /* 0x040fe200000e0000 */
[----:B------:R-:W-:Y:S01]  /*f8e0*/  STL [R1+0xc8], R18 ;  /* 0x0000c81201007387 */ /* 0x000fe20000100800 */
[----:B------:R-:W-:-:S02]  /*f8f0*/  R2UR UR35, R15 ;  /* 0x000000000f2372ca */ /* 0x000fc400000e0000 */
[C---:B------:R-:W-:Y:S01]  /*f900*/  R2UR UR47, R15.reuse ;  /* 0x000000000f2f72ca */ /* 0x040fe200000e0000 */
[----:B------:R1:W-:Y:S01]  /*f910*/  STL [R1+0xc4], R17 ;  /* 0x0000c41101007387 */ /* 0x0003e20000100800 */
[C---:B------:R-:W-:Y:S02]  /*f920*/  R2UR UR33, R15.reuse ;  /* 0x000000000f2172ca */ /* 0x040fe400000e0000 */
[----:B------:R-:W-:Y:S01]  /*f930*/  R2UR UR29, R15 ;  /* 0x000000000f1d72ca */ /* 0x000fe200000e0000 */
[----:B------:R-:W-:Y:S01]  /*f940*/  STL [R1+0xc0], R16 ;  /* 0x0000c01001007387 */ /* 0x000fe20000100800 */
[----:B------:R-:W-:Y:S02]  /*f950*/  R2UR UR17, R81 ;  /* 0x00000000511172ca */ /* 0x000fe400000e0000 */
[C---:B------:R-:W-:Y:S01]  /*f960*/  R2UR UR15, R23.reuse ;  /* 0x00000000170f72ca */ /* 0x040fe200000e0000 */
[----:B------:R-:W-:Y:S01]  /*f970*/  IMAD.U32 R15, RZ, RZ, UR9 ;  /* 0x00000009ff0f7e24 */ /* 0x000fe2000f8e00ff */
[C---:B------:R-:W-:Y:S01]  /*f980*/  R2UR UR31, R23.reuse ;  /* 0x00000000171f72ca */ /* 0x040fe200000e0000 */
[----:B------:R3:W-:Y:S01]  /*f990*/  STL [R1+0xbc], R0 ;  /* 0x0000bc0001007387 */ /* 0x0007e20000100800 */
[C---:B------:R-:W-:Y:S01]  /*f9a0*/  R2UR UR39, R23.reuse ;  /* 0x00000000172772ca */ /* 0x040fe200000e0000 */
[----:B------:R-:W-:Y:S01]  /*f9b0*/  WARPGROUP.ARRIVE ;  /* 0x00000000000079c5 */ /* 0x000fe20000000000 */
[----:B------:R-:W-:-:S02]  /*f9c0*/  R2UR UR51, R23 ;  /* 0x00000000173372ca */ /* 0x000fc400000e0000 */
[C---:B------:R-:W-:Y:S02]  /*f9d0*/  R2UR UR25, R23.reuse ;  /* 0x00000000171972ca */ /* 0x040fe400000e0000 */
[----:B------:R-:W-:Y:S01]  /*f9e0*/  R2UR UR13, R23 ;  /* 0x00000000170d72ca */ /* 0x000fe200000e0000 */
[----:B------:R-:W-:Y:S01]  /*f9f0*/  IMAD.MOV.U32 R23, RZ, RZ, -0x7fffffe0 ;  /* 0x80000020ff177424 */ /* 0x000fe200078e00ff */
[----:B-1----:R-:W-:Y:S02]  /*fa00*/  MOV R17, UR61 ;  /* 0x0000003d00117c02 */ /* 0x002fe40008000f00 */
[----:B------:R-:W-:Y:S02]  /*fa10*/  MOV R29, UR60 ;  /* 0x0000003c001d7c02 */ /* 0x000fe40008000f00 */
[----:B------:R-:W-:Y:S02]  /*fa20*/  R2UR UR37, R23 ;  /* 0x00000000172572ca */ /* 0x000fe400000e0000 */
[----:B------:R-:W-:-:S02]  /*fa30*/  R2UR UR40, R8 ;  /* 0x00000000082872ca */ /* 0x000fc400000e0000 */
[C---:B------:R-:W-:Y:S02]  /*fa40*/  R2UR UR41, R9.reuse ;  /* 0x00000000092972ca */ /* 0x040fe400000e0000 */
[C---:B------:R-:W-:Y:S02]  /*fa50*/  R2UR UR44, R8.reuse ;  /* 0x00000000082c72ca */ /* 0x040fe400000e0000 */
[C---:B------:R-:W-:Y:S02]  /*fa60*/  R2UR UR45, R9.reuse ;  /* 0x00000000092d72ca */ /* 0x040fe400000e0000 */
[----:B------:R-:W-:Y:S02]  /*fa70*/  R2UR UR48, R8 ;  /* 0x00000000083072ca */ /* 0x000fe400000e0000 */
[----:B------:R-:W-:Y:S01]  /*fa80*/  R2UR UR49, R9 ;  /* 0x00000000093172ca */ /* 0x000fe200000e0000 */
[----:B------:R-:W-:Y:S02]  /*fa90*/  IMAD.U32 R23, RZ, RZ, UR37 ;  /* 0x00000025ff177e24 */ /* 0x000fe4000f8e00ff */
[----:B--2---:R-:W-:-:S04]  /*faa0*/  IMAD R148, R152, 0x6c0, R14 ;  /* 0x000006c098947824 */ /* 0x004fc800078e020e */
[C---:B------:R-:W-:Y:S02]  /*fab0*/  VIADD R20, R148.reuse, 0x40 ;  /* 0x0000004094147836 */ /* 0x040fe40000000000 */
[C---:B------:R-:W-:Y:S02]  /*fac0*/  VIADD R22, R148.reuse, 0x100 ;  /* 0x0000010094167836 */ /* 0x040fe40000000000 */
[----:B------:R-:W-:Y:S01]  /*fad0*/  VIADD R14, R148, 0x80 ;  /* 0x00000080940e7836 */ /* 0x000fe20000000000 */
[----:B------:R-:W-:Y:S01]  /*fae0*/  R2UR UR4, R20 ;  /* 0x00000000140472ca */ /* 0x000fe200000e0000 */
[----:B------:R-:W-:Y:S01]  /*faf0*/  VIADD R20, R148, 0xc0 ;  /* 0x000000c094147836 */ /* 0x000fe20000000000 */
[----:B------:R-:W-:Y:S01]  /*fb00*/  R2UR UR54, R22 ;  /* 0x00000000163672ca */ /* 0x000fe200000e0000 */
[----:B0-----:R-:W-:Y:S01]  /*fb10*/  VIADD R72, R148, 0x440 ;  /* 0x0000044094487836 */ /* 0x001fe20000000000 */
[----:B------:R-:W-:Y:S01]  /*fb20*/  R2UR UR8, R14 ;  /* 0x000000000e0872ca */ /* 0x000fe200000e0000 */
[----:B------:R-:W-:Y:S01]  /*fb30*/  VIADD R14, R148, 0x140 ;  /* 0x00000140940e7836 */ /* 0x000fe20000000000 */
[----:B------:R-:W-:Y:S01]  /*fb40*/  R2UR UR10, R20 ;  /* 0x00000000140a72ca */ /* 0x000fe200000e0000 */
[----:B------:R-:W-:-:S02]  /*fb50*/  VIADD R20, R148, 0x180 ;  /* 0x0000018094147836 */ /* 0x000fc40000000000 */
[----:B------:R-:W-:Y:S01]  /*fb60*/  VIADD R22, R148, 0x200 ;  /* 0x0000020094167836 */ /* 0x000fe20000000000 */
[----:B------:R-:W-:Y:S01]  /*fb70*/  R2UR UR58, R14 ;  /* 0x000000000e3a72ca */ /* 0x000fe200000e0000 */
[----:B------:R-:W-:Y:S01]  /*fb80*/  VIADD R14, R148, 0x1c0 ;  /* 0x000001c0940e7836 */ /* 0x000fe20000000000 */
[----:B------:R-:W-:Y:S01]  /*fb90*/  R2UR UR6, R20 ;  /* 0x00000000140672ca */ /* 0x000fe200000e0000 */
[----:B------:R-:W-:Y:S01]  /*fba0*/  VIADD R20, R148, 0x2 ;  /* 0x0000000294147836 */ /* 0x000fe20000000000 */
[----:B------:R-:W-:Y:S01]  /*fbb0*/  R2UR UR14, R22 ;  /* 0x00000000160e72ca */ /* 0x000fe200000e0000 */
[----:B------:R-:W-:Y:S01]  /*fbc0*/  VIADD R80, R148, 0x3c0 ;  /* 0x000003c094507836 */ /* 0x000fe20000000000 */
[----:B------:R-:W-:Y:S01]  /*fbd0*/  MOV R79, UR54 ;  /* 0x00000036004f7c02 */ /* 0x000fe20008000f00 */
[----:B------:R-:W-:Y:S01]  /*fbe0*/  UMOV UR54, UR4 ;  /* 0x0000000400367c82 */ /* 0x000fe20008000000 */
        /* <DEDUP_REMOVED lines=8> */
[----:B------:R-:W-:Y:S01]  /*fc70*/  MOV R76, UR6 ;  /* 0x00000006004c7c02 */ /* 0x000fe20008000f00 */
[----:B------:R-:W-:Y:S01]  /*fc80*/  UMOV UR6, UR10 ;  /* 0x0000000a00067c82 */ /* 0x000fe20008000000 */
[----:B------:R-:W-:Y:S01]  /*fc90*/  R2UR UR10, R14 ;  /* 0x000000000e0a72ca */ /* 0x000fe200000e0000 */
[----:B------:R-:W-:Y:S01]  /*fca0*/  VIADD R14, R148, 0x42 ;  /* 0x00000042940e7836 */ /* 0x000fe20000000000 */
[----:B------:R-:W-:-:S02]  /*fcb0*/  MOV R82, UR6 ;  /* 0x0000000600527c02 */ /* 0x000fc40008000f00 */
[----:B------:R-:W-:Y:S02]  /*fcc0*/  R2UR UR6, R148 ;  /* 0x00000000940672ca */ /* 0x000fe400000e0000 */
[----:B------:R-:W-:Y:S01]  /*fcd0*/  R2UR UR26, R20 ;  /* 0x00000000141a72ca */ /* 0x000fe200000e0000 */
[----:B------:R-:W-:Y:S01]  /*fce0*/  VIADD R20, R148, 0x182 ;  /* 0x0000018294147836 */ /* 0x000fe20000000000 */
        /* <DEDUP_REMOVED lines=9> */
[----:B------:R-:W-:Y:S01]  /*fd80*/  HGMMA.64x16x16.F32.BF16 R136, gdesc[UR4], RZ, !UPT, gsb0 ;  /* 0x00200000048879f0 */ /* 0x000fe2000c0018ff */
[----:B------:R-:W-:Y:S01]  /*fd90*/  R2UR UR7, R73 ;  /* 0x00000000490772ca */ /* 0x000fe200000e0000 */
[----:B------:R-:W-:Y:S01]  /*fda0*/  IMAD.MOV.U32 R73, RZ, RZ, -0x7fffffe0 ;  /* 0x80000020ff497424 */ /* 0x000fe200078e00ff */
[----:B------:R-:W-:Y:S01]  /*fdb0*/  R2UR UR6, R82 ;  /* 0x00000000520672ca */ /* 0x000fe200000e0000 */
[----:B------:R-:W-:Y:S01]  /*fdc0*/  VIADD R22, R148, 0x202 ;  /* 0x0000020294167836 */ /* 0x000fe20000000000 */
[----:B------:R-:W-:-:S02]  /*fdd0*/  R2UR UR4, R2 ;  /* 0x00000000020472ca */ /* 0x000fc400000e0000 */
[----:B------:R-:W-:Y:S02]  /*fde0*/  R2UR UR5, R3 ;  /* 0x00000000030572ca */ /* 0x000fe400000e0000 */
[----:B------:R-:W-:Y:S01]  /*fdf0*/  R2UR UR20, R20 ;  /* 0x00000000141472ca */ /* 0x000fe200000e0000 */
[----:B------:R-:W-:Y:S01]  /*fe00*/  VIADD R20, R148, 0x340 ;  /* 0x0000034094147836 */ /* 0x000fe20000000000 */
[----:B------:R-:W-:Y:S01]  /*fe10*/  R2UR UR46, R14 ;  /* 0x000000000e2e72ca */ /* 0x000fe200000e0000 */
[----:B------:R-:W-:Y:S01]  /*fe20*/  VIADD R14, R148, 0x240 ;  /* 0x00000240940e7836 */ /* 0x000fe20000000000 */
[----:B------:R-:W-:Y:S01]  /*fe30*/  R2UR UR9, R73 ;  /* 0x00000000490972ca */ /* 0x000fe200000e0000 */
[----:B------:R-:W-:Y:S01]  /*fe40*/  IMAD.MOV.U32 R73, RZ, RZ, -0x7fffffe0 ;  /* 0x80000020ff497424 */ /* 0x000fe200078e00ff */
[----:B------:R-:W-:Y:S02]  /*fe50*/  R2UR UR8, R20 ;  /* 0x00000000140872ca */ /* 0x000fe400000e0000 */
[----:B------:R-:W-:Y:S01]  /*fe60*/  R2UR UR32, R14 ;  /* 0x000000000e2072ca */ /* 0x000fe200000e0000 */
[----:B------:R-:W-:Y:S01]  /*fe70*/  VIADD R14, R148, 0x300 ;  /* 0x00000300940e7836 */ /* 0x000fe20000000000 */
[----:B------:R-:W-:Y:S01]  /*fe80*/  R2UR UR50, R22 ;  /* 0x00000000163272ca */ /* 0x000fe200000e0000 */
[----:B------:R-:W-:Y:S01]  /*fe90*/  VIADD R22, R148, 0x280 ;  /* 0x0000028094167836 */ /* 0x000fe20000000000 */
[----:B------:R-:W-:Y:S01]  /*fea0*/  R2UR UR37, R73 ;  /* 0x00000000492572ca */ /* 0x000fe200000e0000 */
[----:B------:R-:W-:Y:S01]  /*feb0*/  IMAD.MOV.U32 R73, RZ, RZ, -0x7fffffe0 ;  /* 0x80000020ff497424 */ /* 0x000fe200078e00ff */
[----:B------:R-:W-:Y:S01]  /*fec0*/  R2UR UR28, R14 ;  /* 0x000000000e1c72ca */ /* 0x000fe200000e0000 */
[----:B------:R-:W-:Y:S01]  /*fed0*/  VIADD R14, R148, 0x380 ;  /* 0x00000380940e7836 */ /* 0x000fe20000000000 */
[----:B------:R-:W-:Y:S01]  /*fee0*/  R2UR UR24, R22 ;  /* 0x00000000161872ca */ /* 0x000fe200000e0000 */
[----:B------:R-:W-:-:S02]  /*fef0*/  VIADD R22, R148, 0x400 ;  /* 0x0000040094167836 */ /* 0x000fc40000000000 */
[----:B------:R-:W-:Y:S01]  /*ff00*/  IMAD.U32 R20, RZ, RZ, UR8 ;  /* 0x00000008ff147e24 */ /* 0x000fe2000f8e00ff */
[----:B------:R-:W-:Y:S02]  /*ff10*/  R2UR UR8, R14 ;  /* 0x000000000e0872ca */ /* 0x000fe400000e0000 */
[----:B------:R-:W-:Y:S01]  /*ff20*/  R2UR UR12, R22 ;  /* 0x00000000160c72ca */ /* 0x000fe200000e0000 */
[----:B------:R-:W-:Y:S02]  /*ff30*/  VIADD R22, R148, 0x242 ;  /* 0x0000024294167836 */ /* 0x000fe40000000000 */
[----:B------:R-:W-:Y:S01]  /*ff40*/  IMAD.U32 R147, RZ, RZ, UR37 ;  /* 0x00000025ff937e24 */ /* 0x000fe2000f8e00ff */
[----:B------:R-:W-:Y:S02]  /*ff50*/  R2UR UR37, R9 ;  /* 0x00000000092572ca */ /* 0x000fe400000e0000 */
[----:B------:R-:W-:-:S05]  /*ff60*/  R2UR UR36, R22 ;  /* 0x00000000162472ca */ /* 0x000fca00000e0000 */
[----:B------:R-:W-:Y:S01]  /*ff70*/  IMAD.U32 R14, RZ, RZ, UR8 ;  /* 0x00000008ff0e7e24 */ /* 0x000fe2000f8e00ff */
[----:B------:R-:W-:Y:S01]  /*ff80*/  R2UR UR8, R72 ;  /* 0x00000000480872ca */ /* 0x000fe200000e0000 */
[----:B------:R-:W-:-:S06]  /*ff90*/  VIADD R72, R148, 0x282 ;  /* 0x0000028294487836 */ /* 0x000fcc0000000000 */
[----:B------:R-:W-:Y:S01]  /*ffa0*/  IMAD.U32 R22, RZ, RZ, UR36 ;  /* 0x00000024ff167e24 */ /* 0x000fe2000f8e00ff */
[----:B------:R-:W-:Y:S01]  /*ffb0*/  R2UR UR36, R72 ;  /* 0x00000000482472ca */ /* 0x000fe200000e0000 */
[----:B------:R-:W-:Y:S02]  /*ffc0*/  WARPGROUP.DEPBAR.LE gsb0, 0x0 ;  /* 0x00008000000079c5 */ /* 0x000fe40000010000 */
[----:B------:R-:W-:Y:S01]  /*ffd0*/  WARPGROUP.ARRIVE ;  /* 0x00000000000079c5 */ /* 0x000fe20000000000 */
[----:B------:R-:W-:-:S05]  /*ffe0*/  VIADD R72, R148, 0x302 ;  /* 0x0000030294487836 */ /* 0x000fca0000000000 */
[----:B------:R-:W-:Y:S01]  /*fff0*/  HGMMA.64x16x16.F32.BF16 R128, gdesc[UR52], RZ, !UPT, gsb0 ;  /* 0x00200000348079f0 */ /* 0x000fe2000c0018ff */
[----:B------:R-:W-:Y:S02]  /*10000*/  R2UR UR55, R78 ;  /* 0x000000004e3772ca */ /* 0x000fe400000e0000 */
[----:B------:R-:W-:Y:S01]  /*10010*/  R2UR UR54, R79 ;  /* 0x000000004f3672ca */ /* 0x000fe200000e0000 */
[----:B------:R-:W-:Y:S01]  /*10020*/  IMAD.U32 R146, RZ, RZ, UR36 ;  /* 0x00000024ff927e24 */ /* 0x000fe2000f8e00ff */
[----:B------:R-:W-:Y:S02]  /*10030*/  R2UR UR52, R2 ;  /* 0x00000000023472ca */ /* 0x000fe400000e0000 */
[----:B------:R-:W-:Y:S02]  /*10040*/  R2UR UR53, R3 ;  /* 0x00000000033572ca */ /* 0x000fe400000e0000 */
[----:B------:R-:W-:Y:S01]  /*10050*/  R2UR UR36, R8 ;  /* 0x00000000082472ca */ /* 0x000fe200000e0000 */
[----:B------:R-:W-:-:S02]  /*10060*/  WARPGROUP.DEPBAR.LE gsb0, 0x0 ;  /* 0x00008000000079c5 */ /* 0x000fc40000010000 */
[----:B------:R-:W-:-:S06]  /*10070*/  WARPGROUP.ARRIVE ;  /* 0x00000000000079c5 */ /* 0x000fcc0000000000 */
[----:B------:R-:W-:Y:S01]  /*10080*/  HGMMA.64x16x16.F32.BF16 R120, gdesc[UR56], RZ, !UPT, gsb0 ;  /* 0x00200000387879f0 */ /* 0x000fe2000c0018ff */
[----:B------:R-:W-:Y:S01]  /*10090*/  R2UR UR59, R74 ;  /* 0x000000004a3b72ca */ /* 0x000fe200000e0000 */
[----:B------:R-:W-:Y:S01]  /*100a0*/  VIADD R74, R148, 0x2c2 ;  /* 0x000002c2944a7836 */ /* 0x000fe20000000000 */
[----:B------:R-:W-:Y:S01]  /*100b0*/  R2UR UR58, R77 ;  /* 0x000000004d3a72ca */ /* 0x000fe200000e0000 */
[----:B------:R-:W-:Y:S01]  /*100c0*/  IMAD.MOV.U32 R77, RZ, RZ, -0x7fffffe0 ;  /* 0x80000020ff4d7424 */ /* 0x000fe200078e00ff */
[----:B------:R-:W-:Y:S02]  /*100d0*/  R2UR UR56, R2 ;  /* 0x00000000023872ca */ /* 0x000fe400000e0000 */
[----:B------:R-:W-:Y:S02]  /*100e0*/  R2UR UR57, R3 ;  /* 0x00000000033972ca */ /* 0x000fe400000e0000 */
[----:B------:R-:W-:Y:S01]  /*100f0*/  R2UR UR60, R74 ;  /* 0x000000004a3c72ca */ /* 0x000fe200000e0000 */
[----:B------:R-:W-:Y:S01]  /*10100*/  VIADD R74, R148, 0x342 ;  /* 0x00000342944a7836 */ /* 0x000fe20000000000 */
[----:B------:R-:W-:-:S02]  /*10110*/  WARPGROUP.DEPBAR.LE gsb0, 0x0 ;  /* 0x00008000000079c5 */ /* 0x000fc40000010000 */
[----:B------:R-:W-:-:S06]  /*10120*/  WARPGROUP.ARRIVE ;  /* 0x00000000000079c5 */ /* 0x000fcc0000000000 */
[----:B------:R-:W-:Y:S01]  /*10130*/  HGMMA.64x16x16.F32.BF16 R112, gdesc[UR4], RZ, !UPT, gsb0 ;  /* 0x00200000047079f0 */ /* 0x000fe2000c0018ff */
[----:B------:R-:W-:Y:S01]  /*10140*/  R2UR UR7, R75 ;  /* 0x000000004b0772ca */ /* 0x000fe200000e0000 */
[----:B------:R-:W-:Y:S01]  /*10150*/  IMAD.MOV.U32 R75, RZ, RZ, -0x7fffffe0 ;  /* 0x80000020ff4b7424 */ /* 0x000fe200078e00ff */
[----:B------:R-:W-:Y:S01]  /*10160*/  R2UR UR6, R76 ;  /* 0x000000004c0672ca */ /* 0x000fe200000e0000 */
[----:B------:R-:W-:Y:S01]  /*10170*/  VIADD R76, R148, 0x382 ;  /* 0x00000382944c7836 */ /* 0x000fe20000000000 */
[----:B------:R-:W-:Y:S02]  /*10180*/  R2UR UR4, R2 ;  /* 0x00000000020472ca */ /* 0x000fe400000e0000 */
[----:B------:R-:W-:Y:S02]  /*10190*/  R2UR UR5, R3 ;  /* 0x00000000030572ca */ /* 0x000fe400000e0000 */
[----:B------:R-:W-:Y:S01]  /*101a0*/  R2UR UR61, R75 ;  /* 0x000000004b3d72ca */ /* 0x000fe200000e0000 */
[----:B------:R-:W-:Y:S01]  /*101b0*/  IMAD.MOV.U32 R75, RZ, RZ, -0x7fffffe0 ;  /* 0x80000020ff4b7424 */ /* 0x000fe200078e00ff */
[----:B------:R-:W-:-:S02]  /*101c0*/  WARPGROUP.DEPBAR.LE gsb0, 0x0 ;  /* 0x00008000000079c5 */ /* 0x000fc40000010000 */
[----:B------:R-:W-:-:S06]  /*101d0*/  WARPGROUP.ARRIVE ;  /* 0x00000000000079c5 */ /* 0x000fcc0000000000 */
[----:B------:R-:W-:Y:S01]  /*101e0*/  HGMMA.64x16x16.F32.BF16 R104, gdesc[UR52], RZ, !UPT, gsb0 ;  /* 0x00200000346879f0 */ /* 0x000fe2000c0018ff */
[----:B------:R-:W-:Y:S01]  /*101f0*/  UMOV UR54, UR8 ;  /* 0x0000000800367c82 */ /* 0x000fe20008000000 */
[----:B------:R-:W-:Y:S01]  /*10200*/  UMOV UR55, UR9 ;  /* 0x0000000900377c82 */ /* 0x000fe20008000000 */
[----:B------:R-:W-:Y:S01]  /*10210*/  R2UR UR8, R2 ;  /* 0x00000000020872ca */ /* 0x000fe200000e0000 */
[----:B------:R-:W-:Y:S01]  /*10220*/  UMOV UR52, UR16 ;  /* 0x0000001000347c82 */ /* 0x000fe20008000000 */
[----:B------:R-:W-:Y:S01]  /*10230*/  R2UR UR9, R3 ;  /* 0x00000000030972ca */ /* 0x000fe200000e0000 */
[----:B------:R-:W-:Y:S01]  /*10240*/  UMOV UR53, UR17 ;  /* 0x0000001100357c82 */ /* 0x000fe20008000000 */
[C---:B------:R-:W-:Y:S02]  /*10250*/  R2UR UR16, R8.reuse ;  /* 0x00000000081072ca */ /* 0x040fe400000e0000 */
[----:B------:R-:W-:Y:S02]  /*10260*/  R2UR UR17, R9 ;  /* 0x00000000091172ca */ /* 0x000fe400000e0000 */
[----:B------:R-:W-:Y:S01]  /*10270*/  MOV R28, UR55 ;  /* 0x00000037001c7c02 */ /* 0x000fe20008000f00 */
[----:B------:R-:W-:Y:S01]  /*10280*/  UMOV UR55, UR25 ;  /* 0x0000001900377c82 */ /* 0x000fe20008000000 */
[----:B------:R-:W-:Y:S01]  /*10290*/  MOV R27, UR54 ;  /* 0x00000036001b7c02 */ /* 0x000fe20008000f00 */
[----:B------:R-:W-:Y:S01]  /*102a0*/  UMOV UR54, UR24 ;  /* 0x0000001800367c82 */ /* 0x000fe20008000000 */
[----:B------:R-:W-:-:S02]  /*102b0*/  R2UR UR24, R8 ;  /* 0x00000000081872ca */ /* 0x000fc400000e0000 */
[----:B------:R-:W-:Y:S01]  /*102c0*/  R2UR UR25, R9 ;  /* 0x00000000091972ca */ /* 0x000fe200000e0000 */
[----:B------:R-:W-:Y:S02]  /*102d0*/  WARPGROUP.DEPBAR.LE gsb0, 0x0 ;  /* 0x00008000000079c5 */ /* 0x000fe40000010000 */
[----:B------:R-:W-:-:S06]  /*102e0*/  WARPGROUP.ARRIVE ;  /* 0x00000000000079c5 */ /* 0x000fcc0000000000 */
[----:B------:R-:W-:Y:S01]  /*102f0*/  HGMMA.64x16x16.F32.BF16 R96, gdesc[UR56], RZ, !UPT, gsb0 ;  /* 0x00200000386079f0 */ /* 0x000fe2000c0018ff */
[----:B------:R-:W-:Y:S01]  /*10300*/  UMOV UR58, UR12 ;  /* 0x0000000c003a7c82 */ /* 0x000fe20008000000 */
[----:B------:R-:W-:Y:S01]  /*10310*/  UMOV UR59, UR13 ;  /* 0x0000000d003b7c82 */ /* 0x000fe20008000000 */
[----:B------:R-:W-:Y:S01]  /*10320*/  R2UR UR56, R72 ;  /* 0x00000000483872ca */ /* 0x000fe200000e0000 */
[----:B------:R-:W-:Y:S01]  /*10330*/  VIADD R72, R148, 0x3c2 ;  /* 0x000003c294487836 */ /* 0x000fe20000000000 */
[----:B------:R-:W-:Y:S01]  /*10340*/  R2UR UR57, R73 ;  /* 0x00000000493972ca */ /* 0x000fe200000e0000 */
[----:B------:R-:W-:Y:S01]  /*10350*/  IMAD.MOV.U32 R73, RZ, RZ, -0x7fffffe0 ;  /* 0x80000020ff497424 */ /* 0x000fe200078e00ff */
[----:B------:R-:W-:Y:S02]  /*10360*/  R2UR UR12, R2 ;  /* 0x00000000020c72ca */ /* 0x000fe400000e0000 */
[----:B------:R-:W-:Y:S01]  /*10370*/  R2UR UR13, R3 ;  /* 0x00000000030d72ca */ /* 0x000fe200000e0000 */
[----:B------:R-:W-:-:S02]  /*10380*/  WARPGROUP.DEPBAR.LE gsb0, 0x0 ;  /* 0x00008000000079c5 */ /* 0x000fc40000010000 */
[----:B------:R-:W-:-:S06]  /*10390*/  WARPGROUP.ARRIVE ;  /* 0x00000000000079c5 */ /* 0x000fcc0000000000 */
[----:B------:R-:W-:Y:S01]  /*103a0*/  HGMMA.64x16x16.F32.BF16 R88, gdesc[UR4], RZ, !UPT, gsb0 ;  /* 0x00200000045879f0 */ /* 0x000fe2000c0018ff */
[----:B------:R-:W-:Y:S02]  /*103b0*/  R2UR UR4, R74 ;  /* 0x000000004a0472ca */ /* 0x000fe400000e0000 */
[----:B------:R-:W-:Y:S02]  /*103c0*/  R2UR UR5, R75 ;  /* 0x000000004b0572ca */ /* 0x000fe400000e0000 */
[----:B------:R-:W-:Y:S02]  /*103d0*/  R2UR UR6, R76 ;  /* 0x000000004c0672ca */ /* 0x000fe400000e0000 */
[----:B------:R-:W-:-:S11]  /*103e0*/  R2UR UR7, R77 ;  /* 0x000000004d0772ca */ /* 0x000fd600000e0000 */
[----:B------:R-:W-:Y:S01]  /*103f0*/  MOV R19, UR6 ;  /* 0x0000000600137c02 */ /* 0x000fe20008000f00 */
[----:B------:R-:W-:Y:S01]  /*10400*/  UMOV UR6, UR20 ;  /* 0x0000001400067c82 */ /* 0x000fe20008000000 */
[----:B------:R-:W-:Y:S01]  /*10410*/  MOV R24, UR7 ;  /* 0x0000000700187c02 */ /* 0x000fe20008000f00 */
[----:B------:R-:W-:Y:S01]  /*10420*/  UMOV UR7, UR21 ;  /* 0x0000001500077c82 */ /* 0x000fe20008000000 */
[----:B------:R-:W-:Y:S02]  /*10430*/  R2UR UR20, R8 ;  /* 0x00000000081472ca */ /* 0x000fe400000e0000 */
[----:B------:R-:W-:Y:S01]  /*10440*/  R2UR UR21, R9 ;  /* 0x00000000091572ca */ /* 0x000fe200000e0000 */
[----:B------:R-:W-:Y:S02]  /*10450*/  WARPGROUP.DEPBAR.LE gsb0, 0x0 ;  /* 0x00008000000079c5 */ /* 0x000fe40000010000 */
[----:B------:R-:W-:-:S06]  /*10460*/  WARPGROUP.ARRIVE ;  /* 0x00000000000079c5 */ /* 0x000fcc0000000000 */
[----:B------:R-:W-:Y:S01]  /*10470*/  HGMMA.64x16x16.F32.BF16 R80, gdesc[UR8], RZ, !UPT, gsb0 ;  /* 0x00200000085079f0 */ /* 0x000fe2000c0018ff */
[----:B------:R-:W-:Y:S01]  /*10480*/  R2UR UR10, R72 ;  /* 0x00000000480a72ca */ /* 0x000fe200000e0000 */
[----:B------:R-:W-:Y:S01]  /*10490*/  UMOV UR8, UR32 ;  /* 0x0000002000087c82 */ /* 0x000fe20008000000 */
[----:B------:R-:W-:Y:S01]  /*104a0*/  R2UR UR11, R73 ;  /* 0x00000000490b72ca */ /* 0x000fe200000e0000 */
[----:B------:R-:W-:Y:S01]  /*104b0*/  UMOV UR9, UR33 ;  /* 0x0000002100097c82 */ /* 0x000fe20008000000 */
[----:B------:R-:W-:Y:S02]  /*104c0*/  R2UR UR32, R8 ;  /* 0x00000000082072ca */ /* 0x000fe400000e0000 */
[----:B------:R-:W-:-:S07]  /*104d0*/  R2UR UR33, R9 ;  /* 0x00000000092172ca */ /* 0x000fce00000e0000 */
        /* <DEDUP_REMOVED lines=10> */
[----:B------:R-:W-:Y:S01]  /*10580*/  VIADD R150, R148, 0x442 ;  /* 0x0000044294967836 */ /* 0x000fe20000000000 */
[----:B------:R-:W-:Y:S01]  /*10590*/  R2UR UR15, R151 ;  /* 0x00000000970f72ca */ /* 0x000fe200000e0000 */
[----:B------:R-:W-:Y:S01]  /*105a0*/  IMAD.MOV.U32 R151, RZ, RZ, -0x7fffffe0 ;  /* 0x80000020ff977424 */ /* 0x000fe200078e00ff */
[----:B------:R-:W-:Y:S02]  /*105b0*/  WARPGROUP.DEPBAR.LE gsb0, 0x0 ;  /* 0x00008000000079c5 */ /* 0x000fe40000010000 */
[----:B------:R-:W-:-:S06]  /*105c0*/  WARPGROUP.ARRIVE ;  /* 0x00000000000079c5 */ /* 0x000fcc0000000000 */
[----:B------:R-:W-:Y:S01]  /*105d0*/  HGMMA.64x16x16.F32.BF16 R136, gdesc[UR16], R136, gsb0 ;  /* 0x00200000108879f0 */ /* 0x000fe20008001888 */
[----:B------:R-:W-:Y:S01]  /*105e0*/  R2UR UR18, R150 ;  /* 0x00000000961272ca */ /* 0x000fe200000e0000 */
[----:B------:R-:W-:Y:S01]  /*105f0*/  VIADD R150, R148, 0x480 ;  /* 0x0000048094967836 */ /* 0x000fe20000000000 */
[----:B------:R-:W-:Y:S01]  /*10600*/  R2UR UR19, R151 ;  /* 0x00000000971372ca */ /* 0x000fe200000e0000 */
[----:B------:R-:W-:Y:S01]  /*10610*/  IMAD.MOV.U32 R151, RZ, RZ, -0x7fffffe0 ;  /* 0x80000020ff977424 */ /* 0x000fe200078e00ff */
[----:B------:R-:W-:Y:S02]  /*10620*/  WARPGROUP.DEPBAR.LE gsb0, 0x0 ;  /* 0x00008000000079c5 */ /* 0x000fe40000010000 */
[----:B------:R-:W-:-:S06]  /*10630*/  WARPGROUP.ARRIVE ;  /* 0x00000000000079c5 */ /* 0x000fcc0000000000 */
[----:B------:R-:W-:Y:S01]  /*10640*/  HGMMA.64x16x16.F32.BF16 R128, gdesc[UR20], R128, gsb0 ;  /* 0x00200000148079f0 */ /* 0x000fe20008001880 */
[----:B------:R-:W-:Y:S02]  /*10650*/  R2UR UR22, R150 ;  /* 0x00000000961672ca */ /* 0x000fe400000e0000 */
[----:B------:R-:W-:Y:S02]  /*10660*/  R2UR UR23, R151 ;  /* 0x00000000971772ca */ /* 0x000fe400000e0000 */
[----:B------:R-:W-:Y:S02]  /*10670*/  R2UR UR20, R12 ;  /* 0x000000000c1472ca */ /* 0x000fe400000e0000 */
[----:B------:R-:W-:-:S07]  /*10680*/  R2UR UR21, R13 ;  /* 0x000000000d1572ca */ /* 0x000fce00000e0000 */
[----:B---3--:R-:W-:Y:S01]  /*10690*/  MOV R0, UR22 ;  /* 0x0000001600007c02 */ /* 0x008fe20008000f00 */
[----:B------:R-:W-:Y:S01]  /*106a0*/  UMOV UR22, UR8 ;  /* 0x0000000800167c82 */ /* 0x000fe20008000000 */
[----:B------:R-:W-:Y:S01]  /*106b0*/  MOV R16, UR23 ;  /* 0x0000001700107c02 */ /* 0x000fe20008000f00 */
[----:B------:R-:W-:Y:S01]  /*106c0*/  UMOV UR23, UR9 ;  /* 0x0000000900177c82 */ /* 0x000fe20008000000 */
[----:B------:R-:W-:Y:S02]  /*106d0*/  R2UR UR8, R12 ;  /* 0x000000000c0872ca */ /* 0x000fe400000e0000 */
[----:B------:R-:W-:Y:S01]  /*106e0*/  R2UR UR9, R13 ;  /* 0x000000000d0972ca */ /* 0x000fe200000e0000 */
        /* <DEDUP_REMOVED lines=15> */
[----:B------:R-:W-:Y:S01]  /*107e0*/  R2UR UR40, R12 ;  /* 0x000000000c2872ca */ /* 0x000fe200000e0000 */
[----:B------:R-:W-:Y:S01]  /*107f0*/  UMOV UR42, UR6 ;  /* 0x00000006002a7c82 */ /* 0x000fe20008000000 */
[----:B------:R-:W-:Y:S01]  /*10800*/  R2UR UR41, R13 ;  /* 0x000000000d2972ca */ /* 0x000fe200000e0000 */
[----:B------:R-:W-:Y:S01]  /*10810*/  UMOV UR43, UR7 ;  /* 0x00000007002b7c82 */ /* 0x000fe20008000000 */
[----:B------:R-:W-:Y:S02]  /*10820*/  R2UR UR6, R20 ;  /* 0x00000000140672ca */ /* 0x000fe400000e0000 */
[----:B------:R-:W-:Y:S01]  /*10830*/  R2UR UR7, R21 ;  /* 0x00000000150772ca */ /* 0x000fe200000e0000 */
[----:B------:R-:W-:Y:S01]  /*10840*/  IMAD.MOV.U32 R21, RZ, RZ, R17 ;  /* 0x000000ffff157224 */ /* 0x000fe200078e0011 */
[----:B------:R-:W-:Y:S02]  /*10850*/  WARPGROUP.DEPBAR.LE gsb0, 0x0 ;  /* 0x00008000000079c5 */ /* 0x000fe40000010000 */
[----:B------:R-:W-:-:S06]  /*10860*/  WARPGROUP.ARRIVE ;  /* 0x00000000000079c5 */ /* 0x000fcc0000000000 */
[----:B------:R-:W-:Y:S01]  /*10870*/  HGMMA.64x16x16.F32.BF16 R80, gdesc[UR44], R80, gsb0 ;  /* 0x002000002c5079f0 */ /* 0x000fe20008001850 */
[----:B------:R-:W-:Y:S01]  /*10880*/  UMOV UR46, UR52 ;  /* 0x00000034002e7c82 */ /* 0x000fe20008000000 */
[----:B------:R-:W-:Y:S01]  /*10890*/  UMOV UR47, UR53 ;  /* 0x00000035002f7c82 */ /* 0x000fe20008000000 */
[----:B------:R-:W-:Y:S02]  /*108a0*/  R2UR UR52, R12 ;  /* 0x000000000c3472ca */ /* 0x000fe400000e0000 */
[----:B------:R-:W-:Y:S01]  /*108b0*/  R2UR UR53, R13 ;  /* 0x000000000d3572ca */ /* 0x000fe200000e0000 */
[----:B------:R-:W-:Y:S02]  /*108c0*/  WARPGROUP.DEPBAR.LE gsb0, 0x0 ;  /* 0x00008000000079c5 */ /* 0x000fe40000010000 */
[----:B------:R-:W-:-:S06]  /*108d0*/  WARPGROUP.ARRIVE ;  /* 0x00000000000079c5 */ /* 0x000fcc0000000000 */
[----:B------:R-:W-:Y:S01]  /*108e0*/  HGMMA.64x16x16.F32.BF16 R72, gdesc[UR48], R72, gsb0 ;  /* 0x00200000304879f0 */ /* 0x000fe20008001848 */
[----:B------:R-:W-:Y:S01]  /*108f0*/  R2UR UR50, R14 ;  /* 0x000000000e3272ca */ /* 0x000fe200000e0000 */
[----:B------:R-:W-:Y:S01]  /*10900*/  VIADD R14, R148, 0x4c0 ;  /* 0x000004c0940e7836 */ /* 0x000fe20000000000 */
[----:B------:R-:W-:Y:S01]  /*10910*/  R2UR UR51, R15 ;  /* 0x000000000f3372ca */ /* 0x000fe200000e0000 */
[----:B------:R-:W-:Y:S01]  /*10920*/  IMAD.MOV.U32 R15, RZ, RZ, -0x7fffffe0 ;  /* 0x80000020ff0f7424 */ /* 0x000fe200078e00ff */
[C---:B------:R-:W-:Y:S02]  /*10930*/  R2UR UR48, R12.reuse ;  /* 0x000000000c3072ca */ /* 0x040fe400000e0000 */
[C---:B------:R-:W-:Y:S02]  /*10940*/  R2UR UR49, R13.reuse ;  /* 0x000000000d3172ca */ /* 0x040fe400000e0000 */
[----:B------:R-:W-:Y:S02]  /*10950*/  R2UR UR44, R12 ;  /* 0x000000000c2c72ca */ /* 0x000fe400000e0000 */
[----:B------:R-:W-:-:S02]  /*10960*/  R2UR UR45, R13 ;  /* 0x000000000d2d72ca */ /* 0x000fc400000e0000 */
[----:B------:R-:W-:Y:S01]  /*10970*/  R2UR UR26, R14 ;  /* 0x000000000e1a72ca */ /* 0x000fe200000e0000 */
[----:B------:R-:W-:Y:S01]  /*10980*/  VIADD R14, R148, 0x500 ;  /* 0x00000500940e7836 */ /* 0x000fe20000000000 */
[----:B------:R-:W-:Y:S01]  /*10990*/  R2UR UR27, R15 ;  /* 0x000000000f1b72ca */ /* 0x000fe200000e0000 */
[----:B------:R-:W-:-:S03]  /*109a0*/  IMAD.MOV.U32 R15, RZ, RZ, -0x7fffffe0 ;  /* 0x80000020ff0f7424 */ /* 0x000fc600078e00ff */
[----:B------:R-:W-:Y:S01]  /*109b0*/  R2UR UR30, R14 ;  /* 0x000000000e1e72ca */ /* 0x000fe200000e0000 */
[----:B------:R-:W-:Y:S01]  /*109c0*/  VIADD R14, R148, 0x540 ;  /* 0x00000540940e7836 */ /* 0x000fe20000000000 */
[----:B------:R-:W-:Y:S01]  /*109d0*/  R2UR UR31, R15 ;  /* 0x000000000f1f72ca */ /* 0x000fe200000e0000 */
[----:B------:R-:W-:-:S03]  /*109e0*/  IMAD.MOV.U32 R15, RZ, RZ, -0x7fffffe0 ;  /* 0x80000020ff0f7424 */ /* 0x000fc600078e00ff */
[----:B------:R-:W-:Y:S01]  /*109f0*/  R2UR UR34, R14 ;  /* 0x000000000e2272ca */ /* 0x000fe200000e0000 */
[----:B------:R-:W-:Y:S01]  /*10a00*/  VIADD R14, R148, 0x580 ;  /* 0x00000580940e7836 */ /* 0x000fe20000000000 */
[----:B------:R-:W-:Y:S01]  /*10a10*/  MOV R17, UR26 ;  /* 0x0000001a00117c02 */ /* 0x000fe20008000f00 */
[----:B------:R-:W-:Y:S01]  /*10a20*/  UMOV UR26, UR56 ;  /* 0x00000038001a7c82 */ /* 0x000fe20008000000 */
[----:B------:R-:W-:Y:S01]  /*10a30*/  MOV R18, UR27 ;  /* 0x0000001b00127c02 */ /* 0x000fe20008000f00 */
[----:B------:R-:W-:Y:S01]  /*10a40*/  UMOV UR27, UR57 ;  /* 0x00000039001b7c82 */ /* 0x000fe20008000000 */
[----:B------:R-:W-:Y:S02]  /*10a50*/  WARPGROUP.DEPBAR.LE gsb0, 0x0 ;  /* 0x00008000000079c5 */ /* 0x000fe40000010000 */
[----:B------:R-:W-:Y:S01]  /*10a60*/  WARPGROUP.ARRIVE ;  /* 0x00000000000079c5 */ /* 0x000fe20000000000 */
[----:B------:R-:W-:Y:S01]  /*10a70*/  R2UR UR35, R15 ;  /* 0x000000000f2372ca */ /* 0x000fe200000e0000 */
[----:B------:R-:W-:Y:S01]  /*10a80*/  IMAD.MOV.U32 R15, RZ, RZ, -0x7fffffe0 ;  /* 0x80000020ff0f7424 */ /* 0x000fe200078e00ff */
[----:B------:R-:W-:Y:S01]  /*10a90*/  R2UR UR38, R14 ;  /* 0x000000000e2672ca */ /* 0x000fe200000e0000 */
[----:B------:R-:W-:Y:S01]  /*10aa0*/  IMAD.MOV.U32 R14, RZ, RZ, R21 ;  /* 0x000000ffff0e7224 */ /* 0x000fe200078e0015 */
[----:B------:R-:W-:Y:S01]  /*10ab0*/  R2UR UR36, R10 ;  /* 0x000000000a2472ca */ /* 0x000fe200000e0000 */
[----:B------:R-:W-:Y:S01]  /*10ac0*/  HGMMA.64x16x16.F32.BF16 R136, gdesc[UR20], R136, gsb0 ;  /* 0x00200000148879f0 */ /* 0x000fe20008001888 */
[----:B------:R-:W-:Y:S01]  /*10ad0*/  UMOV UR22, UR4 ;  /* 0x0000000400167c82 */ /* 0x000fe20008000000 */
[----:B------:R-:W-:Y:S01]  /*10ae0*/  UMOV UR23, UR5 ;  /* 0x0000000500177c82 */ /* 0x000fe20008000000 */
[----:B------:R-:W-:-:S02]  /*10af0*/  R2UR UR56, R12 ;  /* 0x000000000c3872ca */ /* 0x000fc400000e0000 */
[----:B------:R-:W-:Y:S02]  /*10b00*/  R2UR UR57, R13 ;  /* 0x000000000d3972ca */ /* 0x000fe400000e0000 */
[----:B------:R-:W-:Y:S02]  /*10b10*/  R2UR UR39, R15 ;  /* 0x000000000f2772ca */ /* 0x000fe400000e0000 */
[----:B------:R-:W-:Y:S02]  /*10b20*/  R2UR UR37, R11 ;  /* 0x000000000b2572ca */ /* 0x000fe400000e0000 */
[----:B------:R-:W-:Y:S02]  /*10b30*/  MOV R20, UR38 ;  /* 0x0000002600147c02 */ /* 0x000fe40008000f00 */
[----:B------:R-:W-:Y:S02]  /*10b40*/  MOV R150, UR35 ;  /* 0x0000002300967c02 */ /* 0x000fe40008000f00 */
[----:B------:R-:W-:-:S02]  /*10b50*/  MOV R149, UR34 ;  /* 0x0000002200957c02 */ /* 0x000fc40008000f00 */
[C---:B------:R-:W-:Y:S02]  /*10b60*/  R2UR UR32, R10.reuse ;  /* 0x000000000a2072ca */ /* 0x040fe400000e0000 */
[C---:B------:R-:W-:Y:S02]  /*10b70*/  R2UR UR33, R11.reuse ;  /* 0x000000000b2172ca */ /* 0x040fe400000e0000 */
[----:B------:R-:W-:Y:S02]  /*10b80*/  R2UR UR28, R10 ;  /* 0x000000000a1c72ca */ /* 0x000fe400000e0000 */
[----:B------:R-:W-:Y:S02]  /*10b90*/  R2UR UR29, R11 ;  /* 0x000000000b1d72ca */ /* 0x000fe400000e0000 */
[----:B------:R-:W-:Y:S01]  /*10ba0*/  MOV R157, UR31 ;  /* 0x0000001f009d7c02 */ /* 0x000fe20008000f00 */
[----:B------:R-:W-:Y:S01]  /*10bb0*/  UMOV UR31, UR61 ;  /* 0x0000003d001f7c82 */ /* 0x000fe20008000000 */
[----:B------:R-:W-:Y:S01]  /*10bc0*/  MOV R151, UR30 ;  /* 0x0000001e00977c02 */ /* 0x000fe20008000f00 */
[----:B------:R-:W-:Y:S01]  /*10bd0*/  UMOV UR30, UR60 ;  /* 0x0000003c001e7c82 */ /* 0x000fe20008000000 */
[----:B------:R-:W-:-:S02]  /*10be0*/  WARPGROUP.DEPBAR.LE gsb0, 0x0 ;  /* 0x00008000000079c5 */ /* 0x000fc40000010000 */
[----:B------:R-:W-:Y:S01]  /*10bf0*/  WARPGROUP.ARRIVE ;  /* 0x00000000000079c5 */ /* 0x000fe20000000000 */
[----:B------:R-:W-:Y:S02]  /*10c00*/  R2UR UR4, R12 ;  /* 0x000000000c0472ca */ /* 0x000fe400000e0000 */
[----:B------:R-:W-:Y:S02]  /*10c10*/  R2UR UR5, R13 ;  /* 0x000000000d0572ca */ /* 0x000fe400000e0000 */
[----:B------:R-:W-:Y:S01]  /*10c20*/  MOV R21, UR39 ;  /* 0x0000002700157c02 */ /* 0x000fe20008000f00 */
[----:B------:R-:W-:Y:S01]  /*10c30*/  HGMMA.64x16x16.F32.BF16 R128, gdesc[UR52], R128, gsb0 ;  /* 0x00200000348079f0 */ /* 0x000fe20008001880 */
[----:B------:R-:W-:Y:S02]  /*10c40*/  R2UR UR38, R22 ;  /* 0x00000000162672ca */ /* 0x000fe400000e0000 */
[----:B------:R-:W-:Y:S02]  /*10c50*/  R2UR UR39, R23 ;  /* 0x00000000172772ca */ /* 0x000fe400000e0000 */
[----:B------:R-:W-:-:S02]  /*10c60*/  R2UR UR34, R146 ;  /* 0x00000000922272ca */ /* 0x000fc400000e0000 */
[----:B------:R-:W-:Y:S02]  /*10c70*/  R2UR UR35, R147 ;  /* 0x00000000932372ca */ /* 0x000fe400000e0000 */
[C---:B------:R-:W-:Y:S02]  /*10c80*/  R2UR UR24, R10.reuse ;  /* 0x000000000a1872ca */ /* 0x040fe400000e0000 */
[C---:B------:R-:W-:Y:S02]  /*10c90*/  R2UR UR25, R11.reuse ;  /* 0x000000000b1972ca */ /* 0x040fe400000e0000 */
[C---:B------:R-:W-:Y:S02]  /*10ca0*/  R2UR UR20, R10.reuse ;  /* 0x000000000a1472ca */ /* 0x040fe400000e0000 */
[----:B------:R-:W-:Y:S02]  /*10cb0*/  R2UR UR21, R11 ;  /* 0x000000000b1572ca */ /* 0x000fe400000e0000 */
[----:B------:R-:W-:-:S02]  /*10cc0*/  R2UR UR12, R10 ;  /* 0x000000000a0c72ca */ /* 0x000fc400000e0000 */
[C---:B------:R-:W-:Y:S02]  /*10cd0*/  R2UR UR13, R11.reuse ;  /* 0x000000000b0d72ca */ /* 0x040fe400000e0000 */
[----:B------:R-:W-:Y:S02]  /*10ce0*/  R2UR UR16, R10 ;  /* 0x000000000a1072ca */ /* 0x000fe400000e0000 */
[----:B------:R-:W-:Y:S01]  /*10cf0*/  R2UR UR17, R11 ;  /* 0x000000000b1172ca */ /* 0x000fe200000e0000 */
[----:B------:R-:W-:Y:S01]  /*10d00*/  IMAD.MOV.U32 R15, RZ, RZ, -0x7fffffe0 ;  /* 0x80000020ff0f7424 */ /* 0x000fe200078e00ff */
[----:B------:R-:W-:Y:S02]  /*10d10*/  R2UR UR61, R14 ;  /* 0x000000000e3d72ca */ /* 0x000fe400000e0000 */
[----:B------:R-:W-:Y:S01]  /*10d20*/  R2UR UR60, R29 ;  /* 0x000000001d3c72ca */ /* 0x000fe200000e0000 */
[----:B------:R-:W-:Y:S02]  /*10d30*/  WARPGROUP.DEPBAR.LE gsb0, 0x0 ;  /* 0x00008000000079c5 */ /* 0x000fe40000010000 */
[----:B------:R-:W-:Y:S01]  /*10d40*/  WARPGROUP.ARRIVE ;  /* 0x00000000000079c5 */ /* 0x000fe20000000000 */
[----:B------:R-:W-:-:S02]  /*10d50*/  R2UR UR55, R28 ;  /* 0x000000001c3772ca */ /* 0x000fc400000e0000 */
[----:B------:R-:W-:Y:S02]  /*10d60*/  R2UR UR54, R27 ;  /* 0x000000001b3672ca */ /* 0x000fe400000e0000 */
[----:B------:R-:W-:Y:S01]  /*10d70*/  R2UR UR52, R12 ;  /* 0x000000000c3472ca */ /* 0x000fe200000e0000 */
[----:B------:R-:W-:Y:S01]  /*10d80*/  HGMMA.64x16x16.F32.BF16 R120, gdesc[UR40], R120, gsb0 ;  /* 0x00200000287879f0 */ /* 0x000fe20008001878 */
[----:B------:R-:W-:Y:S01]  /*10d90*/  R2UR UR53, R13 ;  /* 0x000000000d3572ca */ /* 0x000fe200000e0000 */
[----:B------:R-:W-:Y:S01]  /*10da0*/  VIADD R14, R148, 0x5c0 ;  /* 0x000005c0940e7836 */ /* 0x000fe20000000000 */
[----:B------:R0:W5:Y:S01]  /*10db0*/  LDL.LU R29, [R1+0xe4] ;  /* 0x0000e400011d7983 */ /* 0x0001620000300800 */
[----:B------:R-:W-:Y:S02]  /*10dc0*/  WARPGROUP.DEPBAR.LE gsb0, 0x0 ;  /* 0x00008000000079c5 */ /* 0x000fe40000010000 */
[----:B------:R-:W-:Y:S01]  /*10dd0*/  WARPGROUP.ARRIVE ;  /* 0x00000000000079c5 */ /* 0x000fe20000000000 */
[----:B------:R-:W-:Y:S01]  /*10de0*/  R2UR UR42, R14 ;  /* 0x000000000e2a72ca */ /* 0x000fe200000e0000 */
[----:B------:R0:W5:Y:S04]  /*10df0*/  LDL.LU R28, [R1+0xe0] ;  /* 0x0000e000011c7983 */ /* 0x0001680000300800 */
[----:B------:R-:W-:Y:S01]  /*10e00*/  HGMMA.64x16x16.F32.BF16 R112, gdesc[UR8], R112, gsb0 ;  /* 0x00200000087079f0 */ /* 0x000fe20008001870 */
[----:B------:R-:W-:-:S02]  /*10e10*/  R2UR UR43, R15 ;  /* 0x000000000f2b72ca */ /* 0x000fc400000e0000 */
[----:B------:R-:W-:Y:S02]  /*10e20*/  R2UR UR40, R6 ;  /* 0x00000000062872ca */ /* 0x000fe400000e0000 */
[----:B------:R-:W-:Y:S01]  /*10e30*/  R2UR UR41, R7 ;  /* 0x00000000072972ca */ /* 0x000fe200000e0000 */
[----:B------:R-:W-:Y:S01]  /*10e40*/  VIADD R14, R148, 0x600 ;  /* 0x00000600940e7836 */ /* 0x000fe20000000000 */
[----:B------:R0:W5:Y:S01]  /*10e50*/  LDL.LU R27, [R1+0xdc] ;  /* 0x0000dc00011b7983 */ /* 0x0001620000300800 */
[----:B------:R-:W-:Y:S01]  /*10e60*/  R2UR UR11, R26 ;  /* 0x000000001a0b72ca */ /* 0x000fe200000e0000 */
[----:B------:R-:W-:Y:S02]  /*10e70*/  WARPGROUP.DEPBAR.LE gsb0, 0x0 ;  /* 0x00008000000079c5 */ /* 0x000fe40000010000 */
[----:B------:R-:W-:Y:S01]  /*10e80*/  WARPGROUP.ARRIVE ;  /* 0x00000000000079c5 */ /* 0x000fe20000000000 */
[----:B------:R-:W-:Y:S02]  /*10e90*/  R2UR UR10, R25 ;  /* 0x00000000190a72ca */ /* 0x000fe400000e0000 */
[----:B------:R-:W-:-:S02]  /*10ea0*/  R2UR UR8, R10 ;  /* 0x000000000a0872ca */ /* 0x000fc400000e0000 */
[----:B------:R-:W-:Y:S01]  /*10eb0*/  R2UR UR9, R11 ;  /* 0x000000000b0972ca */ /* 0x000fe200000e0000 */
[----:B------:R-:W-:Y:S01]  /*10ec0*/  HGMMA.64x16x16.F32.BF16 R104, gdesc[UR4], R104, gsb0 ;  /* 0x00200000046879f0 */ /* 0x000fe20008001868 */
[----:B------:R-:W-:Y:S01]  /*10ed0*/  IMAD.MOV.U32 R15, RZ, RZ, -0x7fffffe0 ;  /* 0x80000020ff0f7424 */ /* 0x000fe200078e00ff */
[----:B------:R0:W5:Y:S01]  /*10ee0*/  LDL.LU R26, [R1+0xd8] ;  /* 0x0000d800011a7983 */ /* 0x0001620000300800 */
[----:B------:R-:W-:Y:S02]  /*10ef0*/  R2UR UR7, R24 ;  /* 0x00000000180772ca */ /* 0x000fe400000e0000 */
[----:B------:R-:W-:Y:S01]  /*10f00*/  R2UR UR6, R19 ;  /* 0x00000000130672ca */ /* 0x000fe200000e0000 */
[----:B------:R0:W5:Y:S01]  /*10f10*/  LDL.LU R25, [R1+0xd4] ;  /* 0x0000d40001197983 */ /* 0x0001620000300800 */
[----:B------:R-:W-:Y:S02]  /*10f20*/  R2UR UR4, R10 ;  /* 0x000000000a0472ca */ /* 0x000fe400000e0000 */
[----:B------:R-:W-:Y:S01]  /*10f30*/  R2UR UR5, R11 ;  /* 0x000000000b0572ca */ /* 0x000fe200000e0000 */
[----:B------:R0:W5:Y:S04]  /*10f40*/  LDL.LU R24, [R1+0xd0] ;  /* 0x0000d00001187983 */ /* 0x0001680000300800 */
[----:B------:R0:W5:Y:S01]  /*10f50*/  LDL.LU R19, [R1+0xcc] ;  /* 0x0000cc0001137983 */ /* 0x0001620000300800 */
[----:B------:R-:W-:-:S02]  /*10f60*/  WARPGROUP.DEPBAR.LE gsb0, 0x0 ;  /* 0x00008000000079c5 */ /* 0x000fc40000010000 */
        /* <DEDUP_REMOVED lines=38> */
[----:B------:R-:W-:Y:S02]  /*111d0*/  R2UR UR23, R16 ;  /* 0x00000000101772ca */ /* 0x000fe400000e0000 */
[----:B------:R-:W-:Y:S02]  /*111e0*/  R2UR UR22, R0 ;  /* 0x00000000001672ca */ /* 0x000fe400000e0000 */
[----:B------:R-:W-:Y:S02]  /*111f0*/  R2UR UR20, R6 ;  /* 0x00000000061472ca */ /* 0x000fe400000e0000 */
[----:B------:R-:W-:Y:S01]  /*11200*/  R2UR UR21, R7 ;  /* 0x00000000071572ca */ /* 0x000fe200000e0000 */
[----:B------:R-:W-:Y:S02]  /*11210*/  WARPGROUP.DEPBAR.LE gsb0, 0x0 ;  /* 0x00008000000079c5 */ /* 0x000fe40000010000 */
[----:B------:R-:W-:-:S10]  /*11220*/  WARPGROUP.ARRIVE ;  /* 0x00000000000079c5 */ /* 0x000fd40000000000 */
[----:B------:R-:W-:Y:S01]  /*11230*/  HGMMA.64x16x16.F32.BF16 R136, gdesc[UR20], R136, gsb0 ;  /* 0x00200000148879f0 */ /* 0x000fe20008001888 */
[----:B------:R-:W-:Y:S02]  /*11240*/  R2UR UR27, R18 ;  /* 0x00000000121b72ca */ /* 0x000fe400000e0000 */
[----:B------:R-:W-:Y:S01]  /*11250*/  R2UR UR26, R17 ;  /* 0x00000000111a72ca */ /* 0x000fe200000e0000 */
[----:B------:R0:W5:Y:S01]  /*11260*/  LDL.LU R18, [R1+0xc8] ;  /* 0x0000c80001127983 */ /* 0x0001620000300800 */
[C---:B------:R-:W-:Y:S02]  /*11270*/  R2UR UR24, R6.reuse ;  /* 0x00000000061872ca */ /* 0x040fe400000e0000 */
[----:B------:R-:W-:Y:S01]  /*11280*/  R2UR UR25, R7 ;  /* 0x00000000071972ca */ /* 0x000fe200000e0000 */
[----:B------:R0:W5:Y:S01]  /*11290*/  LDL.LU R17, [R1+0xc4] ;  /* 0x0000c40001117983 */ /* 0x0001620000300800 */
[----:B------:R-:W-:Y:S02]  /*112a0*/  R2UR UR31, R157 ;  /* 0x000000009d1f72ca */ /* 0x000fe400000e0000 */
[----:B------:R-:W-:Y:S01]  /*112b0*/  R2UR UR30, R151 ;  /* 0x00000000971e72ca */ /* 0x000fe200000e0000 */
[----:B------:R0:W5:Y:S01]  /*112c0*/  LDL.LU R16, [R1+0xc0] ;  /* 0x0000c00001107983 */ /* 0x0001620000300800 */
[----:B------:R-:W-:-:S02]  /*112d0*/  R2UR UR28, R6 ;  /* 0x00000000061c72ca */ /* 0x000fc400000e0000 */
[----:B------:R-:W-:Y:S01]  /*112e0*/  R2UR UR29, R7 ;  /* 0x00000000071d72ca */ /* 0x000fe200000e0000 */
[----:B------:R0:W5:Y:S01]  /*112f0*/  LDL.LU R0, [R1+0xbc] ;  /* 0x0000bc0001007983 */ /* 0x0001620000300800 */
        /* <DEDUP_REMOVED lines=14> */
[----:B------:R-:W-:Y:S02]  /*113e0*/  R2UR UR38, R20 ;  /* 0x00000000142672ca */ /* 0x000fe400000e0000 */
[----:B------:R-:W-:Y:S02]  /*113f0*/  R2UR UR36, R6 ;  /* 0x00000000062472ca */ /* 0x000fe400000e0000 */
[----:B------:R-:W-:Y:S01]  /*11400*/  R2UR UR37, R7 ;  /* 0x00000000072572ca */ /* 0x000fe200000e0000 */
[----:B------:R-:W-:Y:S02]  /*11410*/  WARPGROUP.DEPBAR.LE gsb0, 0x0 ;  /* 0x00008000000079c5 */ /* 0x000fe40000010000 */
[----:B------:R-:W-:-:S10]  /*11420*/  WARPGROUP.ARRIVE ;  /* 0x00000000000079c5 */ /* 0x000fd40000000000 */
        /* <DEDUP_REMOVED lines=109> */
[----:B------:R-:W-:Y:S03]  /*11b00*/  HGMMA.64x16x16.F32.BF16 R72, gdesc[UR32], R72, gsb0 ;  /* 0x00200000204879f0 */ /* 0x000fe60008001848 */
[----:B------:R-:W-:Y:S02]  /*11b10*/  WARPGROUP.DEPBAR.LE gsb0, 0x0 ;  /* 0x00008000000079c5 */ /* 0x000fe40000010000 */
[----:B0-----:R-:W-:Y:S05]  /*11b20*/  @P2 BRA `(.L_x_521) ;  /* 0x0000000000302947 */ /* 0x001fea0003800000 */
[----:B------:R-:W-:Y:S05]  /*11b30*/  @!P0 BRA `(.L_x_522) ;  /* 0x0000000000048947 */ /* 0x000fea0003800000 */
[----:B------:R-:W-:Y:S01]  /*11b40*/  BPT.TRAP 0x1 ;  /* 0x000000040000795c */ /* 0x000fe20000300000 */
.L_x_522:
[----:B------:R-:W-:Y:S01]  /*11b50*/  SHF.L.U32 R14, R156, 0x1f, RZ ;  /* 0x0000001f9c0e7819 */ /* 0x000fe200000006ff */
[----:B-----5:R-:W-:-:S04]  /*11b60*/  IMAD R15, R0, 0x8, R16 ;  /* 0x00000008000f7824 */ /* 0x020fc800078e0210 */
[----:B------:R0:W1:Y:S01]  /*11b70*/  SYNCS.PHASECHK.TRANS64.TRYWAIT P2, [R15+URZ+0x31c50], R14 ;  /* 0x031c500e0f0075a7 */ /* 0x000062000804017f */
[----:B------:R-:W-:Y:S05]  /*11b80*/  @!P0 BRA `(.L_x_523) ;  /* 0x0000000000048947 */ /* 0x000fea0003800000 */
[----:B------:R-:W-:Y:S01]  /*11b90*/  BPT.TRAP 0x1 ;  /* 0x000000040000795c */ /* 0x000fe20000300000 */
.L_x_523:
[----:B------:R-:W-:Y:S04]  /*11ba0*/  BSSY B0, `(.L_x_521) ;  /* 0x0000004000007945 */ /* 0x000fe80003800000 */
[----:B-1----:R-:W-:Y:S05]  /*11bb0*/  @P2 BRA `(.L_x_524) ;  /* 0x0000000000082947 */ /* 0x002fea0003800000 */
[----:B------:R-:W1:Y:S02]  /*11bc0*/  SYNCS.PHASECHK.TRANS64.TRYWAIT P2, [R15+URZ+0x31c50], R14 ;  /* 0x031c500e0f0075a7 */ /* 0x000e64000804017f */
[----:B-1----:R-:W-:Y:S05]  /*11bd0*/  @!P2 BRA `(.L_x_525) ;  /* 0x000000c80004a947 */ /* 0x002fea0003800000 */
.L_x_524:
[----:B------:R-:W-:Y:S05]  /*11be0*/  BSYNC B0 ;  /* 0x0000000000007941 */ /* 0x000fea0003800000 */
.L_x_521:
[----:B------:R-:W2:Y:S01]  /*11bf0*/  LDL.LU R22, [R1+0x34] ;  /* 0x0000340001167983 */ /* 0x000ea20000300800 */
[----:B01----:R-:W-:Y:S01]  /*11c00*/  FMNMX.FTZ R14, R136, R154, !PT ;  /* 0x0000009a880e7209 */ /* 0x003fe20007810000 */
[----:B------:R-:W-:Y:S05]  /*11c10*/  WARPSYNC.ALL ;  /* 0x0000000000007948 */ /* 0x000fea0003800000 */
[----:B------:R-:W-:Y:S01]  /*11c20*/  FMNMX.FTZ R14, R137, R14, !PT ;  /* 0x0000000e890e7209 */ /* 0x000fe20007810000 */
[----:B------:R-:W-:-:S03]  /*11c30*/  ULDC UR4, c[0x0][0x988] ;  /* 0x0002620000047ab9 */ /* 0x000fc60000000800 */
        /* <DEDUP_REMOVED lines=33> */
[----:B------:R-:W-:-:S05]  /*11e50*/  FMNMX.FTZ R14, R77, R14, !PT ;  /* 0x0000000e4d0e7209 */ /* 0x000fca0007810000 */
[----:B------:R-:W0:Y:S02]  /*11e60*/  SHFL.BFLY PT, R15, R14, 0x2, 0x1f ;  /* 0x0c401f000e0f7f89 */ /* 0x000e2400000e0000 */
[----:B0-----:R-:W-:-:S05]  /*11e70*/  FMNMX.FTZ R15, R14, R15, !PT ;  /* 0x0000000f0e0f7209 */ /* 0x001fca0007810000 */
[----:B------:R-:W0:Y:S02]  /*11e80*/  SHFL.BFLY PT, R14, R15, 0x1, 0x1f ;  /* 0x0c201f000f0e7f89 */ /* 0x000e2400000e0000 */
[----:B0-----:R-:W-:Y:S01]  /*11e90*/  FMNMX.FTZ R15, R15, R14, !PT ;  /* 0x0000000e0f0f7209 */ /* 0x001fe20007810000 */
[----:B------:R-:W-:-:S04]  /*11ea0*/  IMAD.U32 R14, RZ, RZ, UR4 ;  /* 0x00000004ff0e7e24 */ /* 0x000fc8000f8e00ff */
[C---:B------:R-:W-:Y:S01]  /*11eb0*/  FADD.FTZ R20, -R15.reuse, R154 ;  /* 0x0000009a0f147221 */ /* 0x040fe20000010100 */
[----:B------:R-:W-:-:S03]  /*11ec0*/  FMUL.FTZ R21, R15, R14 ;  /* 0x0000000e0f157220 */ /* 0x000fc60000410000 */
[-C--:B------:R-:W-:Y:S01]  /*11ed0*/  FMUL.FTZ R20, R20, R14.reuse ;  /* 0x0000000e14147220 */ /* 0x080fe20000410000 */
        /* <DEDUP_REMOVED lines=14> */
[----:B------:R0:W2:Y:S01]  /*11fc0*/  MUFU.EX2 R20, R136 ;  /* 0x0000008800147308 */ /* 0x0000a20000000800 */
        /* <DEDUP_REMOVED lines=8> */
[----:B0-----:R-:W3:Y:S01]  /*12050*/  LDL R136, [R1+0x78] ;  /* 0x0000780001887983 */ /* 0x001ee20000100800 */
        /* <DEDUP_REMOVED lines=15> */
[----:B------:R-:W-:Y:S01]  /*12150*/  FFMA.FTZ R88, R77, R14, -R21 ;  /* 0x0000000e4d587223 */ /* 0x000fe20000010815 */
[----:B------:R-:W-:Y:S01]  /*12160*/  MUFU.EX2 R141, R141 ;  /* 0x0000008d008d7308 */ /* 0x000fe20000000800 */
[----:B--2---:R-:W-:-:S07]  /*12170*/  FFMA.FTZ R21, R80, R22, R20 ;  /* 0x0000001650157223 */ /* 0x004fce0000010014 */
[----:B------:R-:W1:Y:S01]  /*12180*/  MUFU.EX2 R22, R140 ;  /* 0x0000008c00167308 */ /* 0x000e620000000800 */
[C---:B0-----:R-:W-:Y:S01]  /*12190*/  FADD.FTZ R21, R137.reuse, R21 ;  /* 0x0000001589157221 */ /* 0x041fe20000010000 */
[----:B------:R-:W-:-:S03]  /*121a0*/  F2FP.BF16.F32.PACK_AB R20, R137, R20 ;  /* 0x000000148914723e */ /* 0x000fc600000010ff */
[----:B-1----:R-:W-:-:S04]  /*121b0*/  FADD.FTZ R21, R22, R21 ;  /* 0x0000001516157221 */ /* 0x002fc80000010000 */
[----:B------:R-:W-:Y:S01]  /*121c0*/  FADD.FTZ R137, R141, R21 ;  /* 0x000000158d897221 */ /* 0x000fe20000010000 */
        /* <DEDUP_REMOVED lines=38> */
[----:B------:R-:W0:Y:S01]  /*12430*/  SHFL.BFLY PT, R72, R23, 0x1, 0x1f ;  /* 0x0c201f0017487f89 */ /* 0x000e2200000e0000 */
[----:B-----5:R-:W-:-:S05]  /*12440*/  VIADD R21, R16, 0x200 ;  /* 0x0000020010157836 */ /* 0x020fca0000000000 */
[----:B------:R-:W-:-:S04]  /*12450*/  SHF.R.U32.HI R21, RZ, 0x4, R21 ;  /* 0x00000004ff157819 */ /* 0x000fc80000011615 */
[----:B------:R-:W-:-:S04]  /*12460*/  LOP3.LUT R21, R21, 0x3fff, RZ, 0xc0, !PT ;  /* 0x00003fff15157812 */ /* 0x000fc800078ec0ff */
[----:B------:R-:W-:Y:S02]  /*12470*/  LOP3.LUT R21, R21, 0x2400000, RZ, 0xfc, !PT ;  /* 0x0240000015157812 */ /* 0x000fe400078efcff */
[----:B0-----:R-:W-:-:S05]  /*12480*/  FMNMX.FTZ R72, R23, R72, !PT ;  /* 0x0000004817487209 */ /* 0x001fca0007810000 */
[----:B------:R-:W-:-:S04]  /*12490*/  FMUL.FTZ R85, R72, R14 ;  /* 0x0000000e48557220 */ /* 0x000fc80000410000 */
[----:B------:R-:W-:Y:S01]  /*124a0*/  FFMA.FTZ R73, R74, R14, -R85 ;  /* 0x0000000e4a497223 */ /* 0x000fe20000010855 */
[----:B------:R-:W-:-:S04]  /*124b0*/  IMAD R74, R0, 0x6c0, R21 ;  /* 0x000006c0004a7824 */ /* 0x000fc800078e0215 */
[----:B------:R-:W-:-:S05]  /*124c0*/  VIADD R76, R74, 0x40 ;  /* 0x000000404a4c7836 */ /* 0x000fca0000000000 */
[----:B------:R-:W-:Y:S01]  /*124d0*/  R2UR UR10, R76 ;  /* 0x000000004c0a72ca */ /* 0x000fe200000e0000 */
        /* <DEDUP_REMOVED lines=8> */
[C---:B------:R-:W-:Y:S02]  /*12560*/  VIADD R76, R74.reuse, 0x180 ;  /* 0x000001804a4c7836 */ /* 0x040fe40000000000 */
[----:B------:R-:W-:Y:S01]  /*12570*/  FFMA.FTZ R81, R75, R14, -R85 ;  /* 0x0000000e4b517223 */ /* 0x000fe20000010855 */
[----:B------:R-:W-:Y:S01]  /*12580*/  IMAD.MOV.U32 R75, RZ, RZ, -0x7fffffe0 ;  /* 0x80000020ff4b7424 */ /* 0x000fe200078e00ff */
[----:B------:R-:W-:Y:S02]  /*12590*/  R2UR UR6, R74 ;  /* 0x000000004a0672ca */ /* 0x000fe400000e0000 */
[----:B------:R-:W-:Y:S01]  /*125a0*/  R2UR UR30, R76 ;  /* 0x000000004c1e72ca */ /* 0x000fe200000e0000 */
[C---:B------:R-:W-:Y:S02]  /*125b0*/  VIADD R76, R74.reuse, 0x1c0 ;  /* 0x000001c04a4c7836 */ /* 0x040fe40000000000 */
[----:B------:R-:W-:Y:S01]  /*125c0*/  VIADD R74, R74, 0x200 ;  /* 0x000002004a4a7836 */ /* 0x000fe20000000000 */
[----:B------:R-:W-:-:S02]  /*125d0*/  R2UR UR7, R75 ;  /* 0x000000004b0772ca */ /* 0x000fc400000e0000 */
[----:B------:R-:W-:Y:S01]  /*125e0*/  R2UR UR39, R75 ;  /* 0x000000004b2772ca */ /* 0x000fe200000e0000 */
[----:B------:R-:W-:Y:S01]  /*125f0*/  IMAD.MOV.U32 R75, RZ, RZ, -0x3ffffff0 ;  /* 0xc0000010ff4b7424 */ /* 0x000fe200078e00ff */
[----:B------:R-:W-:Y:S02]  /*12600*/  R2UR UR38, R74 ;  /* 0x000000004a2672ca */ /* 0x000fe400000e0000 */
[----:B---3--:R-:W-:Y:S02]  /*12610*/  LOP3.LUT R74, R136, 0x10000, RZ, 0xfc, !PT ;  /* 0x00010000884a7812 */ /* 0x008fe400078efcff */
[----:B------:R-:W-:Y:S02]  /*12620*/  R2UR UR5, R75 ;  /* 0x000000004b0572ca */ /* 0x000fe400000e0000 */
[----:B------:R-:W-:Y:S01]  /*12630*/  R2UR UR4, R74 ;  /* 0x000000004a0472ca */ /* 0x000fe200000e0000 */
[----:B------:R-:W-:-:S12]  /*12640*/  WARPGROUP.ARRIVE ;  /* 0x00000000000079c5 */ /* 0x000fd80000000000 */
[----:B------:R-:W-:Y:S01]  /*12650*/  HGMMA.64x96x16.F32.BF16 R24, gdesc[UR4].tnspB, R24, gsb0 ;  /* 0x41600000041879f0 */ /* 0x000fe20008001818 */
[----:B------:R-:W-:Y:S01]  /*12660*/  IMAD.MOV.U32 R77, RZ, RZ, -0x7fffffe0 ;  /* 0x80000020ff4d7424 */ /* 0x000fe200078e00ff */
[----:B------:R-:W-:Y:S01]  /*12670*/  R2UR UR34, R76 ;  /* 0x000000004c2272ca */ /* 0x000fe200000e0000 */
[----:B------:R-:W-:-:S03]  /*12680*/  VIADD R76, R74, 0x180 ;  /* 0x000001804a4c7836 */ /* 0x000fc60000000000 */
[C---:B------:R-:W-:Y:S02]  /*12690*/  R2UR UR11, R77.reuse ;  /* 0x000000004d0b72ca */ /* 0x040fe400000e0000 */
[C---:B------:R-:W-:Y:S02]  /*126a0*/  R2UR UR15, R77.reuse ;  /* 0x000000004d0f72ca */ /* 0x040fe400000e0000 */
[C---:B------:R-:W-:Y:S02]  /*126b0*/  R2UR UR19, R77.reuse ;  /* 0x000000004d1372ca */ /* 0x040fe400000e0000 */
[C---:B------:R-:W-:Y:S02]  /*126c0*/  R2UR UR23, R77.reuse ;  /* 0x000000004d1772ca */ /* 0x040fe400000e0000 */
[C---:B------:R-:W-:Y:S02]  /*126d0*/  R2UR UR27, R77.reuse ;  /* 0x000000004d1b72ca */ /* 0x040fe400000e0000 */
[----:B------:R-:W-:-:S02]  /*126e0*/  R2UR UR31, R77 ;  /* 0x000000004d1f72ca */ /* 0x000fc400000e0000 */
[----:B------:R-:W-:Y:S01]  /*126f0*/  R2UR UR35, R77 ;  /* 0x000000004d2372ca */ /* 0x000fe200000e0000 */
[----:B------:R-:W-:Y:S01]  /*12700*/  IMAD.MOV.U32 R77, RZ, RZ, -0x3ffffff0 ;  /* 0xc0000010ff4d7424 */ /* 0x000fe200078e00ff */
[----:B------:R-:W-:-:S04]  /*12710*/  R2UR UR8, R76 ;  /* 0x000000004c0872ca */ /* 0x000fc800000e0000 */
[----:B------:R-:W-:Y:S01]  /*12720*/  R2UR UR9, R77 ;  /* 0x000000004d0972ca */ /* 0x000fe200000e0000 */
[----:B------:R-:W-:Y:S02]  /*12730*/  WARPGROUP.DEPBAR.LE gsb0, 0x0 ;  /* 0x00008000000079c5 */ /* 0x000fe40000010000 */
[----:B------:R-:W-:-:S10]  /*12740*/  WARPGROUP.ARRIVE ;  /* 0x00000000000079c5 */ /* 0x000fd40000000000 */
[----:B------:R-:W-:Y:S01]  /*12750*/  HGMMA.64x96x16.F32.BF16 R24, gdesc[UR8].tnspB, R24, gsb0 ;  /* 0x41600000081879f0 */ /* 0x000fe20008001818 */
[----:B------:R-:W-:Y:S02]  /*12760*/  VIADD R76, R74, 0x300 ;  /* 0x000003004a4c7836 */ /* 0x000fe40000000000 */
[----:B------:R-:W-:-:S03]  /*12770*/  IMAD.MOV.U32 R77, RZ, RZ, -0x3ffffff0 ;  /* 0xc0000010ff4d7424 */ /* 0x000fc600078e00ff */
[----:B------:R-:W-:Y:S02]  /*12780*/  R2UR UR12, R76 ;  /* 0x000000004c0c72ca */ /* 0x000fe400000e0000 */
[----:B------:R-:W-:Y:S01]  /*12790*/  R2UR UR13, R77 ;  /* 0x000000004d0d72ca */ /* 0x000fe200000e0000 */
[----:B------:R-:W-:Y:S02]  /*127a0*/  VIADD R76, R74, 0x480 ;  /* 0x000004804a4c7836 */ /* 0x000fe40000000000 */
[----:B------:R-:W-:Y:S01]  /*127b0*/  IMAD.MOV.U32 R77, RZ, RZ, -0x3ffffff0 ;  /* 0xc0000010ff4d7424 */ /* 0x000fe200078e00ff */
[----:B------:R-:W-:Y:S02]  /*127c0*/  WARPGROUP.DEPBAR.LE gsb0, 0x0 ;  /* 0x00008000000079c5 */ /* 0x000fe40000010000 */
[----:B------:R-:W-:-:S07]  /*127d0*/  WARPGROUP.ARRIVE ;  /* 0x00000000000079c5 */ /* 0x000fce0000000000 */
[----:B------:R-:W-:Y:S01]  /*127e0*/  HGMMA.64x96x16.F32.BF16 R24, gdesc[UR12].tnspB, R24, gsb0 ;  /* 0x416000000c1879f0 */ /* 0x000fe20008001818 */
[----:B------:R-:W-:Y:S02]  /*127f0*/  R2UR UR16, R76 ;  /* 0x000000004c1072ca */ /* 0x000fe400000e0000 */
[----:B------:R-:W-:Y:S01]  /*12800*/  R2UR UR17, R77 ;  /* 0x000000004d1172ca */ /* 0x000fe200000e0000 */
[----:B------:R-:W-:Y:S02]  /*12810*/  VIADD R76, R74, 0x600 ;  /* 0x000006004a4c7836 */ /* 0x000fe40000000000 */
[----:B------:R-:W-:-:S03]  /*12820*/  IMAD.MOV.U32 R77, RZ, RZ, -0x3ffffff0 ;  /* 0xc0000010ff4d7424 */ /* 0x000fc600078e00ff */
[----:B------:R-:W-:Y:S01]  /*12830*/  R2UR UR20, R76 ;  /* 0x000000004c1472ca */ /* 0x000fe200000e0000 */
[----:B------:R-:W-:Y:S02]  /*12840*/  WARPGROUP.DEPBAR.LE gsb0, 0x0 ;  /* 0x00008000000079c5 */ /* 0x000fe40000010000 */
[----:B------:R-:W-:-:S06]  /*12850*/  WARPGROUP.ARRIVE ;  /* 0x00000000000079c5 */ /* 0x000fcc0000000000 */
[----:B------:R-:W-:Y:S01]  /*12860*/  HGMMA.64x96x16.F32.BF16 R24, gdesc[UR16].tnspB, R24, gsb0 ;  /* 0x41600000101879f0 */ /* 0x000fe20008001818 */
[----:B------:R-:W-:Y:S01]  /*12870*/  R2UR UR21, R77 ;  /* 0x000000004d1572ca */ /* 0x000fe200000e0000 */
[----:B------:R-:W-:Y:S02]  /*12880*/  VIADD R76, R74, 0x780 ;  /* 0x000007804a4c7836 */ /* 0x000fe40000000000 */
[----:B------:R-:W-:-:S03]  /*12890*/  IMAD.MOV.U32 R77, RZ, RZ, -0x3ffffff0 ;  /* 0xc0000010ff4d7424 */ /* 0x000fc600078e00ff */
[----:B------:R-:W-:Y:S02]  /*128a0*/  R2UR UR24, R76 ;  /* 0x000000004c1872ca */ /* 0x000fe400000e0000 */
[----:B------:R-:W-:Y:S01]  /*128b0*/  R2UR UR25, R77 ;  /* 0x000000004d1972ca */ /* 0x000fe200000e0000 */
[----:B------:R-:W-:Y:S02]  /*128c0*/  WARPGROUP.DEPBAR.LE gsb0, 0x0 ;  /* 0x00008000000079c5 */ /* 0x000fe40000010000 */
[----:B------:R-:W-:-:S06]  /*128d0*/  WARPGROUP.ARRIVE ;  /* 0x00000000000079c5 */ /* 0x000fcc0000000000 */
[----:B------:R-:W-:Y:S01]  /*128e0*/  HGMMA.64x96x16.F32.BF16 R24, gdesc[UR20].tnspB, R24, gsb0 ;  /* 0x41600000141879f0 */ /* 0x000fe20008001818 */
[----:B------:R-:W-:Y:S02]  /*128f0*/  VIADD R76, R74, 0x900 ;  /* 0x000009004a4c7836 */ /* 0x000fe40000000000 */
[----:B------:R-:W-:Y:S02]  /*12900*/  IMAD.MOV.U32 R77, RZ, RZ, -0x3ffffff0 ;  /* 0xc0000010ff4d7424 */ /* 0x000fe400078e00ff */
[----:B------:R-:W-:Y:S01]  /*12910*/  FFMA.FTZ R84, R78, R14, -R85 ;  /* 0x0000000e4e547223 */ /* 0x000fe20000010855 */
[----:B------:R-:W-:Y:S01]  /*12920*/  R2UR UR28, R76 ;  /* 0x000000004c1c72ca */ /* 0x000fe200000e0000 */
[----:B------:R-:W2:Y:S01]  /*12930*/  LDL.LU R78, [R1+0x38] ;  /* 0x00003800014e7983 */ /* 0x000ea20000300800 */
[----:B------:R-:W-:Y:S01]  /*12940*/  R2UR UR29, R77 ;  /* 0x000000004d1d72ca */ /* 0x000fe200000e0000 */
[----:B------:R-:W-:Y:S02]  /*12950*/  WARPGROUP.DEPBAR.LE gsb0, 0x0 ;  /* 0x00008000000079c5 */ /* 0x000fe40000010000 */
[----:B------:R-:W-:-:S06]  /*12960*/  WARPGROUP.ARRIVE ;  /* 0x00000000000079c5 */ /* 0x000fcc0000000000 */
[----:B------:R-:W-:Y:S01]  /*12970*/  HGMMA.64x96x16.F32.BF16 R24, gdesc[UR24].tnspB, R24, gsb0 ;  /* 0x41600000181879f0 */ /* 0x000fe20008001818 */
        /* <DEDUP_REMOVED lines=13> */
[----:B------:R-:W-:Y:S03]  /*12a50*/  HGMMA.64x96x16.F32.BF16 R24, gdesc[UR32].tnspB, R24, gsb0 ;  /* 0x41600000201879f0 */ /* 0x000fe60008001818 */
[----:B------:R-:W0:Y:S01]  /*12a60*/  S2R R140, SR_TID.X ;  /* 0x00000000008c7919 */ /* 0x000e220000002100 */
[----:B------:R-:W-:Y:S01]  /*12a70*/  FADD.FTZ R21, -R72, R155 ;  /* 0x0000009b48157221 */ /* 0x000fe20000010100 */
[----:B------:R-:W-:-:S03]  /*12a80*/  FFMA.FTZ R138, R138, R14, -R85 ;  /* 0x0000000e8a8a7223 */ /* 0x000fc60000010855 */
[-C--:B------:R-:W-:Y:S01]  /*12a90*/  FMUL.FTZ R21, R21, R14.reuse ;  /* 0x0000000e15157220 */ /* 0x080fe20000410000 */
[----:B------:R-:W-:-:S03]  /*12aa0*/  FFMA.FTZ R139, R139, R14, -R85 ;  /* 0x0000000e8b8b7223 */ /* 0x000fc60000010855 */
[----:B------:R-:W-:Y:S01]  /*12ab0*/  MUFU.EX2 R136, R21 ;  /* 0x0000001500887308 */ /* 0x000fe20000000800 */
[-CC-:B------:R-:W-:Y:S01]  /*12ac0*/  FFMA.FTZ R142, R142, R14.reuse, -R85.reuse ;  /* 0x0000000e8e8e7223 */ /* 0x180fe20000010855 */
[-CC-:B------:R-:W-:Y:S01]  /*12ad0*/  FFMA.FTZ R143, R143, R14.reuse, -R85.reuse ;  /* 0x0000000e8f8f7223 */ /* 0x180fe20000010855 */
[-CC-:B------:R-:W-:Y:S01]  /*12ae0*/  FFMA.FTZ R130, R130, R14.reuse, -R85.reuse ;  /* 0x0000000e82827223 */ /* 0x180fe20000010855 */
[-CC-:B------:R-:W-:Y:S01]  /*12af0*/  FFMA.FTZ R131, R131, R14.reuse, -R85.reuse ;  /* 0x0000000e83837223 */ /* 0x180fe20000010855 */
[----:B------:R-:W-:-:S03]  /*12b00*/  FFMA.FTZ R134, R134, R14, -R85 ;  /* 0x0000000e86867223 */ /* 0x000fc60000010855 */
[----:B------:R-:W2:Y:S01]  /*12b10*/  MUFU.EX2 R21, R138 ;  /* 0x0000008a00157308 */ /* 0x000ea20000000800 */
[----:B------:R-:W-:Y:S01]  /*12b20*/  FFMA.FTZ R135, R135, R14, -R85 ;  /* 0x0000000e87877223 */ /* 0x000fe20000010855 */
[----:B------:R-:W-:Y:S02]  /*12b30*/  WARPGROUP.DEPBAR.LE gsb0, 0x0 ;  /* 0x00008000000079c5 */ /* 0x000fe40000010000 */
[----:B------:R-:W-:-:S06]  /*12b40*/  WARPGROUP.ARRIVE ;  /* 0x00000000000079c5 */ /* 0x000fcc0000000000 */
[----:B------:R-:W-:Y:S01]  /*12b50*/  HGMMA.64x96x16.F32.BF16 R24, gdesc[UR36].tnspB, R24, gsb0 ;  /* 0x41600000241879f0 */ /* 0x000fe20008001818 */
        /* <DEDUP_REMOVED lines=26> */
[----:B0-----:R-:W-:-:S02]  /*12d00*/  SHF.R.U32.HI R79, RZ, 0x7, R140 ;  /* 0x00000007ff4f7819 */ /* 0x001fc4000001168c */
[----:B------:R-:W-:-:S03]  /*12d10*/  ISETP.GE.U32.AND P2, PT, R140, 0x180, PT ;  /* 0x000001808c00780c */ /* 0x000fc60003f46070 */
[----:B------:R-:W-:Y:S02]  /*12d20*/  VIADD R74, R79, 0x9 ;  /* 0x000000094f4a7836 */ /* 0x000fe40000000000 */
[----:B------:R-:W-:Y:S01]  /*12d30*/  MUFU.EX2 R23, R142 ;  /* 0x0000008e00177308 */ /* 0x000fe20000000800 */
[----:B--2---:R-:W-:Y:S02]  /*12d40*/  FFMA.FTZ R75, R136, R78, R21 ;  /* 0x0000004e884b7223 */ /* 0x004fe40000010015 */
[----:B------:R-:W-:-:S05]  /*12d50*/  SEL R74, R74, 0x9, !P2 ;  /* 0x000000094a4a7807 */ /* 0x000fca0005000000 */
[----:B------:R-:W-:Y:S01]  /*12d60*/  MUFU.EX2 R143, R143 ;  /* 0x0000008f008f7308 */ /* 0x000fe20000000800 */
[----:B------:R-:W-:-:S04]  /*12d70*/  @!P1 IMAD R76, R152, 0x8, R16 ;  /* 0x00000008984c9824 */ /* 0x000fc800078e0210 */
[----:B------:R-:W-:Y:S01]  /*12d80*/  @!P1 VIADD R76, R76, 0x31c40 ;  /* 0x00031c404c4c9836 */ /* 0x000fe20000000000 */
[----:B------:R-:W-:Y:S02]  /*12d90*/  F2FP.BF16.F32.PACK_AB R22, R141, R22 ;  /* 0x000000168d16723e */ /* 0x000fe400000010ff */
[----:B-1----:R-:W-:Y:S02]  /*12da0*/  F2FP.BF16.F32.PACK_AB R21, R139, R21 ;  /* 0x000000158b15723e */ /* 0x002fe400000010ff */
[----:B------:R-:W-:Y:S01]  /*12db0*/  @!P1 PRMT R76, RZ, 0x654, R76 ;  /* 0x00000654ff4c9816 */ /* 0x000fe2000000004c */
[----:B------:R-:W0:Y:S08]  /*12dc0*/  MUFU.EX2 R156, R156 ;  /* 0x0000009c009c7308 */ /* 0x000e300000000800 */
[----:B------:R-:W-:Y:S08]  /*12dd0*/  MUFU.EX2 R151, R151 ;  /* 0x0000009700977308 */ /* 0x000ff00000000800 */
[----:B------:R-:W-:Y:S01]  /*12de0*/  MUFU.EX2 R131, R131 ;  /* 0x0000008300837308 */ /* 0x000fe20000000800 */
[----:B0-----:R-:W-:Y:S01]  /*12df0*/  FADD.FTZ R137, R156, R137 ;  /* 0x000000899c897221 */ /* 0x001fe20000010000 */
[----:B------:R-:W-:-:S02]  /*12e00*/  WARPGROUP.DEPBAR.LE gsb0, 0x0 ;  /* 0x00008000000079c5 */ /* 0x000fc40000010000 */
[----:B------:R0:W-:Y:S06]  /*12e10*/  BAR.ARV R74, 0x100 ;  /* 0x0004004a0000751d */ /* 0x0001ec0000002000 */
[----:B------:R1:W-:Y:S01]  /*12e20*/  @!P1 SYNCS.ARRIVE.TRANS64.RED.A1T0 RZ, [R76+URZ], RZ ;  /* 0x000000ff4cff99a7 */ /* 0x0003e2000810043f */
[----:B0-----:R-:W-:Y:S01]  /*12e30*/  FADD.FTZ R74, R139, R75 ;  /* 0x0000004b8b4a7221 */ /* 0x001fe20000010000 */
[----:B------:R-:W-:-:S04]  /*12e40*/  @!P1 IMAD R75, R0, 0x8, R16 ;  /* 0x00000008004b9824 */ /* 0x000fc800078e0210 */
[----:B------:R-:W-:Y:S02]  /*12e50*/  @!P1 VIADD R75, R75, 0x31c60 ;  /* 0x00031c604b4b9836 */ /* 0x000fe40000000000 */
[----:B------:R-:W-:Y:S01]  /*12e60*/  FADD.FTZ R0, R23, R74 ;  /* 0x0000004a17007221 */ /* 0x000fe20000010000 */
[----:B------:R-:W-:Y:S02]  /*12e70*/  F2FP.BF16.F32.PACK_AB R23, R143, R23 ;  /* 0x000000178f17723e */ /* 0x000fe400000010ff */
[----:B------:R-:W-:-:S04]  /*12e80*/  @!P1 PRMT R75, RZ, 0x654, R75 ;  /* 0x00000654ff4b9816 */ /* 0x000fc8000000004b */
[----:B------:R0:W-:Y:S01]  /*12e90*/  @!P1 SYNCS.ARRIVE.TRANS64.RED.A1T0 RZ, [R75+URZ], RZ ;  /* 0x000000ff4bff99a7 */ /* 0x0001e2000810043f */
[----:B------:R2:W-:Y:S01]  /*12ea0*/  STSM.16.M88.4 [R18+0x24300], R20 ;  /* 0x0243001412007844 */ /* 0x0005e20000000200 */
[----:B------:R-:W-:Y:S01]  /*12eb0*/  MUFU.EX2 R149, R149 ;  /* 0x0000009500957308 */ /* 0x000fe20000000800 */
[----:B------:R-:W-:-:S07]  /*12ec0*/  FADD.FTZ R0, R143, R0 ;  /* 0x000000008f007221 */ /* 0x000fce0000010000 */
[----:B--2---:R-:W2:Y:S08]  /*12ed0*/  MUFU.EX2 R20, R154 ;  /* 0x0000009a00147308 */ /* 0x004eb00000000800 */
[----:B------:R-:W3:Y:S08]  /*12ee0*/  MUFU.EX2 R21, R130 ;  /* 0x0000008200157308 */ /* 0x000ef00000000800 */
[----:B------:R-:W4:Y:S08]  /*12ef0*/  MUFU.EX2 R22, R150 ;  /* 0x0000009600167308 */ /* 0x000f300000000800 */
[----:B------:R-:W0:Y:S01]  /*12f00*/  MUFU.EX2 R23, R134 ;  /* 0x0000008600177308 */ /* 0x000e220000000800 */
[----:B--2---:R-:W-:Y:S01]  /*12f10*/  FADD.FTZ R137, R20, R137 ;  /* 0x0000008914897221 */ /* 0x004fe20000010000 */
[----:B---3--:R-:W-:-:S06]  /*12f20*/  FADD.FTZ R0, R21, R0 ;  /* 0x0000000015007221 */ /* 0x008fcc0000010000 */
[----:B------:R-:W-:Y:S01]  /*12f30*/  MUFU.EX2 R135, R135 ;  /* 0x0000008700877308 */ /* 0x000fe20000000800 */
[----:B------:R-:W-:Y:S01]  /*12f40*/  FADD.FTZ R137, R151, R137 ;  /* 0x0000008997897221 */ /* 0x000fe20000010000 */
[----:B------:R-:W-:-:S06]  /*12f50*/  FADD.FTZ R0, R131, R0 ;  /* 0x0000000083007221 */ /* 0x000fcc0000010000 */
[----:B-1----:R-:W1:Y:S08]  /*12f60*/  MUFU.EX2 R76, R148 ;  /* 0x00000094004c7308 */ /* 0x002e700000000800 */
[----:B------:R-:W2:Y:S01]  /*12f70*/  MUFU.EX2 R77, R122 ;  /* 0x0000007a004d7308 */ /* 0x000ea20000000800 */
[----:B----4-:R-:W-:Y:S01]  /*12f80*/  FADD.FTZ R137, R22, R137 ;  /* 0x0000008916897221 */ /* 0x010fe20000010000 */
[----:B0-----:R-:W-:-:S06]  /*12f90*/  FADD.FTZ R0, R23, R0 ;  /* 0x0000000017007221 */ /* 0x001fcc0000010000 */
[----:B------:R-:W-:Y:S08]  /*12fa0*/  MUFU.EX2 R147, R147 ;  /* 0x0000009300937308 */ /* 0x000ff00000000800 */
[----:B------:R-:W0:Y:S01]  /*12fb0*/  MUFU.EX2 R123, R123 ;  /* 0x0000007b007b7308 */ /* 0x000e220000000800 */
[----:B------:R-:W-:-:S07]  /*12fc0*/  FADD.FTZ R137, R149, R137 ;  /* 0x0000008995897221 */ /* 0x000fce0000010000 */
[----:B------:R-:W-:Y:S08]  /*12fd0*/  MUFU.EX2 R78, R146 ;  /* 0x00000092004e7308 */ /* 0x000ff00000000800 */
[----:B------:R-:W3:Y:S01]  /*12fe0*/  MUFU.EX2 R79, R126 ;  /* 0x0000007e004f7308 */ /* 0x000ee20000000800 */
[----:B-1----:R-:W-:-:S07]  /*12ff0*/  FADD.FTZ R137, R76, R137 ;  /* 0x000000894c897221 */ /* 0x002fce0000010000 */
[----:B------:R-:W1:Y:S08]  /*13000*/  MUFU.EX2 R133, R133 ;  /* 0x0000008500857308 */ /* 0x000e700000000800 */
[----:B------:R4:W-:Y:S08]  /*13010*/  MUFU.EX2 R75, R88 ;  /* 0x00000058004b7308 */ /* 0x0009f00000000800 */
[----:B------:R-:W1:Y:S01]  /*13020*/  MUFU.EX2 R127, R127 ;  /* 0x0000007f007f7308 */ /* 0x000e620000000800 */
[----:B----4-:R-:W-:-:S04]  /*13030*/  FADD.FTZ R88, R135, R0 ;  /* 0x0000000087587221 */ /* 0x010fc80000010000 */
[----:B--2---:R-:W-:-:S03]  /*13040*/  FADD.FTZ R88, R77, R88 ;  /* 0x000000584d587221 */ /* 0x004fc60000010000 */
[----:B------:R-:W2:Y:S01]  /*13050*/  MUFU.EX2 R132, R132 ;  /* 0x0000008400847308 */ /* 0x000ea20000000800 */
[----:B0-----:R-:W-:-:S07]  /*13060*/  FADD.FTZ R88, R123, R88 ;  /* 0x000000587b587221 */ /* 0x001fce0000010000 */
[----:B------:R-:W-:Y:S08]  /*13070*/  MUFU.EX2 R74, R89 ;  /* 0x00000059004a7308 */ /* 0x000ff00000000800 */
[----:B------:R-:W0:Y:S01]  /*13080*/  MUFU.EX2 R89, R114 ;  /* 0x0000007200597308 */ /* 0x000e220000000800 */
[----:B---3--:R-:W-:-:S07]  /*13090*/  FADD.FTZ R88, R79, R88 ;  /* 0x000000584f587221 */ /* 0x008fce0000010000 */
[----:B------:R-:W3:Y:S08]  /*130a0*/  MUFU.EX2 R129, R129 ;  /* 0x0000008100817308 */ /* 0x000ef00000000800 */
[----:B------:R4:W-:Y:S08]  /*130b0*/  MUFU.EX2 R0, R90 ;  /* 0x0000005a00007308 */ /* 0x0009f00000000800 */
[----:B------:R-:W3:Y:S01]  /*130c0*/  MUFU.EX2 R115, R115 ;  /* 0x0000007300737308 */ /* 0x000ee20000000800 */
[----:B----4-:R-:W-:-:S04]  /*130d0*/  FADD.FTZ R90, R147, R137 ;  /* 0x00000089935a7221 */ /* 0x010fc80000010000 */
[----:B------:R-:W-:-:S03]  /*130e0*/  FADD.FTZ R90, R78, R90 ;  /* 0x0000005a4e5a7221 */ /* 0x000fc60000010000 */
[----:B------:R-:W4:Y:S01]  /*130f0*/  MUFU.EX2 R128, R128 ;  /* 0x0000008000807308 */ /* 0x000f220000000800 */
[----:B-1----:R-:W-:Y:S01]  /*13100*/  FADD.FTZ R90, R133, R90 ;  /* 0x0000005a855a7221 */ /* 0x002fe20000010000 */
[----:B------:R-:W-:-:S06]  /*13110*/  FADD.FTZ R88, R127, R88 ;  /* 0x000000587f587221 */ /* 0x000fcc0000010000 */
[----:B------:R-:W1:Y:S01]  /*13120*/  MUFU.EX2 R118, R118 ;  /* 0x0000007600767308 */ /* 0x000e620000000800 */
[----:B--2---:R-:W-:Y:S01]  /*13130*/  FADD.FTZ R90, R132, R90 ;  /* 0x0000005a845a7221 */ /* 0x004fe20000010000 */
[----:B0-----:R-:W-:-:S06]  /*13140*/  FADD.FTZ R88, R89, R88 ;  /* 0x0000005859587221 */ /* 0x001fcc0000010000 */
[----:B------:R-:W0:Y:S08]  /*13150*/  MUFU.EX2 R125, R125 ;  /* 0x0000007d007d7308 */ /* 0x000e300000000800 */
[----:B------:R-:W2:Y:S01]  /*13160*/  MUFU.EX2 R119, R119 ;  /* 0x0000007700777308 */ /* 0x000ea20000000800 */
[----:B---3--:R-:W-:Y:S01]  /*13170*/  FADD.FTZ R90, R129, R90 ;  /* 0x0000005a815a7221 */ /* 0x008fe20000010000 */
[----:B------:R-:W-:-:S06]  /*13180*/  FADD.FTZ R88, R115, R88 ;  /* 0x0000005873587221 */ /* 0x000fcc0000010000 */
[----:B------:R-:W3:Y:S08]  /*13190*/  MUFU.EX2 R124, R124 ;  /* 0x0000007c007c7308 */ /* 0x000ef00000000800 */
[----:B------:R-:W3:Y:S01]  /*131a0*/  MUFU.EX2 R106, R106 ;  /* 0x0000006a006a7308 */ /* 0x000ee20000000800 */
[----:B----4-:R-:W-:Y:S01]  /*131b0*/  FADD.FTZ R90, R128, R90 ;  /* 0x0000005a805a7221 */ /* 0x010fe20000010000 */
[----:B-1----:R-:W-:-:S06]  /*131c0*/  FADD.FTZ R88, R118, R88 ;  /* 0x0000005876587221 */ /* 0x002fcc0000010000 */
[----:B------:R-:W1:Y:S08]  /*131d0*/  MUFU.EX2 R121, R121 ;  /* 0x0000007900797308 */ /* 0x000e700000000800 */
[----:B------:R-:W4:Y:S01]  /*131e0*/  MUFU.EX2 R107, R107 ;  /* 0x0000006b006b7308 */ /* 0x000f220000000800 */
[----:B0-----:R-:W-:Y:S01]  /*131f0*/  FADD.FTZ R90, R125, R90 ;  /* 0x0000005a7d5a7221 */ /* 0x001fe20000010000 */
[----:B--2---:R-:W-:-:S06]  /*13200*/  FADD.FTZ R88, R119, R88 ;  /* 0x0000005877587221 */ /* 0x004fcc0000010000 */
[----:B------:R-:W0:Y:S08]  /*13210*/  MUFU.EX2 R120, R120 ;  /* 0x0000007800787308 */ /* 0x000e300000000800 */
[----:B------:R-:W2:Y:S01]  /*13220*/  MUFU.EX2 R110, R110 ;  /* 0x0000006e006e7308 */ /* 0x000ea20000000800 */
[----:B---3--:R-:W-:Y:S01]  /*13230*/  FADD.FTZ R90, R124, R90 ;  /* 0x0000005a7c5a7221 */ /* 0x008fe20000010000 */
[----:B------:R-:W-:-:S06]  /*13240*/  FADD.FTZ R88, R106, R88 ;  /* 0x000000586a587221 */ /* 0x000fcc0000010000 */
[----:B------:R-:W3:Y:S01]  /*13250*/  MUFU.EX2 R117, R117 ;  /* 0x0000007500757308 */ /* 0x000ee20000000800 */
[----:B------:R-:W-:-:S07]  /*13260*/  F2FP.BF16.F32.PACK_AB R20, R20, R156 ;  /* 0x0000009c1414723e */ /* 0x000fce00000010ff */
[----:B------:R-:W3:Y:S01]  /*13270*/  MUFU.EX2 R111, R111 ;  /* 0x0000006f006f7308 */ /* 0x000ee20000000800 */
[----:B------:R-:W-:Y:S01]  /*13280*/  F2FP.BF16.F32.PACK_AB R21, R131, R21 ;  /* 0x000000158315723e */ /* 0x000fe200000010ff */
[----:B-1----:R-:W-:Y:S01]  /*13290*/  FADD.FTZ R90, R121, R90 ;  /* 0x0000005a795a7221 */ /* 0x002fe20000010000 */
[----:B------:R-:W-:-:S05]  /*132a0*/  F2FP.BF16.F32.PACK_AB R22, R22, R151 ;  /* 0x000000971616723e */ /* 0x000fca00000010ff */
[----:B------:R-:W1:Y:S01]  /*132b0*/  MUFU.EX2 R116, R116 ;  /* 0x0000007400747308 */ /* 0x000e620000000800 */
[----:B------:R-:W-:Y:S01]  /*132c0*/  F2FP.BF16.F32.PACK_AB R23, R135, R23 ;  /* 0x000000178717723e */ /* 0x000fe200000010ff */
[----:B----4-:R-:W-:-:S06]  /*132d0*/  FADD.FTZ R88, R107, R88 ;  /* 0x000000586b587221 */ /* 0x010fcc0000010000 */
[----:B------:R-:W4:Y:S01]  /*132e0*/  MUFU.EX2 R98, R98 ;  /* 0x0000006200627308 */ /* 0x000f220000000800 */
[----:B------:R2:W-:Y:S01]  /*132f0*/  STSM.16.M88.4 [R18+0x25b00], R20 ;  /* 0x025b001412007844 */ /* 0x0005e20000000200 */
[----:B0-----:R-:W-:-:S06]  /*13300*/  FADD.FTZ R90, R120, R90 ;  /* 0x0000005a785a7221 */ /* 0x001fcc0000010000 */
[----:B------:R-:W0:Y:S08]  /*13310*/  MUFU.EX2 R113, R113 ;  /* 0x0000007100717308 */ /* 0x000e300000000800 */
[----:B------:R-:W0:Y:S01]  /*13320*/  MUFU.EX2 R99, R99 ;  /* 0x0000006300637308 */ /* 0x000e220000000800 */
[----:B--2---:R-:W-:Y:S01]  /*13330*/  FADD.FTZ R20, R110, R88 ;  /* 0x000000586e147221 */ /* 0x004fe20000010000 */
[----:B---3--:R-:W-:-:S06]  /*13340*/  FADD.FTZ R90, R117, R90 ;  /* 0x0000005a755a7221 */ /* 0x008fcc0000010000 */
[----:B------:R-:W2:Y:S01]  /*13350*/  MUFU.EX2 R112, R112 ;  /* 0x0000007000707308 */ /* 0x000ea20000000800 */
[----:B------:R-:W-:-:S07]  /*13360*/  FADD.FTZ R20, R111, R20 ;  /* 0x000000146f147221 */ /* 0x000fce0000010000 */
[----:B------:R-:W3:Y:S01]  /*13370*/  MUFU.EX2 R102, R102 ;  /* 0x0000006600667308 */ /* 0x000ee20000000800 */
[----:B-1----:R-:W-:Y:S01]  /*13380*/  FADD.FTZ R21, R116, R90 ;  /* 0x0000005a74157221 */ /* 0x002fe20000010000 */
[----:B----4-:R-:W-:-:S06]  /*13390*/  FADD.FTZ R20, R98, R20 ;  /* 0x0000001462147221 */ /* 0x010fcc0000010000 */
[----:B------:R-:W1:Y:S08]  /*133a0*/  MUFU.EX2 R109, R109 ;  /* 0x0000006d006d7308 */ /* 0x000e700000000800 */
[----:B------:R-:W4:Y:S01]  /*133b0*/  MUFU.EX2 R103, R103 ;  /* 0x0000006700677308 */ /* 0x000f220000000800 */
[----:B0-----:R-:W-:Y:S01]  /*133c0*/  FADD.FTZ R21, R113, R21 ;  /* 0x0000001571157221 */ /* 0x001fe20000010000 */
[----:B------:R-:W-:-:S06]  /*133d0*/  FADD.FTZ R20, R99, R20 ;  /* 0x0000001463147221 */ /* 0x000fcc0000010000 */
[----:B------:R-:W0:Y:S01]  /*133e0*/  MUFU.EX2 R108, R108 ;  /* 0x0000006c006c7308 */ /* 0x000e220000000800 */
[----:B--2---:R-:W-:Y:S01]  /*133f0*/  FADD.FTZ R21, R112, R21 ;  /* 0x0000001570157221 */ /* 0x004fe20000010000 */
[----:B---3--:R-:W-:-:S06]  /*13400*/  FADD.FTZ R20, R102, R20 ;  /* 0x0000001466147221 */ /* 0x008fcc0000010000 */
[----:B------:R-:W2:Y:S08]  /*13410*/  MUFU.EX2 R105, R105 ;  /* 0x0000006900697308 */ /* 0x000eb00000000800 */
[----:B------:R-:W3:Y:S01]  /*13420*/  MUFU.EX2 R114, R91 ;  /* 0x0000005b00727308 */ /* 0x000ee20000000800 */
[----:B-1----:R-:W-:Y:S01]  /*13430*/  FADD.FTZ R21, R109, R21 ;  /* 0x000000156d157221 */ /* 0x002fe20000010000 */
[----:B----4-:R-:W-:-:S06]  /*13440*/  FADD.FTZ R20, R103, R20 ;  /* 0x0000001467147221 */ /* 0x010fcc0000010000 */
[----:B------:R-:W1:Y:S01]  /*13450*/  MUFU.EX2 R94, R94 ;  /* 0x0000005e005e7308 */ /* 0x000e620000000800 */
[----:B0-----:R-:W-:Y:S01]  /*13460*/  FADD.FTZ R21, R108, R21 ;  /* 0x000000156c157221 */ /* 0x001fe20000010000 */
[----:B------:R-:W-:-:S06]  /*13470*/  FADD.FTZ R20, R0, R20 ;  /* 0x0000001400147221 */ /* 0x000fcc0000010000 */
[----:B------:R-:W0:Y:S01]  /*13480*/  MUFU.EX2 R104, R104 ;  /* 0x0000006800687308 */ /* 0x000e220000000800 */
[----:B------:R-:W-:-:S07]  /*13490*/  F2FP.BF16.F32.PACK_AB R76, R76, R149 ;  /* 0x000000954c4c723e */ /* 0x000fce00000010ff */
[----:B------:R-:W4:Y:S01]  /*134a0*/  MUFU.EX2 R95, R95 ;  /* 0x0000005f005f7308 */ /* 0x000f220000000800 */
[----:B------:R-:W-:Y:S01]  /*134b0*/  F2FP.BF16.F32.PACK_AB R77, R123, R77 ;  /* 0x0000004d7b4d723e */ /* 0x000fe200000010ff */
[----:B--2---:R-:W-:Y:S01]  /*134c0*/  FADD.FTZ R23, R105, R21 ;  /* 0x0000001569177221 */ /* 0x004fe20000010000 */
[----:B------:R-:W-:-:S05]  /*134d0*/  F2FP.BF16.F32.PACK_AB R78, R78, R147 ;  /* 0x000000934e4e723e */ /* 0x000fca00000010ff */
[----:B------:R-:W2:Y:S01]  /*134e0*/  MUFU.EX2 R101, R101 ;  /* 0x0000006500657308 */ /* 0x000ea20000000800 */
[----:B------:R-:W-:Y:S01]  /*134f0*/  F2FP.BF16.F32.PACK_AB R79, R127, R79 ;  /* 0x0000004f7f4f723e */ /* 0x000fe200000010ff */
[----:B---3--:R-:W-:-:S06]  /*13500*/  FADD.FTZ R21, R114, R20 ;  /* 0x0000001472157221 */ /* 0x008fcc0000010000 */
[----:B------:R-:W3:Y:S01]  /*13510*/  MUFU.EX2 R82, R82 ;  /* 0x0000005200527308 */ /* 0x000ee20000000800 */
[----:B------:R1:W-:Y:S07]  /*13520*/  STSM.16.M88.4 [R18+0x27300], R76 ;  /* 0x0273004c12007844 */ /* 0x0003ee0000000200 */
[----:B------:R-:W3:Y:S08]  /*13530*/  MUFU.EX2 R100, R100 ;  /* 0x0000006400647308 */ /* 0x000ef00000000800 */
[----:B------:R-:W3:Y:S01]  /*13540*/  MUFU.EX2 R83, R83 ;  /* 0x0000005300537308 */ /* 0x000ee20000000800 */
[----:B-1----:R-:W-:Y:S01]  /*13550*/  FADD.FTZ R76, R94, R21 ;  /* 0x000000155e4c7221 */ /* 0x002fe20000010000 */
[----:B0-----:R-:W-:-:S06]  /*13560*/  FADD.FTZ R22, R104, R23 ;  /* 0x0000001768167221 */ /* 0x001fcc0000010000 */
[----:B------:R-:W0:Y:S01]  /*13570*/  MUFU.EX2 R86, R86 ;  /* 0x0000005600567308 */ /* 0x000e220000000800 */
[----:B----4-:R-:W-:Y:S01]  /*13580*/  FADD.FTZ R77, R95, R76 ;  /* 0x0000004c5f4d7221 */ /* 0x010fe20000010000 */
[----:B------:R-:W-:Y:S02]  /*13590*/  F2FP.BF16.F32.PACK_AB R88, R132, R133 ;  /* 0x000000858458723e */ /* 0x000fe400000010ff */
[----:B------:R-:W-:Y:S02]  /*135a0*/  F2FP.BF16.F32.PACK_AB R89, R115, R89 ;  /* 0x000000597359723e */ /* 0x000fe400000010ff */
[----:B------:R-:W-:Y:S02]  /*135b0*/  F2FP.BF16.F32.PACK_AB R90, R128, R129 ;  /* 0x00000081805a723e */ /* 0x000fe400000010ff */
[----:B------:R-:W1:Y:S01]  /*135c0*/  MUFU.EX2 R87, R87 ;  /* 0x0000005700577308 */ /* 0x000e620000000800 */
[----:B------:R-:W-:Y:S01]  /*135d0*/  F2FP.BF16.F32.PACK_AB R91, R119, R118 ;  /* 0x00000076775b723e */ /* 0x000fe200000010ff */
[----:B--2---:R-:W-:Y:S01]  /*135e0*/  FADD.FTZ R79, R101, R22 ;  /* 0x00000016654f7221 */ /* 0x004fe20000010000 */
[----:B---3--:R-:W-:-:S05]  /*135f0*/  FADD.FTZ R78, R82, R77 ;  /* 0x0000004d524e7221 */ /* 0x008fca0000010000 */
[----:B------:R-:W2:Y:S01]  /*13600*/  MUFU.EX2 R73, R73 ;  /* 0x0000004900497308 */ /* 0x000ea20000000800 */
[----:B------:R3:W-:Y:S01]  /*13610*/  STSM.16.M88.4 [R18+0x28b00], R88 ;  /* 0x028b005812007844 */ /* 0x0007e20000000200 */
[----:B------:R-:W-:-:S06]  /*13620*/  F2FP.BF16.F32.PACK_AB R77, R114, R0 ;  /* 0x00000000724d723e */ /* 0x000fcc00000010ff */
[----:B------:R-:W4:Y:S01]  /*13630*/  MUFU.EX2 R81, R81 ;  /* 0x0000005100517308 */ /* 0x000f220000000800 */
[----:B---3--:R-:W-:Y:S01]  /*13640*/  FADD.FTZ R88, R100, R79 ;  /* 0x0000004f64587221 */ /* 0x008fe20000010000 */
[----:B------:R-:W-:-:S04]  /*13650*/  FADD.FTZ R79, R83, R78 ;  /* 0x0000004e534f7221 */ /* 0x000fc80000010000 */
[----:B0-----:R-:W-:-:S04]  /*13660*/  FADD.FTZ R0, R86, R79 ;  /* 0x0000004f56007221 */ /* 0x001fc80000010000 */
[----:B-1----:R-:W-:Y:S01]  /*13670*/  FADD.FTZ R0, R87, R0 ;  /* 0x0000000057007221 */ /* 0x002fe20000010000 */
[----:B------:R-:W-:-:S03]  /*13680*/  F2FP.BF16.F32.PACK_AB R100, R100, R101 ;  /* 0x000000656464723e */ /* 0x000fc600000010ff */
[----:B--2---:R-:W-:Y:S01]  /*13690*/  FADD.FTZ R0, R73, R0 ;  /* 0x0000000049007221 */ /* 0x004fe20000010000 */
[----:B------:R-:W-:-:S03]  /*136a0*/  F2FP.BF16.F32.PACK_AB R101, R83, R82 ;  /* 0x000000525365723e */ /* 0x000fc600000010ff */
[----:B----4-:R-:W-:Y:S02]  /*136b0*/  FADD.FTZ R83, R81, R0 ;  /* 0x0000000051537221 */ /* 0x010fe40000010000 */
[----:B------:R-:W2:Y:S01]  /*136c0*/  LDL.LU R0, [R1+0x30] ;  /* 0x0000300001007983 */ /* 0x000ea20000300800 */
[----:B------:R-:W0:Y:S08]  /*136d0*/  MUFU.EX2 R97, R97 ;  /* 0x0000006100617308 */ /* 0x000e300000000800 */
[----:B------:R-:W1:Y:S08]  /*136e0*/  MUFU.EX2 R96, R96 ;  /* 0x0000006000607308 */ /* 0x000e700000000800 */
[----:B------:R-:W3:Y:S01]  /*136f0*/  MUFU.EX2 R93, R93 ;  /* 0x0000005d005d7308 */ /* 0x000ee20000000800 */
[----:B0-----:R-:W-:-:S07]  /*13700*/  FADD.FTZ R89, R97, R88 ;  /* 0x0000005861597221 */ /* 0x001fce0000010000 */
[----:B------:R-:W0:Y:S01]  /*13710*/  MUFU.EX2 R92, R92 ;  /* 0x0000005c005c7308 */ /* 0x000e220000000800 */
[----:B-1----:R-:W-:-:S07]  /*13720*/  FADD.FTZ R88, R96, R89 ;  /* 0x0000005960587221 */ /* 0x002fce0000010000 */
[----:B------:R-:W-:Y:S08]  /*13730*/  MUFU.EX2 R84, R84 ;  /* 0x0000005400547308 */ /* 0x000ff00000000800 */
[----:B------:R-:W1:Y:S01]  /*13740*/  MUFU.EX2 R85, R85 ;  /* 0x0000005500557308 */ /* 0x000e620000000800 */
[----:B---3--:R-:W-:Y:S01]  /*13750*/  FADD.FTZ R89, R93, R88 ;  /* 0x000000585d597221 */ /* 0x008fe20000010000 */
[----:B------:R-:W-:-:S02]  /*13760*/  F2FP.BF16.F32.PACK_AB R124, R124, R125 ;  /* 0x0000007d7c7c723e */ /* 0x000fc400000010ff */
[----:B------:R-:W-:Y:S02]  /*13770*/  F2FP.BF16.F32.PACK_AB R125, R107, R106 ;  /* 0x0000006a6b7d723e */ /* 0x000fe400000010ff */
[----:B------:R-:W-:Y:S02]  /*13780*/  F2FP.BF16.F32.PACK_AB R126, R120, R121 ;  /* 0x00000079787e723e */ /* 0x000fe400000010ff */
[----:B------:R-:W-:Y:S01]  /*13790*/  F2FP.BF16.F32.PACK_AB R127, R111, R110 ;  /* 0x0000006e6f7f723e */ /* 0x000fe200000010ff */
[----:B0-----:R-:W-:Y:S01]  /*137a0*/  FADD.FTZ R89, R92, R89 ;  /* 0x000000595c597221 */ /* 0x001fe20000010000 */
[----:B------:R-:W-:Y:S02]  /*137b0*/  F2FP.BF16.F32.PACK_AB R20, R116, R117 ;  /* 0x000000757414723e */ /* 0x000fe400000010ff */
[----:B------:R-:W-:Y:S02]  /*137c0*/  F2FP.BF16.F32.PACK_AB R21, R99, R98 ;  /* 0x000000626315723e */ /* 0x000fe400000010ff */
        /* <DEDUP_REMOVED lines=8> */
[----:B------:R-:W-:Y:S01]  /*13850*/  STSM.16.M88.4 [R18+0x2a300], R124 ;  /* 0x02a3007c12007844 */ /* 0x000fe20000000200 */
[----:B------:R-:W-:Y:S02]  /*13860*/  F2FP.BF16.F32.PACK_AB R93, R81, R73 ;  /* 0x00000049515d723e */ /* 0x000fe400000010ff */
[----:B------:R-:W-:Y:S02]  /*13870*/  F2FP.BF16.F32.PACK_AB R94, R75, R74 ;  /* 0x0000004a4b5e723e */ /* 0x000fe400000010ff */
[----:B-1----:R-:W-:Y:S01]  /*13880*/  F2FP.BF16.F32.PACK_AB R95, R85, R84 ;  /* 0x00000054555f723e */ /* 0x002fe200000010ff */
[----:B------:R0:W-:Y:S04]  /*13890*/  STSM.16.M88.4 [R18+0x2bb00], R20 ;  /* 0x02bb001412007844 */ /* 0x0001e80000000200 */
[----:B------:R-:W-:Y:S04]  /*138a0*/  STSM.16.M88.4 [R18+0x2d300], R76 ;  /* 0x02d3004c12007844 */ /* 0x000fe80000000200 */
[----:B------:R-:W-:Y:S04]  /*138b0*/  STSM.16.M88.4 [R18+0x2eb00], R100 ;  /* 0x02eb006412007844 */ /* 0x000fe80000000200 */
[----:B------:R-:W-:Y:S01]  /*138c0*/  STSM.16.M88.4 [R18+0x30300], R92 ;  /* 0x0303005c12007844 */ /* 0x000fe20000000200 */
[----:B------:R-:W-:Y:S01]  /*138d0*/  @!PT LDS RZ, [RZ] ;  /* 0x00000000fffff984 */ /* 0x000fe20000000800 */
[----:B------:R-:W-:Y:S01]  /*138e0*/  @!PT LDS RZ, [RZ] ;  /* 0x00000000fffff984 */ /* 0x000fe20000000800 */
[----:B------:R-:W-:Y:S01]  /*138f0*/  @!PT LDS RZ, [RZ] ;  /* 0x00000000fffff984 */ /* 0x000fe20000000800 */
[----:B------:R-:W-:Y:S01]  /*13900*/  @!PT LDS RZ, [RZ] ;  /* 0x00000000fffff984 */ /* 0x000fe20000000800 */
[----:B------:R1:W-:Y:S06]  /*13910*/  MEMBAR.ALL.CTA ;  /* 0x0000000000007992 */ /* 0x0003ec0000008000 */
[----:B-1----:R-:W1:Y:S01]  /*13920*/  FENCE.VIEW.ASYNC.S ;  /* 0x00000000000073c6 */ /* 0x002e620000000000 */
[----:B------:R-:W-:Y:S01]  /*13930*/  FADD.FTZ R82, R74, R89 ;  /* 0x000000594a527221 */ /* 0x000fe20000010000 */
[----:B------:R-:W-:-:S03]  /*13940*/  FADD.FTZ R84, R84, R83 ;  /* 0x0000005354547221 */ /* 0x000fc60000010000 */
[----:B------:R-:W-:Y:S01]  /*13950*/  FADD.FTZ R73, R75, R82 ;  /* 0x000000524b497221 */ /* 0x000fe20000010000 */
[----:B0-----:R-:W-:-:S04]  /*13960*/  FADD.FTZ R20, R85, R84 ;  /* 0x0000005455147221 */ /* 0x001fc80000010000 */
[----:B------:R-:W-:Y:S01]  /*13970*/  STL [R1+0x34], R73 ;  /* 0x0000344901007387 */ /* 0x000fe20000100800 */
[----:B------:R-:W-:-:S03]  /*13980*/  FMUL.FTZ R24, R24, R80 ;  /* 0x0000005018187220 */ /* 0x000fc60000410000 */
[----:B------:R-:W-:Y:S01]  /*13990*/  STL [R1+0x38], R20 ;  /* 0x0000381401007387 */ /* 0x000fe20000100800 */
[-C--:B------:R-:W-:Y:S01]  /*139a0*/  FMUL.FTZ R25, R25, R80.reuse ;  /* 0x0000005019197220 */ /* 0x080fe20000410000 */
[-C--:B------:R-:W-:Y:S02]  /*139b0*/  FMUL.FTZ R28, R28, R80.reuse ;  /* 0x000000501c1c7220 */ /* 0x080fe40000410000 */
[----:B------:R0:W5:Y:S01]  /*139c0*/  LDL R156, [R1+0x58] ;  /* 0x00005800019c7983 */ /* 0x0001620000100800 */
        /* <DEDUP_REMOVED lines=45> */
[----:B------:R-:W-:-:S02]  /*13ca0*/  IMAD.MOV.U32 R155, RZ, RZ, R72 ;  /* 0x000000ffff9b7224 */ /* 0x000fc400078e0048 */
[----:B------:R-:W-:Y:S01]  /*13cb0*/  IMAD.MOV.U32 R154, RZ, RZ, R15 ;  /* 0x000000ffff9a7224 */ /* 0x000fe200078e000f */
[C---:B--2---:R-:W-:Y:S01]  /*13cc0*/  ISETP.GT.AND P2, PT, R0.reuse, RZ, PT ;  /* 0x000000ff0000720c */ /* 0x044fe20003f44270 */
[----:B------:R-:W-:-:S05]  /*13cd0*/  VIADD R0, R0, 0xffffffff ;  /* 0xffffffff00007836 */ /* 0x000fca0000000000 */
[----:B------:R2:W-:Y:S02]  /*13ce0*/  STL [R1+0x30], R0 ;  /* 0x0000300001007387 */ /* 0x0005e40000100800 */
[----:B--2---:R-:W-:Y:S01]  /*13cf0*/  IMAD.MOV.U32 R0, RZ, RZ, R152 ;  /* 0x000000ffff007224 */ /* 0x004fe200078e0098 */
[----:B-1----:R-:W-:-:S04]  /*13d00*/  NOP ;  /* 0x0000000000007918 */ /* 0x002fc80000000000 */
[----:B0-----:R-:W-:Y:S05]  /*13d10*/  @P2 BRA `(.L_x_526) ;  /* 0xffffffb400dc2947 */ /* 0x001fea000383ffff */
.L_x_515:
[----:B------:R-:W-:Y:S05]  /*13d20*/  WARPSYNC.ALL ;  /* 0x0000000000007948 */ /* 0x000fea0003800000 */
[----:B------:R-:W-:Y:S06]  /*13d30*/  BAR.ARV 0x8, 0x200 ;  /* 0x0208000000007b1d */ /* 0x000fec0000002000 */
[----:B------:R-:W-:Y:S05]  /*13d40*/  @!P0 BRA `(.L_x_527) ;  /* 0x0000000000048947 */ /* 0x000fea0003800000 */
[----:B------:R-:W-:Y:S01]  /*13d50*/  BPT.TRAP 0x1 ;  /* 0x000000040000795c */ /* 0x000fe20000300000 */
.L_x_527:
[----:B------:R-:W2:Y:S01]  /*13d60*/  LDL R0, [R1+0x58] ;  /* 0x0000580001007983 */ /* 0x000ea20000100800 */
[----:B------:R-:W-:Y:S01]  /*13d70*/  IMAD R9, R152, 0x8, R16 ;  /* 0x0000000898097824 */ /* 0x000fe200078e0210 */
[----:B--2---:R-:W-:-:S04]  /*13d80*/  SHF.L.U32 R0, R0, 0x1f, RZ ;  /* 0x0000001f00007819 */ /* 0x004fc800000006ff */
[----:B------:R0:W1:Y:S01]  /*13d90*/  SYNCS.PHASECHK.TRANS64.TRYWAIT P2, [R9+URZ+0x31c50], R0 ;  /* 0x031c5000090075a7 */ /* 0x000062000804017f */
[----:B------:R-:W-:Y:S05]  /*13da0*/  @!P0 BRA `(.L_x_528) ;  /* 0x0000000000048947 */ /* 0x000fea0003800000 */
[----:B------:R-:W-:Y:S01]  /*13db0*/  BPT.TRAP 0x1 ;  /* 0x000000040000795c */ /* 0x000fe20000300000 */
.L_x_528:
[----:B------:R-:W2:Y:S01]  /*13dc0*/  LDL.LU R2, [R1+0x78] ;  /* 0x0000780001027983 */ /* 0x000ea20000300800 */
[----:B------:R-:W-:Y:S02]  /*13dd0*/  VIADD R16, R16, 0x200 ;  /* 0x0000020010107836 */ /* 0x000fe40000000000 */
[----:B------:R-:W-:-:S03]  /*13de0*/  IMAD.MOV.U32 R3, RZ, RZ, -0x3ffffff0 ;  /* 0xc0000010ff037424 */ /* 0x000fc600078e00ff */
[----:B------:R-:W-:-:S04]  /*13df0*/  SHF.R.U32.HI R16, RZ, 0x4, R16 ;  /* 0x00000004ff107819 */ /* 0x000fc80000011610 */
[----:B------:R-:W-:-:S04]  /*13e00*/  LOP3.LUT R16, R16, 0x3fff, RZ, 0xc0, !PT ;  /* 0x00003fff10107812 */ /* 0x000fc800078ec0ff */
[----:B------:R-:W-:Y:S02]  /*13e10*/  LOP3.LUT R5, R16, 0x2400000, RZ, 0xfc, !PT ;  /* 0x0240000010057812 */ /* 0x000fe400078efcff */
[----:B--2---:R-:W-:Y:S01]  /*13e20*/  LOP3.LUT R2, R2, 0x10000, RZ, 0xfc, !PT ;  /* 0x0001000002027812 */ /* 0x004fe200078efcff */
[----:B-1----:R-:W-:Y:S06]  /*13e30*/  @P2 BRA `(.L_x_529) ;  /* 0x0000000000082947 */ /* 0x002fec0003800000 */
[----:B------:R-:W1:Y:S02]  /*13e40*/  SYNCS.PHASECHK.TRANS64.TRYWAIT P0, [R9+URZ+0x31c50], R0 ;  /* 0x031c5000090075a7 */ /* 0x000e64000800017f */
[----:B-1----:R-:W-:Y:S05]  /*13e50*/  @!P0 BRA `(.L_x_530) ;  /* 0x000000a400788947 */ /* 0x002fea0003800000 */
.L_x_529:
[----:B------:R-:W-:Y:S01]  /*13e60*/  IMAD R4, R152, 0x6c0, R5 ;  /* 0x000006c098047824 */ /* 0x000fe200078e0205 */
[----:B------:R-:W0:Y:S01]  /*13e70*/  LDL.LU R13, [R1+0x34] ;  /* 0x00003400010d7983 */ /* 0x000e220000300800 */
[----:B------:R-:W-:Y:S01]  /*13e80*/  IMAD.MOV.U32 R5, RZ, RZ, -0x7fffffe0 ;  /* 0x80000020ff057424 */ /* 0x000fe200078e00ff */
[----:B------:R-:W-:Y:S05]  /*13e90*/  WARPSYNC.ALL ;  /* 0x0000000000007948 */ /* 0x000fea0003800000 */
[C---:B------:R-:W-:Y:S01]  /*13ea0*/  R2UR UR4, R2.reuse ;  /* 0x00000000020472ca */ /* 0x040fe200000e0000 */
[----:B------:R-:W-:Y:S01]  /*13eb0*/  VIADD R10, R2, 0x180 ;  /* 0x00000180020a7836 */ /* 0x000fe20000000000 */
[----:B------:R-:W-:Y:S01]  /*13ec0*/  R2UR UR5, R3 ;  /* 0x00000000030572ca */ /* 0x000fe200000e0000 */
[C---:B------:R-:W-:Y:S01]  /*13ed0*/  VIADD R6, R4.reuse, 0x40 ;  /* 0x0000004004067836 */ /* 0x040fe20000000000 */
[----:B------:R-:W-:Y:S01]  /*13ee0*/  R2UR UR6, R4 ;  /* 0x00000000040672ca */ /* 0x000fe200000e0000 */
[----:B------:R-:W-:Y:S01]  /*13ef0*/  IMAD.MOV.U32 R11, RZ, RZ, -0x3ffffff0 ;  /* 0xc0000010ff0b7424 */ /* 0x000fe200078e00ff */
[----:B------:R-:W-:Y:S01]  /*13f00*/  R2UR UR7, R5 ;  /* 0x00000000050772ca */ /* 0x000fe200000e0000 */
[----:B------:R-:W-:Y:S01]  /*13f10*/  WARPGROUP.ARRIVE ;  /* 0x00000000000079c5 */ /* 0x000fe20000000000 */
[----:B------:R-:W-:Y:S01]  /*13f20*/  IMAD.MOV.U32 R7, RZ, RZ, -0x7fffffe0 ;  /* 0x80000020ff077424 */ /* 0x000fe200078e00ff */
[----:B------:R-:W2:Y:S01]  /*13f30*/  LDL.LU R12, [R1+0x38] ;  /* 0x00003800010c7983 */ /* 0x000ea20000300800 */
[----:B------:R-:W-:-:S02]  /*13f40*/  IMAD.MOV.U32 R3, RZ, RZ, -0x3ffffff0 ;  /* 0xc0000010ff037424 */ /* 0x000fc400078e00ff */
[----:B------:R-:W-:Y:S01]  /*13f50*/  IMAD.MOV.U32 R5, RZ, RZ, -0x7fffffe0 ;  /* 0x80000020ff057424 */ /* 0x000fe200078e00ff */
[----:B------:R-:W3:Y:S01]  /*13f60*/  LDL.LU R8, [R1+0x58] ;  /* 0x0000580001087983 */ /* 0x000ee20000300800 */
[----:B------:R-:W-:-:S05]  /*13f70*/  VIADD R152, R152, 0x1 ;  /* 0x0000000198987836 */ /* 0x000fca0000000000 */
[----:B------:R-:W-:Y:S01]  /*13f80*/  HGMMA.64x96x16.F32.BF16 R24, gdesc[UR4].tnspB, R24, gsb0 ;  /* 0x41600000041879f0 */ /* 0x000fe20008001818 */
[----:B------:R-:W-:Y:S01]  /*13f90*/  R2UR UR4, R10 ;  /* 0x000000000a0472ca */ /* 0x000fe200000e0000 */
[----:B------:R-:W-:Y:S01]  /*13fa0*/  VIADD R10, R2, 0x300 ;  /* 0x00000300020a7836 */ /* 0x000fe20000000000 */
[----:B------:R-:W-:Y:S01]  /*13fb0*/  R2UR UR5, R11 ;  /* 0x000000000b0572ca */ /* 0x000fe200000e0000 */
[----:B------:R-:W-:Y:S01]  /*13fc0*/  IMAD.MOV.U32 R11, RZ, RZ, -0x3ffffff0 ;  /* 0xc0000010ff0b7424 */ /* 0x000fe200078e00ff */
[----:B------:R-:W-:Y:S01]  /*13fd0*/  R2UR UR6, R6 ;  /* 0x00000000060672ca */ /* 0x000fe200000e0000 */
[----:B------:R-:W-:Y:S01]  /*13fe0*/  VIADD R6, R4, 0x80 ;  /* 0x0000008004067836 */ /* 0x000fe20000000000 */
[----:B------:R-:W-:Y:S01]  /*13ff0*/  R2UR UR7, R7 ;  /* 0x00000000070772ca */ /* 0x000fe200000e0000 */
[----:B------:R-:W-:Y:S01]  /*14000*/  IMAD.MOV.U32 R7, RZ, RZ, -0x7fffffe0 ;  /* 0x80000020ff077424 */ /* 0x000fe200078e00ff */
[----:B------:R-:W-:Y:S01]  /*14010*/  ISETP.NE.AND P0, PT, R152, 0x2, PT ;  /* 0x000000029800780c */ /* 0x000fe20003f05270 */
[----:B------:R-:W-:-:S02]  /*14020*/  WARPGROUP.DEPBAR.LE gsb0, 0x0 ;  /* 0x00008000000079c5 */ /* 0x000fc40000010000 */
[----:B------:R-:W-:-:S08]  /*14030*/  WARPGROUP.ARRIVE ;  /* 0x00000000000079c5 */ /* 0x000fd00000000000 */
        /* <DEDUP_REMOVED lines=9> */
[----:B------:R-:W-:Y:S02]  /*140d0*/  WARPGROUP.DEPBAR.LE gsb0, 0x0 ;  /* 0x00008000000079c5 */ /* 0x000fe40000010000 */
[----:B------:R-:W-:-:S09]  /*140e0*/  WARPGROUP.ARRIVE ;  /* 0x00000000000079c5 */ /* 0x000fd20000000000 */
        /* <DEDUP_REMOVED lines=9> */
[----:B01----:R-:W0:Y:S02]  /*14180*/  SHFL.BFLY PT, R0, R13, 0x2, 0x1f ;  /* 0x0c401f000d007f89 */ /* 0x003e2400000e0000 */
[----:B0-----:R-:W-:Y:S01]  /*14190*/  FADD.FTZ R0, R0, R13 ;  /* 0x0000000d00007221 */ /* 0x001fe20000010000 */
[----:B------:R-:W-:-:S02]  /*141a0*/  WARPGROUP.DEPBAR.LE gsb0, 0x0 ;  /* 0x00008000000079c5 */ /* 0x000fc40000010000 */
[----:B------:R-:W-:-:S06]  /*141b0*/  WARPGROUP.ARRIVE ;  /* 0x00000000000079c5 */ /* 0x000fcc0000000000 */
        /* <DEDUP_REMOVED lines=30> */
[----:B------:R-:W-:Y:S02]  /*143a0*/  IMAD.MOV.U32 R7, RZ, RZ, -0x7fffffe0 ;  /* 0x80000020ff077424 */ /* 0x000fe400078e00ff */
[----:B------:R-:W-:-:S02]  /*143b0*/  VIADD R2, R2, 0xc00 ;  /* 0x00000c0002027836 */ /* 0x000fc40000000000 */
[----:B------:R-:W-:Y:S01]  /*143c0*/  VIADD R4, R4, 0x200 ;  /* 0x0000020004047836 */ /* 0x000fe20000000000 */
[----:B------:R-:W-:Y:S02]  /*143d0*/  WARPGROUP.DEPBAR.LE gsb0, 0x0 ;  /* 0x00008000000079c5 */ /* 0x000fe40000010000 */
[----:B------:R-:W-:-:S06]  /*143e0*/  WARPGROUP.ARRIVE ;  /* 0x00000000000079c5 */ /* 0x000fcc0000000000 */
[----:B------:R-:W-:Y:S01]  /*143f0*/  HGMMA.64x96x16.F32.BF16 R24, gdesc[UR4].tnspB, R24, gsb0 ;  /* 0x41600000041879f0 */ /* 0x000fe20008001818 */
[----:B------:R-:W-:Y:S02]  /*14400*/  R2UR UR4, R10 ;  /* 0x000000000a0472ca */ /* 0x000fe400000e0000 */
[----:B------:R-:W-:Y:S02]  /*14410*/  R2UR UR5, R11 ;  /* 0x000000000b0572ca */ /* 0x000fe400000e0000 */
[----:B------:R-:W-:Y:S02]  /*14420*/  R2UR UR6, R6 ;  /* 0x00000000060672ca */ /* 0x000fe400000e0000 */
[----:B------:R-:W-:Y:S01]  /*14430*/  R2UR UR7, R7 ;  /* 0x00000000070772ca */ /* 0x000fe200000e0000 */
[----:B------:R-:W-:Y:S02]  /*14440*/  WARPGROUP.DEPBAR.LE gsb0, 0x0 ;  /* 0x00008000000079c5 */ /* 0x000fe40000010000 */
[----:B------:R-:W-:-:S10]  /*14450*/  WARPGROUP.ARRIVE ;  /* 0x00000000000079c5 */ /* 0x000fd40000000000 */
[----:B------:R-:W-:Y:S01]  /*14460*/  HGMMA.64x96x16.F32.BF16 R24, gdesc[UR4].tnspB, R24, gsb0 ;  /* 0x41600000041879f0 */ /* 0x000fe20008001818 */
[----:B------:R-:W-:Y:S02]  /*14470*/  R2UR UR4, R2 ;  /* 0x00000000020472ca */ /* 0x000fe400000e0000 */
[----:B--2---:R-:W0:Y:S01]  /*14480*/  SHFL.BFLY PT, R2, R12, 0x2, 0x1f ;  /* 0x0c401f000c027f89 */ /* 0x004e2200000e0000 */
[----:B------:R-:W-:Y:S02]  /*14490*/  R2UR UR5, R3 ;  /* 0x00000000030572ca */ /* 0x000fe400000e0000 */
[----:B------:R-:W-:Y:S01]  /*144a0*/  R2UR UR7, R5 ;  /* 0x00000000050772ca */ /* 0x000fe200000e0000 */
[----:B------:R-:W1:Y:S01]  /*144b0*/  SHFL.BFLY PT, R3, R0, 0x1, 0x1f ;  /* 0x0c201f0000037f89 */ /* 0x000e6200000e0000 */
[----:B------:R-:W-:Y:S01]  /*144c0*/  R2UR UR6, R4 ;  /* 0x00000000040672ca */ /* 0x000fe200000e0000 */
[----:B0-----:R-:W-:Y:S01]  /*144d0*/  FADD.FTZ R2, R2, R12 ;  /* 0x0000000c02027221 */ /* 0x001fe20000010000 */
[----:B-1----:R-:W-:-:S04]  /*144e0*/  FADD.FTZ R10, R0, R3 ;  /* 0x00000003000a7221 */ /* 0x002fc80000010000 */
[----:B------:R-:W0:Y:S01]  /*144f0*/  SHFL.BFLY PT, R5, R2, 0x1, 0x1f ;  /* 0x0c201f0002057f89 */ /* 0x000e2200000e0000 */
[----:B------:R-:W-:Y:S02]  /*14500*/  SEL R0, RZ, 0x1, P0 ;  /* 0x00000001ff007807 */ /* 0x000fe40000000000 */
[----:B------:R-:W-:Y:S02]  /*14510*/  FSETP.NE.FTZ.AND P2, PT, R10, RZ, PT ;  /* 0x000000ff0a00720b */ /* 0x000fe40003f55000 */
[----:B---3--:R-:W-:-:S11]  /*14520*/  LOP3.LUT R8, R8, R0, RZ, 0x3c, !PT ;  /* 0x0000000008087212 */ /* 0x008fd600078e3cff */
[----:B------:R-:W1:Y:S01]  /*14530*/  @P2 MUFU.LG2 R3, R10 ;  /* 0x0000000a00032308 */ /* 0x000e620000000c00 */
[----:B0-----:R-:W-:Y:S01]  /*14540*/  FADD.FTZ R11, R2, R5 ;  /* 0x00000005020b7221 */ /* 0x001fe20000010000 */
[----:B------:R-:W-:-:S04]  /*14550*/  CS2R R4, SRZ ;  /* 0x0000000000047805 */ /* 0x000fc8000001ff00 */
[----:B------:R-:W-:Y:S02]  /*14560*/  FSETP.NE.FTZ.AND P3, PT, R11, RZ, PT ;  /* 0x000000ff0b00720b */ /* 0x000fe40003f75000 */
[----:B------:R0:W-:Y:S02]  /*14570*/  @P2 MUFU.RCP R4, R10 ;  /* 0x0000000a00042308 */ /* 0x0001e40000001000 */
[----:B0-----:R-:W2:Y:S09]  /*14580*/  LDL.LU R10, [R1+0x90] ;  /* 0x00009000010a7983 */ /* 0x001eb20000300800 */
[----:B------:R-:W0:Y:S01]  /*14590*/  @P3 MUFU.LG2 R7, R11 ;  /* 0x0000000b00073308 */ /* 0x000e220000000c00 */
[----:B------:R-:W-:-:S02]  /*145a0*/  WARPGROUP.DEPBAR.LE gsb0, 0x0 ;  /* 0x00008000000079c5 */ /* 0x000fc40000010000 */
[----:B------:R-:W-:-:S06]  /*145b0*/  WARPGROUP.ARRIVE ;  /* 0x00000000000079c5 */ /* 0x000fcc0000000000 */
[----:B------:R-:W-:Y:S01]  /*145c0*/  HGMMA.64x96x16.F32.BF16 R24, gdesc[UR4].tnspB, R24, gsb0 ;  /* 0x41600000041879f0 */ /* 0x000fe20008001818 */
[----:B------:R3:W-:Y:S01]  /*145d0*/  STL [R1+0x58], R8 ;  /* 0x0000580801007387 */ /* 0x0007e20000100800 */
[----:B------:R-:W4:Y:S01]  /*145e0*/  @P3 MUFU.RCP R5, R11 ;  /* 0x0000000b00053308 */ /* 0x000f220000001000 */
[C---:B------:R-:W-:Y:S01]  /*145f0*/  @P2 FMUL.FTZ R6, R14.reuse, 0.69314718246459960938 ;  /* 0x3f3172180e062820 */ /* 0x040fe20000410000 */
[----:B-1----:R-:W-:Y:S01]  /*14600*/  @P2 FMUL.FTZ R3, R3, 0.69314718246459960938 ;  /* 0x3f31721803032820 */ /* 0x002fe20000410000 */
[----:B------:R-:W-:Y:S01]  /*14610*/  @P3 FMUL.FTZ R14, R14, 0.69314718246459960938 ;  /* 0x3f3172180e0e3820 */ /* 0x000fe20000410000 */
[----:B0-----:R-:W-:Y:S01]  /*14620*/  @P3 FMUL.FTZ R7, R7, 0.69314718246459960938 ;  /* 0x3f31721807073820 */ /* 0x001fe20000410000 */
[----:B---3--:R-:W-:Y:S02]  /*14630*/  @!P1 VIADD R8, R9, 0x31c60 ;  /* 0x00031c6009089836 */ /* 0x008fe40000000000 */
[----:B------:R-:W-:Y:S02]  /*14640*/  IMAD.MOV.U32 R0, RZ, RZ, -0x800000 ;  /* 0xff800000ff007424 */ /* 0x000fe400078e00ff */
[----:B------:R-:W-:Y:S01]  /*14650*/  @P2 FFMA.FTZ R0, R6, R15, R3 ;  /* 0x0000000f06002223 */ /* 0x000fe20000010003 */
[----:B------:R-:W-:Y:S01]  /*14660*/  @!P1 PRMT R8, RZ, 0x654, R8 ;  /* 0x00000654ff089816 */ /* 0x000fe20000000008 */
[----:B------:R-:W-:-:S02]  /*14670*/  IMAD.MOV.U32 R2, RZ, RZ, -0x800000 ;  /* 0xff800000ff027424 */ /* 0x000fc400078e00ff */
[----:B------:R-:W-:Y:S01]  /*14680*/  @P3 FFMA.FTZ R2, R14, R72, R7 ;  /* 0x000000480e023223 */ /* 0x000fe20000010007 */
[----:B------:R-:W-:Y:S01]  /*14690*/  SEL R152, R152, RZ, P0 ;  /* 0x000000ff98987207 */ /* 0x000fe20000000000 */
[----:B------:R-:W-:Y:S02]  /*146a0*/  WARPGROUP.DEPBAR.LE gsb0, 0x0 ;  /* 0x00008000000079c5 */ /* 0x000fe40000010000 */
        /* <DEDUP_REMOVED lines=15> */
[-C--:B----4-:R-:W-:Y:S01]  /*147a0*/  FMUL.FTZ R68, R47, R5.reuse ;  /* 0x000000052f447220 */ /* 0x090fe20000410000 */
        /* <DEDUP_REMOVED lines=18> */
[----:B------:R-:W-:Y:S01]  /*148d0*/  PLOP3.LUT P1, PT, PT, PT, PT, 0x8, 0x0 ;  /* 0x000000000000781c */ /* 0x000fe20003f2e170 */
        /* <DEDUP_REMOVED lines=15> */
[----:B--2---:R-:W-:-:S05]  /*149d0*/  VIADD R10, R10, 0x1 ;  /* 0x000000010a0a7836 */ /* 0x004fca0000000000 */
[----:B------:R1:W-:Y:S02]  /*149e0*/  STL [R1+0x90], R10 ;  /* 0x0000900a01007387 */ /* 0x0003e40000100800 */
.L_x_474:
[----:B------:R-:W2:Y:S01]  /*149f0*/  LDL R70, [R1+0x84] ;  /* 0x0000840001467983 */ /* 0x000ea20000100800 */
[----:B------:R-:W3:Y:S01]  /*14a00*/  S2R R4, SR_TID.X ;  /* 0x0000000000047919 */ /* 0x000ee20000002100 */
[----:B------:R-:W-:Y:S05]  /*14a10*/  WARPSYNC.ALL ;  /* 0x0000000000007948 */ /* 0x000fea0003800000 */
[----:B------:R-:W4:Y:S01]  /*14a20*/  S2UR UR5, SR_CgaCtaId ;  /* 0x00000000000579c3 */ /* 0x000f220000008800 */
[----:B------:R-:W-:Y:S01]  /*14a30*/  UMOV UR4, 0x400 ;  /* 0x0000040000047882 */ /* 0x000fe20000000000 */
[----:B---3--:R-:W-:-:S05]  /*14a40*/  VIADD R71, R4, 0xffffff80 ;  /* 0xffffff8004477836 */ /* 0x008fca0000000000 */
[----:B------:R-:W-:-:S04]  /*14a50*/  SHF.R.S32.HI R66, RZ, 0x1f, R71 ;  /* 0x0000001fff427819 */ /* 0x000fc80000011447 */
[----:B------:R-:W-:Y:S01]  /*14a60*/  LEA.HI R66, R66, R71, RZ, 0x2 ;  /* 0x0000004742427211 */ /* 0x000fe200078f10ff */
[----:B----4-:R-:W-:-:S03]  /*14a70*/  ULEA UR4, UR5, UR4, 0x18 ;  /* 0x0000000405047291 */ /* 0x010fc6000f8ec03f */
[----:B------:R-:W-:-:S05]  /*14a80*/  LOP3.LUT R66, R66, 0xfffffffc, RZ, 0xc0, !PT ;  /* 0xfffffffc42427812 */ /* 0x000fca00078ec0ff */
[----:B------:R-:W-:Y:S02]  /*14a90*/  IMAD.IADD R66, R71, 0x1, -R66 ;  /* 0x0000000147427824 */ /* 0x000fe400078e0a42 */
[----:B------:R-:W-:Y:S01]  /*14aa0*/  IMAD.U32 R16, RZ, RZ, UR4 ;  /* 0x00000004ff107e24 */ /* 0x000fe2000f8e00ff */
[----:B------:R-:W-:Y:S01]  /*14ab0*/  BAR.SYNC.DEFER_BLOCKING 0x5, 0x200 ;  /* 0x0148000000007b1d */ /* 0x000fe20000010000 */
[----:B------:R-:W-:-:S04]  /*14ac0*/  IMAD.SHL.U32 R32, R66, 0x8, RZ ;  /* 0x0000000842207824 */ /* 0x000fc800078e00ff */
[C---:B------:R-:W-:Y:S02]  /*14ad0*/  VIADD R33, R32.reuse, 0x40 ;  /* 0x0000004020217836 */ /* 0x040fe40000000000 */
[----:B------:R-:W-:Y:S01]  /*14ae0*/  VIADD R34, R32, 0x20 ;  /* 0x0000002020227836 */ /* 0x000fe20000000000 */
[----:B------:R-:W-:Y:S02]  /*14af0*/  BSSY B0, `(.L_x_531) ;  /* 0x00001b9000007945 */ /* 0x000fe40003800000 */
[----:B------:R-:W-:Y:S02]  /*14b00*/  SHF.R.S32.HI R36, RZ, 0x1f, R33 ;  /* 0x0000001fff247819 */ /* 0x000fe40000011421 */
[----:B------:R-:W-:Y:S01]  /*14b10*/  SHF.R.S32.HI R35, RZ, 0x1f, R34 ;  /* 0x0000001fff237819 */ /* 0x000fe20000011422 */
[----:B-----5:R3:W4:Y:S01]  /*14b20*/  LDS.128 R104, [R16+0x31cd0] ;  /* 0x031cd00010687984 */ /* 0x0207220000000c00 */
[----:B------:R-:W-:Y:S06]  /*14b30*/  BAR.ARV 0x4, 0x200 ;  /* 0x0108000000007b1d */ /* 0x000fec0000002000 */
[----:B--2---:R-:W-:Y:S01]  /*14b40*/  SHF.R.S32.HI R26, RZ, 0x1f, R70 ;  /* 0x0000001fff1a7819 */ /* 0x004fe20000011446 */
[----:B------:R-:W-:-:S03]  /*14b50*/  IMAD.SHL.U32 R38, R70, 0x4, RZ ;  /* 0x0000000446267824 */ /* 0x000fc600078e00ff */
[----:B------:R-:W-:Y:S01]  /*14b60*/  SHF.L.U64.HI R27, R70, 0x2, R26 ;  /* 0x00000002461b7819 */ /* 0x000fe2000001021a */
[----:B---34-:R-:W-:Y:S06]  /*14b70*/  @P1 BRA `(.L_x_532) ;  /* 0x0000001000481947 */ /* 0x018fec0003800000 */
[----:B------:R-:W2:Y:S01]  /*14b80*/  LDL R4, [R1+0xb8] ;  /* 0x0000b80001047983 */ /* 0x000ea20000100800 */
[----:B------:R-:W-:Y:S05]  /*14b90*/  WARPSYNC.ALL ;  /* 0x0000000000007948 */ /* 0x000fea0003800000 */
[----:B------:R-:W3:Y:S01]  /*14ba0*/  S2R R5, SR_SWINHI ;  /* 0x0000000000057919 */ /* 0x000ee20000002f00 */
[----:B------:R-:W-:Y:S01]  /*14bb0*/  F2FP.BF16.F32.PACK_AB R6, R79, R6 ;  /* 0x000000064f06723e */ /* 0x000fe200000010ff */
[----:B------:R-:W-:Y:S01]  /*14bc0*/  ULDC.64 UR4, c[0x0][0xc00] ;  /* 0x0003000000047ab9 */ /* 0x000fe20000000a00 */
[----:B------:R-:W-:Y:S02]  /*14bd0*/  F2FP.BF16.F32.PACK_AB R22, R75, R22 ;  /* 0x000000164b16723e */ /* 0x000fe400000010ff */
[----:B------:R-:W-:-:S02]  /*14be0*/  MOV R24, R16 ;  /* 0x0000001000187202 */ /* 0x000fc40000000f00 */
[----:B---3--:R-:W-:Y:S01]  /*14bf0*/  MOV R25, R5 ;  /* 0x0000000500197202 */ /* 0x008fe20000000f00 */
[----:B------:R-:W-:Y:S02]  /*14c00*/  BAR.SYNC.DEFER_BLOCKING 0x1, 0x180 ;  /* 0x0046000000007b1d */ /* 0x000fe40000010000 */
[----:B--2---:R-:W-:-:S03]  /*14c10*/  IMAD.WIDE R4, R4, 0x2, R24 ;  /* 0x0000000204047825 */ /* 0x004fc600078e0218 */
[C---:B------:R-:W-:Y:S02]  /*14c20*/  IADD3 R55, P4, R4.reuse, 0x20, RZ ;  /* 0x0000002004377810 */ /* 0x040fe40007f9e0ff */
[C---:B------:R-:W-:Y:S02]  /*14c30*/  IADD3 R59, P3, R4.reuse, 0x3000, RZ ;  /* 0x00003000043b7810 */ /* 0x040fe40007f7e0ff */
[----:B-1----:R-:W-:Y:S01]  /*14c40*/  LOP3.LUT R8, R55, 0x180, RZ, 0xc0, !PT ;  /* 0x0000018037087812 */ /* 0x002fe200078ec0ff */
[--C-:B------:R-:W-:Y:S01]  /*14c50*/  IMAD.X R13, RZ, RZ, R5.reuse, P4 ;  /* 0x000000ffff0d7224 */ /* 0x100fe200020e0605 */
[----:B------:R-:W-:Y:S01]  /*14c60*/  IADD3 R63, P2, R4, 0x3020, RZ ;  /* 0x00003020043f7810 */ /* 0x000fe20007f5e0ff */
[--C-:B------:R-:W-:Y:S01]  /*14c70*/  IMAD.X R15, RZ, RZ, R5.reuse, P3 ;  /* 0x000000ffff0f7224 */ /* 0x100fe200018e0605 */
[----:B------:R-:W-:Y:S02]  /*14c80*/  SHF.R.U64 R8, R8, 0x3, RZ ;  /* 0x0000000308087819 */ /* 0x000fe400000012ff */
[C---:B------:R-:W-:Y:S01]  /*14c90*/  IADD3 R58, P1, R4.reuse, 0x6000, RZ ;  /* 0x00006000043a7810 */ /* 0x040fe20007f3e0ff */
[----:B0-----:R-:W-:Y:S01]  /*14ca0*/  IMAD.X R21, RZ, RZ, R5, P2 ;  /* 0x000000ffff157224 */ /* 0x001fe200010e0605 */
[----:B------:R-:W-:-:S02]  /*14cb0*/  LOP3.LUT R9, R4, 0x180, RZ, 0xc0, !PT ;  /* 0x0000018004097812 */ /* 0x000fc400078ec0ff */
[----:B------:R-:W-:Y:S02]  /*14cc0*/  IADD3 R67, P0, R4, 0x6020, RZ ;  /* 0x0000602004437810 */ /* 0x000fe40007f1e0ff */
[----:B------:R-:W-:Y:S02]  /*14cd0*/  LOP3.LUT R12, R8, R55, RZ, 0x3c, !PT ;  /* 0x00000037080c7212 */ /* 0x000fe400078e3cff */
[----:B------:R-:W-:Y:S01]  /*14ce0*/  LOP3.LUT R8, R59, 0x180, RZ, 0xc0, !PT ;  /* 0x000001803b087812 */ /* 0x000fe200078ec0ff */
[----:B------:R-:W-:Y:S01]  /*14cf0*/  IMAD.X R11, RZ, RZ, R5, P0 ;  /* 0x000000ffff0b7224 */ /* 0x000fe200000e0605 */
[----:B------:R-:W-:Y:S02]  /*14d00*/  LOP3.LUT R10, R63, 0x180, RZ, 0xc0, !PT ;  /* 0x000001803f0a7812 */ /* 0x000fe400078ec0ff */
[----:B------:R-:W-:Y:S02]  /*14d10*/  LOP3.LUT R55, R58, 0x180, RZ, 0xc0, !PT ;  /* 0x000001803a377812 */ /* 0x000fe400078ec0ff */
[----:B------:R-:W-:-:S02]  /*14d20*/  SHF.R.U64 R9, R9, 0x3, RZ ;  /* 0x0000000309097819 */ /* 0x000fc400000012ff */
[----:B------:R-:W-:Y:S02]  /*14d30*/  LOP3.LUT R62, R67, 0x180, RZ, 0xc0, !PT ;  /* 0x00000180433e7812 */ /* 0x000fe400078ec0ff */
[----:B------:R-:W-:Y:S02]  /*14d40*/  SHF.R.U64 R8, R8, 0x3, RZ ;  /* 0x0000000308087819 */ /* 0x000fe400000012ff */
[----:B------:R-:W-:Y:S02]  /*14d50*/  SHF.R.U64 R10, R10, 0x3, RZ ;  /* 0x000000030a0a7819 */ /* 0x000fe400000012ff */
[----:B------:R-:W-:Y:S02]  /*14d60*/  SHF.R.U64 R55, R55, 0x3, RZ ;  /* 0x0000000337377819 */ /* 0x000fe400000012ff */
[----:B------:R-:W-:Y:S01]  /*14d70*/  LOP3.LUT R4, R9, R4, RZ, 0x3c, !PT ;  /* 0x0000000409047212 */ /* 0x000fe200078e3cff */
[----:B------:R-:W-:Y:S01]  /*14d80*/  IMAD.X R9, RZ, RZ, R5, P1 ;  /* 0x000000ffff097224 */ /* 0x000fe200008e0605 */
[----:B------:R-:W-:-:S02]  /*14d90*/  SHF.R.U64 R62, R62, 0x3, RZ ;  /* 0x000000033e3e7819 */ /* 0x000fc400000012ff */
[----:B------:R-:W-:Y:S02]  /*14da0*/  LOP3.LUT R14, R8, R59, RZ, 0x3c, !PT ;  /* 0x0000003b080e7212 */ /* 0x000fe400078e3cff */
[----:B------:R-:W-:Y:S02]  /*14db0*/  LOP3.LUT R20, R10, R63, RZ, 0x3c, !PT ;  /* 0x0000003f0a147212 */ /* 0x000fe400078e3cff */
[----:B------:R-:W-:Y:S02]  /*14dc0*/  LOP3.LUT R8, R55, R58, RZ, 0x3c, !PT ;  /* 0x0000003a37087212 */ /* 0x000fe400078e3cff */
[----:B------:R-:W-:Y:S02]  /*14dd0*/  MOV R55, R4 ;  /* 0x0000000400377202 */ /* 0x000fe40000000f00 */
[----:B------:R-:W-:Y:S02]  /*14de0*/  LOP3.LUT R10, R62, R67, RZ, 0x3c, !PT ;  /* 0x000000433e0a7212 */ /* 0x000fe400078e3cff */
[----:B------:R-:W-:-:S02]  /*14df0*/  F2FP.BF16.F32.PACK_AB R4, R80, R7 ;  /* 0x000000075004723e */ /* 0x000fc400000010ff */
[----:B------:R-:W-:Y:S02]  /*14e00*/  F2FP.BF16.F32.PACK_AB R5, R84, R83 ;  /* 0x000000535405723e */ /* 0x000fe400000010ff */
[----:B------:R-:W-:Y:S02]  /*14e10*/  F2FP.BF16.F32.PACK_AB R7, R86, R81 ;  /* 0x000000515607723e */ /* 0x000fe400000010ff */
[----:B------:R-:W-:Y:S02]  /*14e20*/  MOV R62, R12 ;  /* 0x0000000c003e7202 */ /* 0x000fe40000000f00 */
[----:B------:R-:W-:Y:S01]  /*14e30*/  MOV R59, R14 ;  /* 0x0000000e003b7202 */ /* 0x000fe20000000f00 */
[----:B------:R0:W-:Y:S01]  /*14e40*/  STSM.16.M88.4 [R55], R4 ;  /* 0x0000000437007844 */ /* 0x0001e20000000200 */
[----:B------:R-:W-:Y:S02]  /*14e50*/  MOV R58, R20 ;  /* 0x00000014003a7202 */ /* 0x000fe40000000f00 */
[----:B------:R-:W-:-:S02]  /*14e60*/  F2FP.BF16.F32.PACK_AB R12, R78, R73 ;  /* 0x000000494e0c723e */ /* 0x000fc400000010ff */
[----:B------:R-:W-:Y:S02]  /*14e70*/  F2FP.BF16.F32.PACK_AB R13, R69, R64 ;  /* 0x00000040450d723e */ /* 0x000fe400000010ff */
[----:B------:R-:W-:Y:S02]  /*14e80*/  F2FP.BF16.F32.PACK_AB R14, R77, R72 ;  /* 0x000000484d0e723e */ /* 0x000fe400000010ff */
[----:B------:R-:W-:Y:S02]  /*14e90*/  F2FP.BF16.F32.PACK_AB R15, R82, R61 ;  /* 0x0000003d520f723e */ /* 0x000fe400000010ff */
[----:B------:R-:W-:Y:S02]  /*14ea0*/  F2FP.BF16.F32.PACK_AB R20, R76, R23 ;  /* 0x000000174c14723e */ /* 0x000fe400000010ff */
[----:B------:R-:W-:Y:S01]  /*14eb0*/  F2FP.BF16.F32.PACK_AB R21, R65, R60 ;  /* 0x0000003c4115723e */ /* 0x000fe200000010ff */
[----:B------:R-:W-:Y:S01]  /*14ec0*/  STSM.16.M88.4 [R62], R12 ;  /* 0x0000000c3e007844 */ /* 0x000fe20000000200 */
[----:B------:R-:W-:-:S02]  /*14ed0*/  F2FP.BF16.F32.PACK_AB R23, R68, R57 ;  /* 0x000000394417723e */ /* 0x000fc400000010ff */
[----:B------:R-:W-:Y:S02]  /*14ee0*/  ISETP.NE.U32.AND P0, PT, RZ, UR4, PT ;  /* 0x00000004ff007c0c */ /* 0x000fe4000bf05070 */
[----:B------:R-:W-:Y:S01]  /*14ef0*/  MOV R57, R8 ;  /* 0x0000000800397202 */ /* 0x000fe20000000f00 */
[----:B------:R1:W-:Y:S01]  /*14f00*/  STSM.16.M88.4 [R59], R20 ;  /* 0x000000143b007844 */ /* 0x0003e20000000200 */
[----:B0-----:R-:W-:Y:S02]  /*14f10*/  MOV R55, R10 ;  /* 0x0000000a00377202 */ /* 0x001fe40000000f00 */
[----:B------:R-:W-:Y:S02]  /*14f20*/  F2FP.BF16.F32.PACK_AB R4, R74, R41 ;  /* 0x000000294a04723e */ /* 0x000fe400000010ff */
[----:B------:R-:W-:Y:S02]  /*14f30*/  F2FP.BF16.F32.PACK_AB R5, R53, R50 ;  /* 0x000000323505723e */ /* 0x000fe400000010ff */
[----:B------:R-:W-:-:S02]  /*14f40*/  F2FP.BF16.F32.PACK_AB R6, R49, R40 ;  /* 0x000000283106723e */ /* 0x000fc400000010ff */
[----:B------:R-:W-:Y:S02]  /*14f50*/  F2FP.BF16.F32.PACK_AB R7, R56, R47 ;  /* 0x0000002f3807723e */ /* 0x000fe400000010ff */
[----:B------:R-:W-:Y:S01]  /*14f60*/  F2FP.BF16.F32.PACK_AB R8, R44, R37 ;  /* 0x000000252c08723e */ /* 0x000fe200000010ff */
[----:B------:R-:W-:Y:S01]  /*14f70*/  IMAD.MOV.U32 R37, RZ, RZ, RZ ;  /* 0x000000ffff257224 */ /* 0x000fe200078e00ff */
[----:B------:R-:W-:Y:S01]  /*14f80*/  F2FP.BF16.F32.PACK_AB R9, R51, R46 ;  /* 0x0000002e3309723e */ /* 0x000fe200000010ff */
[----:B------:R0:W-:Y:S01]  /*14f90*/  STSM.16.M88.4 [R58], R4 ;  /* 0x000000043a007844 */ /* 0x0001e20000000200 */
[----:B------:R-:W-:Y:S02]  /*14fa0*/  F2FP.BF16.F32.PACK_AB R10, R48, R3 ;  /* 0x00000003300a723e */ /* 0x000fe400000010ff */
[----:B-1----:R-:W-:Y:S01]  /*14fb0*/  IADD3 R20, P1, R38, UR4, RZ ;  /* 0x0000000426147c10 */ /* 0x002fe2000ff3e0ff */
[----:B------:R-:W1:Y:S01]  /*14fc0*/  LDC R3, c[0x0][0xbe8] ;  /* 0x0002fa00ff037b82 */ /* 0x000e620000000800 */
[----:B------:R-:W-:-:S02]  /*14fd0*/  F2FP.BF16.F32.PACK_AB R11, R54, R43 ;  /* 0x0000002b360b723e */ /* 0x000fc400000010ff */
[----:B------:R-:W-:Y:S02]  /*14fe0*/  F2FP.BF16.F32.PACK_AB R12, R45, R28 ;  /* 0x0000001c2d0c723e */ /* 0x000fe400000010ff */
[----:B------:R-:W-:Y:S01]  /*14ff0*/  F2FP.BF16.F32.PACK_AB R13, R39, R30 ;  /* 0x0000001e270d723e */ /* 0x000fe200000010ff */
[----:B------:R2:W-:Y:S01]  /*15000*/  STSM.16.M88.4 [R57], R8 ;  /* 0x0000000839007844 */ /* 0x0005e20000000200 */
[----:B------:R-:W-:Y:S02]  /*15010*/  F2FP.BF16.F32.PACK_AB R14, R52, R29 ;  /* 0x0000001d340e723e */ /* 0x000fe400000010ff */
[----:B------:R-:W-:Y:S02]  /*15020*/  F2FP.BF16.F32.PACK_AB R15, R42, R31 ;  /* 0x0000001f2a0f723e */ /* 0x000fe400000010ff */
[----:B------:R-:W-:Y:S02]  /*15030*/  ISETP.NE.AND.EX P0, PT, RZ, UR5, PT, P0 ;  /* 0x00000005ff007c0c */ /* 0x000fe4000bf05300 */
[----:B------:R-:W-:Y:S01]  /*15040*/  IADD3.X R21, R27, UR5, RZ, P1, !PT ;  /* 0x000000051b157c10 */ /* 0x000fe20008ffe4ff */
[----:B------:R-:W-:Y:S01]  /*15050*/  ULDC.64 UR4, c[0x0][0xc08] ;  /* 0x0003020000047ab9 */ /* 0x000fe20000000a00 */
[----:B------:R2:W-:Y:S01]  /*15060*/  STSM.16.M88.4 [R55], R12 ;  /* 0x0000000c37007844 */ /* 0x0005e20000000200 */
[----:B------:R-:W-:Y:S01]  /*15070*/  BAR.SYNC.DEFER_BLOCKING 0x1, 0x180 ;  /* 0x0046000000007b1d */ /* 0x000fe20000010000 */
[----:B------:R-:W-:-:S04]  /*15080*/  ISETP.NE.U32.AND P2, PT, RZ, UR4, PT ;  /* 0x00000004ff007c0c */ /* 0x000fc8000bf45070 */
[----:B------:R-:W-:-:S13]  /*15090*/  ISETP.NE.AND.EX P2, PT, RZ, UR5, PT, P2 ;  /* 0x00000005ff007c0c */ /* 0x000fda000bf45320 */
[----:B------:R-:W-:Y:S01]  /*150a0*/  @P2 IADD3 R38, P3, R38, UR4, RZ ;  /* 0x0000000426262c10 */ /* 0x000fe2000ff7e0ff */
[----:B------:R-:W-:Y:S02]  /*150b0*/  ULDC UR4, c[0x0][0xa88] ;  /* 0x0002a20000047ab9 */ /* 0x000fe40000000800 */
[----:B------:R-:W-:Y:S01]  /*150c0*/  IMAD.U32 R46, RZ, RZ, UR4 ;  /* 0x00000004ff2e7e24 */ /* 0x000fe2000f8e00ff */
[----:B------:R-:W-:Y:S01]  /*150d0*/  @P2 IADD3.X R39, R27, UR5, RZ, P3, !PT ;  /* 0x000000051b272c10 */ /* 0x000fe20009ffe4ff */
[----:B------:R2:W5:Y:S01]  /*150e0*/  @P0 LDG.E R37, desc[UR60][R20.64] ;  /* 0x0000003c14250981 */ /* 0x000562000c1e1900 */
[----:B-1----:R-:W-:-:S03]  /*150f0*/  ISETP.NE.AND P1, PT, R3, 0x1, PT ;  /* 0x000000010300780c */ /* 0x002fc60003f25270 */
[----:B------:R2:W5:Y:S10]  /*15100*/  @P2 LDG.E R46, desc[UR60][R38.64] ;  /* 0x0000003c262e2981 */ /* 0x000574000c1e1900 */
[----:B0-----:R-:W0:Y:S08]  /*15110*/  @P1 LDC R6, c[0x0][0xbec] ;  /* 0x0002fb00ff061b82 */ /* 0x001e300000000800 */
[----:B------:R-:W1:Y:S01]  /*15120*/  @P1 LDC R23, c[0x0][0xbf0] ;  /* 0x0002fc00ff171b82 */ /* 0x000e620000000800 */
[----:B--2---:R-:W-:Y:S05]  /*15130*/  @P2 BRA `(.L_x_533) ;  /* 0x0000000000102947 */ /* 0x004fea0003800000 */
[----:B------:R-:W-:Y:S05]  /*15140*/  @!P0 BRA `(.L_x_533) ;  /* 0x00000000000c8947 */ /* 0x000fea0003800000 */
[----:B------:R-:W2:Y:S04]  /*15150*/  LDG.E R5, desc[UR60][R20.64] ;  /* 0x0000003c14057981 */ /* 0x000ea8000c1e1900 */
[----:B-----5:R-:W2:Y:S02]  /*15160*/  LDG.E R46, desc[UR60][R20.64+0x4] ;  /* 0x0000043c142e7981 */ /* 0x020ea4000c1e1900 */
[----:B--2---:R-:W-:-:S07]  /*15170*/  IMAD.IADD R46, R46, 0x1, -R5 ;  /* 0x000000012e2e7824 */ /* 0x004fce00078e0a05 */
.L_x_533:
[----:B------:R-:W2:Y:S01]  /*15180*/  LDL R4, [R1+0xb4] ;  /* 0x0000b40001047983 */ /* 0x000ea20000100800 */
[----:B------:R-:W-:Y:S01]  /*15190*/  SHF.R.S32.HI R50, RZ, 0x1f, R71 ;  /* 0x0000001fff327819 */ /* 0x000fe20000011447 */
[----:B------:R-:W-:Y:S01]  /*151a0*/  ULDC.64 UR4, c[0x0][0xb90] ;  /* 0x0002e40000047ab9 */ /* 0x000fe20000000a00 */
[--C-:B-----5:R-:W-:Y:S01]  /*151b0*/  SHF.R.S32.HI R39, RZ, 0x1f, R37.reuse ;  /* 0x0000001fff277819 */ /* 0x120fe20000011425 */
[----:B------:R-:W3:Y:S01]  /*151c0*/  LDL.LU R51, [R1+0x88] ;  /* 0x0000880001337983 */ /* 0x000ee20000300800 */
[----:B------:R-:W-:Y:S01]  /*151d0*/  IMAD.MOV.U32 R38, RZ, RZ, R37 ;  /* 0x000000ffff267224 */ /* 0x000fe200078e0025 */
[----:B------:R-:W-:Y:S02]  /*151e0*/  SEL R44, R70, RZ, !P0 ;  /* 0x000000ff462c7207 */ /* 0x000fe40004000000 */
[----:B------:R-:W-:Y:S01]  /*151f0*/  SHF.R.S32.HI R14, RZ, 0x1f, R71 ;  /* 0x0000001fff0e7819 */ /* 0x000fe20000011447 */
[----:B------:R-:W2:Y:S01]  /*15200*/  LDL.LU R49, [R1+0x8c] ;  /* 0x00008c0001317983 */ /* 0x000ea20000300800 */
[----:B------:R-:W-:Y:S01]  /*15210*/  LEA.HI R50, R50, R71, RZ, 0x2 ;  /* 0x0000004732327211 */ /* 0x000fe200078f10ff */
[----:B------:R-:W-:Y:S01]  /*15220*/  IMAD R46, R46, R3, RZ ;  /* 0x000000032e2e7224 */ /* 0x000fe200078e02ff */
[----:B------:R-:W4:Y:S01]  /*15230*/  @P1 LDC R47, c[0x0][0xbec] ;  /* 0x0002fb00ff2f1b82 */ /* 0x000f220000000800 */
[----:B------:R-:W4:Y:S01]  /*15240*/  LDL R10, [R1+0xac] ;  /* 0x0000ac00010a7983 */ /* 0x000f220000100800 */
[----:B------:R-:W-:-:S05]  /*15250*/  SHF.R.S32.HI R50, RZ, 0x2, R50 ;  /* 0x00000002ff327819 */ /* 0x000fca0000011432 */
[----:B------:R-:W-:-:S04]  /*15260*/  IMAD R9, R50, 0x20, R32 ;  /* 0x0000002032097824 */ /* 0x000fc800078e0220 */
[----:B------:R-:W-:Y:S01]  /*15270*/  IMAD.WIDE R24, R9, 0x2, R24 ;  /* 0x0000000209187825 */ /* 0x000fe200078e0218 */
[----:B------:R-:W-:-:S04]  /*15280*/  LEA.HI R14, R14, R71, RZ, 0x7 ;  /* 0x000000470e0e7211 */ /* 0x000fc800078f38ff */
[----:B------:R-:W-:-:S05]  /*15290*/  LOP3.LUT R14, R14, 0xffffff80, RZ, 0xc0, !PT ;  /* 0xffffff800e0e7812 */ /* 0x000fca00078ec0ff */
[----:B------:R-:W-:Y:S01]  /*152a0*/  IMAD.IADD R14, R71, 0x1, -R14 ;  /* 0x00000001470e7824 */ /* 0x000fe200078e0a0e */
[C---:B------:R-:W-:Y:S02]  /*152b0*/  IADD3 R21, P5, R24.reuse, 0x4800, RZ ;  /* 0x0000480018157810 */ /* 0x040fe40007fbe0ff */
[----:B------:R-:W-:Y:S02]  /*152c0*/  IADD3 R27, P4, R24, 0x6000, RZ ;  /* 0x00006000181b7810 */ /* 0x000fe40007f9e0ff */
[----:B------:R-:W-:-:S04]  /*152d0*/  LOP3.LUT R20, R21, 0x180, RZ, 0xc0, !PT ;  /* 0x0000018015147812 */ /* 0x000fc800078ec0ff */
[----:B------:R-:W-:-:S04]  /*152e0*/  SHF.R.U64 R20, R20, 0x3, RZ ;  /* 0x0000000314147819 */ /* 0x000fc800000012ff */
[----:B------:R-:W-:Y:S01]  /*152f0*/  LOP3.LUT R20, R20, R21, RZ, 0x3c, !PT ;  /* 0x0000001514147212 */ /* 0x000fe200078e3cff */
[----:B------:R-:W-:Y:S01]  /*15300*/  IMAD.X R21, RZ, RZ, R25, P5 ;  /* 0x000000ffff157224 */ /* 0x000fe200028e0619 */
[----:B------:R-:W-:Y:S01]  /*15310*/  BSSY B1, `(.L_x_534) ;  /* 0x0000085000017945 */ /* 0x000fe20003800000 */
[----:B---3--:R-:W-:Y:S01]  /*15320*/  SHF.R.S32.HI R45, RZ, 0x1f, R51 ;  /* 0x0000001fff2d7819 */ /* 0x008fe20000011433 */
[----:B--2---:R-:W-:-:S04]  /*15330*/  IMAD R13, R49, 0xc0, R4 ;  /* 0x000000c0310d7824 */ /* 0x004fc800078e0204 */
[----:B------:R-:W-:Y:S02]  /*15340*/  IMAD R4, R45, UR4, RZ ;  /* 0x000000042d047c24 */ /* 0x000fe4000f8e02ff */
[----:B0-----:R-:W-:-:S04]  /*15350*/  @P1 IMAD.HI.U32 R6, R13, R6, RZ ;  /* 0x000000060d061227 */ /* 0x001fc800078e00ff */
[----:B------:R-:W-:Y:S01]  /*15360*/  IMAD.MOV.U32 R7, RZ, RZ, R13 ;  /* 0x000000ffff077224 */ /* 0x000fe200078e000d */
[----:B-1----:R-:W-:Y:S01]  /*15370*/  @P1 SHF.R.U32.HI R7, RZ, R23, R6 ;  /* 0x00000017ff071219 */ /* 0x002fe20000011606 */
[C---:B------:R-:W-:Y:S02]  /*15380*/  IMAD R11, R51.reuse, UR5, R4 ;  /* 0x00000005330b7c24 */ /* 0x040fe4000f8e0204 */
[----:B------:R-:W-:Y:S01]  /*15390*/  IMAD.WIDE.U32 R4, R51, UR4, R38 ;  /* 0x0000000433047c25 */ /* 0x000fe2000f8e0026 */
[----:B------:R-:W-:Y:S01]  /*153a0*/  SEL R38, R26, RZ, !P0 ;  /* 0x000000ff1a267207 */ /* 0x000fe20004000000 */
[----:B------:R-:W-:Y:S02]  /*153b0*/  ULDC.64 UR4, c[0x0][0xb98] ;  /* 0x0002e60000047ab9 */ /* 0x000fe40000000a00 */
[----:B------:R-:W-:Y:S02]  /*153c0*/  IMAD.IADD R5, R5, 0x1, R11 ;  /* 0x0000000105057824 */ /* 0x000fe400078e020b */
[----:B------:R-:W-:-:S02]  /*153d0*/  IMAD.MOV R6, RZ, RZ, -R7 ;  /* 0x000000ffff067224 */ /* 0x000fc400078e0a07 */
[----:B------:R-:W-:Y:S02]  /*153e0*/  IMAD R11, R38, UR4, RZ ;  /* 0x00000004260b7c24 */ /* 0x000fe4000f8e02ff */
[----:B------:R-:W-:-:S04]  /*153f0*/  IMAD.WIDE.U32 R4, R44, UR4, R4 ;  /* 0x000000042c047c25 */ /* 0x000fc8000f8e0004 */
[----:B------:R-:W-:Y:S01]  /*15400*/  IMAD R9, R3, R6, R13 ;  /* 0x0000000603097224 */ /* 0x000fe200078e020d */
[----:B------:R-:W-:Y:S01]  /*15410*/  IADD3 R4, P0, R7, R4, RZ ;  /* 0x0000000407047210 */ /* 0x000fe20007f1e0ff */
[----:B------:R-:W-:Y:S01]  /*15420*/  IMAD R8, R44, UR5, R11 ;  /* 0x000000052c087c24 */ /* 0x000fe2000f8e020b */
[----:B------:R-:W-:Y:S01]  /*15430*/  SHF.R.S32.HI R11, RZ, 0x1f, R7 ;  /* 0x0000001fff0b7819 */ /* 0x000fe20000011407 */
[----:B------:R-:W-:Y:S01]  /*15440*/  ULDC.64 UR4, c[0x0][0xb88] ;  /* 0x0002e20000047ab9 */ /* 0x000fe20000000a00 */
        /* <DEDUP_REMOVED lines=9> */
[----:B------:R-:W-:Y:S01]  /*154e0*/  SHFL.IDX PT, R42, R6, RZ, 0x1c1f ;  /* 0x001c1fff062a7589 */ /* 0x000fe200000e0000 */
[----:B------:R-:W-:Y:S01]  /*154f0*/  IADD3 R7, P2, R24, 0x1800, RZ ;  /* 0x0000180018077810 */ /* 0x000fe20007f5e0ff */
[----:B------:R-:W-:Y:S02]  /*15500*/  ULDC.64 UR4, c[0x0][0xaa0] ;  /* 0x0002a80000047ab9 */ /* 0x000fe40000000a00 */
[----:B------:R-:W0:Y:S01]  /*15510*/  SHFL.IDX PT, R43, R4, RZ, 0x1c1f ;  /* 0x001c1fff042b7589 */ /* 0x000e2200000e0000 */
[----:B----4-:R-:W-:Y:S01]  /*15520*/  IMAD R5, R49, 0xc0, R10 ;  /* 0x000000c031057824 */ /* 0x010fe200078e020a */
[----:B------:R-:W-:Y:S01]  /*15530*/  LOP3.LUT P0, RZ, R14, 0x3, RZ, 0xc0, !PT ;  /* 0x000000030eff7812 */ /* 0x000fe2000780c0ff */
[----:B------:R-:W-:Y:S01]  /*15540*/  IMAD.X R9, RZ, RZ, R25, P2 ;  /* 0x000000ffff097224 */ /* 0x000fe200010e0619 */
[----:B------:R-:W-:Y:S02]  /*15550*/  SHFL.IDX PT, R40, R6, 0x1, 0x1c1f ;  /* 0x003c1f0006287f89 */ /* 0x000fe400000e0000 */
[----:B------:R-:W-:-:S02]  /*15560*/  ISETP.GE.OR P2, PT, R5, R46, P0 ;  /* 0x0000002e0500720c */ /* 0x000fc40000746670 */
[----:B------:R-:W1:Y:S01]  /*15570*/  SHFL.IDX PT, R41, R4, 0x1, 0x1c1f ;  /* 0x003c1f0004297f89 */ /* 0x000e6200000e0000 */
[----:B------:R-:W-:-:S05]  /*15580*/  VIADD R5, R5, 0x8 ;  /* 0x0000000805057836 */ /* 0x000fca0000000000 */
[----:B------:R-:W-:Y:S02]  /*15590*/  ISETP.GE.OR P0, PT, R5, R46, P0 ;  /* 0x0000002e0500720c */ /* 0x000fe40000706670 */
[----:B------:R-:W-:-:S03]  /*155a0*/  IADD3 R13, P3, R24, 0x3000, RZ ;  /* 0x00003000180d7810 */ /* 0x000fc60007f7e0ff */
[----:B0-----:R0:W-:Y:S01]  /*155b0*/  @!P2 ST.E desc[UR60][R42.64], R0 ;  /* 0x000000002a00a985 */ /* 0x0011e2000c10193c */
[----:B------:R-:W-:Y:S01]  /*155c0*/  LOP3.LUT R12, R13, 0x180, RZ, 0xc0, !PT ;  /* 0x000001800d0c7812 */ /* 0x000fe200078ec0ff */
[----:B------:R-:W-:Y:S01]  /*155d0*/  IMAD R48, R39, UR4, RZ ;  /* 0x0000000427307c24 */ /* 0x000fe2000f8e02ff */
[----:B------:R-:W-:Y:S01]  /*155e0*/  LOP3.LUT R8, R7, 0x180, RZ, 0xc0, !PT ;  /* 0x0000018007087812 */ /* 0x000fe200078ec0ff */
[----:B0-----:R-:W0:Y:S04]  /*155f0*/  @P1 LDC R43, c[0x0][0xbf0] ;  /* 0x0002fc00ff2b1b82 */ /* 0x001e280000000800 */
[----:B-1----:R1:W-:Y:S01]  /*15600*/  @!P0 ST.E desc[UR60][R40.64], R2 ;  /* 0x0000000228008985 */ /* 0x0023e2000c10193c */
[----:B------:R-:W-:Y:S01]  /*15610*/  IMAD R0, R66, 0x60, R50 ;  /* 0x0000006042007824 */ /* 0x000fe200078e0232 */
[----:B------:R-:W-:Y:S01]  /*15620*/  SHF.R.U64 R12, R12, 0x3, RZ ;  /* 0x000000030c0c7819 */ /* 0x000fe200000012ff */
[----:B------:R-:W-:Y:S01]  /*15630*/  IMAD R39, R37, UR5, R48 ;  /* 0x0000000525277c24 */ /* 0x000fe2000f8e0230 */
[----:B------:R-:W-:Y:S01]  /*15640*/  SHF.R.U64 R8, R8, 0x3, RZ ;  /* 0x0000000308087819 */ /* 0x000fe200000012ff */
[----:B------:R-:W-:Y:S01]  /*15650*/  IMAD R42, R49, 0xc0, R0 ;  /* 0x000000c0312a7824 */ /* 0x000fe200078e0200 */
[----:B------:R-:W-:Y:S01]  /*15660*/  LOP3.LUT R12, R12, R13, RZ, 0x3c, !PT ;  /* 0x0000000d0c0c7212 */ /* 0x000fe200078e3cff */
[----:B------:R-:W-:-:S02]  /*15670*/  IMAD.X R13, RZ, RZ, R25, P3 ;  /* 0x000000ffff0d7224 */ /* 0x000fc400018e0619 */
[----:B-1----:R-:W-:Y:S01]  /*15680*/  IMAD.WIDE.U32 R40, R37, UR4, RZ ;  /* 0x0000000425287c25 */ /* 0x002fe2000f8e00ff */
[----:B------:R-:W-:Y:S01]  /*15690*/  ULDC.64 UR4, c[0x0][0xae8] ;  /* 0x0002ba0000047ab9 */ /* 0x000fe20000000a00 */
[----:B------:R-:W-:Y:S02]  /*156a0*/  LOP3.LUT R8, R8, R7, RZ, 0x3c, !PT ;  /* 0x0000000708087212 */ /* 0x000fe400078e3cff */
[----:B------:R-:W5:Y:S01]  /*156b0*/  LD.E.128 R12, desc[UR60][R12.64] ;  /* 0x0000003c0c0c7980 */ /* 0x000f62000c101d00 */
[----:B------:R-:W-:Y:S02]  /*156c0*/  IMAD.IADD R41, R41, 0x1, R39 ;  /* 0x0000000129297824 */ /* 0x000fe400078e0227 */
[----:B------:R-:W-:Y:S01]  /*156d0*/  IMAD R45, R45, UR4, RZ ;  /* 0x000000042d2d7c24 */ /* 0x000fe2000f8e02ff */
[----:B------:R-:W-:Y:S01]  /*156e0*/  IADD3 R7, P3, R24, 0x7800, RZ ;  /* 0x0000780018077810 */ /* 0x000fe20007f7e0ff */
[----:B------:R-:W-:Y:S01]  /*156f0*/  @P1 IMAD.HI.U32 R0, R42, R47, RZ ;  /* 0x0000002f2a001227 */ /* 0x000fe200078e00ff */
[----:B------:R-:W-:Y:S01]  /*15700*/  LOP3.LUT R26, R27, 0x180, RZ, 0xc0, !PT ;  /* 0x000001801b1a7812 */ /* 0x000fe200078ec0ff */
[----:B------:R-:W5:Y:S02]  /*15710*/  LD.E.128 R20, desc[UR60][R20.64] ;  /* 0x0000003c14147980 */ /* 0x000f64000c101d00 */
[----:B------:R-:W-:-:S02]  /*15720*/  IMAD R45, R51, UR5, R45 ;  /* 0x00000005332d7c24 */ /* 0x000fc4000f8e022d */
[----:B------:R-:W-:Y:S01]  /*15730*/  IMAD.WIDE.U32 R40, R51, UR4, R40 ;  /* 0x0000000433287c25 */ /* 0x000fe2000f8e0028 */
[----:B------:R-:W-:Y:S01]  /*15740*/  ULDC.64 UR4, c[0x0][0xaf0] ;  /* 0x0002bc0000047ab9 */ /* 0x000fe20000000a00 */
[----:B------:R-:W-:Y:S02]  /*15750*/  LOP3.LUT R11, R24, 0x180, RZ, 0xc0, !PT ;  /* 0x00000180180b7812 */ /* 0x000fe400078ec0ff */
[----:B------:R-:W-:Y:S01]  /*15760*/  LOP3.LUT R6, R7, 0x180, RZ, 0xc0, !PT ;  /* 0x0000018007067812 */ /* 0x000fe200078ec0ff */
[----:B------:R-:W-:Y:S01]  /*15770*/  IMAD.MOV.U32 R37, RZ, RZ, R42 ;  /* 0x000000ffff257224 */ /* 0x000fe200078e002a */
[----:B0-----:R-:W-:Y:S01]  /*15780*/  @P1 SHF.R.U32.HI R37, RZ, R43, R0 ;  /* 0x0000002bff251219 */ /* 0x001fe20000011600 */
[----:B------:R-:W-:Y:S01]  /*15790*/  IMAD R39, R38, UR4, RZ ;  /* 0x0000000426277c24 */ /* 0x000fe2000f8e02ff */
[----:B------:R-:W-:Y:S01]  /*157a0*/  SHF.R.U64 R26, R26, 0x3, RZ ;  /* 0x000000031a1a7819 */ /* 0x000fe200000012ff */
[----:B------:R-:W-:Y:S01]  /*157b0*/  IMAD.IADD R41, R41, 0x1, R45 ;  /* 0x0000000129297824 */ /* 0x000fe200078e022d */
[----:B------:R-:W-:Y:S01]  /*157c0*/  SHF.R.U64 R11, R11, 0x3, RZ ;  /* 0x000000030b0b7819 */ /* 0x000fe200000012ff */
[----:B------:R-:W-:Y:S01]  /*157d0*/  IMAD R39, R44, UR5, R39 ;  /* 0x000000052c277c24 */ /* 0x000fe2000f8e0227 */
[----:B------:R-:W-:Y:S01]  /*157e0*/  SHF.R.U64 R6, R6, 0x3, RZ ;  /* 0x0000000306067819 */ /* 0x000fe200000012ff */
[----:B------:R-:W-:Y:S01]  /*157f0*/  IMAD.WIDE.U32 R44, R44, UR4, R40 ;  /* 0x000000042c2c7c25 */ /* 0x000fe2000f8e0028 */
[--C-:B------:R-:W-:Y:S01]  /*15800*/  SHF.R.S32.HI R0, RZ, 0x1f, R37.reuse ;  /* 0x0000001fff007819 */ /* 0x100fe20000011425 */
[----:B------:R-:W-:Y:S01]  /*15810*/  ULDC.64 UR4, c[0x0][0xae0] ;  /* 0x0002b80000047ab9 */ /* 0x000fe20000000a00 */
[----:B------:R-:W-:Y:S01]  /*15820*/  LOP3.LUT R26, R26, R27, RZ, 0x3c, !PT ;  /* 0x0000001b1a1a7212 */ /* 0x000fe200078e3cff */
[----:B------:R-:W-:Y:S01]  /*15830*/  IMAD.MOV R2, RZ, RZ, -R37 ;  /* 0x000000ffff027224 */ /* 0x000fe200078e0a25 */
[----:B------:R-:W-:Y:S01]  /*15840*/  LOP3.LUT R4, R11, R24, RZ, 0x3c, !PT ;  /* 0x000000180b047212 */ /* 0x000fe200078e3cff */
[--C-:B------:R-:W-:Y:S01]  /*15850*/  IMAD.X R27, RZ, RZ, R25.reuse, P4 ;  /* 0x000000ffff1b7224 */ /* 0x100fe200020e0619 */
[----:B------:R-:W-:Y:S01]  /*15860*/  LOP3.LUT R28, R6, R7, RZ, 0x3c, !PT ;  /* 0x00000007061c7212 */ /* 0x000fe200078e3cff */
[--C-:B------:R-:W-:Y:S01]  /*15870*/  IMAD.X R29, RZ, RZ, R25.reuse, P3 ;  /* 0x000000ffff1d7224 */ /* 0x100fe200018e0619 */
[----:B------:R-:W5:Y:S01]  /*15880*/  LD.E.128 R8, desc[UR60][R8.64] ;  /* 0x0000003c08087980 */ /* 0x000f62000c101d00 */
[----:B------:R-:W-:-:S02]  /*15890*/  IMAD.MOV.U32 R5, RZ, RZ, R25 ;  /* 0x000000ffff057224 */ /* 0x000fc400078e0019 */
[----:B------:R-:W-:Y:S01]  /*158a0*/  IMAD.IADD R45, R45, 0x1, R39 ;  /* 0x000000012d2d7824 */ /* 0x000fe200078e0227 */
[----:B------:R-:W5:Y:S01]  /*158b0*/  LD.E.128 R24, desc[UR60][R26.64] ;  /* 0x0000003c1a187980 */ /* 0x000f62000c101d00 */
[----:B------:R-:W-:Y:S02]  /*158c0*/  IMAD R0, R0, UR4, RZ ;  /* 0x0000000400007c24 */ /* 0x000fe4000f8e02ff */
[----:B------:R-:W-:Y:S01]  /*158d0*/  IMAD R39, R3, R2, R42 ;  /* 0x0000000203277224 */ /* 0x000fe200078e022a */
[----:B------:R-:W5:Y:S01]  /*158e0*/  LD.E.128 R4, desc[UR60][R4.64] ;  /* 0x0000003c04047980 */ /* 0x000f62000c101d00 */
[----:B------:R-:W-:-:S03]  /*158f0*/  IMAD R41, R37, UR5, R0 ;  /* 0x0000000525297c24 */ /* 0x000fc6000f8e0200 */
[----:B------:R-:W5:Y:S01]  /*15900*/  LD.E.128 R28, desc[UR60][R28.64] ;  /* 0x0000003c1c1c7980 */ /* 0x000f62000c101d00 */
[----:B------:R-:W-:Y:S01]  /*15910*/  SHF.R.S32.HI R0, RZ, 0x1f, R39 ;  /* 0x0000001fff007819 */ /* 0x000fe20000011427 */
[----:B------:R-:W-:Y:S01]  /*15920*/  IMAD.WIDE.U32 R2, R37, UR4, R44 ;  /* 0x0000000425027c25 */ /* 0x000fe2000f8e002c */
[----:B------:R-:W-:Y:S01]  /*15930*/  ULDC.64 UR4, c[0x0][0xad8] ;  /* 0x0002b60000047ab9 */ /* 0x000fe20000000a00 */
[----:B------:R-:W-:Y:S01]  /*15940*/  @!PT LDS RZ, [RZ] ;  /* 0x00000000fffff984 */ /* 0x000fe20000000800 */
[----:B------:R-:W-:Y:S01]  /*15950*/  @!PT LDS RZ, [RZ] ;  /* 0x00000000fffff984 */ /* 0x000fe20000000800 */
[----:B------:R-:W-:Y:S01]  /*15960*/  @!PT LDS RZ, [RZ] ;  /* 0x00000000fffff984 */ /* 0x000fe20000000800 */
[----:B------:R-:W-:Y:S01]  /*15970*/  @!PT LDS RZ, [RZ] ;  /* 0x00000000fffff984 */ /* 0x000fe20000000800 */
[----:B------:R0:W-:Y:S06]  /*15980*/  MEMBAR.ALL.CTA ;  /* 0x0000000000007992 */ /* 0x0001ec0000008000 */
[----:B0-----:R-:W0:Y:S01]  /*15990*/  FENCE.VIEW.ASYNC.S ;  /* 0x00000000000073c6 */ /* 0x001e220000000000 */
[----:B------:R-:W-:-:S02]  /*159a0*/  IMAD.IADD R3, R3, 0x1, R41 ;  /* 0x0000000103037824 */ /* 0x000fc400078e0229 */
[----:B------:R-:W-:Y:S02]  /*159b0*/  IMAD R0, R0, UR4, RZ ;  /* 0x0000000400007c24 */ /* 0x000fe4000f8e02ff */
[----:B------:R-:W-:Y:S02]  /*159c0*/  IMAD R45, R49, 0xc0, R50 ;  /* 0x000000c0312d7824 */ /* 0x000fe400078e0232 */
[C---:B------:R-:W-:Y:S02]  /*159d0*/  IMAD R37, R39.reuse, UR5, R0 ;  /* 0x0000000527257c24 */ /* 0x040fe4000f8e0200 */
[----:B------:R-:W-:Y:S01]  /*159e0*/  IMAD.WIDE.U32 R2, R39, UR4, R2 ;  /* 0x0000000427027c25 */ /* 0x000fe2000f8e0002 */
[----:B------:R-:W-:Y:S01]  /*159f0*/  ISETP.GE.AND P0, PT, R45, R46, PT ;  /* 0x0000002e2d00720c */ /* 0x000fe20003f06270 */
[----:B------:R-:W-:Y:S02]  /*15a00*/  ULDC.64 UR4, c[0x0][0xa80] ;  /* 0x0002a00000047ab9 */ /* 0x000fe40000000a00 */
[----:B------:R-:W-:Y:S01]  /*15a10*/  IMAD.IADD R3, R3, 0x1, R37 ;  /* 0x0000000103037824 */ /* 0x000fe200078e0225 */
[----:B------:R-:W-:Y:S01]  /*15a20*/  LEA R37, P1, R2, UR4, 0x1 ;  /* 0x0000000402257c11 */ /* 0x000fe2000f8208ff */
[----:B------:R-:W-:-:S03]  /*15a30*/  VIADD R0, R16, 0x31c20 ;  /* 0x00031c2010007836 */ /* 0x000fc60000000000 */
[----:B------:R-:W-:Y:S02]  /*15a40*/  LEA.HI.X R44, R2, UR5, R3, 0x1, P1 ;  /* 0x00000005022c7c11 */ /* 0x000fe400088f0c03 */
[----:B------:R-:W-:Y:S01]  /*15a50*/  PRMT R0, RZ, 0x654, R0 ;  /* 0x00000654ff007816 */ /* 0x000fe20000000000 */
[----:B0-----:R0:W1:Y:S03]  /*15a60*/  SHFL.IDX PT, R38, R37, RZ, 0x1c1f ;  /* 0x001c1fff25267589 */ /* 0x00106600000e0000 */
[----:B------:R0:W-:Y:S01]  /*15a70*/  SYNCS.ARRIVE.TRANS64.RED.A1T0 RZ, [R0+URZ], RZ ;  /* 0x000000ff00ff79a7 */ /* 0x0001e2000810043f */
[----:B------:R0:W2:Y:S01]  /*15a80*/  SHFL.IDX PT, R39, R44, RZ, 0x1c1f ;  /* 0x001c1fff2c277589 */ /* 0x0000a200000e0000 */
        /* <DEDUP_REMOVED lines=13> */
.L_x_535:
[----:B------:R-:W-:Y:S05]  /*15b60*/  BSYNC B1 ;  /* 0x0000000000017941 */ /* 0x000fea0003800000 */
.L_x_534:
[----:B---3--:R-:W-:Y:S01]  /*15b70*/  VIADD R3, R45, 0x60 ;  /* 0x000000602d037836 */ /* 0x008fe20000000000 */
[----:B-----5:R3:W4:Y:S04]  /*15b80*/  SHFL.IDX PT, R5, R44, 0x1, 0x1c1f ;  /* 0x003c1f002c057f89 */ /* 0x02072800000e0000 */
        /* <DEDUP_REMOVED lines=13> */
[----:B---3--:R-:W-:-:S04]  /*15c60*/  LEA R2, P0, R33, R4, 0x1 ;  /* 0x0000000421027211 */ /* 0x008fc800078008ff */
[----:B------:R-:W-:-:S05]  /*15c70*/  LEA.HI.X R3, R33, R5, R36, 0x1, P0 ;  /* 0x0000000521037211 */ /* 0x000fca00000f0c24 */
[----:B------:R0:W-:Y:S01]  /*15c80*/  ST.E.128 desc[UR60][R2.64], R28 ;  /* 0x0000001c02007985 */ /* 0x0001e2000c101d3c */
[----:B------:R-:W-:Y:S05]  /*15c90*/  BRA `(.L_x_536) ;  /* 0x0000000800787947 */ /* 0x000fea0003800000 */
.L_x_532:
[----:B------:R-:W-:Y:S01]  /*15ca0*/  ULDC.64 UR4, c[0x0][0xc00] ;  /* 0x0003000000047ab9 */ /* 0x000fe20000000a00 */
[----:B------:R-:W-:Y:S01]  /*15cb0*/  IMAD.MOV.U32 R0, RZ, RZ, RZ ;  /* 0x000000ffff007224 */ /* 0x000fe200078e00ff */
[----:B------:R-:W-:Y:S01]  /*15cc0*/  ISETP.NE.U32.AND P0, PT, RZ, UR4, PT ;  /* 0x00000004ff007c0c */ /* 0x000fe2000bf05070 */
[----:B------:R-:W2:Y:S01]  /*15cd0*/  LDC R23, c[0x0][0xbe8] ;  /* 0x0002fa00ff177b82 */ /* 0x000ea20000000800 */
[----:B------:R-:W-:Y:S02]  /*15ce0*/  IADD3 R2, P1, R38, UR4, RZ ;  /* 0x0000000426027c10 */ /* 0x000fe4000ff3e0ff */
[----:B------:R-:W-:Y:S02]  /*15cf0*/  ISETP.NE.AND.EX P0, PT, RZ, UR5, PT, P0 ;  /* 0x00000005ff007c0c */ /* 0x000fe4000bf05300 */
[----:B------:R-:W-:Y:S01]  /*15d00*/  IADD3.X R3, R27, UR5, RZ, P1, !PT ;  /* 0x000000051b037c10 */ /* 0x000fe20008ffe4ff */
[----:B------:R-:W-:Y:S02]  /*15d10*/  ULDC.64 UR4, c[0x0][0xc08] ;  /* 0x0003020000047ab9 */ /* 0x000fe40000000a00 */
[----:B------:R-:W-:-:S04]  /*15d20*/  ISETP.NE.U32.AND P1, PT, RZ, UR4, PT ;  /* 0x00000004ff007c0c */ /* 0x000fc8000bf25070 */
[----:B------:R-:W-:-:S04]  /*15d30*/  ISETP.NE.AND.EX P1, PT, RZ, UR5, PT, P1 ;  /* 0x00000005ff007c0c */ /* 0x000fc8000bf25310 */
[----:B------:R3:W5:Y:S01]  /*15d40*/  @P0 LDG.E R0, desc[UR60][R2.64] ;  /* 0x0000003c02000981 */ /* 0x000762000c1e1900 */
[----:B------:R-:W4:Y:S08]  /*15d50*/  S2R R4, SR_TID.X ;  /* 0x0000000000047919 */ /* 0x000f300000002100 */
[----:B------:R-:W-:Y:S01]  /*15d60*/  @P1 IADD3 R38, P2, R38, UR4, RZ ;  /* 0x0000000426261c10 */ /* 0x000fe2000ff5e0ff */
[----:B------:R-:W-:-:S02]  /*15d70*/  ULDC UR4, c[0x0][0xa88] ;  /* 0x0002a20000047ab9 */ /* 0x000fc40000000800 */
[----:B------:R-:W-:Y:S01]  /*15d80*/  IMAD.U32 R6, RZ, RZ, UR4 ;  /* 0x00000004ff067e24 */ /* 0x000fe2000f8e00ff */
[----:B------:R-:W-:-:S05]  /*15d90*/  @P1 IADD3.X R39, R27, UR5, RZ, P2, !PT ;  /* 0x000000051b271c10 */ /* 0x000fca00097fe4ff */
[----:B------:R3:W5:Y:S01]  /*15da0*/  @P1 LDG.E R6, desc[UR60][R38.64] ;  /* 0x0000003c26061981 */ /* 0x000762000c1e1900 */
[----:B--2---:R-:W-:-:S13]  /*15db0*/  ISETP.NE.AND P2, PT, R23, 0x1, PT ;  /* 0x000000011700780c */ /* 0x004fda0003f45270 */
[----:B------:R-:W2:Y:S01]  /*15dc0*/  @P2 LDC R12, c[0x0][0xbec] ;  /* 0x0002fb00ff0c2b82 */ /* 0x000ea20000000800 */
[----:B----4-:R-:W-:-:S07]  /*15dd0*/  VIADD R22, R4, 0xffffff80 ;  /* 0xffffff8004167836 */ /* 0x010fce0000000000 */
[----:B------:R-:W4:Y:S01]  /*15de0*/  @P2 LDC R25, c[0x0][0xbf0] ;  /* 0x0002fc00ff192b82 */ /* 0x000f220000000800 */
[----:B------:R-:W-:Y:S01]  /*15df0*/  ISETP.GE.AND P3, PT, R22, 0xc0, PT ;  /* 0x000000c01600780c */ /* 0x000fe20003f66270 */
[----:B---3--:R-:W-:-:S12]  /*15e00*/  @P1 BRA `(.L_x_537) ;  /* 0x0000000000101947 */ /* 0x008fd80003800000 */
[----:B------:R-:W-:Y:S05]  /*15e10*/  @!P0 BRA `(.L_x_537) ;  /* 0x00000000000c8947 */ /* 0x000fea0003800000 */
[----:B------:R-:W3:Y:S04]  /*15e20*/  LDG.E R5, desc[UR60][R2.64] ;  /* 0x0000003c02057981 */ /* 0x000ee8000c1e1900 */
[----:B-----5:R-:W3:Y:S02]  /*15e30*/  LDG.E R6, desc[UR60][R2.64+0x4] ;  /* 0x0000043c02067981 */ /* 0x020ee4000c1e1900 */
[----:B---3--:R-:W-:-:S07]  /*15e40*/  IMAD.IADD R6, R6, 0x1, -R5 ;  /* 0x0000000106067824 */ /* 0x008fce00078e0a05 */
.L_x_537:
[----:B------:R-:W1:Y:S04]  /*15e50*/  LDL R14, [R1+0x88] ;  /* 0x00008800010e7983 */ /* 0x000e680000100800 */
[----:B------:R3:W5:Y:S01]  /*15e60*/  LDL R20, [R1+0x8c] ;  /* 0x00008c0001147983 */ /* 0x0007620000100800 */
[----:B------:R-:W-:Y:S01]  /*15e70*/  BSSY B1, `(.L_x_538) ;  /* 0x000002d000017945 */ /* 0x000fe20003800000 */
[----:B------:R-:W-:Y:S02]  /*15e80*/  SEL R13, R70, RZ, !P0 ;  /* 0x000000ff460d7207 */ /* 0x000fe40004000000 */
[----:B------:R-:W-:Y:S02]  /*15e90*/  SEL R26, R26, RZ, !P0 ;  /* 0x000000ff1a1a7207 */ /* 0x000fe40004000000 */
[----:B-----5:R-:W-:-:S02]  /*15ea0*/  SHF.R.S32.HI R11, RZ, 0x1f, R0 ;  /* 0x0000001fff0b7819 */ /* 0x020fc40000011400 */
[----:B-1----:R-:W-:Y:S01]  /*15eb0*/  SHF.R.S32.HI R10, RZ, 0x1f, R14 ;  /* 0x0000001fff0a7819 */ /* 0x002fe2000001140e */
[----:B---3--:R-:W-:Y:S06]  /*15ec0*/  @P3 BRA `(.L_x_539) ;  /* 0x00000000009c3947 */ /* 0x008fec0003800000 */
[----:B------:R-:W1:Y:S01]  /*15ed0*/  LDC R9, c[0x0][0xbe8] ;  /* 0x0002fa00ff097b82 */ /* 0x000e620000000800 */
[----:B------:R-:W-:-:S04]  /*15ee0*/  IMAD R2, R20, 0xc0, R4 ;  /* 0x000000c014027824 */ /* 0x000fc800078e0204 */
[----:B------:R-:W-:Y:S02]  /*15ef0*/  VIADD R8, R2, 0xffffff80 ;  /* 0xffffff8002087836 */ /* 0x000fe40000000000 */
[----:B-1----:R-:W-:-:S05]  /*15f00*/  IMAD R3, R6, R9, RZ ;  /* 0x0000000906037224 */ /* 0x002fca00078e02ff */
        /* <DEDUP_REMOVED lines=9> */
[----:B------:R-:W1:Y:S01]  /*15fa0*/  @P0 LDC R15, c[0x0][0xbec] ;  /* 0x0002fb00ff0f0b82 */ /* 0x000e620000000800 */
[----:B------:R-:W-:Y:S01]  /*15fb0*/  IMAD R7, R14, UR5, R7 ;  /* 0x000000050e077c24 */ /* 0x000fe2000f8e0207 */
[----:B------:R-:W-:-:S03]  /*15fc0*/  ULDC.64 UR4, c[0x0][0xb98] ;  /* 0x0002e60000047ab9 */ /* 0x000fc60000000a00 */
[----:B------:R-:W-:-:S03]  /*15fd0*/  IMAD.IADD R3, R3, 0x1, R7 ;  /* 0x0000000103037824 */ /* 0x000fc600078e0207 */
[----:B0-----:R-:W0:Y:S01]  /*15fe0*/  @P0 LDC R21, c[0x0][0xbf0] ;  /* 0x0002fc00ff150b82 */ /* 0x001e220000000800 */
[----:B------:R-:W-:-:S04]  /*15ff0*/  IMAD.WIDE.U32 R2, R13, UR4, R2 ;  /* 0x000000040d027c25 */ /* 0x000fc8000f8e0002 */
[----:B-1----:R-:W-:-:S05]  /*16000*/  @P0 IMAD.HI.U32 R4, R8, R15, RZ ;  /* 0x0000000f08040227 */ /* 0x002fca00078e00ff */
[----:B0-----:R-:W-:Y:S01]  /*16010*/  @P0 SHF.R.U32.HI R5, RZ, R21, R4 ;  /* 0x00000015ff050219 */ /* 0x001fe20000011604 */
        /* <DEDUP_REMOVED lines=18> */
.L_x_539:
[----:B------:R-:W-:Y:S05]  /*16140*/  BSYNC B1 ;  /* 0x0000000000017941 */ /* 0x000fea0003800000 */
.L_x_538:
[----:B------:R-:W-:Y:S01]  /*16150*/  SHF.R.S32.HI R8, RZ, 0x1f, R22 ;  /* 0x0000001fff087819 */ /* 0x000fe20000011416 */
[----:B------:R-:W-:Y:S02]  /*16160*/  ULDC.64 UR4, c[0x0][0xaa0] ;  /* 0x0002a80000047ab9 */ /* 0x000fe40000000a00 */
[----:B-1----:R-:W-:Y:S01]  /*16170*/  IMAD R3, R11, UR4, RZ ;  /* 0x000000040b037c24 */ /* 0x002fe2000f8e02ff */
[----:B------:R-:W-:-:S03]  /*16180*/  LEA.HI R8, R8, R22, RZ, 0x2 ;  /* 0x0000001608087211 */ /* 0x000fc600078f10ff */
[C---:B------:R-:W-:Y:S01]  /*16190*/  IMAD R5, R0.reuse, UR5, R3 ;  /* 0x0000000500057c24 */ /* 0x040fe2000f8e0203 */
[----:B------:R-:W-:Y:S01]  /*161a0*/  SHF.R.S32.HI R8, RZ, 0x2, R8 ;  /* 0x00000002ff087819 */ /* 0x000fe20000011408 */
[----:B------:R-:W-:Y:S01]  /*161b0*/  IMAD.WIDE.U32 R2, R0, UR4, RZ ;  /* 0x0000000400027c25 */ /* 0x000fe2000f8e00ff */
[----:B------:R-:W-:-:S03]  /*161c0*/  ULDC.64 UR4, c[0x0][0xae8] ;  /* 0x0002ba0000047ab9 */ /* 0x000fc60000000a00 */
[----:B------:R-:W-:Y:S02]  /*161d0*/  IMAD R0, R66, 0x60, R8 ;  /* 0x0000006042007824 */ /* 0x000fe400078e0208 */
[----:B------:R-:W-:Y:S02]  /*161e0*/  IMAD.IADD R3, R3, 0x1, R5 ;  /* 0x0000000103037824 */ /* 0x000fe400078e0205 */
[----:B------:R-:W-:Y:S02]  /*161f0*/  IMAD R9, R20, 0xc0, R0 ;  /* 0x000000c014097824 */ /* 0x000fe400078e0200 */
[----:B------:R-:W-:Y:S02]  /*16200*/  IMAD R4, R10, UR4, RZ ;  /* 0x000000040a047c24 */ /* 0x000fe4000f8e02ff */
[----:B--2---:R-:W-:-:S04]  /*16210*/  @P2 IMAD.HI.U32 R0, R9, R12, RZ ;  /* 0x0000000c09002227 */ /* 0x004fc800078e00ff */
[C---:B------:R-:W-:Y:S02]  /*16220*/  IMAD R7, R14.reuse, UR5, R4 ;  /* 0x000000050e077c24 */ /* 0x040fe4000f8e0204 */
[----:B------:R-:W-:Y:S01]  /*16230*/  IMAD.WIDE.U32 R2, R14, UR4, R2 ;  /* 0x000000040e027c25 */ /* 0x000fe2000f8e0002 */
[----:B------:R-:W-:-:S03]  /*16240*/  ULDC.64 UR4, c[0x0][0xaf0] ;  /* 0x0002bc0000047ab9 */ /* 0x000fc60000000a00 */
[----:B------:R-:W-:Y:S01]  /*16250*/  IMAD.MOV.U32 R5, RZ, RZ, R9 ;  /* 0x000000ffff057224 */ /* 0x000fe200078e0009 */
[----:B----4-:R-:W-:Y:S01]  /*16260*/  @P2 SHF.R.U32.HI R5, RZ, R25, R0 ;  /* 0x00000019ff052219 */ /* 0x010fe20000011600 */
[----:B------:R-:W-:Y:S02]  /*16270*/  IMAD R4, R26, UR4, RZ ;  /* 0x000000041a047c24 */ /* 0x000fe4000f8e02ff */
[----:B------:R-:W-:Y:S01]  /*16280*/  IMAD.IADD R3, R3, 0x1, R7 ;  /* 0x0000000103037824 */ /* 0x000fe200078e0207 */
[----:B------:R-:W-:Y:S01]  /*16290*/  SHF.R.S32.HI R0, RZ, 0x1f, R5 ;  /* 0x0000001fff007819 */ /* 0x000fe20000011405 */
[C---:B------:R-:W-:Y:S02]  /*162a0*/  IMAD R7, R13.reuse, UR5, R4 ;  /* 0x000000050d077c24 */ /* 0x040fe4000f8e0204 */
[----:B------:R-:W-:Y:S01]  /*162b0*/  IMAD.WIDE.U32 R2, R13, UR4, R2 ;  /* 0x000000040d027c25 */ /* 0x000fe2000f8e0002 */
[----:B------:R-:W-:-:S03]  /*162c0*/  ULDC.64 UR4, c[0x0][0xae0] ;  /* 0x0002b80000047ab9 */ /* 0x000fc60000000a00 */
[----:B------:R-:W-:Y:S02]  /*162d0*/  IMAD.MOV R4, RZ, RZ, -R5 ;  /* 0x000000ffff047224 */ /* 0x000fe400078e0a05 */
[----:B------:R-:W-:Y:S02]  /*162e0*/  IMAD.IADD R3, R3, 0x1, R7 ;  /* 0x0000000103037824 */ /* 0x000fe400078e0207 */
[----:B------:R-:W-:Y:S02]  /*162f0*/  IMAD R0, R0, UR4, RZ ;  /* 0x0000000400007c24 */ /* 0x000fe4000f8e02ff */
[----:B------:R-:W-:Y:S02]  /*16300*/  IMAD R7, R23, R4, R9 ;  /* 0x0000000417077224 */ /* 0x000fe400078e0209 */
[C---:B------:R-:W-:Y:S02]  /*16310*/  IMAD R9, R5.reuse, UR5, R0 ;  /* 0x0000000505097c24 */ /* 0x040fe4000f8e0200 */
[----:B------:R-:W-:Y:S01]  /*16320*/  IMAD.WIDE.U32 R2, R5, UR4, R2 ;  /* 0x0000000405027c25 */ /* 0x000fe2000f8e0002 */
[----:B------:R-:W-:Y:S01]  /*16330*/  SHF.R.S32.HI R0, RZ, 0x1f, R7 ;  /* 0x0000001fff007819 */ /* 0x000fe20000011407 */
[----:B------:R-:W-:-:S02]  /*16340*/  ULDC.64 UR4, c[0x0][0xad8] ;  /* 0x0002b60000047ab9 */ /* 0x000fc40000000a00 */
[----:B------:R-:W-:Y:S02]  /*16350*/  IMAD.IADD R3, R3, 0x1, R9 ;  /* 0x0000000103037824 */ /* 0x000fe400078e0209 */
[----:B------:R-:W-:Y:S02]  /*16360*/  IMAD R0, R0, UR4, RZ ;  /* 0x0000000400007c24 */ /* 0x000fe4000f8e02ff */
[----:B------:R-:W-:-:S04]  /*16370*/  IMAD.WIDE.U32 R2, R7, UR4, R2 ;  /* 0x0000000407027c25 */ /* 0x000fc8000f8e0002 */
[----:B------:R-:W-:Y:S01]  /*16380*/  IMAD R7, R7, UR5, R0 ;  /* 0x0000000507077c24 */ /* 0x000fe2000f8e0200 */
[----:B------:R-:W-:Y:S02]  /*16390*/  ULDC.64 UR4, c[0x0][0xa80] ;  /* 0x0002a00000047ab9 */ /* 0x000fe40000000a00 */
[----:B------:R-:W-:Y:S01]  /*163a0*/  LEA R0, P0, R2, UR4, 0x1 ;  /* 0x0000000402007c11 */ /* 0x000fe2000f8008ff */
[----:B------:R-:W-:Y:S01]  /*163b0*/  IMAD.IADD R3, R3, 0x1, R7 ;  /* 0x0000000103037824 */ /* 0x000fe200078e0207 */
[----:B------:R-:W-:-:S04]  /*163c0*/  UMOV UR4, 0xffffffff ;  /* 0xffffffff00047882 */ /* 0x000fc80000000000 */
[----:B------:R-:W-:Y:S01]  /*163d0*/  LEA.HI.X R2, R2, UR5, R3, 0x1, P0 ;  /* 0x0000000502027c11 */ /* 0x000fe200080f0c03 */
[----:B------:R-:W-:Y:S06]  /*163e0*/  BRA.DIV UR4, `(.L_x_540) ;  /* 0x0000008204287947 */ /* 0x000fec000b800000 */
[----:B------:R1:W2:Y:S04]  /*163f0*/  SHFL.IDX PT, R3, R2, RZ, 0x1c1f ;  /* 0x001c1fff02037589 */ /* 0x0002a800000e0000 */
[----:B------:R1:W3:Y:S02]  /*16400*/  SHFL.IDX PT, R14, R0, RZ, 0x1c1f ;  /* 0x001c1fff000e7589 */ /* 0x0002e400000e0000 */
.L_x_732:
[----:B------:R-:W-:Y:S01]  /*16410*/  IMAD R23, R6, R23, RZ ;  /* 0x0000001706177224 */ /* 0x000fe200078e02ff */
[----:B------:R-:W-:Y:S01]  /*16420*/  BSSY B1, `(.L_x_541) ;  /* 0x0000011000017945 */ /* 0x000fe20003800000 */
[----:B------:R-:W-:-:S05]  /*16430*/  IMAD R4, R20, 0xc0, R8 ;  /* 0x000000c014047824 */ /* 0x000fca00078e0208 */
[----:B------:R-:W-:-:S13]  /*16440*/  ISETP.GE.AND P0, PT, R4, R23, PT ;  /* 0x000000170400720c */ /* 0x000fda0003f06270 */
[----:B------:R-:W-:Y:S05]  /*16450*/  @P0 BRA `(.L_x_542) ;  /* 0x0000000000340947 */ /* 0x000fea0003800000 */
[----:B------:R-:W-:Y:S02]  /*16460*/  ULDC UR4, c[0x0][0xac8] ;  /* 0x0002b20000047ab9 */ /* 0x000fe40000000800 */
[----:B------:R-:W-:Y:S02]  /*16470*/  ISETP.GE.AND P2, PT, R32, UR4, PT ;  /* 0x0000000420007c0c */ /* 0x000fe4000bf46270 */
[----:B------:R-:W-:Y:S02]  /*16480*/  ISETP.GE.AND P3, PT, R34, UR4, PT ;  /* 0x0000000422007c0c */ /* 0x000fe4000bf66270 */
[----:B------:R-:W-:-:S09]  /*16490*/  ISETP.GE.AND P4, PT, R33, UR4, PT ;  /* 0x0000000421007c0c */ /* 0x000fd2000bf86270 */
[----:B--2---:R-:W-:Y:S02]  /*164a0*/  @!P2 IMAD.MOV.U32 R15, RZ, RZ, R3 ;  /* 0x000000ffff0fa224 */ /* 0x004fe400078e0003 */
[-C--:B---3--:R-:W-:Y:S02]  /*164b0*/  @!P3 LEA R8, P0, R34, R14.reuse, 0x1 ;  /* 0x0000000e2208b211 */ /* 0x088fe400078008ff */
[C---:B------:R-:W-:Y:S01]  /*164c0*/  @!P4 LEA R10, P1, R33.reuse, R14, 0x1 ;  /* 0x0000000e210ac211 */ /* 0x040fe200078208ff */
[----:B------:R-:W-:Y:S01]  /*164d0*/  @!P2 IMAD.WIDE R6, R32, 0x2, R14 ;  /* 0x000000022006a825 */ /* 0x000fe200078e020e */
[-C--:B------:R-:W-:Y:S02]  /*164e0*/  @!P3 LEA.HI.X R9, R34, R3.reuse, R35, 0x1, P0 ;  /* 0x000000032209b211 */ /* 0x080fe400000f0c23 */
[----:B------:R-:W-:Y:S02]  /*164f0*/  @!P4 LEA.HI.X R11, R33, R3, R36, 0x1, P1 ;  /* 0x00000003210bc211 */ /* 0x000fe400008f0c24 */
[----:B------:R4:W-:Y:S04]  /*16500*/  @!P2 ST.E.128 desc[UR60][R6.64], RZ ;  /* 0x000000ff0600a985 */ /* 0x0009e8000c101d3c */
[----:B------:R4:W-:Y:S04]  /*16510*/  @!P3 ST.E.128 desc[UR60][R8.64], RZ ;  /* 0x000000ff0800b985 */ /* 0x0009e8000c101d3c */
[----:B------:R4:W-:Y:S02]  /*16520*/  @!P4 ST.E.128 desc[UR60][R10.64], RZ ;  /* 0x000000ff0a00c985 */ /* 0x0009e4000c101d3c */
.L_x_542:
[----:B------:R-:W-:Y:S05]  /*16530*/  BSYNC B1 ;  /* 0x0000000000017941 */ /* 0x000fea0003800000 */
.L_x_541:
[----:B------:R-:W-:-:S03]  /*16540*/  UMOV UR4, 0xffffffff ;  /* 0xffffffff00047882 */ /* 0x000fc60000000000 */
[----:B------:R-:W-:Y:S05]  /*16550*/  BRA.DIV UR4, `(.L_x_543) ;  /* 0x0000008204007947 */ /* 0x000fea000b800000 */
[----:B--2---:R2:W0:Y:S04]  /*16560*/  SHFL.IDX PT, R3, R2, 0x1, 0x1c1f ;  /* 0x003c1f0002037f89 */ /* 0x00442800000e0000 */
[----:B---3--:R2:W3:Y:S02]  /*16570*/  SHFL.IDX PT, R14, R0, 0x1, 0x1c1f ;  /* 0x003c1f00000e7f89 */ /* 0x0084e400000e0000 */
.L_x_736:
[----:B-12---:R-:W-:-:S05]  /*16580*/  VIADD R0, R4, 0x60 ;  /* 0x0000006004007836 */ /* 0x006fca0000000000 */
[----:B------:R-:W-:-:S13]  /*16590*/  ISETP.GE.AND P0, PT, R0, R23, PT ;  /* 0x000000170000720c */ /* 0x000fda0003f06270 */
[----:B------:R-:W-:Y:S05]  /*165a0*/  @P0 BRA `(.L_x_536) ;  /* 0x0000000000340947 */ /* 0x000fea0003800000 */
[----:B------:R-:W-:Y:S02]  /*165b0*/  ULDC UR4, c[0x0][0xac8] ;  /* 0x0002b20000047ab9 */ /* 0x000fe40000000800 */
[----:B------:R-:W-:Y:S02]  /*165c0*/  ISETP.GE.AND P2, PT, R32, UR4, PT ;  /* 0x0000000420007c0c */ /* 0x000fe4000bf46270 */
[----:B------:R-:W-:Y:S02]  /*165d0*/  ISETP.GE.AND P3, PT, R34, UR4, PT ;  /* 0x0000000422007c0c */ /* 0x000fe4000bf66270 */
[----:B------:R-:W-:-:S09]  /*165e0*/  ISETP.GE.AND P4, PT, R33, UR4, PT ;  /* 0x0000000421007c0c */ /* 0x000fd2000bf86270 */
[----:B0-----:R-:W-:Y:S02]  /*165f0*/  @!P2 IMAD.MOV.U32 R15, RZ, RZ, R3 ;  /* 0x000000ffff0fa224 */ /* 0x001fe400078e0003 */
[-C--:B---34-:R-:W-:Y:S02]  /*16600*/  @!P3 LEA R6, P0, R34, R14.reuse, 0x1 ;  /* 0x0000000e2206b211 */ /* 0x098fe400078008ff */
[C---:B------:R-:W-:Y:S01]  /*16610*/  @!P4 LEA R2, P1, R33.reuse, R14, 0x1 ;  /* 0x0000000e2102c211 */ /* 0x040fe200078208ff */
[----:B------:R-:W-:Y:S01]  /*16620*/  @!P2 IMAD.WIDE R4, R32, 0x2, R14 ;  /* 0x000000022004a825 */ /* 0x000fe200078e020e */
[-C--:B------:R-:W-:Y:S02]  /*16630*/  @!P3 LEA.HI.X R7, R34, R3.reuse, R35, 0x1, P0 ;  /* 0x000000032207b211 */ /* 0x080fe400000f0c23 */
[----:B------:R-:W-:Y:S02]  /*16640*/  @!P4 LEA.HI.X R3, R33, R3, R36, 0x1, P1 ;  /* 0x000000032103c211 */ /* 0x000fe400008f0c24 */
[----:B------:R0:W-:Y:S04]  /*16650*/  @!P2 ST.E.128 desc[UR60][R4.64], RZ ;  /* 0x000000ff0400a985 */ /* 0x0001e8000c101d3c */
[----:B------:R0:W-:Y:S04]  /*16660*/  @!P3 ST.E.128 desc[UR60][R6.64], RZ ;  /* 0x000000ff0600b985 */ /* 0x0001e8000c101d3c */
[----:B------:R0:W-:Y:S02]  /*16670*/  @!P4 ST.E.128 desc[UR60][R2.64], RZ ;  /* 0x000000ff0200c985 */ /* 0x0001e4000c101d3c */
.L_x_536:
[----:B------:R-:W-:Y:S05]  /*16680*/  BSYNC B0 ;  /* 0x0000000000007941 */ /* 0x000fea0003800000 */
.L_x_531:
[----:B------:R-:W-:Y:S02]  /*16690*/  ULDC UR4, c[0x0][0xc3c] ;  /* 0x00030f0000047ab9 */ /* 0x000fe40000000800 */
[----:B------:R-:W-:-:S13]  /*166a0*/  ISETP.GE.AND P0, PT, R107, UR4, PT ;  /* 0x000000046b007c0c */ /* 0x000fda000bf06270 */
[----:B------:R-:W-:Y:S05]  /*166b0*/  @!P0 BRA `(.L_x_544) ;  /* 0xfffffeac00608947 */ /* 0x000fea000383ffff */
[----:B------:R-:W-:Y:S05]  /*166c0*/  BRA `(.L_x_408) ;  /* 0x0000007400787947 */ /* 0x000fea0003800000 */
.L_x_406:
[----:B------:R-:W-:-:S08]  /*166d0*/  NOP ;  /* 0x0000000000007918 */ /* 0x000fd00000000000 */
[----:B--2---:R-:W0:-:S00]  /*166e0*/  USETMAXREG.DEALLOC.CTAPOOL 0x20 ;  /* 0x00000020000079c8 */ /* 0x004e0000080e0500 */
[----:B0-----:R-:W2:Y:S01]  /*166f0*/  LDL.LU R2, [R1+0x4c] ;  /* 0x00004c0001027983 */ /* 0x001ea20000300800 */
[----:B------:R-:W-:-:S06]  /*16700*/  LOP3.LUT R0, R0, 0x3, RZ, 0xc0, !PT ;  /* 0x0000000300007812 */ /* 0x000fcc00078ec0ff */
[----:B------:R-:W0:Y:S02]  /*16710*/  SHFL.IDX PT, R0, R0, RZ, 0x1f ;  /* 0x00001fff00007589 */ /* 0x000e2400000e0000 */
[----:B0-----:R-:W-:Y:S01]  /*16720*/  ISETP.NE.AND P0, PT, R0, RZ, PT ;  /* 0x000000ff0000720c */ /* 0x001fe20003f05270 */
[----:B------:R-:W-:Y:S01]  /*16730*/  IMAD.MOV.U32 R0, RZ, RZ, RZ ;  /* 0x000000ffff007224 */ /* 0x000fe200078e00ff */
[----:B--2---:R-:W-:-:S11]  /*16740*/  LOP3.LUT R2, R2, 0xfffffffd, RZ, 0xc0, !PT ;  /* 0xfffffffd02027812 */ /* 0x004fd600078ec0ff */
[----:B------:R-:W-:-:S05]  /*16750*/  @P0 LOP3.LUT R2, R2, 0x2, RZ, 0xfc, !PT ;  /* 0x0000000202020812 */ /* 0x000fca00078efcff */
[----:B------:R0:W-:Y:S01]  /*16760*/  STL [R1+0x4c], R2 ;  /* 0x00004c0201007387 */ /* 0x0001e20000100800 */
[----:B------:R-:W-:Y:S05]  /*16770*/  @!P0 BRA `(.L_x_545) ;  /* 0x00000000001c8947 */ /* 0x000fea0003800000 */
[----:B------:R-:W1:Y:S08]  /*16780*/  S2UR UR5, SR_CgaCtaId ;  /* 0x00000000000579c3 */ /* 0x000e700000008800 */
[----:B------:R-:W-:Y:S06]  /*16790*/  BAR.SYNC.DEFER_BLOCKING 0x5, 0x200 ;  /* 0x0148000000007b1d */ /* 0x000fec0000010000 */
[----:B------:R-:W-:-:S02]  /*167a0*/  UMOV UR4, 0x400 ;  /* 0x0000040000047882 */ /* 0x000fc40000000000 */
[----:B-1----:R-:W-:-:S09]  /*167b0*/  ULEA UR4, UR5, UR4, 0x18 ;  /* 0x0000000405047291 */ /* 0x002fd2000f8ec03f */
[----:B------:R-:W1:Y:S01]  /*167c0*/  LDS.128 R16, [UR4+0x31cd0] ;  /* 0x031cd004ff107984 */ /* 0x000e620008000c00 */
[----:B------:R-:W-:Y:S06]  /*167d0*/  BAR.ARV 0x4, 0x200 ;  /* 0x0108000000007b1d */ /* 0x000fec0000002000 */
[----:B------:R-:W-:Y:S05]  /*167e0*/  BRA `(.L_x_546) ;  /* 0x0000000800007947 */ /* 0x000fea0003800000 */
.L_x_545:
[----:B0-----:R-:W0:Y:S01]  /*167f0*/  S2R R2, SR_TID.X ;  /* 0x0000000000027919 */ /* 0x001e220000002100 */
        /* <DEDUP_REMOVED lines=41> */
.L_x_551:
        /* <DEDUP_REMOVED lines=12> */
.L_x_550:
[----:B------:R-:W-:Y:S05]  /*16b50*/  BSYNC B0 ;  /* 0x0000000000007941 */ /* 0x000fea0003800000 */
.L_x_549:
        /* <DEDUP_REMOVED lines=21> */
.L_x_547:
        /* <DEDUP_REMOVED lines=15> */
.L_x_552:
        /* <DEDUP_REMOVED lines=28> */
.L_x_548:
[----:B------:R-:W-:Y:S02]  /*16f60*/  IMAD.MOV.U32 R17, RZ, RZ, RZ ;  /* 0x000000ffff117224 */ /* 0x000fe400078e00ff */
[----:B------:R-:W-:Y:S02]  /*16f70*/  IMAD.U32 R16, RZ, RZ, UR6 ;  /* 0x00000006ff107e24 */ /* 0x000fe4000f8e00ff */
[----:B------:R-:W-:-:S07]  /*16f80*/  IMAD.MOV.U32 R18, RZ, RZ, RZ ;  /* 0x000000ffff127224 */ /* 0x000fce00078e00ff */
.L_x_553:
[----:B------:R-:W-:-:S13]  /*16f90*/  ISETP.NE.AND P0, PT, R5, RZ, PT ;  /* 0x000000ff0500720c */ /* 0x000fda0003f05270 */
[----:B------:R-:W0:Y:S01]  /*16fa0*/  @!P0 S2R R3, SR_CgaCtaId ;  /* 0x0000000000038919 */ /* 0x000e220000008800 */
[----:B------:R-:W-:-:S04]  /*16fb0*/  @!P0 MOV R0, 0x400 ;  /* 0x0000040000008802 */ /* 0x000fc80000000f00 */
[----:B0-----:R-:W-:-:S05]  /*16fc0*/  @!P0 LEA R0, R3, R0, 0x18 ;  /* 0x0000000003008211 */ /* 0x001fca00078ec0ff */
[----:B------:R2:W-:Y:S01]  /*16fd0*/  @!P0 STS.128 [R0+0x31cd0], R16 ;  /* 0x031cd01000008388 */ /* 0x0005e20000000c00 */
[----:B------:R-:W-:Y:S06]  /*16fe0*/  BAR.ARV 0x5, 0x200 ;  /* 0x0148000000007b1d */ /* 0x000fec0000002000 */
.L_x_546:
[----:B------:R3:W-:Y:S01]  /*16ff0*/  STL [R1+0x28], RZ ;  /* 0x000028ff01007387 */ /* 0x0007e20000100800 */
[----:B------:R-:W-:Y:S01]  /*17000*/  ULDC UR4, c[0x0][0xc3c] ;  /* 0x00030f0000047ab9 */ /* 0x000fe20000000800 */
[----:B------:R-:W-:Y:S01]  /*17010*/  IMAD.MOV.U32 R26, RZ, RZ, 0x1 ;  /* 0x00000001ff1a7424 */ /* 0x000fe200078e00ff */
[----:B-1----:R-:W-:Y:S01]  /*17020*/  ISETP.GE.AND P0, PT, R19, UR4, PT ;  /* 0x0000000413007c0c */ /* 0x002fe2000bf06270 */
[----:B------:R-:W-:-:S12]  /*17030*/  IMAD.MOV.U32 R23, RZ, RZ, RZ ;  /* 0x000000ffff177224 */ /* 0x000fd800078e00ff */
[----:B---3--:R-:W-:Y:S05]  /*17040*/  @P0 BRA `(.L_x_554) ;  /* 0x00000068003c0947 */ /* 0x008fea0003800000 */
[----:B------:R-:W1:Y:S01]  /*17050*/  S2R R6, SR_TID.X ;  /* 0x0000000000067919 */ /* 0x000e620000002100 */
[----:B------:R-:W3:Y:S01]  /*17060*/  S2UR UR5, SR_CgaCtaId ;  /* 0x00000000000579c3 */ /* 0x000ee20000008800 */
[----:B------:R-:W-:Y:S01]  /*17070*/  UMOV UR4, 0x400 ;  /* 0x0000040000047882 */ /* 0x000fe20000000000 */
[----:B------:R-:W-:Y:S01]  /*17080*/  BSSY B8, `(.L_x_554) ;  /* 0x000068b000087945 */ /* 0x000fe20003800000 */
[----:B------:R-:W-:Y:S01]  /*17090*/  IMAD.MOV.U32 R26, RZ, RZ, 0x1 ;  /* 0x00000001ff1a7424 */ /* 0x000fe200078e00ff */
[----:B------:R-:W-:Y:S01]  /*170a0*/  ULDC.64 UR36, c[0x0][0x198] ;  /* 0x0000660000247ab9 */ /* 0x000fe20000000a00 */
[----:B------:R-:W-:Y:S01]  /*170b0*/  IMAD.MOV.U32 R23, RZ, RZ, RZ ;  /* 0x000000ffff177224 */ /* 0x000fe200078e00ff */
[----:B------:R-:W-:Y:S01]  /*170c0*/  ULDC UR38, c[0x0][0xc] ;  /* 0x0000030000267ab9 */ /* 0x000fe20000000800 */
[----:B------:R-:W-:Y:S01]  /*170d0*/  IMAD.MOV.U32 R29, RZ, RZ, RZ ;  /* 0x000000ffff1d7224 */ /* 0x000fe200078e00ff */
[----:B---3--:R-:W-:-:S06]  /*170e0*/  ULEA UR4, UR5, UR4, 0x18 ;  /* 0x0000000405047291 */ /* 0x008fcc000f8ec03f */
[----:B------:R-:W-:Y:S01]  /*170f0*/  IMAD.U32 R22, RZ, RZ, UR4 ;  /* 0x00000004ff167e24 */ /* 0x000fe2000f8e00ff */
[C---:B-1----:R-:W-:Y:S01]  /*17100*/  LOP3.LUT R5, R6.reuse, 0x7f, RZ, 0xc0, !PT ;  /* 0x0000007f06057812 */ /* 0x042fe200078ec0ff */
[----:B--2---:R-:W-:-:S04]  /*17110*/  IMAD.SHL.U32 R0, R6, 0x8, RZ ;  /* 0x0000000806007824 */ /* 0x004fc800078e00ff */
[----:B------:R-:W-:Y:S01]  /*17120*/  IMAD.SHL.U32 R4, R5, 0x8, RZ ;  /* 0x0000000805047824 */ /* 0x000fe200078e00ff */
[C---:B------:R-:W-:Y:S02]  /*17130*/  LOP3.LUT R3, R0.reuse, 0x20, RZ, 0xc0, !PT ;  /* 0x0000002000037812 */ /* 0x040fe400078ec0ff */
[----:B0-----:R-:W-:Y:S02]  /*17140*/  LOP3.LUT R2, R0, 0xd8, RZ, 0xc0, !PT ;  /* 0x000000d800027812 */ /* 0x001fe400078ec0ff */
[----:B------:R-:W-:Y:S02]  /*17150*/  LOP3.LUT R3, R3, 0x300, R4, 0xf8, !PT ;  /* 0x0000030003037812 */ /* 0x000fe400078ef804 */
[----:B------:R-:W-:Y:S02]  /*17160*/  LOP3.LUT R2, R2, 0x18, R6, 0x78, !PT ;  /* 0x0000001802027812 */ /* 0x000fe400078e7806 */
[----:B------:R-:W-:Y:S01]  /*17170*/  SHF.R.U32.HI R4, RZ, 0x2, R5 ;  /* 0x00000002ff047819 */ /* 0x000fe20000011605 */
[----:B------:R-:W-:Y:S01]  /*17180*/  IMAD.MOV.U32 R5, RZ, RZ, 0x1 ;  /* 0x00000001ff057424 */ /* 0x000fe200078e00ff */
[----:B------:R-:W-:Y:S01]  /*17190*/  LOP3.LUT R3, R3, R2, RZ, 0xfc, !PT ;  /* 0x0000000203037212 */ /* 0x000fe200078efcff */
[----:B------:R-:W-:Y:S01]  /*171a0*/  IMAD.SHL.U32 R2, R6, 0x20, RZ ;  /* 0x0000002006027824 */ /* 0x000fe200078e00ff */
[----:B------:R-:W-:-:S02]  /*171b0*/  LOP3.LUT R0, R0, 0x18, RZ, 0xc0, !PT ;  /* 0x0000001800007812 */ /* 0x000fc400078ec0ff */
[----:B------:R-:W-:Y:S02]  /*171c0*/  STL [R1], R5 ;  /* 0x0000000501007387 */ /* 0x000fe40000100800 */
[----:B------:R-:W-:Y:S01]  /*171d0*/  LOP3.LUT R4, R4, 0x60, R2, 0xf8, !PT ;  /* 0x0000006004047812 */ /* 0x000fe200078ef802 */
[----:B------:R-:W-:-:S05]  /*171e0*/  IMAD R2, R3, 0x2, R22 ;  /* 0x0000000203027824 */ /* 0x000fca00078e0216 */
[----:B------:R0:W-:Y:S04]  /*171f0*/  STL [R1+0x8], R2 ;  /* 0x0000080201007387 */ /* 0x0001e80000100800 */
[----:B------:R1:W-:Y:S01]  /*17200*/  STL [R1+0x28], RZ ;  /* 0x000028ff01007387 */ /* 0x0003e20000100800 */
[C---:B0-----:R-:W-:Y:S02]  /*17210*/  LOP3.LUT R2, R0.reuse, 0x20, RZ, 0xfc, !PT ;  /* 0x0000002000027812 */ /* 0x041fe400078efcff */
[----:B-1----:R-:W-:-:S07]  /*17220*/  LOP3.LUT R0, R0, 0x40, RZ, 0xfc, !PT ;  /* 0x0000004000007812 */ /* 0x002fce00078efcff */
.L_x_698:
[----:B0-----:R-:W0:Y:S02]  /*17230*/  LDC.64 R2, c[0x0][0xc88] ;  /* 0x00032200ff027b82 */ /* 0x001e240000000a00 */
[----:B0-----:R-:W-:-:S05]  /*17240*/  IMAD.WIDE R2, R19, 0x4, R2 ;  /* 0x0000000413027825 */ /* 0x001fca00078e0202 */
[----:B--2---:R-:W2:Y:S01]  /*17250*/  LDG.E R13, desc[UR60][R2.64] ;  /* 0x0000003c020d7981 */ /* 0x004ea2000c1e1900 */
[----:B------:R-:W-:Y:S05]  /*17260*/  YIELD ;  /* 0x0000000000007946 */ /* 0x000fea0003800000 */
[----:B------:R-:W-:Y:S01]  /*17270*/  ULDC.64 UR4, c[0x0][0xa28] ;  /* 0x00028a0000047ab9 */ /* 0x000fe20000000a00 */
[----:B------:R-:W-:Y:S01]  /*17280*/  ULDC.64 UR6, c[0x0][0xa00] ;  /* 0x0002800000067ab9 */ /* 0x000fe20000000a00 */
[----:B------:R-:W-:Y:S02]  /*17290*/  ISETP.NE.U32.AND P0, PT, RZ, UR4, PT ;  /* 0x00000004ff007c0c */ /* 0x000fe4000bf05070 */
[----:B------:R-:W-:Y:S01]  /*172a0*/  CS2R R8, SRZ ;  /* 0x0000000000087805 */ /* 0x000fe2000001ff00 */
[----:B------:R-:W-:Y:S01]  /*172b0*/  ULDC.64 UR8, c[0x0][0xa18] ;  /* 0x0002860000087ab9 */ /* 0x000fe20000000a00 */
[----:B------:R-:W-:-:S02]  /*172c0*/  ISETP.NE.AND.EX P1, PT, RZ, UR5, PT, P0 ;  /* 0x00000005ff007c0c */ /* 0x000fc4000bf25300 */
[----:B------:R-:W-:-:S04]  /*172d0*/  ISETP.NE.U32.AND P0, PT, RZ, UR6, PT ;  /* 0x00000006ff007c0c */ /* 0x000fc8000bf05070 */
[----:B------:R-:W-:Y:S02]  /*172e0*/  ISETP.NE.AND.EX P0, PT, RZ, UR7, PT, P0 ;  /* 0x00000007ff007c0c */ /* 0x000fe4000bf05300 */
[----:B--2---:R-:W-:Y:S01]  /*172f0*/  SHF.R.S32.HI R0, RZ, 0x1f, R13 ;  /* 0x0000001fff007819 */ /* 0x004fe2000001140d */
[----:B------:R-:W-:-:S04]  /*17300*/  IMAD.SHL.U32 R24, R13, 0x4, RZ ;  /* 0x000000040d187824 */ /* 0x000fc800078e00ff */
[C---:B------:R-:W-:Y:S01]  /*17310*/  @P1 LEA R4, P2, R13.reuse, UR4, 0x2 ;  /* 0x000000040d041c11 */ /* 0x040fe2000f8410ff */
[----:B------:R-:W-:Y:S01]  /*17320*/  STL [R1+0xc], R13 ;  /* 0x00000c0d01007387 */ /* 0x000fe20000100800 */
[C-C-:B------:R-:W-:Y:S02]  /*17330*/  SHF.L.U64.HI R12, R13.reuse, 0x2, R0.reuse ;  /* 0x000000020d0c7819 */ /* 0x140fe40000010200 */
[----:B------:R-:W-:Y:S01]  /*17340*/  @P1 LEA.HI.X R5, R13, UR5, R0, 0x2, P2 ;  /* 0x000000050d051c11 */ /* 0x000fe200090f1400 */
[----:B------:R-:W-:Y:S01]  /*17350*/  ULDC.64 UR4, c[0x0][0xa08] ;  /* 0x0002820000047ab9 */ /* 0x000fe20000000a00 */
[----:B------:R-:W-:Y:S01]  /*17360*/  IADD3 R2, P2, R24, UR6, RZ ;  /* 0x0000000618027c10 */ /* 0x000fe2000ff5e0ff */
[----:B------:R0:W-:Y:S03]  /*17370*/  STL [R1+0x2c], R0 ;  /* 0x00002c0001007387 */ /* 0x0001e60000100800 */
[----:B------:R-:W-:Y:S01]  /*17380*/  IADD3.X R3, R12, UR7, RZ, P2, !PT ;  /* 0x000000070c037c10 */ /* 0x000fe200097fe4ff */
[----:B------:R-:W-:Y:S01]  /*17390*/  ULDC.64 UR6, c[0x0][0xa10] ;  /* 0x0002840000067ab9 */ /* 0x000fe20000000a00 */
[----:B------:R-:W-:Y:S01]  /*173a0*/  ISETP.NE.U32.AND P3, PT, RZ, UR8, PT ;  /* 0x00000008ff007c0c */ /* 0x000fe2000bf65070 */
[----:B-1----:R1:W5:Y:S04]  /*173b0*/  @P1 LDG.E R8, desc[UR60][R4.64] ;  /* 0x0000003c04081981 */ /* 0x002368000c1e1900 */
[----:B------:R-:W2:Y:S01]  /*173c0*/  @P0 LDG.E R9, desc[UR60][R2.64] ;  /* 0x0000003c02090981 */ /* 0x000ea2000c1e1900 */
[----:B------:R-:W-:-:S02]  /*173d0*/  ISETP.NE.AND.EX P3, PT, RZ, UR9, PT, P3 ;  /* 0x00000009ff007c0c */ /* 0x000fc4000bf65330 */
[----:B------:R-:W-:Y:S01]  /*173e0*/  IADD3 R6, P4, R24, UR4, RZ ;  /* 0x0000000418067c10 */ /* 0x000fe2000ff9e0ff */
[----:B------:R-:W-:Y:S03]  /*173f0*/  STL [R1+0x4], R12 ;  /* 0x0000040c01007387 */ /* 0x000fe60000100800 */
[----:B------:R-:W-:Y:S02]  /*17400*/  IADD3.X R7, R12, UR5, RZ, P4, !PT ;  /* 0x000000050c077c10 */ /* 0x000fe4000a7fe4ff */
[----:B-1----:R-:W-:Y:S02]  /*17410*/  IADD3 R4, P4, R24, UR6, RZ ;  /* 0x0000000618047c10 */ /* 0x002fe4000ff9e0ff */
[----:B------:R-:W-:Y:S02]  /*17420*/  ISETP.NE.U32.AND P1, PT, RZ, UR4, PT ;  /* 0x00000004ff007c0c */ /* 0x000fe4000bf25070 */
[----:B------:R-:W-:Y:S01]  /*17430*/  IADD3.X R5, R12, UR7, RZ, P4, !PT ;  /* 0x000000070c057c10 */ /* 0x000fe2000a7fe4ff */
[----:B------:R-:W-:Y:S01]  /*17440*/  ULDC UR4, c[0x0][0x288] ;  /* 0x0000a20000047ab9 */ /* 0x000fe20000000800 */
[----:B------:R-:W-:-:S02]  /*17450*/  ISETP.NE.U32.AND P2, PT, RZ, UR6, PT ;  /* 0x00000006ff007c0c */ /* 0x000fc4000bf45070 */
[----:B------:R-:W-:Y:S02]  /*17460*/  @P3 IADD3 R10, P4, R24, UR8, RZ ;  /* 0x00000008180a3c10 */ /* 0x000fe4000ff9e0ff */
[----:B------:R-:W-:Y:S02]  /*17470*/  ISETP.NE.AND.EX P1, PT, RZ, UR5, PT, P1 ;  /* 0x00000005ff007c0c */ /* 0x000fe4000bf25310 */
[----:B------:R-:W-:Y:S02]  /*17480*/  ISETP.NE.AND.EX P2, PT, RZ, UR7, PT, P2 ;  /* 0x00000007ff007c0c */ /* 0x000fe4000bf45320 */
[----:B------:R-:W-:Y:S01]  /*17490*/  @P3 IADD3.X R11, R12, UR9, RZ, P4, !PT ;  /* 0x000000090c0b3c10 */ /* 0x000fe2000a7fe4ff */
[----:B------:R-:W-:Y:S02]  /*174a0*/  IMAD.MOV.U32 R28, RZ, RZ, RZ ;  /* 0x000000ffff1c7224 */ /* 0x000fe400078e00ff */
[----:B0-----:R-:W-:-:S06]  /*174b0*/  IMAD.MOV.U32 R0, RZ, RZ, RZ ;  /* 0x000000ffff007224 */ /* 0x001fcc00078e00ff */
[----:B------:R-:W5:Y:S04]  /*174c0*/  @P1 LDG.E R28, desc[UR60][R6.64] ;  /* 0x0000003c061c1981 */ /* 0x000f68000c1e1900 */
[----:B------:R-:W5:Y:S04]  /*174d0*/  @P2 LDG.E R0, desc[UR60][R4.64] ;  /* 0x0000003c04002981 */ /* 0x000f68000c1e1900 */
[----:B--2---:R0:W-:Y:S02]  /*174e0*/  STL [R1+0x18], R9 ;  /* 0x0000180901007387 */ /* 0x0041e40000100800 */
[----:B0-----:R-:W-:Y:S01]  /*174f0*/  IMAD.U32 R9, RZ, RZ, UR4 ;  /* 0x00000004ff097e24 */ /* 0x001fe2000f8e00ff */
[----:B------:R-:W-:-:S05]  /*17500*/  ULDC.64 UR4, c[0x0][0x418] ;  /* 0x0001060000047ab9 */ /* 0x000fca0000000a00 */
[----:B------:R0:W2:Y:S01]  /*17510*/  @P3 LDG.E R9, desc[UR60][R10.64] ;  /* 0x0000003c0a093981 */ /* 0x0000a2000c1e1900 */
[----:B------:R-:W-:-:S03]  /*17520*/  UISETP.NE.U32.AND UP0, UPT, UR4, URZ, UPT ;  /* 0x0000003f0400728c */ /* 0x000fc6000bf05070 */
[----:B------:R-:W-:Y:S01]  /*17530*/  ULDC UR4, c[0x0][0x424] ;  /* 0x0001090000047ab9 */ /* 0x000fe20000000800 */
[----:B------:R-:W-:-:S03]  /*17540*/  UISETP.NE.AND.EX UP0, UPT, UR5, URZ, UPT, UP0 ;  /* 0x0000003f0500728c */ /* 0x000fc6000bf05300 */
[----:B------:R-:W-:Y:S01]  /*17550*/  ULDC UR5, c[0x0][0x2f0] ;  /* 0x0000bc0000057ab9 */ /* 0x000fe20000000800 */
[----:B------:R-:W-:-:S04]  /*17560*/  USEL UR4, UR4, 0x1, UP0 ;  /* 0x0000000104047887 */ /* 0x000fc80008000000 */
[----:B------:R-:W-:-:S03]  /*17570*/  UIMAD UR4, UR4, UR5, URZ ;  /* 0x00000005040472a4 */ /* 0x000fc6000f8e023f */
[----:B------:R-:W-:-:S03]  /*17580*/  ULDC UR5, c[0x0][0x348] ;  /* 0x0000d20000057ab9 */ /* 0x000fc60000000800 */
[----:B0-----:R-:W-:Y:S01]  /*17590*/  IMAD.U32 R10, RZ, RZ, UR4 ;  /* 0x00000004ff0a7e24 */ /* 0x001fe2000f8e00ff */
[----:B--2---:R0:W-:Y:S02]  /*175a0*/  STL [R1+0x34], R9 ;  /* 0x0000340901007387 */ /* 0x0041e40000100800 */
[----:B0-----:R-:W-:Y:S01]  /*175b0*/  IMAD.U32 R9, RZ, RZ, UR5 ;  /* 0x00000005ff097e24 */ /* 0x001fe2000f8e00ff */
[----:B----4-:R-:W-:Y:S06]  /*175c0*/  @P3 BRA `(.L_x_555) ;  /* 0x0000000000143947 */ /* 0x010fec0003800000 */
[----:B------:R-:W-:Y:S05]  /*175d0*/  @!P0 BRA `(.L_x_555) ;  /* 0x0000000000108947 */ /* 0x000fea0003800000 */
[----:B------:R-:W2:Y:S04]  /*175e0*/  LDG.E R11, desc[UR60][R2.64] ;  /* 0x0000003c020b7981 */ /* 0x000ea8000c1e1900 */
[----:B------:R-:W2:Y:S02]  /*175f0*/  LDG.E R2, desc[UR60][R2.64+0x4] ;  /* 0x0000043c02027981 */ /* 0x000ea4000c1e1900 */
[----:B--2---:R-:W-:-:S05]  /*17600*/  IMAD.IADD R2, R2, 0x1, -R11 ;  /* 0x0000000102027824 */ /* 0x004fca00078e0a0b */
[----:B------:R0:W-:Y:S02]  /*17610*/  STL [R1+0x34], R2 ;  /* 0x0000340201007387 */ /* 0x0001e40000100800 */
.L_x_555:
[----:B------:R-:W-:Y:S01]  /*17620*/  ULDC.64 UR4, c[0x0][0xa20] ;  /* 0x0002880000047ab9 */ /* 0x000fe20000000a00 */
[----:B-----5:R-:W-:Y:S01]  /*17630*/  IMAD.IADD R28, R28, 0x1, R8 ;  /* 0x000000011c1c7824 */ /* 0x020fe200078e0208 */
[----:B------:R-:W-:Y:S01]  /*17640*/  ISETP.NE.U32.AND P0, PT, RZ, UR4, PT ;  /* 0x00000004ff007c0c */ /* 0x000fe2000bf05070 */
[----:B------:R-:W-:-:S03]  /*17650*/  IMAD.MOV.U32 R25, RZ, RZ, R13 ;  /* 0x000000ffff197224 */ /* 0x000fc600078e000d */
[----:B------:R-:W-:-:S13]  /*17660*/  ISETP.NE.AND.EX P0, PT, RZ, UR5, PT, P0 ;  /* 0x00000005ff007c0c */ /* 0x000fda000bf05300 */
[----:B------:R-:W-:Y:S05]  /*17670*/  @!P0 BRA `(.L_x_556) ;  /* 0x0000000000108947 */ /* 0x000fea0003800000 */
[----:B0-----:R-:W-:-:S04]  /*17680*/  IADD3 R2, P0, R24, UR4, RZ ;  /* 0x0000000418027c10 */ /* 0x001fc8000ff1e0ff */
[----:B------:R-:W-:-:S05]  /*17690*/  IADD3.X R3, R12, UR5, RZ, P0, !PT ;  /* 0x000000050c037c10 */ /* 0x000fca00087fe4ff */
[----:B------:R0:W5:Y:S01]  /*176a0*/  LDG.E R10, desc[UR60][R2.64] ;  /* 0x0000003c020a7981 */ /* 0x000162000c1e1900 */
[----:B------:R-:W-:Y:S05]  /*176b0*/  BRA `(.L_x_557) ;  /* 0x0000000000107947 */ /* 0x000fea0003800000 */
.L_x_556:
[----:B------:R-:W-:Y:S05]  /*176c0*/  @!P1 BRA `(.L_x_557) ;  /* 0x00000000000c9947 */ /* 0x000fea0003800000 */
[----:B------:R-:W2:Y:S04]  /*176d0*/  LDG.E R10, desc[UR60][R6.64] ;  /* 0x0000003c060a7981 */ /* 0x000ea8000c1e1900 */
[----:B------:R-:W2:Y:S02]  /*176e0*/  LDG.E R6, desc[UR60][R6.64+0x4] ;  /* 0x0000043c06067981 */ /* 0x000ea4000c1e1900 */
[----:B--2---:R-:W-:-:S07]  /*176f0*/  IMAD.IADD R10, R6, 0x1, -R10 ;  /* 0x00000001060a7824 */ /* 0x004fce00078e0a0a */
.L_x_557:
[----:B0-----:R-:W2:Y:S01]  /*17700*/  @P2 LDG.E R2, desc[UR60][R4.64] ;  /* 0x0000003c04022981 */ /* 0x001ea2000c1e1900 */
[----:B-----5:R-:W-:-:S03]  /*17710*/  IMAD.IADD R10, R10, 0x1, -R8 ;  /* 0x000000010a0a7824 */ /* 0x020fc600078e0a08 */
[----:B------:R-:W2:Y:S01]  /*17720*/  @P2 LDG.E R4, desc[UR60][R4.64+0x4] ;  /* 0x0000043c04042981 */ /* 0x000ea2000c1e1900 */
[----:B------:R-:W-:Y:S01]  /*17730*/  BSSY B0, `(.L_x_558) ;  /* 0x000015e000007945 */ /* 0x000fe20003800000 */
[----:B--2---:R-:W-:-:S04]  /*17740*/  @P2 IMAD.IADD R9, R4, 0x1, -R2 ;  /* 0x0000000104092824 */ /* 0x004fc800078e0a02 */
[----:B------:R-:W-:-:S04]  /*17750*/  IMAD.IADD R3, R10, 0x1, R9 ;  /* 0x000000010a037824 */ /* 0x000fc800078e0209 */
[----:B------:R-:W-:-:S04]  /*17760*/  VIADD R2, R3, 0x8f ;  /* 0x0000008f03027836 */ /* 0x000fc80000000000 */
[----:B------:R-:W-:Y:S01]  /*17770*/  IMAD.HI R2, R2, 0x38e38e39, RZ ;  /* 0x38e38e3902027827 */ /* 0x000fe200078e02ff */
[----:B------:R0:W-:Y:S04]  /*17780*/  STL [R1+0x30], R3 ;  /* 0x0000300301007387 */ /* 0x0001e80000100800 */
[----:B0-----:R-:W-:-:S04]  /*17790*/  SHF.R.U32.HI R3, RZ, 0x1f, R2 ;  /* 0x0000001fff037819 */ /* 0x001fc80000011602 */
[----:B------:R-:W-:-:S05]  /*177a0*/  LEA.HI.SX32 R4, R2, R3, 0x1b ;  /* 0x0000000302047211 */ /* 0x000fca00078fdaff */
[--C-:B------:R-:W-:Y:S02]  /*177b0*/  IMAD R2, R4, 0x90, -R10.reuse ;  /* 0x0000009004027824 */ /* 0x100fe400078e0a0a */
[----:B------:R-:W-:-:S03]  /*177c0*/  IMAD.MOV R10, RZ, RZ, -R10 ;  /* 0x000000ffff0a7224 */ /* 0x000fc600078e0a0a */
[----:B------:R-:W-:Y:S02]  /*177d0*/  VIMNMX R2, R2, R9, PT ;  /* 0x0000000902027248 */ /* 0x000fe40003fe0100 */
[----:B------:R-:W-:-:S04]  /*177e0*/  VIMNMX R10, RZ, R10, !PT ;  /* 0x0000000aff0a7248 */ /* 0x000fc80007fe0100 */
[----:B------:R-:W-:Y:S01]  /*177f0*/  ISETP.GT.AND P0, PT, R2, R10, PT ;  /* 0x0000000a0200720c */ /* 0x000fe20003f04270 */
[----:B------:R0:W-:-:S12]  /*17800*/  STL [R1+0x10], R4 ;  /* 0x0000100401007387 */ /* 0x0001d80000100800 */
[----:B0-----:R-:W-:Y:S02]  /*17810*/  @P0 VIADD R4, R2, 0x8f ;  /* 0x0000008f02040836 */ /* 0x001fe40000000000 */
[----:B------:R-:W-:-:S04]  /*17820*/  IMAD.WIDE.U32 R2, R10, 0x38e38e39, RZ ;  /* 0x38e38e390a027825 */ /* 0x000fc800078e00ff */
[----:B------:R-:W-:Y:S01]  /*17830*/  @P0 IMAD.HI R2, R4, 0x38e38e39, RZ ;  /* 0x38e38e3904020827 */ /* 0x000fe200078e02ff */
[----:B------:R-:W-:-:S04]  /*17840*/  SHF.R.U32.HI R3, RZ, 0x5, R3 ;  /* 0x00000005ff037819 */ /* 0x000fc80000011603 */
[----:B------:R-:W-:Y:S01]  /*17850*/  @P0 SHF.R.U32.HI R5, RZ, 0x1f, R2 ;  /* 0x0000001fff050819 */ /* 0x000fe20000011602 */
[----:B------:R-:W-:-:S03]  /*17860*/  IMAD.MOV.U32 R4, RZ, RZ, R3 ;  /* 0x000000ffff047224 */ /* 0x000fc600078e0003 */
[----:B------:R-:W-:-:S04]  /*17870*/  @P0 LEA.HI.SX32 R4, R2, R5, 0x1b ;  /* 0x0000000502040211 */ /* 0x000fc800078fdaff */
[----:B------:R-:W-:Y:S02]  /*17880*/  ISETP.GT.AND P1, PT, R4, R3, PT ;  /* 0x000000030400720c */ /* 0x000fe40003f24270 */
[----:B------:R-:W-:-:S11]  /*17890*/  PLOP3.LUT P0, PT, PT, PT, PT, 0x80, 0x0 ;  /* 0x000000000000781c */ /* 0x000fd60003f0f070 */
[----:B------:R-:W-:Y:S05]  /*178a0*/  @!P1 BRA `(.L_x_559) ;  /* 0x0000001400189947 */ /* 0x000fea0003800000 */
[----:B------:R-:W-:Y:S01]  /*178b0*/  UMOV UR4, 0xffffffff ;  /* 0xffffffff00047882 */ /* 0x000fe20000000000 */
[----:B------:R-:W-:Y:S02]  /*178c0*/  SEL R2, R25, RZ, !P2 ;  /* 0x000000ff19027207 */ /* 0x000fe40005000000 */
[----:B------:R-:W-:Y:S05]  /*178d0*/  BRA.DIV UR4, `(.L_x_560) ;  /* 0x0000006e04687947 */ /* 0x000fea000b800000 */
[----:B------:R-:W0:Y:S02]  /*178e0*/  S2R R5, SR_TID.X ;  /* 0x0000000000057919 */ /* 0x000e240000002100 */
[----:B0-----:R-:W-:-:S04]  /*178f0*/  SHF.R.U32.HI R5, RZ, 0x5, R5 ;  /* 0x00000005ff057819 */ /* 0x001fc80000011605 */
[----:B------:R-:W-:-:S05]  /*17900*/  LOP3.LUT R5, R5, 0x3, RZ, 0xc0, !PT ;  /* 0x0000000305057812 */ /* 0x000fca00078ec0ff */
[----:B------:R0:W1:Y:S02]  /*17910*/  SHFL.IDX PT, R14, R5, RZ, 0x1f ;  /* 0x00001fff050e7589 */ /* 0x00006400000e0000 */
.L_x_739:
[----:B-1----:R-:W-:Y:S02]  /*17920*/  ISETP.NE.AND P0, PT, R14, RZ, PT ;  /* 0x000000ff0e00720c */ /* 0x002fe40003f05270 */
[----:B------:R-:W-:-:S11]  /*17930*/  PLOP3.LUT P6, PT, PT, PT, PT, 0x8, 0x0 ;  /* 0x000000000000781c */ /* 0x000fd60003fce170 */
[----:B------:R-:W-:Y:S05]  /*17940*/  @P0 BRA `(.L_x_561) ;  /* 0x00000000000c0947 */ /* 0x000fea0003800000 */
[----:B------:R-:W-:-:S03]  /*17950*/  UMOV UR4, 0xffffffff ;  /* 0xffffffff00047882 */ /* 0x000fc60000000000 */
[----:B------:R-:W-:Y:S05]  /*17960*/  BRA.DIV UR4, `(.L_x_562) ;  /* 0x0000006e04787947 */ /* 0x000fea000b800000 */
[----:B------:R-:W-:-:S13]  /*17970*/  ELECT P6, URZ, PT ;  /* 0x00000000003f782f */ /* 0x000fda00038c0000 */
.L_x_561:
[----:B0-----:R-:W2:Y:S01]  /*17980*/  LDL R5, [R1+0x28] ;  /* 0x0000280001057983 */ /* 0x001ea20000100800 */
[----:B------:R-:W-:Y:S01]  /*17990*/  BSSY B1, `(.L_x_563) ;  /* 0x0000008000017945 */ /* 0x000fe20003800000 */
[----:B--2---:R-:W-:-:S05]  /*179a0*/  VIADD R5, R5, 0x1 ;  /* 0x0000000105057836 */ /* 0x004fca0000000000 */
[----:B------:R-:W-:-:S04]  /*179b0*/  LEA.HI R6, R5, R5, RZ, 0x1 ;  /* 0x0000000505067211 */ /* 0x000fc800078f08ff */
[----:B------:R-:W-:-:S05]  /*179c0*/  LOP3.LUT R6, R6, 0xfffffffe, RZ, 0xc0, !PT ;  /* 0xfffffffe06067812 */ /* 0x000fca00078ec0ff */
[----:B------:R-:W-:-:S05]  /*179d0*/  IMAD.IADD R5, R5, 0x1, -R6 ;  /* 0x0000000105057824 */ /* 0x000fca00078e0a06 */
[----:B------:R-:W-:-:S04]  /*179e0*/  SHF.L.U32 R5, R5, 0x1f, RZ ;  /* 0x0000001f05057819 */ /* 0x000fc800000006ff */
[----:B------:R-:W0:Y:S02]  /*179f0*/  SYNCS.PHASECHK.TRANS64.TRYWAIT P0, [R22+URZ+0x31c20], R5 ;  /* 0x031c2005160075a7 */ /* 0x000e24000800017f */
[----:B0-----:R-:W-:Y:S05]  /*17a00*/  @!P0 BRA `(.L_x_564) ;  /* 0x0000006c00708947 */ /* 0x001fea0003800000 */
.L_x_742:
[----:B------:R-:W-:Y:S05]  /*17a10*/  BSYNC B1 ;  /* 0x0000000000017941 */ /* 0x000fea0003800000 */
.L_x_563:
[----:B------:R-:W-:Y:S04]  /*17a20*/  BSSY B1, `(.L_x_565) ;  /* 0x000008c000017945 */ /* 0x000fe80003800000 */
[----:B------:R-:W-:Y:S05]  /*17a30*/  @!P6 BRA `(.L_x_566) ;  /* 0x000000080028e947 */ /* 0x000fea0003800000 */
[----:B------:R-:W2:Y:S01]  /*17a40*/  LDL R7, [R1] ;  /* 0x0000000001077983 */ /* 0x000ea20000100800 */
[----:B------:R-:W-:Y:S01]  /*17a50*/  IMAD R8, R29, 0x8, R22 ;  /* 0x000000081d087824 */ /* 0x000fe200078e0216 */
[----:B------:R-:W1:Y:S01]  /*17a60*/  S2R R6, SR_TID.X ;  /* 0x0000000000067919 */ /* 0x000e620000002100 */
[----:B------:R-:W-:Y:S01]  /*17a70*/  BSSY B2, `(.L_x_567) ;  /* 0x0000006000027945 */ /* 0x000fe20003800000 */
[----:B-1----:R-:W-:-:S04]  /*17a80*/  LOP3.LUT R6, R6, 0x7f, RZ, 0xc0, !PT ;  /* 0x0000007f06067812 */ /* 0x002fc800078ec0ff */
[----:B------:R-:W-:Y:S02]  /*17a90*/  ISETP.NE.AND P1, PT, R6, RZ, PT ;  /* 0x000000ff0600720c */ /* 0x000fe40003f25270 */
[----:B--2---:R-:W-:-:S04]  /*17aa0*/  SHF.L.U32 R10, R7, 0x1f, RZ ;  /* 0x0000001f070a7819 */ /* 0x004fc800000006ff */
[----:B------:R-:W1:Y:S02]  /*17ab0*/  SYNCS.PHASECHK.TRANS64.TRYWAIT P0, [R8+URZ+0x31ca0], R10 ;  /* 0x031ca00a080075a7 */ /* 0x000e64000800017f */
[----:B-1----:R-:W-:Y:S05]  /*17ac0*/  @!P0 BRA `(.L_x_568) ;  /* 0x0000006c00548947 */ /* 0x002fea0003800000 */
.L_x_743:
[----:B------:R-:W-:Y:S05]  /*17ad0*/  BSYNC B2 ;  /* 0x0000000000027941 */ /* 0x000fea0003800000 */
.L_x_567:
[----:B------:R-:W-:Y:S04]  /*17ae0*/  BSSY B2, `(.L_x_569) ;  /* 0x0000009000027945 */ /* 0x000fe80003800000 */
[----:B------:R-:W-:Y:S05]  /*17af0*/  @P1 BRA `(.L_x_570) ;  /* 0x00000000001c1947 */ /* 0x000fea0003800000 */
[----:B0-----:R-:W0:Y:S02]  /*17b00*/  S2R R5, SR_TID.X ;  /* 0x0000000000057919 */ /* 0x001e240000002100 */
[----:B0-----:R-:W-:Y:S01]  /*17b10*/  LOP3.LUT R6, R5, 0x1f, RZ, 0xc0, !PT ;  /* 0x0000001f05067812 */ /* 0x001fe200078ec0ff */
[----:B------:R-:W-:-:S03]  /*17b20*/  IMAD.MOV.U32 R5, RZ, RZ, 0x6c00 ;  /* 0x00006c00ff057424 */ /* 0x000fc600078e00ff */
[----:B------:R-:W-:Y:S01]  /*17b30*/  ISETP.NE.AND P0, PT, R6, RZ, PT ;  /* 0x000000ff0600720c */ /* 0x000fe20003f05270 */
[----:B------:R2:W-:-:S12]  /*17b40*/  SYNCS.ARRIVE.TRANS64 RZ, [R8+URZ+0x31c90], R5 ;  /* 0x031c900508ff79a7 */ /* 0x0005d8000800003f */
[----:B--2---:R-:W-:Y:S05]  /*17b50*/  @!P0 BRA `(.L_x_570) ;  /* 0x0000000000048947 */ /* 0x004fea0003800000 */
[----:B------:R-:W-:Y:S01]  /*17b60*/  BPT.TRAP 0x1 ;  /* 0x000000040000795c */ /* 0x000fe20000300000 */
.L_x_570:
[----:B------:R-:W-:Y:S05]  /*17b70*/  BSYNC B2 ;  /* 0x0000000000027941 */ /* 0x000fea0003800000 */
.L_x_569:
[----:B------:R-:W-:Y:S01]  /*17b80*/  IMAD.MOV.U32 R14, RZ, RZ, RZ ;  /* 0x000000ffff0e7224 */ /* 0x000fe200078e00ff */
[----:B------:R-:W-:Y:S01]  /*17b90*/  UIADD3 UR4, UP0, UR36, 0x570, URZ ;  /* 0x0000057024047890 */ /* 0x000fe2000ff1e03f */
[----:B------:R-:W-:Y:S01]  /*17ba0*/  IMAD R6, R4, 0x90, R0 ;  /* 0x0000009004067824 */ /* 0x000fe200078e0200 */
[----:B------:R-:W-:Y:S01]  /*17bb0*/  PLOP3.LUT P0, PT, PT, PT, PT, 0x80, 0x0 ;  /* 0x000000000000781c */ /* 0x000fe20003f0f070 */
[----:B------:R-:W-:Y:S01]  /*17bc0*/  IMAD R7, R29, 0x6c00, R22 ;  /* 0x00006c001d077824 */ /* 0x000fe200078e0216 */
[----:B------:R-:W-:Y:S01]  /*17bd0*/  R2UR UR10, R14 ;  /* 0x000000000e0a72ca */ /* 0x000fe200000e0000 */
[----:B------:R-:W-:Y:S01]  /*17be0*/  VIADD R6, R6, 0xffffff70 ;  /* 0xffffff7006067836 */ /* 0x000fe20000000000 */
[----:B------:R-:W-:Y:S01]  /*17bf0*/  UIADD3.X UR5, URZ, UR37, URZ, UP0, !UPT ;  /* 0x000000253f057290 */ /* 0x000fe200087fe43f */
[----:B0-----:R-:W-:Y:S01]  /*17c00*/  VIADD R5, R8, 0x31c90 ;  /* 0x00031c9008057836 */ /* 0x001fe20000000000 */
[----:B------:R-:W-:Y:S01]  /*17c10*/  UMOV UR6, 0x0 ;  /* 0x0000000000067882 */ /* 0x000fe20000000000 */
[----:B------:R-:W-:Y:S01]  /*17c20*/  VIADD R9, R7, 0x16a00 ;  /* 0x00016a0007097836 */ /* 0x000fe20000000000 */
[----:B------:R-:W-:-:S09]  /*17c30*/  UMOV UR7, 0x12f00000 ;  /* 0x12f0000000077882 */ /* 0x000fd20000000000 */
.L_x_571:
        /* <DEDUP_REMOVED lines=16> */
.L_x_572:
        /* <DEDUP_REMOVED lines=16> */
.L_x_573:
        /* <DEDUP_REMOVED lines=10> */
[----:B------:R-:W0:Y:S01]  /*17ee0*/  SYNCS.PHASECHK.TRANS64.TRYWAIT P0, [R8+URZ+0x31cc0], R10 ;  /* 0x031cc00a080075a7 */ /* 0x000e22000800017f */
[----:B------:R-:W-:Y:S04]  /*17ef0*/  BSSY B2, `(.L_x_574) ;  /* 0x0000002000027945 */ /* 0x000fe80003800000 */
[----:B0-----:R-:W-:Y:S05]  /*17f00*/  @!P0 BRA `(.L_x_575) ;  /* 0x0000006800588947 */ /* 0x001fea0003800000 */
.L_x_744:
[----:B------:R-:W-:Y:S05]  /*17f10*/  BSYNC B2 ;  /* 0x0000000000027941 */ /* 0x000fea0003800000 */
.L_x_574:
[----:B------:R-:W-:Y:S01]  /*17f20*/  BSSY B2, `(.L_x_576) ;  /* 0x000000b000027945 */ /* 0x000fe20003800000 */
[----:B01----:R-:W-:Y:S02]  /*17f30*/  IMAD.MOV.U32 R10, RZ, RZ, 0x0 ;  /* 0x00000000ff0a7424 */ /* 0x003fe400078e00ff */
        /* <DEDUP_REMOVED lines=9> */
.L_x_577:
[----:B------:R-:W-:Y:S05]  /*17fd0*/  BSYNC B2 ;  /* 0x0000000000027941 */ /* 0x000fea0003800000 */
.L_x_576:
[----:B------:R-:W-:Y:S01]  /*17fe0*/  R2UR UR10, R14 ;  /* 0x000000000e0a72ca */ /* 0x000fe200000e0000 */
[----:B------:R-:W-:Y:S01]  /*17ff0*/  UIADD3 UR4, UP0, UR36, 0x670, URZ ;  /* 0x0000067024047890 */ /* 0x000fe2000ff1e03f */
[----:B------:R-:W-:Y:S01]  /*18000*/  R2UR UR6, R10 ;  /* 0x000000000a0672ca */ /* 0x000fe200000e0000 */
[----:B------:R-:W-:Y:S01]  /*18010*/  VIADD R8, R8, 0x31cb0 ;  /* 0x00031cb008087836 */ /* 0x000fe20000000000 */
[----:B------:R-:W-:Y:S01]  /*18020*/  R2UR UR7, R11 ;  /* 0x000000000b0772ca */ /* 0x000fe200000e0000 */
[----:B------:R-:W-:Y:S01]  /*18030*/  VIADD R5, R7, 0x200 ;  /* 0x0000020007057836 */ /* 0x000fe20000000000 */
[----:B------:R-:W-:Y:S01]  /*18040*/  PLOP3.LUT P0, PT, PT, PT, PT, 0x80, 0x0 ;  /* 0x000000000000781c */ /* 0x000fe20003f0f070 */
[----:B------:R-:W-:-:S12]  /*18050*/  UIADD3.X UR5, URZ, UR37, URZ, UP0, !UPT ;  /* 0x000000253f057290 */ /* 0x000fd800087fe43f */
.L_x_578:
        /* <DEDUP_REMOVED lines=15> */
.L_x_579:
        /* <DEDUP_REMOVED lines=15> */
.L_x_580:
        /* <DEDUP_REMOVED lines=10> */
.L_x_566:
[----:B------:R-:W-:Y:S05]  /*182e0*/  BSYNC B1 ;  /* 0x0000000000017941 */ /* 0x000fea0003800000 */
.L_x_565:
[----:B0-----:R-:W2:Y:S01]  /*182f0*/  LDL.LU R5, [R1] ;  /* 0x0000000001057983 */ /* 0x001ea20000300800 */
[----:B------:R-:W-:Y:S01]  /*18300*/  VIADD R29, R29, 0x1 ;  /* 0x000000011d1d7836 */ /* 0x000fe20000000000 */
[----:B------:R-:W-:Y:S01]  /*18310*/  PLOP3.LUT P0, PT, PT, PT, PT, 0x8, 0x0 ;  /* 0x000000000000781c */ /* 0x000fe20003f0e170 */
[----:B------:R-:W-:-:S03]  /*18320*/  VIADD R9, R4, 0xfffffffe ;  /* 0xfffffffe04097836 */ /* 0x000fc60000000000 */
[----:B------:R-:W-:Y:S02]  /*18330*/  ISETP.NE.AND P1, PT, R29, 0x2, PT ;  /* 0x000000021d00780c */ /* 0x000fe40003f25270 */
[----:B------:R-:W-:Y:S02]  /*18340*/  ISETP.GE.AND P2, PT, R9, R3, PT ;  /* 0x000000030900720c */ /* 0x000fe40003f46270 */
[----:B------:R-:W-:Y:S02]  /*18350*/  SEL R4, RZ, 0x1, P1 ;  /* 0x00000001ff047807 */ /* 0x000fe40000800000 */
[----:B------:R-:W-:Y:S02]  /*18360*/  SEL R29, R29, RZ, P1 ;  /* 0x000000ff1d1d7207 */ /* 0x000fe40000800000 */
[----:B--2---:R-:W-:-:S05]  /*18370*/  LOP3.LUT R5, R5, R4, RZ, 0x3c, !PT ;  /* 0x0000000405057212 */ /* 0x004fca00078e3cff */
[----:B------:R0:W-:Y:S02]  /*18380*/  STL [R1], R5 ;  /* 0x0000000501007387 */ /* 0x0001e40000100800 */
[----:B------:R-:W-:Y:S05]  /*18390*/  @!P2 BRA `(.L_x_559) ;  /* 0x00000008005ca947 */ /* 0x000fea0003800000 */
.L_x_597:
[----:B------:R-:W-:Y:S05]  /*183a0*/  YIELD ;  /* 0x0000000000007946 */ /* 0x000fea0003800000 */
[----:B------:R-:W-:Y:S04]  /*183b0*/  BSSY B1, `(.L_x_581) ;  /* 0x000008b000017945 */ /* 0x000fe80003800000 */
[----:B-1----:R-:W-:Y:S05]  /*183c0*/  @!P6 BRA `(.L_x_582) ;  /* 0x000000080024e947 */ /* 0x002fea0003800000 */
[----:B0-----:R-:W2:Y:S01]  /*183d0*/  LDL R5, [R1] ;  /* 0x0000000001057983 */ /* 0x001ea20000100800 */
[----:B------:R-:W-:Y:S01]  /*183e0*/  IMAD R8, R29, 0x8, R22 ;  /* 0x000000081d087824 */ /* 0x000fe200078e0216 */
[----:B------:R-:W0:Y:S01]  /*183f0*/  S2R R4, SR_TID.X ;  /* 0x0000000000047919 */ /* 0x000e220000002100 */
[----:B------:R-:W-:Y:S01]  /*18400*/  BSSY B2, `(.L_x_583) ;  /* 0x0000006000027945 */ /* 0x000fe20003800000 */
[----:B0-----:R-:W-:-:S04]  /*18410*/  LOP3.LUT R4, R4, 0x7f, RZ, 0xc0, !PT ;  /* 0x0000007f04047812 */ /* 0x001fc800078ec0ff */
[----:B------:R-:W-:Y:S02]  /*18420*/  ISETP.NE.AND P2, PT, R4, RZ, PT ;  /* 0x000000ff0400720c */ /* 0x000fe40003f45270 */
[----:B--2---:R-:W-:-:S04]  /*18430*/  SHF.L.U32 R7, R5, 0x1f, RZ ;  /* 0x0000001f05077819 */ /* 0x004fc800000006ff */
[----:B------:R-:W0:Y:S02]  /*18440*/  SYNCS.PHASECHK.TRANS64.TRYWAIT P1, [R8+URZ+0x31ca0], R7 ;  /* 0x031ca007080075a7 */ /* 0x000e24000802017f */
[----:B0-----:R-:W-:Y:S05]  /*18450*/  @!P1 BRA `(.L_x_584) ;  /* 0x0000006400189947 */ /* 0x001fea0003800000 */
.L_x_745:
[----:B------:R-:W-:Y:S05]  /*18460*/  BSYNC B2 ;  /* 0x0000000000027941 */ /* 0x000fea0003800000 */
.L_x_583:
[----:B------:R-:W-:Y:S04]  /*18470*/  BSSY B2, `(.L_x_585) ;  /* 0x0000009000027945 */ /* 0x000fe80003800000 */
[----:B------:R-:W-:Y:S05]  /*18480*/  @P2 BRA `(.L_x_586) ;  /* 0x00000000001c2947 */ /* 0x000fea0003800000 */
[----:B------:R-:W1:Y:S02]  /*18490*/  S2R R4, SR_TID.X ;  /* 0x0000000000047919 */ /* 0x000e640000002100 */
[----:B-1----:R-:W-:Y:S01]  /*184a0*/  LOP3.LUT R5, R4, 0x1f, RZ, 0xc0, !PT ;  /* 0x0000001f04057812 */ /* 0x002fe200078ec0ff */
[----:B------:R-:W-:-:S03]  /*184b0*/  IMAD.MOV.U32 R4, RZ, RZ, 0x6c00 ;  /* 0x00006c00ff047424 */ /* 0x000fc600078e00ff */
[----:B------:R-:W-:Y:S01]  /*184c0*/  ISETP.NE.AND P1, PT, R5, RZ, PT ;  /* 0x000000ff0500720c */ /* 0x000fe20003f25270 */
[----:B------:R1:W-:-:S12]  /*184d0*/  SYNCS.ARRIVE.TRANS64 RZ, [R8+URZ+0x31c90], R4 ;  /* 0x031c900408ff79a7 */ /* 0x0003d8000800003f */
[----:B-1----:R-:W-:Y:S05]  /*184e0*/  @!P1 BRA `(.L_x_586) ;  /* 0x0000000000049947 */ /* 0x002fea0003800000 */
[----:B------:R-:W-:Y:S01]  /*184f0*/  BPT.TRAP 0x1 ;  /* 0x000000040000795c */ /* 0x000fe20000300000 */
.L_x_586:
[----:B------:R-:W-:Y:S05]  /*18500*/  BSYNC B2 ;  /* 0x0000000000027941 */ /* 0x000fea0003800000 */
.L_x_585:
        /* <DEDUP_REMOVED lines=8> */
[----:B------:R-:W-:Y:S01]  /*18590*/  VIADD R10, R6, 0x16a00 ;  /* 0x00016a00060a7836 */ /* 0x000fe20000000000 */
[----:B------:R-:W-:Y:S01]  /*185a0*/  UMOV UR6, 0x0 ;  /* 0x0000000000067882 */ /* 0x000fe20000000000 */
[----:B------:R-:W-:-:S10]  /*185b0*/  UMOV UR7, 0x12f00000 ;  /* 0x12f0000000077882 */ /* 0x000fd40000000000 */
.L_x_587:
        /* <DEDUP_REMOVED lines=10> */
[----:B------:R-:W-:Y:S01]  /*18660*/  IMAD.MOV.U32 R14, RZ, RZ, 0x20 ;  /* 0x00000020ff0e7424 */ /* 0x000fe200078e00ff */
[----:B------:R-:W-:Y:S01]  /*18670*/  PLOP3.LUT P1, PT, PT, PT, PT, 0x80, 0x0 ;  /* 0x000000000000781c */ /* 0x000fe20003f2f070 */
[----:B------:R-:W-:Y:S01]  /*18680*/  VIADD R10, R6, 0x18e00 ;  /* 0x00018e00060a7836 */ /* 0x000fe20000000000 */
[----:B------:R-:W-:Y:S01]  /*18690*/  UMOV UR6, 0x0 ;  /* 0x0000000000067882 */ /* 0x000fe20000000000 */
[----:B------:R-:W-:Y:S01]  /*186a0*/  UMOV UR7, 0x12f00000 ;  /* 0x12f0000000077882 */ /* 0x000fe20000000000 */
[----:B------:R-:W-:-:S15]  /*186b0*/  R2UR UR10, R14 ;  /* 0x000000000e0a72ca */ /* 0x000fde00000e0000 */
.L_x_588:
        /* <DEDUP_REMOVED lines=16> */
.L_x_589:
        /* <DEDUP_REMOVED lines=10> */
[----:B------:R-:W1:Y:S01]  /*18860*/  SYNCS.PHASECHK.TRANS64.TRYWAIT P1, [R8+URZ+0x31cc0], R7 ;  /* 0x031cc007080075a7 */ /* 0x000e62000802017f */
[----:B------:R-:W-:Y:S04]  /*18870*/  BSSY B2, `(.L_x_590) ;  /* 0x0000002000027945 */ /* 0x000fe80003800000 */
[----:B-1----:R-:W-:Y:S05]  /*18880*/  @!P1 BRA `(.L_x_591) ;  /* 0x0000006000209947 */ /* 0x002fea0003800000 */
.L_x_746:
[----:B------:R-:W-:Y:S05]  /*18890*/  BSYNC B2 ;  /* 0x0000000000027941 */ /* 0x000fea0003800000 */
.L_x_590:
[----:B------:R-:W-:Y:S01]  /*188a0*/  BSSY B2, `(.L_x_592) ;  /* 0x000000b000027945 */ /* 0x000fe20003800000 */
[----:B------:R-:W-:Y:S02]  /*188b0*/  IMAD.MOV.U32 R10, RZ, RZ, 0x0 ;  /* 0x00000000ff0a7424 */ /* 0x000fe400078e00ff */
[----:B------:R-:W-:Y:S01]  /*188c0*/  IMAD.MOV.U32 R11, RZ, RZ, 0x12f00000 ;  /* 0x12f00000ff0b7424 */ /* 0x000fe200078e00ff */
[----:B------:R-:W-:Y:S06]  /*188d0*/  @P2 BRA `(.L_x_593) ;  /* 0x00000000001c2947 */ /* 0x000fec0003800000 */
[----:B------:R-:W2:Y:S02]  /*188e0*/  S2R R4, SR_TID.X ;  /* 0x0000000000047919 */ /* 0x000ea40000002100 */
[----:B--2---:R-:W-:Y:S01]  /*188f0*/  LOP3.LUT R15, R4, 0x1f, RZ, 0xc0, !PT ;  /* 0x0000001f040f7812 */ /* 0x004fe200078ec0ff */
[----:B------:R-:W-:-:S03]  /*18900*/  IMAD.MOV.U32 R4, RZ, RZ, 0x6c00 ;  /* 0x00006c00ff047424 */ /* 0x000fc600078e00ff */
[----:B------:R-:W-:Y:S01]  /*18910*/  ISETP.NE.AND P1, PT, R15, RZ, PT ;  /* 0x000000ff0f00720c */ /* 0x000fe20003f25270 */
[----:B------:R2:W-:-:S12]  /*18920*/  SYNCS.ARRIVE.TRANS64 RZ, [R8+URZ+0x31cb0], R4 ;  /* 0x031cb00408ff79a7 */ /* 0x0005d8000800003f */
[----:B--2---:R-:W-:Y:S05]  /*18930*/  @!P1 BRA `(.L_x_593) ;  /* 0x0000000000049947 */ /* 0x004fea0003800000 */
[----:B------:R-:W-:Y:S01]  /*18940*/  BPT.TRAP 0x1 ;  /* 0x000000040000795c */ /* 0x000fe20000300000 */
.L_x_593:
[----:B------:R-:W-:Y:S05]  /*18950*/  BSYNC B2 ;  /* 0x0000000000027941 */ /* 0x000fea0003800000 */
.L_x_592:
[----:B------:R-:W-:Y:S01]  /*18960*/  R2UR UR10, R12 ;  /* 0x000000000c0a72ca */ /* 0x000fe200000e0000 */
[----:B------:R-:W-:Y:S01]  /*18970*/  UIADD3 UR4, UP0, UR36, 0x670, URZ ;  /* 0x0000067024047890 */ /* 0x000fe2000ff1e03f */
[----:B------:R-:W-:Y:S01]  /*18980*/  R2UR UR6, R10 ;  /* 0x000000000a0672ca */ /* 0x000fe200000e0000 */
[----:B01----:R-:W-:Y:S01]  /*18990*/  VIADD R8, R8, 0x31cb0 ;  /* 0x00031cb008087836 */ /* 0x003fe20000000000 */
[----:B------:R-:W-:Y:S01]  /*189a0*/  R2UR UR7, R11 ;  /* 0x000000000b0772ca */ /* 0x000fe200000e0000 */
[----:B------:R-:W-:Y:S01]  /*189b0*/  VIADD R4, R6, 0x200 ;  /* 0x0000020006047836 */ /* 0x000fe20000000000 */
[----:B------:R-:W-:Y:S01]  /*189c0*/  PLOP3.LUT P1, PT, PT, PT, PT, 0x80, 0x0 ;  /* 0x000000000000781c */ /* 0x000fe20003f2f070 */
[----:B------:R-:W-:-:S12]  /*189d0*/  UIADD3.X UR5, URZ, UR37, URZ, UP0, !UPT ;  /* 0x000000253f057290 */ /* 0x000fd800087fe43f */
.L_x_594:
        /* <DEDUP_REMOVED lines=15> */
.L_x_595:
        /* <DEDUP_REMOVED lines=15> */
.L_x_596:
        /* <DEDUP_REMOVED lines=10> */
.L_x_582:
[----:B------:R-:W-:Y:S05]  /*18c60*/  BSYNC B1 ;  /* 0x0000000000017941 */ /* 0x000fea0003800000 */
.L_x_581:
[----:B------:R-:W2:Y:S01]  /*18c70*/  LDL.LU R7, [R1] ;  /* 0x0000000001077983 */ /* 0x000ea20000300800 */
[----:B------:R-:W-:Y:S01]  /*18c80*/  VIADD R29, R29, 0x1 ;  /* 0x000000011d1d7836 */ /* 0x000fe20000000000 */
[C---:B------:R-:W-:Y:S01]  /*18c90*/  ISETP.GT.AND P2, PT, R9.reuse, R3, PT ;  /* 0x000000030900720c */ /* 0x040fe20003f44270 */
[----:B------:R-:W-:-:S03]  /*18ca0*/  VIADD R9, R9, 0xffffffff ;  /* 0xffffffff09097836 */ /* 0x000fc60000000000 */
[----:B------:R-:W-:-:S04]  /*18cb0*/  ISETP.NE.AND P1, PT, R29, 0x2, PT ;  /* 0x000000021d00780c */ /* 0x000fc80003f25270 */
[----:B------:R-:W-:Y:S02]  /*18cc0*/  SEL R4, RZ, 0x1, P1 ;  /* 0x00000001ff047807 */ /* 0x000fe40000800000 */
[----:B------:R-:W-:Y:S02]  /*18cd0*/  SEL R29, R29, RZ, P1 ;  /* 0x000000ff1d1d7207 */ /* 0x000fe40000800000 */
[----:B--2---:R-:W-:-:S05]  /*18ce0*/  LOP3.LUT R7, R7, R4, RZ, 0x3c, !PT ;  /* 0x0000000407077212 */ /* 0x004fca00078e3cff */
[----:B------:R1:W-:Y:S01]  /*18cf0*/  STL [R1], R7 ;  /* 0x0000000701007387 */ /* 0x0003e20000100800 */
[----:B------:R-:W-:Y:S05]  /*18d00*/  @P2 BRA `(.L_x_597) ;  /* 0xfffffff400a42947 */ /* 0x000fea000383ffff */
.L_x_559:
[----:B------:R-:W-:Y:S05]  /*18d10*/  BSYNC B0 ;  /* 0x0000000000007941 */ /* 0x000fea0003800000 */
.L_x_558:
[----:B------:R-:W2:Y:S01]  /*18d20*/  LDL R4, [R1+0x30] ;  /* 0x0000300001047983 */ /* 0x000ea20000100800 */
[----:B------:R-:W-:Y:S05]  /*18d30*/  @!P0 WARPSYNC.ALL ;  /* 0x0000000000008948 */ /* 0x000fea0003800000 */
[----:B------:R-:W-:Y:S06]  /*18d40*/  @!P0 BAR.SYNC.DEFER_BLOCKING 0xc, 0x200 ;  /* 0x0308000000008b1d */ /* 0x000fec0000010000 */
[----:B------:R-:W-:Y:S01]  /*18d50*/  BSSY B7, `(.L_x_598) ;  /* 0x000041e000077945 */ /* 0x000fe20003800000 */
[----:B--2---:R-:W-:-:S13]  /*18d60*/  ISETP.GT.AND P0, PT, R4, RZ, PT ;  /* 0x000000ff0400720c */ /* 0x004fda0003f04270 */
[----:B------:R-:W-:Y:S05]  /*18d70*/  @P0 BRA `(.L_x_599) ;  /* 0x0000000000440947 */ /* 0x000fea0003800000 */
[----:B------:R-:W2:Y:S02]  /*18d80*/  S2R R4, SR_TID.X ;  /* 0x0000000000047919 */ /* 0x000ea40000002100 */
[----:B--2---:R-:W-:-:S04]  /*18d90*/  LOP3.LUT R4, R4, 0x7f, RZ, 0xc0, !PT ;  /* 0x0000007f04047812 */ /* 0x004fc800078ec0ff */
[----:B------:R-:W-:-:S13]  /*18da0*/  ISETP.NE.AND P0, PT, R4, RZ, PT ;  /* 0x000000ff0400720c */ /* 0x000fda0003f05270 */
[----:B------:R-:W-:Y:S05]  /*18db0*/  @P0 BRA `(.L_x_600) ;  /* 0x00000040005c0947 */ /* 0x000fea0003800000 */
[----:B0-----:R-:W0:Y:S01]  /*18dc0*/  S2R R5, SR_LANEID ;  /* 0x0000000000057919 */ /* 0x001e220000000000 */
[----:B------:R-:W-:Y:S01]  /*18dd0*/  VOTEU.ANY UR4, UPT, PT ;  /* 0x0000000000047886 */ /* 0x000fe200038e0100 */
[----:B------:R-:W2:Y:S01]  /*18de0*/  LDC.64 R2, c[0x0][0xc60] ;  /* 0x00031800ff027b82 */ /* 0x000ea20000000a00 */
[----:B------:R-:W0:Y:S02]  /*18df0*/  FLO.U32 R0, UR4 ;  /* 0x0000000400007d00 */ /* 0x000e2400080e0000 */
[----:B0-----:R-:W-:-:S06]  /*18e00*/  ISETP.EQ.U32.AND P0, PT, R0, R5, PT ;  /* 0x000000050000720c */ /* 0x001fcc0003f02070 */
[----:B------:R-:W2:Y:S07]  /*18e10*/  POPC R5, UR4 ;  /* 0x0000000400057d09 */ /* 0x000eae0008000000 */
[----:B--2---:R-:W2:Y:S01]  /*18e20*/  @P0 ATOMG.E.ADD.STRONG.GPU PT, R3, desc[UR60][R2.64], R5 ;  /* 0x00000005020309a8 */ /* 0x004ea200081ee1fc */
[----:B------:R-:W0:Y:S02]  /*18e30*/  S2R R4, SR_LTMASK ;  /* 0x0000000000047919 */ /* 0x000e240000003900 */
[----:B0-----:R-:W-:-:S04]  /*18e40*/  LOP3.LUT R4, R4, UR4, RZ, 0xc0, !PT ;  /* 0x0000000404047c12 */ /* 0x001fc8000f8ec0ff */
[----:B-1----:R-:W0:Y:S01]  /*18e50*/  POPC R7, R4 ;  /* 0x0000000400077309 */ /* 0x002e220000000000 */
[----:B--2---:R-:W0:Y:S02]  /*18e60*/  SHFL.IDX PT, R0, R3, R0, 0x1f ;  /* 0x00001f0003007589 */ /* 0x004e2400000e0000 */
[----:B0-----:R-:W-:Y:S01]  /*18e70*/  IADD3 R16, R0, UR38, R7 ;  /* 0x0000002600107c10 */ /* 0x001fe2000fffe007 */
[----:B------:R-:W-:Y:S06]  /*18e80*/  BRA `(.L_x_600) ;  /* 0x0000004000287947 */ /* 0x000fec0003800000 */
.L_x_599:
        /* <DEDUP_REMOVED lines=9> */
[----:B------:R-:W2:Y:S01]  /*18f20*/  LDC.64 R2, c[0x4][R2] ;  /* 0x0100000002027b82 */ /* 0x000ea20000000a00 */
[----:B0-----:R-:W-:Y:S02]  /*18f30*/  IMAD.U32 R5, RZ, RZ, UR7 ;  /* 0x00000007ff057e24 */ /* 0x001fe4000f8e00ff */
[----:B------:R-:W-:Y:S02]  /*18f40*/  IMAD.U32 R6, RZ, RZ, UR8 ;  /* 0x00000008ff067e24 */ /* 0x000fe4000f8e00ff */
[----:B-1----:R-:W-:-:S02]  /*18f50*/  IMAD.U32 R7, RZ, RZ, UR9 ;  /* 0x00000009ff077e24 */ /* 0x002fc4000f8e00ff */
[----:B------:R-:W-:Y:S02]  /*18f60*/  IMAD.U32 R10, RZ, RZ, UR4 ;  /* 0x00000004ff0a7e24 */ /* 0x000fe4000f8e00ff */
[----:B------:R-:W-:Y:S02]  /*18f70*/  IMAD.U32 R11, RZ, RZ, UR5 ;  /* 0x00000005ff0b7e24 */ /* 0x000fe4000f8e00ff */
[----:B------:R-:W-:Y:S02]  /*18f80*/  IMAD.MOV.U32 R8, RZ, RZ, 0x70 ;  /* 0x00000070ff087424 */ /* 0x000fe400078e00ff */
[----:B------:R-:W-:Y:S02]  /*18f90*/  IMAD.MOV.U32 R12, RZ, RZ, 0x1 ;  /* 0x00000001ff0c7424 */ /* 0x000fe400078e00ff */
[----:B------:R-:W-:-:S07]  /*18fa0*/  IMAD.MOV.U32 R13, RZ, RZ, RZ ;  /* 0x000000ffff0d7224 */ /* 0x000fce00078e00ff */
[----:B------:R-:W-:-:S07]  /*18fb0*/  LEPC R20, `(.L_x_602) ;  /* 0x000000001014794e */ /* 0x000fce0000000000 */
[----:B--2---:R-:W-:Y:S05]  /*18fc0*/  CALL.ABS.NOINC R2 ;  /* 0x0000000002007343 */ /* 0x004fea0003c00000 */
.L_x_602:
[----:B------:R-:W-:Y:S05]  /*18fd0*/  BSYNC B6 ;  /* 0x0000000000067941 */ /* 0x000fea0003800000 */
.L_x_601:
        /* <DEDUP_REMOVED lines=8> */
[----:B------:R2:W3:Y:S01]  /*19060*/  LDC.64 R2, c[0x4][R0] ;  /* 0x0100000000027b82 */ /* 0x0004e20000000a00 */
[----:B------:R-:W-:Y:S02]  /*19070*/  IMAD.U32 R4, RZ, RZ, UR6 ;  /* 0x00000006ff047e24 */ /* 0x000fe4000f8e00ff */
[----:B0-----:R-:W-:Y:S02]  /*19080*/  IMAD.U32 R5, RZ, RZ, UR7 ;  /* 0x00000007ff057e24 */ /* 0x001fe4000f8e00ff */
[----:B------:R-:W-:Y:S02]  /*19090*/  IMAD.U32 R6, RZ, RZ, UR8 ;  /* 0x00000008ff067e24 */ /* 0x000fe4000f8e00ff */
[----:B-1----:R-:W-:-:S02]  /*190a0*/  IMAD.U32 R7, RZ, RZ, UR9 ;  /* 0x00000009ff077e24 */ /* 0x002fc4000f8e00ff */
[----:B------:R-:W-:Y:S02]  /*190b0*/  IMAD.U32 R10, RZ, RZ, UR4 ;  /* 0x00000004ff0a7e24 */ /* 0x000fe4000f8e00ff */
[----:B------:R-:W-:Y:S02]  /*190c0*/  IMAD.U32 R11, RZ, RZ, UR5 ;  /* 0x00000005ff0b7e24 */ /* 0x000fe4000f8e00ff */
[----:B------:R-:W-:Y:S02]  /*190d0*/  IMAD.MOV.U32 R8, RZ, RZ, 0x70 ;  /* 0x00000070ff087424 */ /* 0x000fe400078e00ff */
[----:B------:R-:W-:Y:S02]  /*190e0*/  IMAD.MOV.U32 R12, RZ, RZ, 0x1 ;  /* 0x00000001ff0c7424 */ /* 0x000fe400078e00ff */
[----:B--2---:R-:W-:-:S07]  /*190f0*/  IMAD.MOV.U32 R13, RZ, RZ, RZ ;  /* 0x000000ffff0d7224 */ /* 0x004fce00078e00ff */
[----:B------:R-:W-:-:S07]  /*19100*/  LEPC R20, `(.L_x_605) ;  /* 0x000000001014794e */ /* 0x000fce0000000000 */
[----:B---3--:R-:W-:Y:S05]  /*19110*/  CALL.ABS.NOINC R2 ;  /* 0x0000000002007343 */ /* 0x008fea0003c00000 */
.L_x_605:
        /* <DEDUP_REMOVED lines=16> */
.L_x_604:
[----:B------:R-:W-:Y:S05]  /*19220*/  BSYNC B6 ;  /* 0x0000000000067941 */ /* 0x000fea0003800000 */
.L_x_603:
[----:B------:R-:W2:Y:S01]  /*19230*/  LDL.LU R21, [R1+0x4] ;  /* 0x0000040001157983 */ /* 0x000ea20000300800 */
[----:B------:R-:W-:Y:S02]  /*19240*/  ULDC.64 UR4, c[0x0][0x9f8] ;  /* 0x00027e0000047ab9 */ /* 0x000fe40000000a00 */
[----:B------:R-:W-:Y:S01]  /*19250*/  ISETP.NE.U32.AND P0, PT, RZ, UR4, PT ;  /* 0x00000004ff007c0c */ /* 0x000fe2000bf05070 */
[----:B------:R-:W3:Y:S03]  /*19260*/  LDL R20, [R1+0x10] ;  /* 0x0000100001147983 */ /* 0x000ee60000100800 */
[----:B------:R-:W-:-:S13]  /*19270*/  ISETP.NE.AND.EX P0, PT, RZ, UR5, PT, P0 ;  /* 0x00000005ff007c0c */ /* 0x000fda000bf05300 */
[----:B------:R-:W-:-:S04]  /*19280*/  @P0 IADD3 R2, P1, R24, UR4, RZ ;  /* 0x0000000418020c10 */ /* 0x000fc8000ff3e0ff */
[----:B--2---:R-:W-:Y:S01]  /*19290*/  @P0 IADD3.X R3, R21, UR5, RZ, P1, !PT ;  /* 0x0000000515030c10 */ /* 0x004fe20008ffe4ff */
[----:B------:R-:W-:-:S04]  /*192a0*/  ULDC.64 UR4, c[0x0][0xa08] ;  /* 0x0002820000047ab9 */ /* 0x000fc80000000a00 */
[----:B------:R2:W1:Y:S01]  /*192b0*/  @P0 LDG.E R25, desc[UR60][R2.64] ;  /* 0x0000003c02190981 */ /* 0x000462000c1e1900 */
[----:B---3--:R-:W-:-:S05]  /*192c0*/  VIADD R8, R20, 0xffffffff ;  /* 0xffffffff14087836 */ /* 0x008fca0000000000 */
[----:B------:R3:W-:Y:S01]  /*192d0*/  STL [R1+0x14], R8 ;  /* 0x0000140801007387 */ /* 0x0007e20000100800 */
[----:B--2---:R-:W2:Y:S02]  /*192e0*/  LDC.64 R2, c[0x0][0x418] ;  /* 0x00010600ff027b82 */ /* 0x004ea40000000a00 */
[----:B--2---:R-:W-:Y:S01]  /*192f0*/  LOP3.LUT P0, RZ, R2, UR4, RZ, 0xfc, !PT ;  /* 0x0000000402ff7c12 */ /* 0x004fe2000f80fcff */
[----:B------:R-:W-:-:S03]  /*19300*/  UMOV UR4, 0xffffffff ;  /* 0xffffffff00047882 */ /* 0x000fc60000000000 */
[----:B------:R-:W-:Y:S02]  /*19310*/  LOP3.LUT P0, RZ, R3, UR5, RZ, 0xfc, P0 ;  /* 0x0000000503ff7c12 */ /* 0x000fe4000800fcff */
[----:B-1----:R-:W-:Y:S02]  /*19320*/  SHF.R.S32.HI R7, RZ, 0x1f, R25 ;  /* 0x0000001fff077819 */ /* 0x002fe40000011419 */
[----:B------:R-:W-:-:S03]  /*19330*/  SEL R24, R25, RZ, !P0 ;  /* 0x000000ff19187207 */ /* 0x000fc60004000000 */
[----:B------:R3:W-:Y:S01]  /*19340*/  STL [R1+0x4], R7 ;  /* 0x0000040701007387 */ /* 0x0007e20000100800 */
[----:B------:R-:W-:Y:S05]  /*19350*/  BRA.DIV UR4, `(.L_x_606) ;  /* 0x0000005604807947 */ /* 0x000fea000b800000 */
[----:B------:R-:W1:Y:S02]  /*19360*/  S2R R0, SR_TID.X ;  /* 0x0000000000007919 */ /* 0x000e640000002100 */
[----:B-1----:R-:W-:-:S04]  /*19370*/  SHF.R.U32.HI R0, RZ, 0x5, R0 ;  /* 0x00000005ff007819 */ /* 0x002fc80000011600 */
[----:B------:R-:W-:-:S05]  /*19380*/  LOP3.LUT R0, R0, 0x3, RZ, 0xc0, !PT ;  /* 0x0000000300007812 */ /* 0x000fca00078ec0ff */
[----:B------:R1:W2:Y:S02]  /*19390*/  SHFL.IDX PT, R14, R0, RZ, 0x1f ;  /* 0x00001fff000e7589 */ /* 0x0002a400000e0000 */
.L_x_749:
[----:B-1----:R-:W4:Y:S01]  /*193a0*/  LDL.LU R0, [R1+0x4c] ;  /* 0x00004c0001007983 */ /* 0x002f220000300800 */
[----:B------:R-:W-:Y:S02]  /*193b0*/  PLOP3.LUT P1, PT, PT, PT, PT, 0x8, 0x0 ;  /* 0x000000000000781c */ /* 0x000fe40003f2e170 */
[----:B--2---:R-:W-:Y:S02]  /*193c0*/  ISETP.NE.AND P0, PT, R14, RZ, PT ;  /* 0x000000ff0e00720c */ /* 0x004fe40003f05270 */
[----:B----4-:R-:W-:-:S09]  /*193d0*/  LOP3.LUT R0, R0, 0xfffffffe, RZ, 0xc0, !PT ;  /* 0xfffffffe00007812 */ /* 0x010fd200078ec0ff */
[----:B------:R-:W-:-:S05]  /*193e0*/  @P1 LOP3.LUT R0, R0, 0x1, RZ, 0xfc, !PT ;  /* 0x0000000100001812 */ /* 0x000fca00078efcff */
[----:B------:R1:W-:Y:S01]  /*193f0*/  STL [R1+0x4c], R0 ;  /* 0x00004c0001007387 */ /* 0x0003e20000100800 */
[----:B------:R-:W-:Y:S05]  /*19400*/  @P0 BRA `(.L_x_607) ;  /* 0x0000000400280947 */ /* 0x000fea0003800000 */
[----:B------:R-:W-:-:S03]  /*19410*/  UMOV UR4, 0xffffffff ;  /* 0xffffffff00047882 */ /* 0x000fc60000000000 */
[----:B------:R-:W-:Y:S05]  /*19420*/  BRA.DIV UR4, `(.L_x_608) ;  /* 0x0000005604807947 */ /* 0x000fea000b800000 */
[----:B------:R-:W-:-:S13]  /*19430*/  ELECT P6, URZ, PT ;  /* 0x00000000003f782f */ /* 0x000fda00038c0000 */
.L_x_752:
[----:B------:R-:W-:Y:S05]  /*19440*/  @!P6 BRA `(.L_x_607) ;  /* 0x000000040018e947 */ /* 0x000fea0003800000 */
[----:B------:R-:W-:Y:S01]  /*19450*/  ISETP.NE.U32.AND P0, PT, R2, RZ, PT ;  /* 0x000000ff0200720c */ /* 0x000fe20003f05070 */
[----:B------:R-:W-:-:S03]  /*19460*/  IMAD.MOV.U32 R27, RZ, RZ, R8 ;  /* 0x000000ffff1b7224 */ /* 0x000fc600078e0008 */
[----:B------:R-:W-:-:S13]  /*19470*/  ISETP.NE.AND.EX P0, PT, R3, RZ, PT, P0 ;  /* 0x000000ff0300720c */ /* 0x000fda0003f05300 */
[----:B------:R-:W-:Y:S05]  /*19480*/  @!P0 BRA `(.L_x_609) ;  /* 0x0000000000488947 */ /* 0x000fea0003800000 */
[----:B------:R-:W2:Y:S01]  /*19490*/  LDC R6, c[0x0][0x43c] ;  /* 0x00010f00ff067b82 */ /* 0x000ea20000000800 */
[----:B-1----:R-:W-:Y:S01]  /*194a0*/  IMAD.MOV.U32 R0, RZ, RZ, R8 ;  /* 0x000000ffff007224 */ /* 0x002fe200078e0008 */
[----:B------:R-:W-:Y:S01]  /*194b0*/  ULDC.64 UR4, c[0x0][0x428] ;  /* 0x00010a0000047ab9 */ /* 0x000fe20000000a00 */
[----:B--2---:R-:W-:-:S13]  /*194c0*/  ISETP.NE.AND P0, PT, R6, 0x1, PT ;  /* 0x000000010600780c */ /* 0x004fda0003f05270 */
[----:B0-----:R-:W0:Y:S02]  /*194d0*/  @P0 LDC.64 R4, c[0x0][0x440] ;  /* 0x00011000ff040b82 */ /* 0x001e240000000a00 */
[----:B0-----:R-:W-:-:S05]  /*194e0*/  @P0 IMAD.HI.U32 R4, R8, R4, RZ ;  /* 0x0000000408040227 */ /* 0x001fca00078e00ff */
[----:B------:R-:W-:-:S04]  /*194f0*/  @P0 SHF.R.U32.HI R0, RZ, R5, R4 ;  /* 0x00000005ff000219 */ /* 0x000fc80000011604 */
[--C-:B------:R-:W-:Y:S01]  /*19500*/  SHF.R.S32.HI R5, RZ, 0x1f, R0.reuse ;  /* 0x0000001fff057819 */ /* 0x100fe20000011400 */
[--C-:B------:R-:W-:Y:S02]  /*19510*/  IMAD.MOV R27, RZ, RZ, -R0.reuse ;  /* 0x000000ffff1b7224 */ /* 0x100fe400078e0a00 */
[----:B------:R-:W-:Y:S02]  /*19520*/  IMAD.MOV.U32 R4, RZ, RZ, R0 ;  /* 0x000000ffff047224 */ /* 0x000fe400078e0000 */
[----:B------:R-:W-:Y:S02]  /*19530*/  IMAD R27, R6, R27, R8 ;  /* 0x0000001b061b7224 */ /* 0x000fe400078e0208 */
[----:B------:R-:W-:Y:S02]  /*19540*/  IMAD R6, R7, UR4, RZ ;  /* 0x0000000407067c24 */ /* 0x000fe4000f8e02ff */
[----:B------:R-:W-:-:S04]  /*19550*/  IMAD.WIDE.U32 R4, R25, UR4, R4 ;  /* 0x0000000419047c25 */ /* 0x000fc8000f8e0004 */
[----:B------:R-:W-:Y:S01]  /*19560*/  IMAD R0, R25, UR5, R6 ;  /* 0x0000000519007c24 */ /* 0x000fe2000f8e0206 */
[----:B------:R-:W-:-:S03]  /*19570*/  LEA R2, P0, R4, R2, 0x2 ;  /* 0x0000000204027211 */ /* 0x000fc600078010ff */
[----:B------:R-:W-:-:S05]  /*19580*/  IMAD.IADD R0, R5, 0x1, R0 ;  /* 0x0000000105007824 */ /* 0x000fca00078e0200 */
[----:B------:R-:W-:-:S05]  /*19590*/  LEA.HI.X R3, R4, R3, R0, 0x2, P0 ;  /* 0x0000000304037211 */ /* 0x000fca00000f1400 */
[----:B------:R2:W5:Y:S02]  /*195a0*/  LDG.E R24, desc[UR60][R2.64] ;  /* 0x0000003c02187981 */ /* 0x000564000c1e1900 */
.L_x_609:
[----:B-1----:R-:W-:Y:S01]  /*195b0*/  IMAD R0, R23, 0x8, R22 ;  /* 0x0000000817007824 */ /* 0x002fe200078e0216 */
[----:B--2---:R-:W-:-:S04]  /*195c0*/  SHF.L.U32 R2, R26, 0x1f, RZ ;  /* 0x0000001f1a027819 */ /* 0x004fc800000006ff */
[----:B------:R-:W1:Y:S02]  /*195d0*/  SYNCS.PHASECHK.TRANS64.TRYWAIT P0, [R0+URZ+0x31c40], R2 ;  /* 0x031c4002000075a7 */ /* 0x000e64000800017f */
[----:B-1----:R-:W-:Y:S05]  /*195e0*/  @!P0 BRA `(.L_x_610) ;  /* 0x0000005400308947 */ /* 0x002fea0003800000 */
.L_x_753:
        /* <DEDUP_REMOVED lines=11> */
.L_x_611:
[----:B-1----:R-:W2:Y:S01]  /*196a0*/  LDL.LU R2, [R1+0x4c] ;  /* 0x00004c0001027983 */ /* 0x002ea20000300800 */
[----:B------:R-:W-:Y:S01]  /*196b0*/  R2UR UR9, R0 ;  /* 0x00000000000972ca */ /* 0x000fe200000e0000 */
[----:B------:R-:W-:Y:S01]  /*196c0*/  IMAD R0, R23, 0x6c00, R22 ;  /* 0x00006c0017007824 */ /* 0x000fe200078e0216 */
        /* <DEDUP_REMOVED lines=11> */
[----:B------:R-:W-:-:S04]  /*19780*/  UIADD3 UR9, UR9, 0x31c30, URZ ;  /* 0x00031c3009097890 */ /* 0x000fc8000fffe03f */
[----:B------:R-:W-:Y:S02]  /*19790*/  UIMAD UR11, UR11, 0x90, UR5 ;  /* 0x000000900b0b78a4 */ /* 0x000fe4000f8e0205 */
[----:B------:R-:W-:Y:S02]  /*197a0*/  UIADD3 UR14, UR8, 0x16a00, URZ ;  /* 0x00016a00080e7890 */ /* 0x000fe4000fffe03f */
[----:B------:R-:W-:Y:S02]  /*197b0*/  UIADD3.X UR5, URZ, UR37, URZ, UP0, !UPT ;  /* 0x000000253f057290 */ /* 0x000fe400087fe43f */
[----:B------:R-:W-:Y:S02]  /*197c0*/  UIADD3 UR15, UR8, 0x18e00, URZ ;  /* 0x00018e00080f7890 */ /* 0x000fe4000fffe03f */
[----:B------:R-:W-:-:S03]  /*197d0*/  UIADD3 UR16, UR8, 0x1b200, URZ ;  /* 0x0001b20008107890 */ /* 0x000fc6000fffe03f */
        /* <DEDUP_REMOVED lines=8> */
[----:B------:R4:W-:Y:S01]  /*19860*/  UTMALDG.4D [UR8], [UR4], desc[UR6] ;  /* 0x00000608040075b4 */ /* 0x0009e20008019000 */
[----:B--2---:R-:W-:-:S04]  /*19870*/  LOP3.LUT R2, R2, 0xfffffffe, RZ, 0xc0, !PT ;  /* 0xfffffffe02027812 */ /* 0x004fc800078ec0ff */
[----:B------:R-:W-:-:S05]  /*19880*/  @P0 LOP3.LUT R2, R2, 0x1, RZ, 0xfc, !PT ;  /* 0x0000000102020812 */ /* 0x000fca00078efcff */
[----:B------:R4:W-:Y:S01]  /*19890*/  STL [R1+0x4c], R2 ;  /* 0x00004c0201007387 */ /* 0x0009e20000100800 */
[----:B------:R-:W-:Y:S01]  /*198a0*/  NOP ;  /* 0x0000000000007918 */ /* 0x000fe20000000000 */
.L_x_607:
[----:B------:R-:W2:Y:S04]  /*198b0*/  LDL.LU R4, [R1+0x18] ;  /* 0x0000180001047983 */ /* 0x000ea80000300800 */
[----:B------:R-:W5:Y:S04]  /*198c0*/  LDL.LU R6, [R1+0xc] ;  /* 0x00000c0001067983 */ /* 0x000f680000300800 */
[----:B------:R-:W3:Y:S01]  /*198d0*/  LDL.LU R3, [R1+0x2c] ;  /* 0x00002c0001037983 */ /* 0x000ee20000300800 */
[----:B------:R-:W-:Y:S05]  /*198e0*/  WARPSYNC.ALL ;  /* 0x0000000000007948 */ /* 0x000fea0003800000 */
[----:B----4-:R-:W-:Y:S01]  /*198f0*/  ULDC.64 UR6, c[0x0][0xa00] ;  /* 0x0002800000067ab9 */ /* 0x010fe20000000a00 */
        /* <DEDUP_REMOVED lines=9> */
[----:B---3--:R-:W-:-:S03]  /*19990*/  SEL R3, R3, RZ, !P0 ;  /* 0x000000ff03037207 */ /* 0x008fc60004000000 */
[----:B------:R-:W-:Y:S01]  /*199a0*/  IMAD R0, R4, UR5, R2 ;  /* 0x0000000504007c24 */ /* 0x000fe2000f8e0202 */
[----:B-----5:R-:W-:Y:S01]  /*199b0*/  SEL R2, R6, RZ, !P0 ;  /* 0x000000ff06027207 */ /* 0x020fe20004000000 */
[----:B0-----:R-:W-:-:S05]  /*199c0*/  IMAD.WIDE.U32 R4, R4, UR4, RZ ;  /* 0x0000000404047c25 */ /* 0x001fca000f8e00ff */
[----:B------:R-:W-:Y:S04]  /*199d0*/  STL.64 [R1+0x20], R4 ;  /* 0x0000200401007387 */ /* 0x000fe80000100a00 */
[----:B------:R0:W-:Y:S04]  /*199e0*/  STL [R1+0xc], R2 ;  /* 0x00000c0201007387 */ /* 0x0001e80000100800 */
[----:B------:R1:W-:Y:S01]  /*199f0*/  STL [R1+0x38], R3 ;  /* 0x0000380301007387 */ /* 0x0003e20000100800 */
[----:B0-----:R-:W-:Y:S01]  /*19a00*/  IMAD.IADD R2, R5, 0x1, R0 ;  /* 0x0000000105027824 */ /* 0x001fe200078e0200 */
[----:B------:R-:W-:-:S05]  /*19a10*/  SHF.R.S32.HI R0, RZ, 0x1f, R18 ;  /* 0x0000001fff007819 */ /* 0x000fca0000011412 */
[----:B------:R1:W-:Y:S04]  /*19a20*/  STL [R1+0x2c], R0 ;  /* 0x00002c0001007387 */ /* 0x0003e80000100800 */
[----:B------:R1:W-:Y:S01]  /*19a30*/  STL [R1+0x18], R2 ;  /* 0x0000180201007387 */ /* 0x0003e20000100800 */
[----:B------:R-:W-:Y:S05]  /*19a40*/  @!P1 BRA `(.L_x_613) ;  /* 0x0000000000409947 */ /* 0x000fea0003800000 */
[----:B-1----:R-:W-:Y:S01]  /*19a50*/  MOV R2, 0x0 ;  /* 0x0000000000027802 */ /* 0x002fe20000000f00 */
        /* <DEDUP_REMOVED lines=15> */
.L_x_613:
[----:B------:R-:W-:Y:S05]  /*19b50*/  BSYNC B6 ;  /* 0x0000000000067941 */ /* 0x000fea0003800000 */
.L_x_612:
[----:B-1----:R-:W2:Y:S01]  /*19b60*/  LDL.LU R0, [R1+0x18] ;  /* 0x0000180001007983 */ /* 0x002ea20000300800 */
[----:B------:R-:W0:Y:S01]  /*19b70*/  LDC R10, c[0x0][0x448] ;  /* 0x00011200ff0a7b82 */ /* 0x000e220000000800 */
[----:B------:R-:W-:Y:S01]  /*19b80*/  ULDC.64 UR4, c[0x0][0x2d8] ;  /* 0x0000b60000047ab9 */ /* 0x000fe20000000a00 */
[----:B------:R-:W-:Y:S01]  /*19b90*/  ULDC.64 UR6, c[0x0][0x2c8] ;  /* 0x0000b20000067ab9 */ /* 0x000fe20000000a00 */
[----:B------:R-:W2:Y:S01]  /*19ba0*/  LDL.LU.64 R2, [R1+0x20] ;  /* 0x0000200001027983 */ /* 0x000ea20000300a00 */
[----:B------:R-:W-:-:S03]  /*19bb0*/  ULDC.64 UR8, c[0x0][0x280] ;  /* 0x0000a00000087ab9 */ /* 0x000fc60000000a00 */
[----:B------:R-:W3:Y:S04]  /*19bc0*/  LDL.LU R20, [R1+0x2c] ;  /* 0x00002c0001147983 */ /* 0x000ee80000300800 */
[----:B------:R-:W4:Y:S04]  /*19bd0*/  LDL.LU R21, [R1+0x38] ;  /* 0x0000380001157983 */ /* 0x000f280000300800 */
[----:B------:R-:W4:Y:S01]  /*19be0*/  LDL.LU R4, [R1+0xc] ;  /* 0x00000c0001047983 */ /* 0x000f220000300800 */
[----:B------:R-:W1:Y:S01]  /*19bf0*/  S2R R12, SR_TID.X ;  /* 0x00000000000c7919 */ /* 0x000e620000002100 */
[----:B------:R-:W1:Y:S01]  /*19c00*/  S2R R11, SR_TID.X ;  /* 0x00000000000b7919 */ /* 0x000e620000002100 */
[----:B0-----:R-:W-:-:S13]  /*19c10*/  ISETP.NE.AND P0, PT, R10, 0x1, PT ;  /* 0x000000010a00780c */ /* 0x001fda0003f05270 */
[----:B------:R-:W0:Y:S01]  /*19c20*/  @P0 LDC R5, c[0x0][0x44c] ;  /* 0x00011300ff050b82 */ /* 0x000e220000000800 */
[----:B--2---:R-:W-:Y:S02]  /*19c30*/  IMAD.MOV.U32 R3, RZ, RZ, R0 ;  /* 0x000000ffff037224 */ /* 0x004fe400078e0000 */
[----:B---3--:R-:W-:Y:S02]  /*19c40*/  IMAD R0, R20, UR4, RZ ;  /* 0x0000000414007c24 */ /* 0x008fe4000f8e02ff */
[C---:B------:R-:W-:Y:S01]  /*19c50*/  IMAD.WIDE.U32 R2, R18.reuse, UR4, R2 ;  /* 0x0000000412027c25 */ /* 0x040fe2000f8e0002 */
[----:B------:R-:W2:Y:S03]  /*19c60*/  S2R R20, SR_TID.X ;  /* 0x0000000000147919 */ /* 0x000ea60000002100 */
[----:B------:R-:W-:Y:S01]  /*19c70*/  IMAD R0, R18, UR5, R0 ;  /* 0x0000000512007c24 */ /* 0x000fe2000f8e0200 */
[----:B------:R-:W-:-:S03]  /*19c80*/  ULDC.64 UR4, c[0x0][0x2e0] ;  /* 0x0000b80000047ab9 */ /* 0x000fc60000000a00 */
[----:B------:R-:W-:Y:S02]  /*19c90*/  IMAD.IADD R3, R3, 0x1, R0 ;  /* 0x0000000103037824 */ /* 0x000fe400078e0200 */
[----:B----4-:R-:W-:Y:S02]  /*19ca0*/  IMAD R0, R21, UR4, RZ ;  /* 0x0000000415007c24 */ /* 0x010fe4000f8e02ff */
[----:B------:R-:W3:Y:S01]  /*19cb0*/  S2R R21, SR_TID.X ;  /* 0x0000000000157919 */ /* 0x000ee20000002100 */
[----:B------:R-:W-:-:S04]  /*19cc0*/  IMAD.WIDE.U32 R2, R4, UR4, R2 ;  /* 0x0000000404027c25 */ /* 0x000fc8000f8e0002 */
[----:B------:R-:W-:Y:S01]  /*19cd0*/  IMAD R0, R4, UR5, R0 ;  /* 0x0000000504007c24 */ /* 0x000fe2000f8e0200 */
[----:B------:R-:W-:Y:S01]  /*19ce0*/  ULDC.64 UR4, c[0x0][0x2d0] ;  /* 0x0000b40000047ab9 */ /* 0x000fe20000000a00 */
[----:B------:R-:W4:Y:S02]  /*19cf0*/  @P0 LDC R4, c[0x0][0x450] ;  /* 0x00011400ff040b82 */ /* 0x000f240000000800 */
[----:B------:R-:W-:Y:S01]  /*19d00*/  IMAD.IADD R3, R3, 0x1, R0 ;  /* 0x0000000103037824 */ /* 0x000fe200078e0200 */
[----:B--2---:R-:W-:-:S04]  /*19d10*/  LOP3.LUT R20, R20, 0x7f, RZ, 0xc0, !PT ;  /* 0x0000007f14147812 */ /* 0x004fc800078ec0ff */
[----:B------:R-:W-:Y:S01]  /*19d20*/  SHF.R.U32.HI R20, RZ, 0x2, R20 ;  /* 0x00000002ff147819 */ /* 0x000fe20000011614 */
[----:B---3--:R-:W-:Y:S02]  /*19d30*/  IMAD.SHL.U32 R6, R21, 0x20, RZ ;  /* 0x0000002015067824 */ /* 0x008fe400078e00ff */
[----:B-1----:R-:W-:-:S03]  /*19d40*/  IMAD.SHL.U32 R21, R12, 0x8, RZ ;  /* 0x000000080c157824 */ /* 0x002fc600078e00ff */
[----:B------:R-:W-:Y:S01]  /*19d50*/  LOP3.LUT R6, R20, 0x60, R6, 0xf8, !PT ;  /* 0x0000006014067812 */ /* 0x000fe200078ef806 */
[----:B------:R-:W-:Y:S01]  /*19d60*/  IMAD.SHL.U32 R20, R11, 0x8, RZ ;  /* 0x000000080b147824 */ /* 0x000fe200078e00ff */
[----:B------:R-:W-:-:S03]  /*19d70*/  LOP3.LUT R21, R21, 0x18, RZ, 0xc0, !PT ;  /* 0x0000001815157812 */ /* 0x000fc600078ec0ff */
[----:B------:R-:W-:Y:S01]  /*19d80*/  IMAD R8, R17, 0xc0, R6 ;  /* 0x000000c011087824 */ /* 0x000fe200078e0206 */
[----:B------:R-:W-:Y:S02]  /*19d90*/  LOP3.LUT R20, R20, 0x18, RZ, 0xc0, !PT ;  /* 0x0000001814147812 */ /* 0x000fe400078ec0ff */
[C---:B------:R-:W-:Y:S01]  /*19da0*/  LOP3.LUT R13, R21.reuse, 0x20, RZ, 0xfc, !PT ;  /* 0x00000020150d7812 */ /* 0x040fe200078efcff */
[----:B0-----:R-:W-:Y:S01]  /*19db0*/  @P0 IMAD.HI.U32 R0, R8, R5, RZ ;  /* 0x0000000508000227 */ /* 0x001fe200078e00ff */
[----:B------:R-:W-:-:S03]  /*19dc0*/  LOP3.LUT R12, R21, 0x40, RZ, 0xfc, !PT ;  /* 0x00000040150c7812 */ /* 0x000fc600078efcff */
[----:B------:R-:W-:Y:S01]  /*19dd0*/  IMAD.MOV.U32 R5, RZ, RZ, R8 ;  /* 0x000000ffff057224 */ /* 0x000fe200078e0008 */
[----:B----4-:R-:W-:-:S04]  /*19de0*/  @P0 SHF.R.U32.HI R5, RZ, R4, R0 ;  /* 0x00000004ff050219 */ /* 0x010fc80000011600 */
[----:B------:R-:W-:-:S05]  /*19df0*/  SHF.R.S32.HI R0, RZ, 0x1f, R5 ;  /* 0x0000001fff007819 */ /* 0x000fca0000011405 */
[----:B------:R-:W-:-:S04]  /*19e00*/  IMAD R0, R0, UR4, RZ ;  /* 0x0000000400007c24 */ /* 0x000fc8000f8e02ff */
[C---:B------:R-:W-:Y:S02]  /*19e10*/  IMAD R6, R5.reuse, UR5, R0 ;  /* 0x0000000505067c24 */ /* 0x040fe4000f8e0200 */
[----:B------:R-:W-:Y:S02]  /*19e20*/  IMAD.MOV R0, RZ, RZ, -R5 ;  /* 0x000000ffff007224 */ /* 0x000fe400078e0a05 */
[----:B------:R-:W-:-:S04]  /*19e30*/  IMAD.WIDE.U32 R4, R5, UR4, R2 ;  /* 0x0000000405047c25 */ /* 0x000fc8000f8e0002 */
[----:B------:R-:W-:Y:S02]  /*19e40*/  IMAD R0, R10, R0, R8 ;  /* 0x000000000a007224 */ /* 0x000fe400078e0208 */
[----:B------:R-:W-:Y:S02]  /*19e50*/  IMAD.IADD R5, R5, 0x1, R6 ;  /* 0x0000000105057824 */ /* 0x000fe400078e0206 */
[----:B------:R-:W-:Y:S01]  /*19e60*/  VIADD R8, R8, 0x80 ;  /* 0x0000008008087836 */ /* 0x000fe20000000000 */
[----:B------:R-:W-:Y:S01]  /*19e70*/  SHF.R.S32.HI R9, RZ, 0x1f, R0 ;  /* 0x0000001fff097819 */ /* 0x000fe20000011400 */
[----:B------:R-:W-:Y:S02]  /*19e80*/  IMAD.WIDE.U32 R6, R0, UR6, R4 ;  /* 0x0000000600067c25 */ /* 0x000fe4000f8e0004 */
[----:B------:R-:W0:Y:S02]  /*19e90*/  @P0 LDC R5, c[0x0][0x44c] ;  /* 0x00011300ff050b82 */ /* 0x000e240000000800 */
[----:B------:R-:W-:Y:S01]  /*19ea0*/  IMAD R9, R9, UR6, RZ ;  /* 0x0000000609097c24 */ /* 0x000fe2000f8e02ff */
[----:B------:R-:W-:-:S03]  /*19eb0*/  LEA R4, P1, R6, UR8, 0x1 ;  /* 0x0000000806047c11 */ /* 0x000fc6000f8208ff */
[----:B------:R-:W-:Y:S02]  /*19ec0*/  IMAD R0, R0, UR7, R9 ;  /* 0x0000000700007c24 */ /* 0x000fe4000f8e0209 */
[----:B------:R1:W5:Y:S02]  /*19ed0*/  LDL R9, [R1+0x8] ;  /* 0x0000080001097983 */ /* 0x0003640000100800 */
[----:B------:R-:W-:Y:S02]  /*19ee0*/  IMAD.IADD R0, R7, 0x1, R0 ;  /* 0x0000000107007824 */ /* 0x000fe400078e0200 */
[----:B------:R-:W2:Y:S03]  /*19ef0*/  @P0 LDC R7, c[0x0][0x450] ;  /* 0x00011400ff070b82 */ /* 0x000ea60000000800 */
[----:B------:R-:W-:Y:S01]  /*19f00*/  LEA.HI.X R0, R6, UR9, R0, 0x1, P1 ;  /* 0x0000000906007c11 */ /* 0x000fe200088f0c00 */
[----:B------:R-:W-:-:S02]  /*19f10*/  IMAD.MOV.U32 R6, RZ, RZ, R8 ;  /* 0x000000ffff067224 */ /* 0x000fc400078e0008 */
[----:B0-----:R-:W-:-:S05]  /*19f20*/  @P0 IMAD.HI.U32 R5, R8, R5, RZ ;  /* 0x0000000508050227 */ /* 0x001fca00078e00ff */
[----:B--2---:R-:W-:-:S04]  /*19f30*/  @P0 SHF.R.U32.HI R6, RZ, R7, R5 ;  /* 0x00000007ff060219 */ /* 0x004fc80000011605 */
[--C-:B------:R-:W-:Y:S01]  /*19f40*/  SHF.R.S32.HI R7, RZ, 0x1f, R6.reuse ;  /* 0x0000001fff077819 */ /* 0x100fe20000011406 */
[----:B------:R-:W-:Y:S02]  /*19f50*/  IMAD.MOV R5, RZ, RZ, -R6 ;  /* 0x000000ffff057224 */ /* 0x000fe400078e0a06 */
[----:B------:R-:W-:-:S04]  /*19f60*/  IMAD.WIDE.U32 R2, R6, UR4, R2 ;  /* 0x0000000406027c25 */ /* 0x000fc8000f8e0002 */
[----:B------:R-:W-:Y:S02]  /*19f70*/  IMAD R5, R10, R5, R8 ;  /* 0x000000050a057224 */ /* 0x000fe400078e0208 */
        /* <DEDUP_REMOVED lines=8> */
[----:B------:R-:W-:-:S02]  /*1a000*/  IMAD R6, R6, UR6, RZ ;  /* 0x0000000606067c24 */ /* 0x000fc4000f8e02ff */
        /* <DEDUP_REMOVED lines=8> */
[----:B-1----:R-:W-:Y:S06]  /*1a090*/  BRA.DIV UR4, `(.L_x_614) ;  /* 0x0000004a04987947 */ /* 0x002fec000b800000 */
        /* <DEDUP_REMOVED lines=40> */
[----:B0-----:R-:W0:Y:S01]  /*1a320*/  SHFL.IDX PT, R2, R4, 0x3, 0x1c1f ;  /* 0x007c1f0004027f89 */ /* 0x001e2200000e0000 */
[----:B------:R-:W-:-:S03]  /*1a330*/  VIADD R3, R17, 0x80 ;  /* 0x0000008011037836 */ /* 0x000fc60000000000 */
[----:B------:R-:W1:Y:S02]  /*1a340*/  SHFL.IDX PT, R4, R7, RZ, 0x1c1f ;  /* 0x001c1fff07047589 */ /* 0x000e6400000e0000 */
[----:B------:R-:W-:Y:S01]  /*1a350*/  ISETP.GE.AND P3, PT, R3, R5, PT ;  /* 0x000000050300720c */ /* 0x000fe20003f66270 */
[----:B------:R-:W-:-:S05]  /*1a360*/  VIADD R3, R17, 0x60 ;  /* 0x0000006011037836 */ /* 0x000fca0000000000 */
[----:B------:R-:W-:-:S13]  /*1a370*/  ISETP.GE.AND P4, PT, R3, R5, PT ;  /* 0x000000050300720c */ /* 0x000fda0003f86270 */
[----:B0-----:R-:W-:-:S05]  /*1a380*/  @!P4 LEA R2, P5, R20, R2, 0x1 ;  /* 0x000000021402c211 */ /* 0x001fca00078a08ff */
[----:B------:R-:W-:Y:S01]  /*1a390*/  @!P4 IMAD.X R3, RZ, RZ, R0, P5 ;  /* 0x000000ffff03c224 */ /* 0x000fe200028e0600 */
[----:B-1----:R-:W-:Y:S01]  /*1a3a0*/  @!P3 LEA R4, P5, R20, R4, 0x1 ;  /* 0x000000041404b211 */ /* 0x002fe200078a08ff */
[----:B------:R-:W0:Y:S04]  /*1a3b0*/  SHFL.IDX PT, R0, R6, RZ, 0x1c1f ;  /* 0x001c1fff06007589 */ /* 0x000e2800000e0000 */
[----:B------:R-:W-:Y:S04]  /*1a3c0*/  @!P4 LDGSTS.E.BYPASS.LTC128B.128 [R9+0xf200], desc[UR60][R2.64], !P2 ;  /* 0x0f2000000209cfae */ /* 0x000fe8000d101d7c */
[----:B------:R-:W-:Y:S04]  /*1a3d0*/  @!P4 LDGSTS.E.BYPASS.LTC128B.128 [R9+0x12200], desc[UR60][R2.64+0x40], !P1 ;  /* 0x122000400209cfae */ /* 0x000fe8000c901d7c */
[----:B------:R1:W-:Y:S04]  /*1a3e0*/  @!P4 LDGSTS.E.BYPASS.LTC128B.128 [R9+0x15200], desc[UR60][R2.64+0x80], !P0 ;  /* 0x152000800209cfae */ /* 0x0003e8000c101d7c */
[----:B------:R-:W2:Y:S01]  /*1a3f0*/  SHFL.IDX PT, R6, R6, 0x1, 0x1c1f ;  /* 0x003c1f0006067f89 */ /* 0x000ea200000e0000 */
[----:B0-----:R-:W-:-:S02]  /*1a400*/  @!P3 IMAD.X R0, RZ, RZ, R0, P5 ;  /* 0x000000ffff00b224 */ /* 0x001fc400028e0600 */
[----:B-1----:R-:W-:Y:S02]  /*1a410*/  @!P3 IMAD.MOV.U32 R2, RZ, RZ, R4 ;  /* 0x000000ffff02b224 */ /* 0x002fe400078e0004 */
[----:B------:R-:W-:-:S05]  /*1a420*/  @!P3 IMAD.MOV.U32 R3, RZ, RZ, R0 ;  /* 0x000000ffff03b224 */ /* 0x000fca00078e0000 */
[----:B------:R-:W-:Y:S04]  /*1a430*/  @!P3 LDGSTS.E.BYPASS.LTC128B.128 [R9+0xfa00], desc[UR60][R2.64], !P2 ;  /* 0x0fa000000209bfae */ /* 0x000fe8000d101d7c */
[----:B------:R-:W-:Y:S04]  /*1a440*/  @!P3 LDGSTS.E.BYPASS.LTC128B.128 [R9+0x12a00], desc[UR60][R2.64+0x40], !P1 ;  /* 0x12a000400209bfae */ /* 0x000fe8000c901d7c */
[----:B------:R0:W-:Y:S04]  /*1a450*/  @!P3 LDGSTS.E.BYPASS.LTC128B.128 [R9+0x15a00], desc[UR60][R2.64+0x80], !P0 ;  /* 0x15a000800209bfae */ /* 0x0001e8000c101d7c */
[----:B0-2---:R0:W1:Y:S02]  /*1a460*/  SHFL.IDX PT, R2, R7, 0x1, 0x1c1f ;  /* 0x003c1f0007027f89 */ /* 0x00506400000e0000 */
.L_x_766:
        /* <DEDUP_REMOVED lines=13> */
.L_x_615:
        /* <DEDUP_REMOVED lines=8> */
[----:B------:R1:W-:Y:S01]  /*1a5c0*/  STL [R1+0x28], R2 ;  /* 0x0000280201007387 */ /* 0x0003e20000100800 */
[----:B------:R-:W-:-:S04]  /*1a5d0*/  LEA.HI R0, R2, R2, RZ, 0x1 ;  /* 0x0000000202007211 */ /* 0x000fc800078f08ff */
[----:B------:R-:W-:-:S05]  /*1a5e0*/  LOP3.LUT R0, R0, 0xfffffffe, RZ, 0xc0, !PT ;  /* 0xfffffffe00007812 */ /* 0x000fca00078ec0ff */
[----:B------:R-:W-:-:S05]  /*1a5f0*/  IMAD.IADD R0, R2, 0x1, -R0 ;  /* 0x0000000102007824 */ /* 0x000fca00078e0a00 */
[----:B------:R-:W-:Y:S01]  /*1a600*/  SHF.L.U32 R0, R0, 0x1f, RZ ;  /* 0x0000001f00007819 */ /* 0x000fe200000006ff */
[----:B------:R-:W-:Y:S01]  /*1a610*/  NOP ;  /* 0x0000000000007918 */ /* 0x000fe20000000000 */
[----:B------:R1:W-:Y:S01]  /*1a620*/  SYNCS.ARRIVE.TRANS64.A1T0 RZ, [R22+URZ+0x31c00], RZ ;  /* 0x031c00ff16ff79a7 */ /* 0x0003e2000810003f */
[----:B------:R-:W-:Y:S01]  /*1a630*/  BSSY B0, `(.L_x_616) ;  /* 0x0000003000007945 */ /* 0x000fe20003800000 */
[----:B------:R-:W2:Y:S03]  /*1a640*/  SYNCS.PHASECHK.TRANS64.TRYWAIT P0, [R22+URZ+0x31c20], R0 ;  /* 0x031c2000160075a7 */ /* 0x000ea6000800017f */
[----:B-12---:R-:W-:Y:S05]  /*1a650*/  @!P0 BRA `(.L_x_617) ;  /* 0x0000004c00388947 */ /* 0x006fea0003800000 */
.L_x_767:
[----:B------:R-:W-:Y:S05]  /*1a660*/  BSYNC B0 ;  /* 0x0000000000007941 */ /* 0x000fea0003800000 */
.L_x_616:
[----:B------:R-:W2:Y:S01]  /*1a670*/  LDL.LU R2, [R1+0x30] ;  /* 0x0000300001027983 */ /* 0x000ea20000300800 */
[----:B------:R-:W-:Y:S01]  /*1a680*/  BSSY B0, `(.L_x_618) ;  /* 0x000022b000007945 */ /* 0x000fe20003800000 */
[----:B--2---:R-:W-:-:S13]  /*1a690*/  ISETP.GE.AND P0, PT, R2, 0x91, PT ;  /* 0x000000910200780c */ /* 0x004fda0003f06270 */
[----:B------:R-:W-:Y:S05]  /*1a6a0*/  @!P0 BRA `(.L_x_619) ;  /* 0x0000002000a08947 */ /* 0x000fea0003800000 */
[----:B------:R-:W0:Y:S01]  /*1a6b0*/  LDL R2, [R1+0x10] ;  /* 0x0000100001027983 */ /* 0x000e220000100800 */
[----:B-1----:R-:W-:Y:S01]  /*1a6c0*/  IMAD.MOV.U32 R0, RZ, RZ, 0x1 ;  /* 0x00000001ff007424 */ /* 0x002fe200078e00ff */
[----:B------:R-:W-:Y:S01]  /*1a6d0*/  BSSY B2, `(.L_x_620) ;  /* 0x00000bd000027945 */ /* 0x000fe20003800000 */
[----:B0-----:R-:W-:-:S05]  /*1a6e0*/  IMAD.MOV R7, RZ, RZ, -R2 ;  /* 0x000000ffff077224 */ /* 0x001fca00078e0a02 */
[----:B------:R-:W-:-:S05]  /*1a6f0*/  VIADDMNMX R7, R7, R0, 0xffffffff, !PT ;  /* 0xffffffff07077446 */ /* 0x000fca0007800100 */
[----:B------:R-:W-:-:S05]  /*1a700*/  IMAD.IADD R0, R2, 0x1, R7 ;  /* 0x0000000102007824 */ /* 0x000fca00078e0207 */
[----:B------:R-:W-:-:S04]  /*1a710*/  LOP3.LUT R0, R0, 0x1, RZ, 0xc0, !PT ;  /* 0x0000000100007812 */ /* 0x000fc800078ec0ff */
[----:B------:R-:W-:Y:S01]  /*1a720*/  ISETP.NE.U32.AND P0, PT, R0, 0x1, PT ;  /* 0x000000010000780c */ /* 0x000fe20003f05070 */
[----:B------:R-:W-:-:S12]  /*1a730*/  VIADD R0, R2, 0xfffffffe ;  /* 0xfffffffe02007836 */ /* 0x000fd80000000000 */
[----:B------:R-:W-:Y:S05]  /*1a740*/  @P0 BRA `(.L_x_621) ;  /* 0x0000000800d40947 */ /* 0x000fea0003800000 */
[----:B------:R-:W2:Y:S01]  /*1a750*/  LDL R2, [R1+0x4c] ;  /* 0x00004c0001027983 */ /* 0x000ea20000100800 */
[----:B------:R-:W-:Y:S01]  /*1a760*/  VIADD R6, R23, 0x1 ;  /* 0x0000000117067836 */ /* 0x000fe20000000000 */
[----:B------:R-:W-:Y:S04]  /*1a770*/  BSSY B1, `(.L_x_622) ;  /* 0x00000ae000017945 */ /* 0x000fe80003800000 */
[----:B------:R-:W-:-:S04]  /*1a780*/  ISETP.NE.AND P0, PT, R6, 0x2, PT ;  /* 0x000000020600780c */ /* 0x000fc80003f05270 */
[----:B------:R-:W-:Y:S02]  /*1a790*/  SEL R9, RZ, 0x1, P0 ;  /* 0x00000001ff097807 */ /* 0x000fe40000000000 */
[----:B------:R-:W-:Y:S02]  /*1a7a0*/  SEL R6, R6, RZ, P0 ;  /* 0x000000ff06067207 */ /* 0x000fe40000000000 */
[----:B------:R-:W-:Y:S02]  /*1a7b0*/  LOP3.LUT R9, R26, R9, RZ, 0x3c, !PT ;  /* 0x000000091a097212 */ /* 0x000fe400078e3cff */
[----:B--2---:R-:W-:-:S13]  /*1a7c0*/  LOP3.LUT P1, RZ, R2, 0x1, RZ, 0xc0, !PT ;  /* 0x0000000102ff7812 */ /* 0x004fda000782c0ff */
[----:B------:R-:W-:Y:S05]  /*1a7d0*/  @!P1 BRA `(.L_x_623) ;  /* 0x00000008009c9947 */ /* 0x000fea0003800000 */
[----:B------:R-:W-:Y:S01]  /*1a7e0*/  ULDC.64 UR4, c[0x0][0x418] ;  /* 0x0001060000047ab9 */ /* 0x000fe20000000a00 */
[----:B------:R-:W-:Y:S01]  /*1a7f0*/  IMAD.MOV.U32 R5, RZ, RZ, R24 ;  /* 0x000000ffff057224 */ /* 0x000fe200078e0018 */
[----:B------:R-:W-:-:S04]  /*1a800*/  ISETP.NE.U32.AND P0, PT, RZ, UR4, PT ;  /* 0x00000004ff007c0c */ /* 0x000fc8000bf05070 */
[----:B------:R-:W-:-:S13]  /*1a810*/  ISETP.NE.AND.EX P0, PT, RZ, UR5, PT, P0 ;  /* 0x00000005ff007c0c */ /* 0x000fda000bf05300 */
[----:B------:R-:W-:Y:S05]  /*1a820*/  @!P0 BRA `(.L_x_624) ;  /* 0x0000000000488947 */ /* 0x000fea0003800000 */
[----:B------:R-:W2:Y:S01]  /*1a830*/  LDL R10, [R1+0x4] ;  /* 0x00000400010a7983 */ /* 0x000ea20000100800 */
        /* <DEDUP_REMOVED lines=17> */
.L_x_624:
[----:B------:R-:W-:Y:S01]  /*1a950*/  IMAD R3, R6, 0x8, R22 ;  /* 0x0000000806037824 */ /* 0x000fe200078e0216 */
[----:B------:R-:W-:Y:S01]  /*1a960*/  SHF.L.U32 R2, R9, 0x1f, RZ ;  /* 0x0000001f09027819 */ /* 0x000fe200000006ff */
[----:B------:R-:W-:Y:S03]  /*1a970*/  BSSY B3, `(.L_x_625) ;  /* 0x0000003000037945 */ /* 0x000fe60003800000 */
[----:B------:R-:W1:Y:S02]  /*1a980*/  SYNCS.PHASECHK.TRANS64.TRYWAIT P0, [R3+URZ+0x31c40], R2 ;  /* 0x031c4002030075a7 */ /* 0x000e64000800017f */
[----:B-1----:R-:W-:Y:S05]  /*1a990*/  @!P0 BRA `(.L_x_626) ;  /* 0x00000048007c8947 */ /* 0x002fea0003800000 */
.L_x_768:
[----:B------:R-:W-:Y:S05]  /*1a9a0*/  BSYNC B3 ;  /* 0x0000000000037941 */ /* 0x000fea0003800000 */
.L_x_625:
        /* <DEDUP_REMOVED lines=12> */
.L_x_628:
[----:B------:R-:W-:Y:S05]  /*1aa70*/  BSYNC B3 ;  /* 0x0000000000037941 */ /* 0x000fea0003800000 */
.L_x_627:
        /* <DEDUP_REMOVED lines=11> */
.L_x_629:
        /* <DEDUP_REMOVED lines=16> */
.L_x_630:
        /* <DEDUP_REMOVED lines=16> */
.L_x_631:
        /* <DEDUP_REMOVED lines=15> */
.L_x_769:
[----:B------:R-:W-:Y:S05]  /*1ae20*/  BSYNC B3 ;  /* 0x0000000000037941 */ /* 0x000fea0003800000 */
.L_x_632:
        /* <DEDUP_REMOVED lines=12> */
.L_x_635:
[----:B------:R-:W-:Y:S05]  /*1aef0*/  BSYNC B3 ;  /* 0x0000000000037941 */ /* 0x000fea0003800000 */
.L_x_634:
        /* <DEDUP_REMOVED lines=11> */
.L_x_636:
        /* <DEDUP_REMOVED lines=15> */
.L_x_637:
        /* <DEDUP_REMOVED lines=15> */
.L_x_638:
        /* <DEDUP_REMOVED lines=12> */
.L_x_623:
[----:B------:R-:W-:Y:S05]  /*1b250*/  BSYNC B1 ;  /* 0x0000000000017941 */ /* 0x000fea0003800000 */
.L_x_622:
[----:B------:R-:W2:Y:S01]  /*1b260*/  LDL.LU R0, [R1+0x10] ;  /* 0x0000100001007983 */ /* 0x000ea20000300800 */
[----:B------:R-:W-:Y:S02]  /*1b270*/  IMAD.MOV.U32 R23, RZ, RZ, R6 ;  /* 0x000000ffff177224 */ /* 0x000fe400078e0006 */
[----:B------:R-:W-:Y:S02]  /*1b280*/  IMAD.MOV.U32 R26, RZ, RZ, R9 ;  /* 0x000000ffff1a7224 */ /* 0x000fe400078e0009 */
[----:B--2---:R-:W-:-:S07]  /*1b290*/  VIADD R0, R0, 0xfffffffd ;  /* 0xfffffffd00007836 */ /* 0x004fce0000000000 */
.L_x_621:
[----:B------:R-:W-:Y:S05]  /*1b2a0*/  BSYNC B2 ;  /* 0x0000000000027941 */ /* 0x000fea0003800000 */
.L_x_620:
[----:B------:R-:W2:Y:S01]  /*1b2b0*/  LDL.LU R2, [R1+0x14] ;  /* 0x0000140001027983 */ /* 0x000ea20000300800 */
[----:B------:R-:W-:-:S05]  /*1b2c0*/  IMAD.MOV R7, RZ, RZ, -R7 ;  /* 0x000000ffff077224 */ /* 0x000fca00078e0a07 */
[----:B--2---:R-:W-:-:S13]  /*1b2d0*/  ISETP.NE.AND P0, PT, R2, R7, PT ;  /* 0x000000070200720c */ /* 0x004fda0003f05270 */
[----:B------:R-:W-:Y:S05]  /*1b2e0*/  @!P0 BRA `(.L_x_619) ;  /* 0x0000001400908947 */ /* 0x000fea0003800000 */
[----:B------:R-:W-:-:S07]  /*1b2f0*/  IMAD.MOV.U32 R4, RZ, RZ, R24 ;  /* 0x000000ffff047224 */ /* 0x000fce00078e0018 */
.L_x_673:
[----:B------:R-:W2:Y:S01]  /*1b300*/  LDL R2, [R1+0x4c] ;  /* 0x00004c0001027983 */ /* 0x000ea20000100800 */
[----:B------:R-:W-:Y:S01]  /*1b310*/  VIADD R6, R23, 0x1 ;  /* 0x0000000117067836 */ /* 0x000fe20000000000 */
[----:B------:R-:W-:Y:S05]  /*1b320*/  YIELD ;  /* 0x0000000000007946 */ /* 0x000fea0003800000 */
[----:B------:R-:W-:Y:S01]  /*1b330*/  ISETP.NE.AND P0, PT, R6, 0x2, PT ;  /* 0x000000020600780c */ /* 0x000fe20003f05270 */
[----:B------:R-:W-:Y:S03]  /*1b340*/  BSSY B1, `(.L_x_639) ;  /* 0x00000ab000017945 */ /* 0x000fe60003800000 */
[----:B------:R-:W-:-:S02]  /*1b350*/  SEL R7, RZ, 0x1, P0 ;  /* 0x00000001ff077807 */ /* 0x000fc40000000000 */
        /* <DEDUP_REMOVED lines=27> */
.L_x_641:
[----:B------:R-:W-:Y:S01]  /*1b510*/  IMAD R3, R6, 0x8, R22 ;  /* 0x0000000806037824 */ /* 0x000fe200078e0216 */
[----:B------:R-:W-:Y:S01]  /*1b520*/  SHF.L.U32 R2, R7, 0x1f, RZ ;  /* 0x0000001f07027819 */ /* 0x000fe200000006ff */
[----:B------:R-:W-:Y:S03]  /*1b530*/  BSSY B2, `(.L_x_642) ;  /* 0x0000003000027945 */ /* 0x000fe60003800000 */
[----:B------:R-:W1:Y:S02]  /*1b540*/  SYNCS.PHASECHK.TRANS64.TRYWAIT P0, [R3+URZ+0x31c40], R2 ;  /* 0x031c4002030075a7 */ /* 0x000e64000800017f */
[----:B-1----:R-:W-:Y:S05]  /*1b550*/  @!P0 BRA `(.L_x_643) ;  /* 0x0000003c00b48947 */ /* 0x002fea0003800000 */
.L_x_770:
[----:B------:R-:W-:Y:S05]  /*1b560*/  BSYNC B2 ;  /* 0x0000000000027941 */ /* 0x000fea0003800000 */
.L_x_642:
        /* <DEDUP_REMOVED lines=12> */
.L_x_645:
[----:B------:R-:W-:Y:S05]  /*1b630*/  BSYNC B2 ;  /* 0x0000000000027941 */ /* 0x000fea0003800000 */
.L_x_644:
        /* <DEDUP_REMOVED lines=11> */
.L_x_646:
        /* <DEDUP_REMOVED lines=16> */
.L_x_647:
        /* <DEDUP_REMOVED lines=16> */
.L_x_648:
        /* <DEDUP_REMOVED lines=15> */
.L_x_771:
[----:B------:R-:W-:Y:S05]  /*1b9e0*/  BSYNC B2 ;  /* 0x0000000000027941 */ /* 0x000fea0003800000 */
.L_x_649:
        /* <DEDUP_REMOVED lines=11> */
.L_x_652:
[----:B------:R-:W-:Y:S05]  /*1baa0*/  BSYNC B2 ;  /* 0x0000000000027941 */ /* 0x000fea0003800000 */
.L_x_651:
        /* <DEDUP_REMOVED lines=10> */
.L_x_653:
        /* <DEDUP_REMOVED lines=15> */
.L_x_654:
        /* <DEDUP_REMOVED lines=15> */
.L_x_655:
        /* <DEDUP_REMOVED lines=12> */
.L_x_640:
[----:B------:R-:W-:Y:S05]  /*1bdf0*/  BSYNC B1 ;  /* 0x0000000000017941 */ /* 0x000fea0003800000 */
.L_x_639:
        /* <DEDUP_REMOVED lines=10> */
[----:B------:R-:W-:Y:S01]  /*1bea0*/  VIADD R9, R0, 0xffffffff ;  /* 0xffffffff00097836 */ /* 0x000fe20000000000 */
        /* <DEDUP_REMOVED lines=21> */
.L_x_658:
[----:B------:R-:W-:Y:S01]  /*1c000*/  IMAD R2, R23, 0x8, R22 ;  /* 0x0000000817027824 */ /* 0x000fe200078e0216 */
[----:B------:R-:W-:Y:S01]  /*1c010*/  SHF.L.U32 R3, R26, 0x1f, RZ ;  /* 0x0000001f1a037819 */ /* 0x000fe200000006ff */
[----:B------:R-:W-:Y:S03]  /*1c020*/  BSSY B2, `(.L_x_659) ;  /* 0x0000003000027945 */ /* 0x000fe60003800000 */
[----:B------:R-:W1:Y:S02]  /*1c030*/  SYNCS.PHASECHK.TRANS64.TRYWAIT P0, [R2+URZ+0x31c40], R3 ;  /* 0x031c4003020075a7 */ /* 0x000e64000800017f */
[----:B-1----:R-:W-:Y:S05]  /*1c040*/  @!P0 BRA `(.L_x_660) ;  /* 0x0000003400208947 */ /* 0x002fea0003800000 */
.L_x_772:
[----:B------:R-:W-:Y:S05]  /*1c050*/  BSYNC B2 ;  /* 0x0000000000027941 */ /* 0x000fea0003800000 */
.L_x_659:
        /* <DEDUP_REMOVED lines=12> */
.L_x_662:
[----:B------:R-:W-:Y:S05]  /*1c120*/  BSYNC B2 ;  /* 0x0000000000027941 */ /* 0x000fea0003800000 */
.L_x_661:
        /* <DEDUP_REMOVED lines=12> */
.L_x_663:
        /* <DEDUP_REMOVED lines=16> */
.L_x_664:
        /* <DEDUP_REMOVED lines=16> */
.L_x_665:
        /* <DEDUP_REMOVED lines=15> */
.L_x_773:
[----:B------:R-:W-:Y:S05]  /*1c4e0*/  BSYNC B2 ;  /* 0x0000000000027941 */ /* 0x000fea0003800000 */
.L_x_666:
        /* <DEDUP_REMOVED lines=11> */
.L_x_669:
[----:B------:R-:W-:Y:S05]  /*1c5a0*/  BSYNC B2 ;  /* 0x0000000000027941 */ /* 0x000fea0003800000 */
.L_x_668:
        /* <DEDUP_REMOVED lines=10> */
.L_x_670:
        /* <DEDUP_REMOVED lines=15> */
.L_x_671:
        /* <DEDUP_REMOVED lines=15> */
.L_x_672:
        /* <DEDUP_REMOVED lines=12> */
.L_x_657:
[----:B------:R-:W-:Y:S05]  /*1c8f0*/  BSYNC B1 ;  /* 0x0000000000017941 */ /* 0x000fea0003800000 */
.L_x_656:
[C---:B------:R-:W-:Y:S01]  /*1c900*/  ISETP.GT.AND P0, PT, R0.reuse, 0x1, PT ;  /* 0x000000010000780c */ /* 0x040fe20003f04270 */
[----:B------:R-:W-:-:S12]  /*1c910*/  VIADD R0, R0, 0xfffffffe ;  /* 0xfffffffe00007836 */ /* 0x000fd80000000000 */
[----:B------:R-:W-:Y:S05]  /*1c920*/  @P0 BRA `(.L_x_673) ;  /* 0xffffffe800740947 */ /* 0x000fea000383ffff */
.L_x_619:
[----:B------:R-:W-:Y:S05]  /*1c930*/  BSYNC B0 ;  /* 0x0000000000007941 */ /* 0x000fea0003800000 */
.L_x_618:
[----:B------:R-:W2:Y:S01]  /*1c940*/  S2R R2, SR_TID.X ;  /* 0x0000000000027919 */ /* 0x000ea20000002100 */
[----:B------:R-:W-:Y:S01]  /*1c950*/  BSSY B0, `(.L_x_674) ;  /* 0x0000010000007945 */ /* 0x000fe20003800000 */
        /* <DEDUP_REMOVED lines=12> */
[----:B0-----:R-:W0:Y:S01]  /*1ca20*/  POPC R7, R4 ;  /* 0x0000000400077309 */ /* 0x001e220000000000 */
[----:B--2---:R-:W0:Y:S02]  /*1ca30*/  SHFL.IDX PT, R0, R3, R0, 0x1f ;  /* 0x00001f0003007589 */ /* 0x004e2400000e0000 */
[----:B0-----:R-:W-:-:S07]  /*1ca40*/  IADD3 R16, R0, UR38, R7 ;  /* 0x0000002600107c10 */ /* 0x001fce000fffe007 */
.L_x_675:
[----:B------:R-:W-:Y:S05]  /*1ca50*/  BSYNC B0 ;  /* 0x0000000000007941 */ /* 0x000fea0003800000 */
.L_x_674:
[----:B-1----:R-:W2:Y:S01]  /*1ca60*/  LDL R0, [R1+0x4c] ;  /* 0x00004c0001007983 */ /* 0x002ea20000100800 */
[----:B------:R-:W-:Y:S01]  /*1ca70*/  BSSY B0, `(.L_x_676) ;  /* 0x0000046000007945 */ /* 0x000fe20003800000 */
[----:B--2---:R-:W-:-:S13]  /*1ca80*/  LOP3.LUT P0, RZ, R0, 0x1, RZ, 0xc0, !PT ;  /* 0x0000000100ff7812 */ /* 0x004fda000780c0ff */
[----:B------:R-:W-:Y:S05]  /*1ca90*/  @!P0 BRA `(.L_x_677) ;  /* 0x00000004000c8947 */ /* 0x000fea0003800000 */
[----:B------:R-:W-:Y:S01]  /*1caa0*/  IMAD R3, R23, 0x8, R22 ;  /* 0x0000000817037824 */ /* 0x000fe200078e0216 */
[----:B------:R-:W-:Y:S01]  /*1cab0*/  SHF.L.U32 R0, R26, 0x1f, RZ ;  /* 0x0000001f1a007819 */ /* 0x000fe200000006ff */
[----:B------:R-:W-:Y:S01]  /*1cac0*/  BSSY B1, `(.L_x_678) ;  /* 0x0000004000017945 */ /* 0x000fe20003800000 */
[----:B------:R-:W-:Y:S02]  /*1cad0*/  ISETP.NE.AND P1, PT, R6, RZ, PT ;  /* 0x000000ff0600720c */ /* 0x000fe40003f25270 */
[----:B------:R-:W1:Y:S02]  /*1cae0*/  SYNCS.PHASECHK.TRANS64.TRYWAIT P0, [R3+URZ+0x31c60], R0 ;  /* 0x031c6000030075a7 */ /* 0x000e64000800017f */
[----:B-1----:R-:W-:Y:S09]  /*1caf0*/  @!P0 BRA `(.L_x_679) ;  /* 0x00000028009c8947 */ /* 0x002ff20003800000 */
.L_x_774:
[----:B------:R-:W-:Y:S05]  /*1cb00*/  BSYNC B1 ;  /* 0x0000000000017941 */ /* 0x000fea0003800000 */
.L_x_678:
        /* <DEDUP_REMOVED lines=9> */
.L_x_681:
[----:B------:R-:W-:Y:S05]  /*1cba0*/  BSYNC B1 ;  /* 0x0000000000017941 */ /* 0x000fea0003800000 */
.L_x_680:
        /* <DEDUP_REMOVED lines=10> */
.L_x_682:
        /* <DEDUP_REMOVED lines=15> */
.L_x_683:
        /* <DEDUP_REMOVED lines=15> */
.L_x_684:
        /* <DEDUP_REMOVED lines=10> */
.L_x_677:
[----:B------:R-:W-:Y:S05]  /*1ced0*/  BSYNC B0 ;  /* 0x0000000000007941 */ /* 0x000fea0003800000 */
.L_x_676:
[----:B------:R-:W-:-:S05]  /*1cee0*/  VIADD R23, R23, 0x1 ;  /* 0x0000000117177836 */ /* 0x000fca0000000000 */
[----:B------:R-:W-:-:S04]  /*1cef0*/  ISETP.NE.AND P0, PT, R23, 0x2, PT ;  /* 0x000000021700780c */ /* 0x000fc80003f05270 */
[----:B------:R-:W-:Y:S02]  /*1cf00*/  SEL R3, RZ, 0x1, P0 ;  /* 0x00000001ff037807 */ /* 0x000fe40000000000 */
[----:B------:R-:W-:Y:S02]  /*1cf10*/  SEL R23, R23, RZ, P0 ;  /* 0x000000ff17177207 */ /* 0x000fe40000000000 */
[----:B------:R-:W-:-:S07]  /*1cf20*/  LOP3.LUT R26, R26, R3, RZ, 0x3c, !PT ;  /* 0x000000031a1a7212 */ /* 0x000fce00078e3cff */
.L_x_600:
[----:B------:R-:W-:Y:S05]  /*1cf30*/  BSYNC B7 ;  /* 0x0000000000077941 */ /* 0x000fea0003800000 */
.L_x_598:
[----:B------:R-:W2:Y:S02]  /*1cf40*/  LDL R0, [R1+0x4c] ;  /* 0x00004c0001007983 */ /* 0x000ea40000100800 */
[----:B--2---:R-:W-:-:S13]  /*1cf50*/  LOP3.LUT P0, RZ, R0, 0x2, RZ, 0xc0, !PT ;  /* 0x0000000200ff7812 */ /* 0x004fda000780c0ff */
        /* <DEDUP_REMOVED lines=10> */
.L_x_685:
[----:B------:R-:W2:Y:S01]  /*1d000*/  S2R R0, SR_TID.X ;  /* 0x0000000000007919 */ /* 0x000ea20000002100 */
[----:B------:R-:W-:Y:S01]  /*1d010*/  UMOV UR4, 0xffffffff ;  /* 0xffffffff00047882 */ /* 0x000fe20000000000 */
[----:B--2---:R-:W-:-:S04]  /*1d020*/  LOP3.LUT R8, R0, 0x1f, RZ, 0xc0, !PT ;  /* 0x0000001f00087812 */ /* 0x004fc800078ec0ff */
[----:B------:R-:W-:Y:S01]  /*1d030*/  ISETP.NE.AND P0, PT, R8, 0x1f, PT ;  /* 0x0000001f0800780c */ /* 0x000fe20003f05270 */
[----:B------:R-:W-:-:S12]  /*1d040*/  BRA.DIV UR4, `(.L_x_687) ;  /* 0x00000026045c7947 */ /* 0x000fd8000b800000 */
[----:B0-----:R-:W-:Y:S01]  /*1d050*/  IMAD.IADD R5, R19, 0x1, R8 ;  /* 0x0000000113057824 */ /* 0x001fe200078e0208 */
[----:B------:R-:W-:-:S04]  /*1d060*/  ULDC UR4, c[0x0][0xc3c] ;  /* 0x00030f0000047ab9 */ /* 0x000fc80000000800 */
[----:B------:R-:W-:-:S13]  /*1d070*/  ISETP.GE.OR P1, PT, R5, UR4, !P0 ;  /* 0x0000000405007c0c */ /* 0x000fda000c726670 */
[----:B------:R-:W0:Y:S02]  /*1d080*/  @!P1 LDC.64 R2, c[0x0][0xc80] ;  /* 0x00032000ff029b82 */ /* 0x000e240000000a00 */
[----:B0-----:R-:W-:-:S06]  /*1d090*/  @!P1 IMAD.WIDE R2, R5, 0x4, R2 ;  /* 0x0000000405029825 */ /* 0x001fcc00078e0202 */
[----:B------:R0:W2:Y:S01]  /*1d0a0*/  @!P1 LDG.E R3, desc[UR60][R2.64] ;  /* 0x0000003c02039981 */ /* 0x0000a2000c1e1900 */
[C---:B------:R-:W-:Y:S02]  /*1d0b0*/  ISETP.GE.U32.AND P2, PT, R8.reuse, 0x2, PT ;  /* 0x000000020800780c */ /* 0x040fe40003f46070 */
[C---:B------:R-:W-:Y:S01]  /*1d0c0*/  ISETP.GE.U32.AND P3, PT, R8.reuse, 0x4, PT ;  /* 0x000000040800780c */ /* 0x040fe20003f66070 */
[----:B------:R-:W-:Y:S01]  /*1d0d0*/  SHFL.IDX PT, R0, R16, RZ, 0x1f ;  /* 0x00001fff10007589 */ /* 0x000fe200000e0000 */
[C---:B------:R-:W-:Y:S02]  /*1d0e0*/  ISETP.GE.U32.AND P4, PT, R8.reuse, 0x8, PT ;  /* 0x000000080800780c */ /* 0x040fe40003f86070 */
[C---:B------:R-:W-:Y:S01]  /*1d0f0*/  ISETP.GE.U32.AND P5, PT, R8.reuse, 0x10, PT ;  /* 0x000000100800780c */ /* 0x040fe20003fa6070 */
[----:B------:R-:W-:Y:S01]  /*1d100*/  SHFL.IDX PT, R4, R16, 0x1, 0x1f ;  /* 0x00201f0010047f89 */ /* 0x000fe200000e0000 */
[----:B0-----:R-:W-:Y:S02]  /*1d110*/  IMAD.MOV.U32 R2, RZ, RZ, RZ ;  /* 0x000000ffff027224 */ /* 0x001fe400078e00ff */
[----:B--2---:R-:W-:Y:S01]  /*1d120*/  @!P1 IMAD.MOV.U32 R2, RZ, RZ, R3 ;  /* 0x000000ffff029224 */ /* 0x004fe200078e0003 */
[----:B------:R-:W-:-:S04]  /*1d130*/  ISETP.NE.AND P1, PT, R8, RZ, PT ;  /* 0x000000ff0800720c */ /* 0x000fc80003f25270 */
[----:B------:R-:W0:Y:S02]  /*1d140*/  SHFL.UP PT, R14, R2, 0x1, RZ ;  /* 0x04200000020e7989 */ /* 0x000e2400000e00ff */
[----:B0-----:R-:W-:-:S05]  /*1d150*/  SEL R5, R14, RZ, P1 ;  /* 0x000000ff0e057207 */ /* 0x001fca0000800000 */
[----:B------:R-:W-:-:S05]  /*1d160*/  IMAD.IADD R5, R2, 0x1, R5 ;  /* 0x0000000102057824 */ /* 0x000fca00078e0205 */
[----:B------:R-:W0:Y:S02]  /*1d170*/  SHFL.UP PT, R14, R5, 0x2, RZ ;  /* 0x04400000050e7989 */ /* 0x000e2400000e00ff */
[----:B0-----:R-:W-:-:S05]  /*1d180*/  SEL R6, R14, RZ, P2 ;  /* 0x000000ff0e067207 */ /* 0x001fca0001000000 */
        /* <DEDUP_REMOVED lines=11> */
.L_x_784:
[----:B------:R-:W-:Y:S02]  /*1d240*/  ULDC UR4, c[0x0][0xc38] ;  /* 0x00030e0000047ab9 */ /* 0x000fe40000000800 */
[----:B------:R-:W-:-:S04]  /*1d250*/  IMAD.U32 R16, RZ, RZ, UR4 ;  /* 0x00000004ff107e24 */ /* 0x000fc8000f8e00ff */
[----:B-1----:R-:W-:-:S04]  /*1d260*/  IMAD R5, R14, R16, RZ ;  /* 0x000000100e057224 */ /* 0x002fc800078e02ff */
[----:B------:R-:W-:-:S05]  /*1d270*/  IMAD.IADD R4, R4, 0x1, R5 ;  /* 0x0000000104047824 */ /* 0x000fca00078e0205 */
[----:B------:R-:W-:-:S13]  /*1d280*/  ISETP.GT.AND P6, PT, R4, R0, PT ;  /* 0x000000000400720c */ /* 0x000fda0003fc4270 */
[----:B------:R-:W-:Y:S05]  /*1d290*/  @P6 BRA `(.L_x_688) ;  /* 0x00000000009c6947 */ /* 0x000fea0003800000 */
.L_x_693:
        /* <DEDUP_REMOVED lines=14> */
.L_x_691:
[----:B------:R-:W-:Y:S05]  /*1d380*/  BSYNC B0 ;  /* 0x0000000000007941 */ /* 0x000fea0003800000 */
.L_x_690:
        /* <DEDUP_REMOVED lines=18> */
.L_x_792:
[----:B------:R-:W-:Y:S02]  /*1d4b0*/  ULDC UR4, c[0x0][0xc38] ;  /* 0x00030e0000047ab9 */ /* 0x000fe40000000800 */
[----:B------:R-:W-:-:S04]  /*1d4c0*/  IMAD.U32 R16, RZ, RZ, UR4 ;  /* 0x00000004ff107e24 */ /* 0x000fc8000f8e00ff */
[----:B-1----:R-:W-:-:S04]  /*1d4d0*/  IMAD R5, R14, R16, RZ ;  /* 0x000000100e057224 */ /* 0x002fc800078e02ff */
[----:B------:R-:W-:-:S05]  /*1d4e0*/  IMAD.IADD R4, R5, 0x1, R4 ;  /* 0x0000000105047824 */ /* 0x000fca00078e0204 */
[----:B------:R-:W-:-:S13]  /*1d4f0*/  ISETP.GT.AND P6, PT, R4, R0, PT ;  /* 0x000000000400720c */ /* 0x000fda0003fc4270 */
[----:B------:R-:W-:Y:S05]  /*1d500*/  @!P6 BRA `(.L_x_693) ;  /* 0xfffffffc0064e947 */ /* 0x000fea000383ffff */
.L_x_688:
        /* <DEDUP_REMOVED lines=8> */
.L_x_796:
[----:B------:R-:W-:Y:S01]  /*1d590*/  ISETP.NE.AND P0, PT, R6, RZ, PT ;  /* 0x000000ff0600720c */ /* 0x000fe20003f05270 */
[----:B------:R-:W-:-:S12]  /*1d5a0*/  IMAD.MOV.U32 R14, RZ, RZ, RZ ;  /* 0x000000ffff0e7224 */ /* 0x000fd800078e00ff */
[----:B------:R-:W-:Y:S05]  /*1d5b0*/  @!P0 BRA `(.L_x_695) ;  /* 0x0000000000108947 */ /* 0x000fea0003800000 */
[----:B------:R-:W-:Y:S01]  /*1d5c0*/  UMOV UR4, 0xffffffff ;  /* 0xffffffff00047882 */ /* 0x000fe20000000000 */
[----:B------:R-:W-:Y:S02]  /*1d5d0*/  VIADD R12, R4, 0xffffffff ;  /* 0xffffffff040c7836 */ /* 0x000fe40000000000 */
[----:B------:R-:W-:Y:S05]  /*1d5e0*/  BRA.DIV UR4, `(.L_x_696) ;  /* 0x0000002a041c7947 */ /* 0x000fea000b800000 */
[----:B------:R3:W4:Y:S02]  /*1d5f0*/  SHFL.IDX PT, R14, R3, R12, 0x1f ;  /* 0x00001f0c030e7589 */ /* 0x00072400000e0000 */
.L_x_695:
[----:B--2---:R-:W-:Y:S01]  /*1d600*/  IABS R6, R17 ;  /* 0x0000001100067213 */ /* 0x004fe20000000000 */
[----:B----4-:R-:W-:Y:S02]  /*1d610*/  IMAD R16, R14, R16, R5 ;  /* 0x000000100e107224 */ /* 0x010fe400078e0205 */
[----:B-1----:R-:W-:Y:S01]  /*1d620*/  IMAD.MOV.U32 R2, RZ, RZ, RZ ;  /* 0x000000ffff027224 */ /* 0x002fe200078e00ff */
[----:B------:R-:W1:Y:S01]  /*1d630*/  I2F.RP R7, R6 ;  /* 0x0000000600077306 */ /* 0x000e620000209400 */
[----:B------:R-:W-:Y:S02]  /*1d640*/  IMAD.IADD R0, R0, 0x1, -R16 ;  /* 0x0000000100007824 */ /* 0x000fe400078e0a10 */
[----:B------:R-:W-:-:S05]  /*1d650*/  IMAD.IADD R19, R4, 0x1, R19 ;  /* 0x0000000104137824 */ /* 0x000fca00078e0213 */
[----:B-1----:R-:W0:Y:S02]  /*1d660*/  MUFU.RCP R7, R7 ;  /* 0x0000000700077308 */ /* 0x002e240000001000 */
[----:B0--3--:R-:W-:-:S06]  /*1d670*/  VIADD R3, R7, 0xffffffe ;  /* 0x0ffffffe07037836 */ /* 0x009fcc0000000000 */
[----:B------:R-:W0:Y:S02]  /*1d680*/  F2I.FTZ.U32.TRUNC.NTZ R3, R3 ;  /* 0x0000000300037305 */ /* 0x000e24000021f000 */
[----:B0-----:R-:W-:-:S04]  /*1d690*/  IMAD.MOV R5, RZ, RZ, -R3 ;  /* 0x000000ffff057224 */ /* 0x001fc800078e0a03 */
[----:B------:R-:W-:-:S04]  /*1d6a0*/  IMAD R5, R5, R6, RZ ;  /* 0x0000000605057224 */ /* 0x000fc800078e02ff */
[----:B------:R-:W-:Y:S01]  /*1d6b0*/  IMAD.HI.U32 R2, R3, R5, R2 ;  /* 0x0000000503027227 */ /* 0x000fe200078e0002 */
[----:B------:R-:W-:Y:S02]  /*1d6c0*/  IABS R5, R17 ;  /* 0x0000001100057213 */ /* 0x000fe40000000000 */
[----:B------:R-:W-:-:S03]  /*1d6d0*/  IABS R3, R0 ;  /* 0x0000000000037213 */ /* 0x000fc60000000000 */
[----:B------:R-:W-:Y:S02]  /*1d6e0*/  IMAD.MOV R5, RZ, RZ, -R5 ;  /* 0x000000ffff057224 */ /* 0x000fe400078e0a05 */
        /* <DEDUP_REMOVED lines=16> */
.L_x_689:
[----:B------:R-:W-:Y:S01]  /*1d7f0*/  UMOV UR4, URZ ;  /* 0x0000003f00047c82 */ /* 0x000fe20008000000 */
[----:B------:R-:W-:Y:S01]  /*1d800*/  UMOV UR5, URZ ;  /* 0x0000003f00057c82 */ /* 0x000fe20008000000 */
[----:B------:R-:W-:Y:S01]  /*1d810*/  ULDC UR6, c[0x0][0xc3c] ;  /* 0x00030f0000067ab9 */ /* 0x000fe20000000800 */
[----:B------:R-:W-:Y:S02]  /*1d820*/  IMAD.MOV.U32 R16, RZ, RZ, R0 ;  /* 0x000000ffff107224 */ /* 0x000fe400078e0000 */
[----:B------:R-:W-:Y:S02]  /*1d830*/  IMAD.U32 R17, RZ, RZ, UR4 ;  /* 0x00000004ff117e24 */ /* 0x000fe4000f8e00ff */
[----:B------:R-:W-:Y:S02]  /*1d840*/  IMAD.U32 R18, RZ, RZ, UR5 ;  /* 0x00000005ff127e24 */ /* 0x000fe4000f8e00ff */
[----:B------:R-:W-:-:S07]  /*1d850*/  IMAD.U32 R19, RZ, RZ, UR6 ;  /* 0x00000006ff137e24 */ /* 0x000fce000f8e00ff */
.L_x_697:
        /* <DEDUP_REMOVED lines=10> */
.L_x_686:
[----:B------:R-:W-:Y:S02]  /*1d900*/  ULDC UR4, c[0x0][0xc3c] ;  /* 0x00030f0000047ab9 */ /* 0x000fe40000000800 */
[----:B---3--:R-:W-:-:S13]  /*1d910*/  ISETP.GE.AND P0, PT, R19, UR4, PT ;  /* 0x0000000413007c0c */ /* 0x008fda000bf06270 */
[----:B------:R-:W-:Y:S05]  /*1d920*/  @!P0 BRA `(.L_x_698) ;  /* 0xffffff9800408947 */ /* 0x000fea000383ffff */
[----:B------:R-:W-:Y:S05]  /*1d930*/  BSYNC B8 ;  /* 0x0000000000087941 */ /* 0x000fea0003800000 */
.L_x_554:
[----:B--2---:R-:W2:Y:S01]  /*1d940*/  LDL.LU R0, [R1+0x28] ;  /* 0x0000280001007983 */ /* 0x004ea20000300800 */
[----:B------:R-:W-:Y:S01]  /*1d950*/  BSSY B0, `(.L_x_699) ;  /* 0x000000b000007945 */ /* 0x000fe20003800000 */
[----:B0-----:R-:W0:Y:S01]  /*1d960*/  S2R R5, SR_CgaCtaId ;  /* 0x0000000000057919 */ /* 0x001e220000008800 */
[----:B--2---:R-:W-:-:S05]  /*1d970*/  VIADD R0, R0, 0x1 ;  /* 0x0000000100007836 */ /* 0x004fca0000000000 */
[----:B------:R-:W-:-:S04]  /*1d980*/  LEA.HI R2, R0, R0, RZ, 0x1 ;  /* 0x0000000000027211 */ /* 0x000fc800078f08ff */
[----:B------:R-:W-:Y:S02]  /*1d990*/  LOP3.LUT R3, R2, 0xfffffffe, RZ, 0xc0, !PT ;  /* 0xfffffffe02037812 */ /* 0x000fe400078ec0ff */
[----:B------:R-:W-:-:S03]  /*1d9a0*/  MOV R2, 0x400 ;  /* 0x0000040000027802 */ /* 0x000fc60000000f00 */
[----:B------:R-:W-:Y:S01]  /*1d9b0*/  IMAD.IADD R0, R0, 0x1, -R3 ;  /* 0x0000000100007824 */ /* 0x000fe200078e0a03 */
[----:B0-----:R-:W-:-:S04]  /*1d9c0*/  LEA R9, R5, R2, 0x18 ;  /* 0x0000000205097211 */ /* 0x001fc800078ec0ff */
[----:B------:R-:W-:-:S04]  /*1d9d0*/  SHF.L.U32 R0, R0, 0x1f, RZ ;  /* 0x0000001f00007819 */ /* 0x000fc800000006ff */
[----:B------:R-:W0:Y:S02]  /*1d9e0*/  SYNCS.PHASECHK.TRANS64.TRYWAIT P0, [R9+URZ+0x31c20], R0 ;  /* 0x031c2000090075a7 */ /* 0x000e24000800017f */
[----:B0-----:R-:W-:Y:S05]  /*1d9f0*/  @!P0 BRA `(.L_x_700) ;  /* 0x00000024003c8947 */ /* 0x001fea0003800000 */
.L_x_799:
[----:B------:R-:W-:Y:S05]  /*1da00*/  BSYNC B0 ;  /* 0x0000000000007941 */ /* 0x000fea0003800000 */
.L_x_699:
[----:B------:R-:W-:-:S03]  /*1da10*/  UMOV UR4, 0xffffffff ;  /* 0xffffffff00047882 */ /* 0x000fc60000000000 */
[----:B------:R-:W-:Y:S05]  /*1da20*/  BRA.DIV UR4, `(.L_x_701) ;  /* 0x0000002604447947 */ /* 0x000fea000b800000 */
[----:B0-----:R-:W0:Y:S02]  /*1da30*/  S2R R0, SR_TID.X ;  /* 0x0000000000007919 */ /* 0x001e240000002100 */
[----:B0-----:R-:W-:-:S04]  /*1da40*/  SHF.R.U32.HI R0, RZ, 0x5, R0 ;  /* 0x00000005ff007819 */ /* 0x001fc80000011600 */
[----:B------:R-:W-:-:S05]  /*1da50*/  LOP3.LUT R0, R0, 0x3, RZ, 0xc0, !PT ;  /* 0x0000000300007812 */ /* 0x000fca00078ec0ff */
[----:B------:R0:W2:Y:S02]  /*1da60*/  SHFL.IDX PT, R14, R0, RZ, 0x1f ;  /* 0x00001fff000e7589 */ /* 0x0000a400000e0000 */
.L_x_802:
[----:B--2---:R-:W-:-:S13]  /*1da70*/  ISETP.NE.AND P0, PT, R14, RZ, PT ;  /* 0x000000ff0e00720c */ /* 0x004fda0003f05270 */
[----:B------:R-:W-:Y:S05]  /*1da80*/  @P0 BRA `(.L_x_408) ;  /* 0x0000000000880947 */ /* 0x000fea0003800000 */
[----:B------:R-:W-:-:S03]  /*1da90*/  UMOV UR4, 0xffffffff ;  /* 0xffffffff00047882 */ /* 0x000fc60000000000 */
[----:B------:R-:W-:Y:S05]  /*1daa0*/  BRA.DIV UR4, `(.L_x_702) ;  /* 0x0000002604587947 */ /* 0x000fea000b800000 */
[----:B------:R-:W-:-:S13]  /*1dab0*/  ELECT P6, URZ, PT ;  /* 0x00000000003f782f */ /* 0x000fda00038c0000 */
.L_x_805:
[----:B------:R-:W-:Y:S05]  /*1dac0*/  @!P6 BRA `(.L_x_408) ;  /* 0x000000000078e947 */ /* 0x000fea0003800000 */
[----:B0-----:R-:W2:Y:S02]  /*1dad0*/  LDL.LU R0, [R1+0x58] ;  /* 0x0000580001007983 */ /* 0x001ea40000300800 */
[----:B--2---:R-:W-:-:S04]  /*1dae0*/  LOP3.LUT R0, R0, 0x2, RZ, 0xfc, !PT ;  /* 0x0000000200007812 */ /* 0x004fc800078efcff */
[----:B------:R-:W-:-:S13]  /*1daf0*/  ISETP.NE.AND P2, PT, R0, 0x3, PT ;  /* 0x000000030000780c */ /* 0x000fda0003f45270 */
[----:B------:R-:W-:Y:S05]  /*1db00*/  @!P2 BRA `(.L_x_703) ;  /* 0x000000000004a947 */ /* 0x000fea0003800000 */
[----:B------:R-:W-:Y:S01]  /*1db10*/  BPT.TRAP 0x1 ;  /* 0x000000040000795c */ /* 0x000fe20000300000 */
.L_x_703:
[----:B------:R-:W-:Y:S01]  /*1db20*/  VIADD R0, R9, 0x31c40 ;  /* 0x00031c4009007836 */ /* 0x000fe20000000000 */
[----:B------:R-:W-:Y:S01]  /*1db30*/  SHF.L.U32 R4, R26, 0x1f, RZ ;  /* 0x0000001f1a047819 */ /* 0x000fe200000006ff */
[C---:B------:R-:W-:Y:S02]  /*1db40*/  VIADD R2, R23.reuse, 0x1 ;  /* 0x0000000117027836 */ /* 0x040fe40000000000 */
[----:B------:R-:W-:-:S03]  /*1db50*/  IMAD R5, R23, 0x8, R0 ;  /* 0x0000000817057824 */ /* 0x000fc600078e0200 */
[C---:B------:R-:W-:Y:S01]  /*1db60*/  ISETP.NE.AND P1, PT, R2.reuse, 0x2, PT ;  /* 0x000000020200780c */ /* 0x040fe20003f25270 */
[----:B------:R-:W0:Y:S03]  /*1db70*/  SYNCS.PHASECHK.TRANS64.TRYWAIT P0, [R5+URZ], R4 ;  /* 0x00000004050075a7 */ /* 0x000e26000800017f */
[----:B------:R-:W-:Y:S02]  /*1db80*/  SEL R3, RZ, 0x1, P1 ;  /* 0x00000001ff037807 */ /* 0x000fe40000800000 */
[----:B-1----:R-:W-:Y:S02]  /*1db90*/  SEL R7, R2, RZ, P1 ;  /* 0x000000ff02077207 */ /* 0x002fe40000800000 */
[----:B------:R-:W-:-:S03]  /*1dba0*/  LOP3.LUT R2, R26, R3, RZ, 0x3c, !PT ;  /* 0x000000031a027212 */ /* 0x000fc600078e3cff */
[----:B------:R-:W-:Y:S01]  /*1dbb0*/  IMAD R3, R7, 0x8, R0 ;  /* 0x0000000807037824 */ /* 0x000fe200078e0200 */
[----:B------:R-:W-:Y:S01]  /*1dbc0*/  SHF.L.U32 R2, R2, 0x1f, RZ ;  /* 0x0000001f02027819 */ /* 0x000fe200000006ff */
[----:B0-----:R-:W-:Y:S06]  /*1dbd0*/  @!P0 BRA `(.L_x_704) ;  /* 0x00000024002c8947 */ /* 0x001fec0003800000 */
.L_x_806:
[----:B------:R-:W1:Y:S02]  /*1dbe0*/  SYNCS.PHASECHK.TRANS64.TRYWAIT P0, [R3+URZ], R2 ;  /* 0x00000002030075a7 */ /* 0x000e64000800017f */
[----:B-1----:R-:W-:Y:S05]  /*1dbf0*/  @!P0 BRA `(.L_x_705) ;  /* 0x0000002400388947 */ /* 0x002fea0003800000 */
.L_x_807:
[----:B------:R-:W-:Y:S05]  /*1dc00*/  @!P2 BRA `(.L_x_706) ;  /* 0x000000000004a947 */ /* 0x000fea0003800000 */
[----:B------:R-:W-:Y:S01]  /*1dc10*/  BPT.TRAP 0x1 ;  /* 0x000000040000795c */ /* 0x000fe20000300000 */
.L_x_706:
[----:B------:R-:W-:-:S04]  /*1dc20*/  VIADD R0, R9, 0x31c60 ;  /* 0x00031c6009007836 */ /* 0x000fc80000000000 */
[----:B------:R-:W-:-:S04]  /*1dc30*/  IMAD R23, R23, 0x8, R0 ;  /* 0x0000000817177824 */ /* 0x000fc800078e0200 */
[----:B------:R-:W2:Y:S02]  /*1dc40*/  SYNCS.PHASECHK.TRANS64.TRYWAIT P0, [R23+URZ], R4 ;  /* 0x00000004170075a7 */ /* 0x000ea4000800017f */
[----:B--2---:R-:W-:Y:S05]  /*1dc50*/  @!P0 BRA `(.L_x_707) ;  /* 0x0000002400348947 */ /* 0x004fea0003800000 */
.L_x_808:
[----:B------:R-:W-:-:S07]  /*1dc60*/  IMAD R7, R7, 0x8, R0 ;  /* 0x0000000807077824 */ /* 0x000fce00078e0200 */
.L_x_708:
[----:B---3--:R3:W0:Y:S02]  /*1dc70*/  SYNCS.PHASECHK.TRANS64.TRYWAIT P0, [R7+URZ], R2 ;  /* 0x00000002070075a7 */ /* 0x008624000800017f */
[----:B0-----:R-:W-:Y:S05]  /*1dc80*/  @!P0 NANOSLEEP.SYNCS 0x989680 ;  /* 0x009896800000895d */ /* 0x001fea0003900000 */
[----:B------:R-:W0:Y:S02]  /*1dc90*/  @!P0 SYNCS.PHASECHK.TRANS64 P0, [R7+URZ], R2 ;  /* 0x00000002070085a7 */ /* 0x000e24000800007f */
[----:B0-----:R-:W-:Y:S05]  /*1dca0*/  @!P0 BRA `(.L_x_708) ;  /* 0xfffffffc00f08947 */ /* 0x001fea000383ffff */
.L_x_408:
[----:B------:R-:W-:Y:S05]  /*1dcb0*/  BSYNC B9 ;  /* 0x0000000000097941 */ /* 0x000fea0003800000 */
.L_x_405:
[----:B------:R-:W-:Y:S05]  /*1dcc0*/  EXIT ;  /* 0x000000000000794d */ /* 0x000fea0003800000 */
.L_x_424:
[----:B0-----:R0:W1:Y:S02]  /*1dcd0*/  SYNCS.PHASECHK.TRANS64.TRYWAIT P5, [R21+URZ+0x31c90], R87 ;  /* 0x031c9057150075a7 */ /* 0x00106400080a017f */
[----:B-1----:R-:W-:Y:S05]  /*1dce0*/  @!P5 NANOSLEEP.SYNCS 0x989680 ;  /* 0x009896800000d95d */ /* 0x002fea0003900000 */
[----:B------:R-:W1:Y:S02]  /*1dcf0*/  @!P5 SYNCS.PHASECHK.TRANS64 P5, [R21+URZ+0x31c90], R87 ;  /* 0x031c90571500d5a7 */ /* 0x000e6400080a007f */
[----:B-1----:R-:W-:Y:S05]  /*1dd00*/  @!P5 BRA `(.L_x_424) ;  /* 0xfffffffc00f0d947 */ /* 0x002fea000383ffff */
[----:B------:R-:W-:Y:S05]  /*1dd10*/  BRA `(.L_x_709) ;  /* 0xfffffe5400387947 */ /* 0x000fea000383ffff */
.L_x_452:
[----:B0-----:R0:W1:Y:S02]  /*1dd20*/  SYNCS.PHASECHK.TRANS64.TRYWAIT P5, [R21+URZ+0x31c90], R87 ;  /* 0x031c9057150075a7 */ /* 0x00106400080a017f */
[----:B-1----:R-:W-:Y:S05]  /*1dd30*/  @!P5 NANOSLEEP.SYNCS 0x989680 ;  /* 0x009896800000d95d */ /* 0x002fea0003900000 */
[----:B------:R-:W1:Y:S02]  /*1dd40*/  @!P5 SYNCS.PHASECHK.TRANS64 P5, [R21+URZ+0x31c90], R87 ;  /* 0x031c90571500d5a7 */ /* 0x000e6400080a007f */
[----:B-1----:R-:W-:Y:S05]  /*1dd50*/  @!P5 BRA `(.L_x_452) ;  /* 0xfffffffc00f0d947 */ /* 0x002fea000383ffff */
[----:B------:R-:W-:Y:S05]  /*1dd60*/  BRA `(.L_x_710) ;  /* 0xfffffe6c00dc7947 */ /* 0x000fea000383ffff */
.L_x_465:
[----:B0-----:R0:W1:Y:S02]  /*1dd70*/  SYNCS.PHASECHK.TRANS64.TRYWAIT P4, [R21+URZ+0x31c90], R87 ;  /* 0x031c9057150075a7 */ /* 0x001064000808017f */
[----:B-1----:R-:W-:Y:S05]  /*1dd80*/  @!P4 NANOSLEEP.SYNCS 0x989680 ;  /* 0x009896800000c95d */ /* 0x002fea0003900000 */
[----:B------:R-:W1:Y:S02]  /*1dd90*/  @!P4 SYNCS.PHASECHK.TRANS64 P4, [R21+URZ+0x31c90], R87 ;  /* 0x031c90571500c5a7 */ /* 0x000e64000808007f */
[----:B-1----:R-:W-:Y:S05]  /*1dda0*/  @!P4 BRA `(.L_x_465) ;  /* 0xfffffffc00f0c947 */ /* 0x002fea000383ffff */
[----:B------:R-:W-:Y:S05]  /*1ddb0*/  BRA `(.L_x_711) ;  /* 0xfffffe8800887947 */ /* 0x000fea000383ffff */
.L_x_469:
[----:B--2---:R2:W3:Y:S02]  /*1ddc0*/  SYNCS.PHASECHK.TRANS64.TRYWAIT P3, [R21+URZ+0x31cb0], R87 ;  /* 0x031cb057150075a7 */ /* 0x0044e4000806017f */
[----:B---3--:R-:W-:Y:S05]  /*1ddd0*/  @!P3 NANOSLEEP.SYNCS 0x989680 ;  /* 0x009896800000b95d */ /* 0x008fea0003900000 */
[----:B------:R-:W3:Y:S02]  /*1dde0*/  @!P3 SYNCS.PHASECHK.TRANS64 P3, [R21+URZ+0x31cb0], R87 ;  /* 0x031cb0571500b5a7 */ /* 0x000ee4000806007f */
[----:B---3--:R-:W-:Y:S05]  /*1ddf0*/  @!P3 BRA `(.L_x_469) ;  /* 0xfffffffc00f0b947 */ /* 0x008fea000383ffff */
[----:B------:R-:W-:Y:S05]  /*1de00*/  BRA `(.L_x_712) ;  /* 0xfffffe8c00207947 */ /* 0x000fea000383ffff */
.L_x_475:
[----:B------:R-:W1:Y:S01]  /*1de10*/  S2R R4, SR_TID.X ;  /* 0x0000000000047919 */ /* 0x000e620000002100 */
[----:B------:R-:W-:Y:S01]  /*1de20*/  BSSY B0, `(.L_x_713) ;  /* 0x000000c000007945 */ /* 0x000fe20003800000 */
[----:B------:R-:W-:Y:S02]  /*1de30*/  IMAD.MOV.U32 R12, RZ, RZ, RZ ;  /* 0x000000ffff0c7224 */ /* 0x000fe400078e00ff */
[----:B------:R-:W-:Y:S02]  /*1de40*/  IMAD.MOV.U32 R11, RZ, RZ, 0x1f ;  /* 0x0000001fff0b7424 */ /* 0x000fe400078e00ff */
[----:B------:R-:W-:Y:S02]  /*1de50*/  IMAD.MOV.U32 R15, RZ, RZ, -0x1 ;  /* 0xffffffffff0f7424 */ /* 0x000fe400078e00ff */
[----:B-1----:R-:W-:-:S05]  /*1de60*/  VIADD R5, R4, 0xffffff80 ;  /* 0xffffff8004057836 */ /* 0x002fca0000000000 */
[----:B------:R-:W-:-:S04]  /*1de70*/  SHF.R.S32.HI R4, RZ, 0x1f, R5 ;  /* 0x0000001fff047819 */ /* 0x000fc80000011405 */
[----:B------:R-:W-:-:S04]  /*1de80*/  LEA.HI R4, R4, R5, RZ, 0x7 ;  /* 0x0000000504047211 */ /* 0x000fc800078f38ff */
[----:B------:R-:W-:-:S05]  /*1de90*/  SHF.R.S32.HI R4, RZ, 0x7, R4 ;  /* 0x00000007ff047819 */ /* 0x000fca0000011404 */
[----:B------:R-:W-:-:S07]  /*1dea0*/  IMAD.MOV.U32 R13, RZ, RZ, R4 ;  /* 0x000000ffff0d7224 */ /* 0x000fce00078e0004 */
[----:B0----5:R-:W-:Y:S05]  /*1deb0*/  WARPSYNC.COLLECTIVE R15, `(.L_x_714) ;  /* 0x000000000f087348 */ /* 0x021fea0003c00000 */
[----:B------:R1:W2:Y:S02]  /*1dec0*/  SHFL.IDX P6, R14, R13, R12, R11 ;  /* 0x0000000c0d0e7389 */ /* 0x0002a400000c000b */
[----:B012--5:R-:W-:Y:S01]  /*1ded0*/  ENDCOLLECTIVE ;  /* 0x000000000000791b */ /* 0x027fe20003800000 */
.L_x_714:
[----:B------:R-:W-:Y:S05]  /*1dee0*/  BSYNC B0 ;  /* 0x0000000000007941 */ /* 0x000fea0003800000 */
.L_x_713:
[----:B------:R2:W-:Y:S01]  /*1def0*/  STL [R1+0x70], R14 ;  /* 0x0000700e01007387 */ /* 0x0005e20000100800 */
[----:B------:R-:W-:Y:S05]  /*1df00*/  BRA `(.L_x_715) ;  /* 0xfffffe9000787947 */ /* 0x000fea000383ffff */
.L_x_486:
[----:B------:R-:W-:Y:S01]  /*1df10*/  BSSY B1, `(.L_x_716) ;  /* 0x0000008000017945 */ /* 0x000fe20003800000 */
[----:B------:R-:W-:Y:S02]  /*1df20*/  IMAD.MOV.U32 R13, RZ, RZ, R23 ;  /* 0x000000ffff0d7224 */ /* 0x000fe400078e0017 */
[----:B------:R-:W-:Y:S02]  /*1df30*/  IMAD.MOV.U32 R12, RZ, RZ, RZ ;  /* 0x000000ffff0c7224 */ /* 0x000fe400078e00ff */
[----:B------:R-:W-:Y:S02]  /*1df40*/  IMAD.MOV.U32 R11, RZ, RZ, 0x1e1f ;  /* 0x00001e1fff0b7424 */ /* 0x000fe400078e00ff */
[----:B------:R-:W-:-:S07]  /*1df50*/  IMAD.MOV.U32 R15, RZ, RZ, -0x1 ;  /* 0xffffffffff0f7424 */ /* 0x000fce00078e00ff */
[----:B0-2---:R-:W-:Y:S05]  /*1df60*/  WARPSYNC.COLLECTIVE R15, `(.L_x_717) ;  /* 0x000000000f087348 */ /* 0x005fea0003c00000 */
[----:B--2---:R1:W2:Y:S02]  /*1df70*/  SHFL.IDX P6, R14, R13, R12, R11 ;  /* 0x0000000c0d0e7389 */ /* 0x0042a400000c000b */
[----:B012---:R-:W-:Y:S01]  /*1df80*/  ENDCOLLECTIVE ;  /* 0x000000000000791b */ /* 0x007fe20003800000 */
.L_x_717:
[----:B------:R-:W-:Y:S05]  /*1df90*/  BSYNC B1 ;  /* 0x0000000000017941 */ /* 0x000fea0003800000 */
.L_x_716:
[----:B------:R-:W-:Y:S02]  /*1dfa0*/  IMAD.MOV.U32 R13, RZ, RZ, R22 ;  /* 0x000000ffff0d7224 */ /* 0x000fe400078e0016 */
[----:B------:R-:W-:Y:S02]  /*1dfb0*/  IMAD.MOV.U32 R12, RZ, RZ, RZ ;  /* 0x000000ffff0c7224 */ /* 0x000fe400078e00ff */
[----:B------:R-:W-:Y:S02]  /*1dfc0*/  IMAD.MOV.U32 R11, RZ, RZ, 0x1e1f ;  /* 0x00001e1fff0b7424 */ /* 0x000fe400078e00ff */
[----:B------:R-:W-:Y:S02]  /*1dfd0*/  IMAD.MOV.U32 R15, RZ, RZ, -0x1 ;  /* 0xffffffffff0f7424 */ /* 0x000fe400078e00ff */
[----:B------:R-:W-:-:S07]  /*1dfe0*/  IMAD.MOV.U32 R3, RZ, RZ, R14 ;  /* 0x000000ffff037224 */ /* 0x000fce00078e000e */
[----:B------:R-:W-:Y:S05]  /*1dff0*/  WARPSYNC.COLLECTIVE R15, `(.L_x_718) ;  /* 0x000000000f087348 */ /* 0x000fea0003c00000 */
[----:B------:R0:W1:Y:S02]  /*1e000*/  SHFL.IDX P6, R14, R13, R12, R11 ;  /* 0x0000000c0d0e7389 */ /* 0x00006400000c000b */
[----:B01----:R-:W-:Y:S01]  /*1e010*/  ENDCOLLECTIVE ;  /* 0x000000000000791b */ /* 0x003fe20003800000 */
.L_x_718:
[----:B------:R-:W-:Y:S02]  /*1e020*/  IMAD.MOV.U32 R13, RZ, RZ, R25 ;  /* 0x000000ffff0d7224 */ /* 0x000fe400078e0019 */
[----:B------:R-:W-:-:S07]  /*1e030*/  IMAD.MOV.U32 R0, RZ, RZ, R14 ;  /* 0x000000ffff007224 */ /* 0x000fce00078e000e */
[----:B------:R-:W-:Y:S05]  /*1e040*/  WARPSYNC.COLLECTIVE R15, `(.L_x_719) ;  /* 0x000000000f087348 */ /* 0x000fea0003c00000 */
[----:B------:R0:W1:Y:S02]  /*1e050*/  SHFL.IDX P6, R14, R13, R12, R11 ;  /* 0x0000000c0d0e7389 */ /* 0x00006400000c000b */
[----:B01----:R-:W-:Y:S01]  /*1e060*/  ENDCOLLECTIVE ;  /* 0x000000000000791b */ /* 0x003fe20003800000 */
.L_x_719:
[----:B------:R-:W-:Y:S02]  /*1e070*/  IMAD.MOV.U32 R13, RZ, RZ, R24 ;  /* 0x000000ffff0d7224 */ /* 0x000fe400078e0018 */
[----:B------:R-:W-:-:S07]  /*1e080*/  IMAD.MOV.U32 R5, RZ, RZ, R14 ;  /* 0x000000ffff057224 */ /* 0x000fce00078e000e */
[----:B------:R-:W-:Y:S05]  /*1e090*/  WARPSYNC.COLLECTIVE R15, `(.L_x_720) ;  /* 0x000000000f087348 */ /* 0x000fea0003c00000 */
[----:B------:R0:W1:Y:S02]  /*1e0a0*/  SHFL.IDX P6, R14, R13, R12, R11 ;  /* 0x0000000c0d0e7389 */ /* 0x00006400000c000b */
[----:B01----:R-:W-:Y:S01]  /*1e0b0*/  ENDCOLLECTIVE ;  /* 0x000000000000791b */ /* 0x003fe20003800000 */
.L_x_720:
[----:B------:R-:W-:Y:S05]  /*1e0c0*/  BRA `(.L_x_721) ;  /* 0xfffffe9400847947 */ /* 0x000fea000383ffff */
.L_x_490:
[----:B0-----:R0:W1:Y:S02]  /*1e0d0*/  SYNCS.PHASECHK.TRANS64.TRYWAIT P1, [R16+URZ+0x31c00], R3 ;  /* 0x031c0003100075a7 */ /* 0x001064000802017f */
[----:B-1----:R-:W-:Y:S05]  /*1e0e0*/  @!P1 NANOSLEEP.SYNCS 0x989680 ;  /* 0x009896800000995d */ /* 0x002fea0003900000 */
[----:B------:R-:W1:Y:S02]  /*1e0f0*/  @!P1 SYNCS.PHASECHK.TRANS64 P1, [R16+URZ+0x31c00], R3 ;  /* 0x031c0003100095a7 */ /* 0x000e64000802007f */
[----:B-1----:R-:W-:Y:S05]  /*1e100*/  @!P1 BRA `(.L_x_490) ;  /* 0xfffffffc00f09947 */ /* 0x002fea000383ffff */
[----:B------:R-:W-:Y:S05]  /*1e110*/  BRA `(.L_x_722) ;  /* 0xfffffe9c00d07947 */ /* 0x000fea000383ffff */
.L_x_502:
        /* <DEDUP_REMOVED lines=8> */
.L_x_724:
[----:B------:R-:W-:Y:S05]  /*1e1a0*/  BSYNC B1 ;  /* 0x0000000000017941 */ /* 0x000fea0003800000 */
.L_x_723:
        /* <DEDUP_REMOVED lines=8> */
.L_x_725:
[----:B------:R-:W-:Y:S02]  /*1e230*/  IMAD.MOV.U32 R33, RZ, RZ, R3 ;  /* 0x000000ffff217224 */ /* 0x000fe400078e0003 */
[----:B------:R-:W-:Y:S02]  /*1e240*/  IMAD.MOV.U32 R13, RZ, RZ, R25 ;  /* 0x000000ffff0d7224 */ /* 0x000fe400078e0019 */
[----:B------:R-:W-:-:S07]  /*1e250*/  IMAD.MOV.U32 R0, RZ, RZ, R14 ;  /* 0x000000ffff007224 */ /* 0x000fce00078e000e */
[----:B------:R-:W-:Y:S05]  /*1e260*/  WARPSYNC.COLLECTIVE R15, `(.L_x_726) ;  /* 0x000000000f087348 */ /* 0x000fea0003c00000 */
[----:B------:R0:W1:Y:S02]  /*1e270*/  SHFL.IDX P6, R14, R13, R12, R11 ;  /* 0x0000000c0d0e7389 */ /* 0x00006400000c000b */
[----:B01----:R-:W-:Y:S01]  /*1e280*/  ENDCOLLECTIVE ;  /* 0x000000000000791b */ /* 0x003fe20003800000 */
.L_x_726:
[----:B------:R-:W-:Y:S02]  /*1e290*/  IMAD.MOV.U32 R32, RZ, RZ, R0 ;  /* 0x000000ffff207224 */ /* 0x000fe400078e0000 */
[----:B------:R-:W-:Y:S02]  /*1e2a0*/  IMAD.MOV.U32 R13, RZ, RZ, R24 ;  /* 0x000000ffff0d7224 */ /* 0x000fe400078e0018 */
[----:B------:R-:W-:-:S07]  /*1e2b0*/  IMAD.MOV.U32 R5, RZ, RZ, R14 ;  /* 0x000000ffff057224 */ /* 0x000fce00078e000e */
[----:B------:R-:W-:Y:S05]  /*1e2c0*/  WARPSYNC.COLLECTIVE R15, `(.L_x_727) ;  /* 0x000000000f087348 */ /* 0x000fea0003c00000 */
[----:B------:R0:W1:Y:S02]  /*1e2d0*/  SHFL.IDX P6, R14, R13, R12, R11 ;  /* 0x0000000c0d0e7389 */ /* 0x00006400000c000b */
[----:B01----:R-:W-:Y:S01]  /*1e2e0*/  ENDCOLLECTIVE ;  /* 0x000000000000791b */ /* 0x003fe20003800000 */
.L_x_727:
[----:B------:R-:W-:Y:S05]  /*1e2f0*/  BRA `(.L_x_728) ;  /* 0xfffffeb000687947 */ /* 0x000fea000383ffff */
.L_x_506:
[----:B0-----:R0:W1:Y:S02]  /*1e300*/  SYNCS.PHASECHK.TRANS64.TRYWAIT P1, [R16+URZ+0x31c00], R3 ;  /* 0x031c0003100075a7 */ /* 0x001064000802017f */
[----:B-1----:R-:W-:Y:S05]  /*1e310*/  @!P1 NANOSLEEP.SYNCS 0x989680 ;  /* 0x009896800000995d */ /* 0x002fea0003900000 */
[----:B------:R-:W1:Y:S02]  /*1e320*/  @!P1 SYNCS.PHASECHK.TRANS64 P1, [R16+URZ+0x31c00], R3 ;  /* 0x031c0003100095a7 */ /* 0x000e64000802007f */
[----:B-1----:R-:W-:Y:S05]  /*1e330*/  @!P1 BRA `(.L_x_506) ;  /* 0xfffffffc00f09947 */ /* 0x002fea000383ffff */
[----:B------:R-:W-:Y:S05]  /*1e340*/  BRA `(.L_x_729) ;  /* 0xfffffeb800107947 */ /* 0x000fea000383ffff */
.L_x_514:
[----:B-1----:R1:W3:Y:S02]  /*1e350*/  SYNCS.PHASECHK.TRANS64.TRYWAIT P1, [R0+URZ+0x31c30], R5 ;  /* 0x031c3005000075a7 */ /* 0x0022e4000802017f */
[----:B---3--:R-:W-:Y:S05]  /*1e360*/  @!P1 NANOSLEEP.SYNCS 0x989680 ;  /* 0x009896800000995d */ /* 0x008fea0003900000 */
[----:B------:R-:W3:Y:S02]  /*1e370*/  @!P1 SYNCS.PHASECHK.TRANS64 P1, [R0+URZ+0x31c30], R5 ;  /* 0x031c3005000095a7 */ /* 0x000ee4000802007f */
[----:B---3--:R-:W-:Y:S05]  /*1e380*/  @!P1 BRA `(.L_x_514) ;  /* 0xfffffffc00f09947 */ /* 0x008fea000383ffff */
[----:B------:R-:W-:Y:S05]  /*1e390*/  BRA `(.L_x_513) ;  /* 0xfffffecc00b87947 */ /* 0x000fea000383ffff */
.L_x_520:
[----:B-1----:R1:W2:Y:S02]  /*1e3a0*/  SYNCS.PHASECHK.TRANS64.TRYWAIT P3, [R14+URZ+0x31c30], R15 ;  /* 0x031c300f0e0075a7 */ /* 0x0022a4000806017f */
[----:B--2---:R-:W-:Y:S05]  /*1e3b0*/  @!P3 NANOSLEEP.SYNCS 0x989680 ;  /* 0x009896800000b95d */ /* 0x004fea0003900000 */
[----:B------:R-:W2:Y:S02]  /*1e3c0*/  @!P3 SYNCS.PHASECHK.TRANS64 P3, [R14+URZ+0x31c30], R15 ;  /* 0x031c300f0e00b5a7 */ /* 0x000ea4000806007f */
[----:B--2---:R-:W-:Y:S05]  /*1e3d0*/  @!P3 BRA `(.L_x_520) ;  /* 0xfffffffc00f0b947 */ /* 0x004fea000383ffff */
[----:B------:R-:W-:Y:S05]  /*1e3e0*/  BRA `(.L_x_519) ;  /* 0xffffff10007c7947 */ /* 0x000fea000383ffff */
.L_x_525:
[----:B-1----:R1:W2:Y:S02]  /*1e3f0*/  SYNCS.PHASECHK.TRANS64.TRYWAIT P2, [R15+URZ+0x31c50], R14 ;  /* 0x031c500e0f0075a7 */ /* 0x0022a4000804017f */
[----:B--2---:R-:W-:Y:S05]  /*1e400*/  @!P2 NANOSLEEP.SYNCS 0x989680 ;  /* 0x009896800000a95d */ /* 0x004fea0003900000 */
[----:B------:R-:W2:Y:S02]  /*1e410*/  @!P2 SYNCS.PHASECHK.TRANS64 P2, [R15+URZ+0x31c50], R14 ;  /* 0x031c500e0f00a5a7 */ /* 0x000ea4000804007f */
[----:B--2---:R-:W-:Y:S05]  /*1e420*/  @!P2 BRA `(.L_x_525) ;  /* 0xfffffffc00f0a947 */ /* 0x004fea000383ffff */
[----:B------:R-:W-:Y:S05]  /*1e430*/  BRA `(.L_x_524) ;  /* 0xffffff3400e87947 */ /* 0x000fea000383ffff */
.L_x_530:
[----:B-1----:R1:W2:Y:S02]  /*1e440*/  SYNCS.PHASECHK.TRANS64.TRYWAIT P0, [R9+URZ+0x31c50], R0 ;  /* 0x031c5000090075a7 */ /* 0x0022a4000800017f */
[----:B--2---:R-:W-:Y:S05]  /*1e450*/  @!P0 NANOSLEEP.SYNCS 0x989680 ;  /* 0x009896800000895d */ /* 0x004fea0003900000 */
[----:B------:R-:W2:Y:S02]  /*1e460*/  @!P0 SYNCS.PHASECHK.TRANS64 P0, [R9+URZ+0x31c50], R0 ;  /* 0x031c5000090085a7 */ /* 0x000ea4000800007f */
[----:B--2---:R-:W-:Y:S05]  /*1e470*/  @!P0 BRA `(.L_x_530) ;  /* 0xfffffffc00f08947 */ /* 0x004fea000383ffff */
[----:B------:R-:W-:Y:S05]  /*1e480*/  BRA `(.L_x_529) ;  /* 0xffffff5800747947 */ /* 0x000fea000383ffff */
.L_x_540:
[----:B------:R-:W-:Y:S02]  /*1e490*/  IMAD.MOV.U32 R13, RZ, RZ, R2 ;  /* 0x000000ffff0d7224 */ /* 0x000fe400078e0002 */
[----:B------:R-:W-:Y:S02]  /*1e4a0*/  IMAD.MOV.U32 R12, RZ, RZ, RZ ;  /* 0x000000ffff0c7224 */ /* 0x000fe400078e00ff */
[----:B------:R-:W-:Y:S02]  /*1e4b0*/  IMAD.MOV.U32 R11, RZ, RZ, 0x1c1f ;  /* 0x00001c1fff0b7424 */ /* 0x000fe400078e00ff */
[----:B------:R-:W-:-:S07]  /*1e4c0*/  IMAD.MOV.U32 R15, RZ, RZ, -0x1 ;  /* 0xffffffffff0f7424 */ /* 0x000fce00078e00ff */
[----:B0-----:R-:W-:Y:S05]  /*1e4d0*/  WARPSYNC.COLLECTIVE R15, `(.L_x_730) ;  /* 0x000000000f087348 */ /* 0x001fea0003c00000 */
[----:B------:R1:W2:Y:S02]  /*1e4e0*/  SHFL.IDX P6, R14, R13, R12, R11 ;  /* 0x0000000c0d0e7389 */ /* 0x0002a400000c000b */
[----:B012---:R-:W-:Y:S01]  /*1e4f0*/  ENDCOLLECTIVE ;  /* 0x000000000000791b */ /* 0x007fe20003800000 */
.L_x_730:
[----:B------:R-:W-:Y:S02]  /*1e500*/  IMAD.MOV.U32 R13, RZ, RZ, R0 ;  /* 0x000000ffff0d7224 */ /* 0x000fe400078e0000 */
[----:B------:R-:W-:-:S07]  /*1e510*/  IMAD.MOV.U32 R3, RZ, RZ, R14 ;  /* 0x000000ffff037224 */ /* 0x000fce00078e000e */
[----:B------:R-:W-:Y:S05]  /*1e520*/  WARPSYNC.COLLECTIVE R15, `(.L_x_731) ;  /* 0x000000000f087348 */ /* 0x000fea0003c00000 */
[----:B------:R0:W1:Y:S02]  /*1e530*/  SHFL.IDX P6, R14, R13, R12, R11 ;  /* 0x0000000c0d0e7389 */ /* 0x00006400000c000b */
[----:B01----:R-:W-:Y:S01]  /*1e540*/  ENDCOLLECTIVE ;  /* 0x000000000000791b */ /* 0x003fe20003800000 */
.L_x_731:
[----:B------:R-:W-:Y:S05]  /*1e550*/  BRA `(.L_x_732) ;  /* 0xffffff7c00ac7947 */ /* 0x000fea000383ffff */
.L_x_543:
[----:B------:R-:W-:Y:S01]  /*1e560*/  BSSY B1, `(.L_x_733) ;  /* 0x0000008000017945 */ /* 0x000fe20003800000 */
[----:B------:R-:W-:Y:S02]  /*1e570*/  IMAD.MOV.U32 R13, RZ, RZ, R2 ;  /* 0x000000ffff0d7224 */ /* 0x000fe400078e0002 */
[----:B------:R-:W-:Y:S02]  /*1e580*/  IMAD.MOV.U32 R12, RZ, RZ, 0x1 ;  /* 0x00000001ff0c7424 */ /* 0x000fe400078e00ff */
[----:B----4-:R-:W-:Y:S02]  /*1e590*/  IMAD.MOV.U32 R11, RZ, RZ, 0x1c1f ;  /* 0x00001c1fff0b7424 */ /* 0x010fe400078e00ff */
[----:B------:R-:W-:-:S07]  /*1e5a0*/  IMAD.MOV.U32 R15, RZ, RZ, -0x1 ;  /* 0xffffffffff0f7424 */ /* 0x000fce00078e00ff */
[----:B0123--:R-:W-:Y:S05]  /*1e5b0*/  WARPSYNC.COLLECTIVE R15, `(.L_x_734) ;  /* 0x000000000f087348 */ /* 0x00ffea0003c00000 */
[----:B---3--:R3:W4:Y:S02]  /*1e5c0*/  SHFL.IDX P6, R14, R13, R12, R11 ;  /* 0x0000000c0d0e7389 */ /* 0x00872400000c000b */
[----:B01234-:R-:W-:Y:S01]  /*1e5d0*/  ENDCOLLECTIVE ;  /* 0x000000000000791b */ /* 0x01ffe20003800000 */
.L_x_734:
[----:B------:R-:W-:Y:S05]  /*1e5e0*/  BSYNC B1 ;  /* 0x0000000000017941 */ /* 0x000fea0003800000 */
.L_x_733:
[----:B------:R-:W-:Y:S02]  /*1e5f0*/  IMAD.MOV.U32 R13, RZ, RZ, R0 ;  /* 0x000000ffff0d7224 */ /* 0x000fe400078e0000 */
[----:B------:R-:W-:Y:S02]  /*1e600*/  IMAD.MOV.U32 R12, RZ, RZ, 0x1 ;  /* 0x00000001ff0c7424 */ /* 0x000fe400078e00ff */
[----:B------:R-:W-:Y:S02]  /*1e610*/  IMAD.MOV.U32 R11, RZ, RZ, 0x1c1f ;  /* 0x00001c1fff0b7424 */ /* 0x000fe400078e00ff */
[----:B------:R-:W-:Y:S02]  /*1e620*/  IMAD.MOV.U32 R15, RZ, RZ, -0x1 ;  /* 0xffffffffff0f7424 */ /* 0x000fe400078e00ff */
[----:B------:R-:W-:-:S07]  /*1e630*/  IMAD.MOV.U32 R3, RZ, RZ, R14 ;  /* 0x000000ffff037224 */ /* 0x000fce00078e000e */
[----:B------:R-:W-:Y:S05]  /*1e640*/  WARPSYNC.COLLECTIVE R15, `(.L_x_735) ;  /* 0x000000000f087348 */ /* 0x000fea0003c00000 */
[----:B------:R0:W1:Y:S02]  /*1e650*/  SHFL.IDX P6, R14, R13, R12, R11 ;  /* 0x0000000c0d0e7389 */ /* 0x00006400000c000b */
[----:B01----:R-:W-:Y:S01]  /*1e660*/  ENDCOLLECTIVE ;  /* 0x000000000000791b */ /* 0x003fe20003800000 */
.L_x_735:
[----:B------:R-:W-:Y:S05]  /*1e670*/  BRA `(.L_x_736) ;  /* 0xffffff7c00c07947 */ /* 0x000fea000383ffff */
.L_x_560:
        /* <DEDUP_REMOVED lines=11> */
.L_x_738:
[----:B------:R-:W-:Y:S05]  /*1e730*/  BSYNC B1 ;  /* 0x0000000000017941 */ /* 0x000fea0003800000 */
.L_x_737:
[----:B------:R-:W-:Y:S05]  /*1e740*/  BRA `(.L_x_739) ;  /* 0xffffff9000747947 */ /* 0x000fea000383ffff */
.L_x_562:
[----:B------:R-:W-:Y:S01]  /*1e750*/  BSSY B1, `(.L_x_740) ;  /* 0x0000006000017945 */ /* 0x000fe20003800000 */
[----:B------:R-:W-:-:S07]  /*1e760*/  IMAD.MOV.U32 R15, RZ, RZ, -0x1 ;  /* 0xffffffffff0f7424 */ /* 0x000fce00078e00ff */
[----:B0-----:R-:W-:Y:S05]  /*1e770*/  WARPSYNC.COLLECTIVE R15, `(.L_x_741) ;  /* 0x000000000f0c7348 */ /* 0x001fea0003c00000 */
[----:B------:R-:W-:Y:S02]  /*1e780*/  ELECT P6, UR62, PT ;  /* 0x00000000003e782f */ /* 0x000fe400038c0000 */
[----:B------:R-:W-:Y:S01]  /*1e790*/  MOV R14, UR62 ;  /* 0x0000003e000e7c02 */ /* 0x000fe20008000f00 */
[----:B0-----:R-:W-:Y:S10]  /*1e7a0*/  ENDCOLLECTIVE ;  /* 0x000000000000791b */ /* 0x001ff40003800000 */
.L_x_741:
[----:B------:R-:W-:Y:S05]  /*1e7b0*/  BSYNC B1 ;  /* 0x0000000000017941 */ /* 0x000fea0003800000 */
.L_x_740:
[----:B------:R-:W-:Y:S05]  /*1e7c0*/  BRA `(.L_x_561) ;  /* 0xffffff90006c7947 */ /* 0x000fea000383ffff */
.L_x_564:
[----:B0-----:R0:W1:Y:S02]  /*1e7d0*/  SYNCS.PHASECHK.TRANS64.TRYWAIT P0, [R22+URZ+0x31c20], R5 ;  /* 0x031c2005160075a7 */ /* 0x001064000800017f */
[----:B-1----:R-:W-:Y:S05]  /*1e7e0*/  @!P0 NANOSLEEP.SYNCS 0x989680 ;  /* 0x009896800000895d */ /* 0x002fea0003900000 */
[----:B------:R-:W1:Y:S02]  /*1e7f0*/  @!P0 SYNCS.PHASECHK.TRANS64 P0, [R22+URZ+0x31c20], R5 ;  /* 0x031c2005160085a7 */ /* 0x000e64000800007f */
[----:B-1----:R-:W-:Y:S05]  /*1e800*/  @!P0 BRA `(.L_x_564) ;  /* 0xfffffffc00f08947 */ /* 0x002fea000383ffff */
[----:B------:R-:W-:Y:S05]  /*1e810*/  BRA `(.L_x_742) ;  /* 0xffffff90007c7947 */ /* 0x000fea000383ffff */
.L_x_568:
[----:B-1----:R1:W2:Y:S02]  /*1e820*/  SYNCS.PHASECHK.TRANS64.TRYWAIT P0, [R8+URZ+0x31ca0], R10 ;  /* 0x031ca00a080075a7 */ /* 0x0022a4000800017f */
[----:B--2---:R-:W-:Y:S05]  /*1e830*/  @!P0 NANOSLEEP.SYNCS 0x989680 ;  /* 0x009896800000895d */ /* 0x004fea0003900000 */
[----:B------:R-:W2:Y:S02]  /*1e840*/  @!P0 SYNCS.PHASECHK.TRANS64 P0, [R8+URZ+0x31ca0], R10 ;  /* 0x031ca00a080085a7 */ /* 0x000ea4000800007f */
[----:B--2---:R-:W-:Y:S05]  /*1e850*/  @!P0 BRA `(.L_x_568) ;  /* 0xfffffffc00f08947 */ /* 0x004fea000383ffff */
[----:B------:R-:W-:Y:S05]  /*1e860*/  BRA `(.L_x_743) ;  /* 0xffffff9000987947 */ /* 0x000fea000383ffff */
.L_x_575:
[----:B0-----:R0:W2:Y:S02]  /*1e870*/  SYNCS.PHASECHK.TRANS64.TRYWAIT P0, [R8+URZ+0x31cc0], R10 ;  /* 0x031cc00a080075a7 */ /* 0x0010a4000800017f */
[----:B--2---:R-:W-:Y:S05]  /*1e880*/  @!P0 NANOSLEEP.SYNCS 0x989680 ;  /* 0x009896800000895d */ /* 0x004fea0003900000 */
[----:B------:R-:W2:Y:S02]  /*1e890*/  @!P0 SYNCS.PHASECHK.TRANS64 P0, [R8+URZ+0x31cc0], R10 ;  /* 0x031cc00a080085a7 */ /* 0x000ea4000800007f */
[----:B--2---:R-:W-:Y:S05]  /*1e8a0*/  @!P0 BRA `(.L_x_575) ;  /* 0xfffffffc00f08947 */ /* 0x004fea000383ffff */
[----:B------:R-:W-:Y:S05]  /*1e8b0*/  BRA `(.L_x_744) ;  /* 0xffffff9400947947 */ /* 0x000fea000383ffff */
.L_x_584:
[----:B0-----:R0:W1:Y:S02]  /*1e8c0*/  SYNCS.PHASECHK.TRANS64.TRYWAIT P1, [R8+URZ+0x31ca0], R7 ;  /* 0x031ca007080075a7 */ /* 0x001064000802017f */
[----:B-1----:R-:W-:Y:S05]  /*1e8d0*/  @!P1 NANOSLEEP.SYNCS 0x989680 ;  /* 0x009896800000995d */ /* 0x002fea0003900000 */
[----:B------:R-:W1:Y:S02]  /*1e8e0*/  @!P1 SYNCS.PHASECHK.TRANS64 P1, [R8+URZ+0x31ca0], R7 ;  /* 0x031ca007080095a7 */ /* 0x000e64000802007f */
[----:B-1----:R-:W-:Y:S05]  /*1e8f0*/  @!P1 BRA `(.L_x_584) ;  /* 0xfffffffc00f09947 */ /* 0x002fea000383ffff */
[----:B------:R-:W-:Y:S05]  /*1e900*/  BRA `(.L_x_745) ;  /* 0xffffff9800d47947 */ /* 0x000fea000383ffff */
.L_x_591:
[----:B-1----:R1:W2:Y:S02]  /*1e910*/  SYNCS.PHASECHK.TRANS64.TRYWAIT P1, [R8+URZ+0x31cc0], R7 ;  /* 0x031cc007080075a7 */ /* 0x0022a4000802017f */
[----:B--2---:R-:W-:Y:S05]  /*1e920*/  @!P1 NANOSLEEP.SYNCS 0x989680 ;  /* 0x009896800000995d */ /* 0x004fea0003900000 */
[----:B------:R-:W2:Y:S02]  /*1e930*/  @!P1 SYNCS.PHASECHK.TRANS64 P1, [R8+URZ+0x31cc0], R7 ;  /* 0x031cc007080095a7 */ /* 0x000ea4000802007f */
[----:B--2---:R-:W-:Y:S05]  /*1e940*/  @!P1 BRA `(.L_x_591) ;  /* 0xfffffffc00f09947 */ /* 0x004fea000383ffff */
[----:B------:R-:W-:Y:S05]  /*1e950*/  BRA `(.L_x_746) ;  /* 0xffffff9c00cc7947 */ /* 0x000fea000383ffff */
.L_x_606:
        /* <DEDUP_REMOVED lines=11> */
.L_x_748:
[----:B------:R-:W-:Y:S05]  /*1ea10*/  BSYNC B0 ;  /* 0x0000000000007941 */ /* 0x000fea0003800000 */
.L_x_747:
[----:B------:R-:W-:Y:S05]  /*1ea20*/  BRA `(.L_x_749) ;  /* 0xffffffa8005c7947 */ /* 0x000fea000383ffff */
.L_x_608:
[----:B------:R-:W-:Y:S01]  /*1ea30*/  BSSY B0, `(.L_x_750) ;  /* 0x0000006000007945 */ /* 0x000fe20003800000 */
[----:B------:R-:W-:-:S07]  /*1ea40*/  IMAD.MOV.U32 R15, RZ, RZ, -0x1 ;  /* 0xffffffffff0f7424 */ /* 0x000fce00078e00ff */
[----:B01-3--:R-:W-:Y:S05]  /*1ea50*/  WARPSYNC.COLLECTIVE R15, `(.L_x_751) ;  /* 0x000000000f0c7348 */ /* 0x00bfea0003c00000 */
[----:B------:R-:W-:Y:S02]  /*1ea60*/  ELECT P6, UR62, PT ;  /* 0x00000000003e782f */ /* 0x000fe400038c0000 */
[----:B------:R-:W-:Y:S01]  /*1ea70*/  MOV R14, UR62 ;  /* 0x0000003e000e7c02 */ /* 0x000fe20008000f00 */
[----:B01-3--:R-:W-:Y:S10]  /*1ea80*/  ENDCOLLECTIVE ;  /* 0x000000000000791b */ /* 0x00bff40003800000 */
.L_x_751:
[----:B------:R-:W-:Y:S05]  /*1ea90*/  BSYNC B0 ;  /* 0x0000000000007941 */ /* 0x000fea0003800000 */
.L_x_750:
[----:B------:R-:W-:Y:S05]  /*1eaa0*/  BRA `(.L_x_752) ;  /* 0xffffffa800647947 */ /* 0x000fea000383ffff */
.L_x_610:
[----:B-1----:R1:W2:Y:S02]  /*1eab0*/  SYNCS.PHASECHK.TRANS64.TRYWAIT P0, [R0+URZ+0x31c40], R2 ;  /* 0x031c4002000075a7 */ /* 0x0022a4000800017f */
[----:B--2---:R-:W-:Y:S05]  /*1eac0*/  @!P0 NANOSLEEP.SYNCS 0x989680 ;  /* 0x009896800000895d */ /* 0x004fea0003900000 */
[----:B------:R-:W2:Y:S02]  /*1ead0*/  @!P0 SYNCS.PHASECHK.TRANS64 P0, [R0+URZ+0x31c40], R2 ;  /* 0x031c4002000085a7 */ /* 0x000ea4000800007f */
[----:B--2---:R-:W-:Y:S05]  /*1eae0*/  @!P0 BRA `(.L_x_610) ;  /* 0xfffffffc00f08947 */ /* 0x004fea000383ffff */
[----:B------:R-:W-:Y:S05]  /*1eaf0*/  BRA `(.L_x_753) ;  /* 0xffffffa800bc7947 */ /* 0x000fea000383ffff */
.L_x_614:
        /* <DEDUP_REMOVED lines=12> */
.L_x_754:
[----:B------:R-:W-:Y:S02]  /*1ebc0*/  IMAD.MOV.U32 R13, RZ, RZ, R4 ;  /* 0x000000ffff0d7224 */ /* 0x000fe400078e0004 */
[----:B------:R-:W-:-:S07]  /*1ebd0*/  IMAD.MOV.U32 R2, RZ, RZ, R14 ;  /* 0x000000ffff027224 */ /* 0x000fce00078e000e */
[----:B------:R-:W-:Y:S05]  /*1ebe0*/  WARPSYNC.COLLECTIVE R15, `(.L_x_755) ;  /* 0x000000000f087348 */ /* 0x000fea0003c00000 */
[----:B------:R0:W1:Y:S02]  /*1ebf0*/  SHFL.IDX P6, R14, R13, R12, R11 ;  /* 0x0000000c0d0e7389 */ /* 0x00006400000c000b */
[----:B01----:R-:W-:Y:S01]  /*1ec00*/  ENDCOLLECTIVE ;  /* 0x000000000000791b */ /* 0x003fe20003800000 */
.L_x_755:
[----:B------:R-:W-:Y:S02]  /*1ec10*/  IMAD.MOV.U32 R13, RZ, RZ, R0 ;  /* 0x000000ffff0d7224 */ /* 0x000fe400078e0000 */
[----:B------:R-:W-:Y:S02]  /*1ec20*/  IMAD.MOV.U32 R12, RZ, RZ, 0x1 ;  /* 0x00000001ff0c7424 */ /* 0x000fe400078e00ff */
[----:B------:R-:W-:-:S07]  /*1ec30*/  IMAD.MOV.U32 R3, RZ, RZ, R14 ;  /* 0x000000ffff037224 */ /* 0x000fce00078e000e */
[----:B------:R-:W-:Y:S05]  /*1ec40*/  WARPSYNC.COLLECTIVE R15, `(.L_x_756) ;  /* 0x000000000f087348 */ /* 0x000fea0003c00000 */
[----:B------:R0:W1:Y:S02]  /*1ec50*/  SHFL.IDX P6, R14, R13, R12, R11 ;  /* 0x0000000c0d0e7389 */ /* 0x00006400000c000b */
[----:B01----:R-:W-:Y:S01]  /*1ec60*/  ENDCOLLECTIVE ;  /* 0x000000000000791b */ /* 0x003fe20003800000 */
.L_x_756:
        /* <DEDUP_REMOVED lines=17> */
.L_x_757:
[----:B------:R-:W-:Y:S02]  /*1ed80*/  IMAD.MOV.U32 R13, RZ, RZ, R0 ;  /* 0x000000ffff0d7224 */ /* 0x000fe400078e0000 */
[----:B------:R-:W-:Y:S02]  /*1ed90*/  IMAD.MOV.U32 R12, RZ, RZ, 0x2 ;  /* 0x00000002ff0c7424 */ /* 0x000fe400078e00ff */
[----:B------:R-:W-:-:S07]  /*1eda0*/  IMAD.MOV.U32 R3, RZ, RZ, R14 ;  /* 0x000000ffff037224 */ /* 0x000fce00078e000e */
[----:B------:R-:W-:Y:S05]  /*1edb0*/  WARPSYNC.COLLECTIVE R15, `(.L_x_758) ;  /* 0x000000000f087348 */ /* 0x000fea0003c00000 */
[----:B------:R0:W1:Y:S02]  /*1edc0*/  SHFL.IDX P6, R14, R13, R12, R11 ;  /* 0x0000000c0d0e7389 */ /* 0x00006400000c000b */
[----:B01----:R-:W-:Y:S01]  /*1edd0*/  ENDCOLLECTIVE ;  /* 0x000000000000791b */ /* 0x003fe20003800000 */
.L_x_758:
        /* <DEDUP_REMOVED lines=18> */
.L_x_759:
[----:B------:R-:W-:Y:S02]  /*1ef00*/  IMAD.MOV.U32 R13, RZ, RZ, R0 ;  /* 0x000000ffff0d7224 */ /* 0x000fe400078e0000 */
[----:B------:R-:W-:Y:S02]  /*1ef10*/  IMAD.MOV.U32 R12, RZ, RZ, 0x3 ;  /* 0x00000003ff0c7424 */ /* 0x000fe400078e00ff */
[----:B------:R-:W-:-:S07]  /*1ef20*/  IMAD.MOV.U32 R3, RZ, RZ, R14 ;  /* 0x000000ffff037224 */ /* 0x000fce00078e000e */
[----:B------:R-:W-:Y:S05]  /*1ef30*/  WARPSYNC.COLLECTIVE R15, `(.L_x_760) ;  /* 0x000000000f087348 */ /* 0x000fea0003c00000 */
[----:B------:R0:W1:Y:S02]  /*1ef40*/  SHFL.IDX P6, R14, R13, R12, R11 ;  /* 0x0000000c0d0e7389 */ /* 0x00006400000c000b */
[----:B01----:R-:W-:Y:S01]  /*1ef50*/  ENDCOLLECTIVE ;  /* 0x000000000000791b */ /* 0x003fe20003800000 */
.L_x_760:
[----:B------:R-:W-:-:S05]  /*1ef60*/  @!P3 LEA R3, P4, R20, R3, 0x1 ;  /* 0x000000031403b211 */ /* 0x000fca00078808ff */
[----:B------:R-:W-:-:S05]  /*1ef70*/  @!P3 IMAD.X R2, RZ, RZ, R2, P4 ;  /* 0x000000ffff02b224 */ /* 0x000fca00020e0602 */
[----:B------:R-:W-:Y:S01]  /*1ef80*/  @!P3 LOP3.LUT R3, R3, R2, RZ, 0x3c, !PT ;  /* 0x000000020303b212 */ /* 0x000fe200078e3cff */
[----:B------:R-:W-:-:S03]  /*1ef90*/  IMAD.MOV.U32 R13, RZ, RZ, R4 ;  /* 0x000000ffff0d7224 */ /* 0x000fc600078e0004 */
[----:B------:R-:W-:-:S04]  /*1efa0*/  @!P3 LOP3.LUT R2, R3, R2, RZ, 0x3c, !PT ;  /* 0x000000020302b212 */ /* 0x000fc800078e3cff */
[----:B------:R-:W-:Y:S01]  /*1efb0*/  @!P3 LOP3.LUT R3, R3, R2, RZ, 0x3c, !PT ;  /* 0x000000020303b212 */ /* 0x000fe200078e3cff */
[----:B------:R-:W-:-:S07]  /*1efc0*/  IMAD.MOV.U32 R0, RZ, RZ, R14 ;  /* 0x000000ffff007224 */ /* 0x000fce00078e000e */
[----:B------:R-:W-:Y:S05]  /*1efd0*/  WARPSYNC.COLLECTIVE R15, `(.L_x_761) ;  /* 0x000000000f087348 */ /* 0x000fea0003c00000 */
[----:B------:R0:W1:Y:S02]  /*1efe0*/  SHFL.IDX P6, R14, R13, R12, R11 ;  /* 0x0000000c0d0e7389 */ /* 0x00006400000c000b */
[----:B01----:R-:W-:Y:S01]  /*1eff0*/  ENDCOLLECTIVE ;  /* 0x000000000000791b */ /* 0x003fe20003800000 */
.L_x_761:
[----:B------:R-:W-:Y:S01]  /*1f000*/  @!PT LDS RZ, [RZ] ;  /* 0x00000000fffff984 */ /* 0x000fe20000000800 */
[----:B------:R-:W-:Y:S01]  /*1f010*/  @!PT LDS RZ, [RZ] ;  /* 0x00000000fffff984 */ /* 0x000fe20000000800 */
[----:B------:R-:W-:Y:S01]  /*1f020*/  @!PT LDS RZ, [RZ] ;  /* 0x00000000fffff984 */ /* 0x000fe20000000800 */
[----:B------:R-:W-:Y:S04]  /*1f030*/  @!P3 LDGSTS.E.BYPASS.LTC128B.128 [R9+0xea00], desc[UR60][R2.64], !P2 ;  /* 0x0ea000000209bfae */ /* 0x000fe8000d101d7c */
[----:B------:R-:W-:Y:S04]  /*1f040*/  @!P3 LDGSTS.E.BYPASS.LTC128B.128 [R9+0x11a00], desc[UR60][R2.64+0x40], !P1 ;  /* 0x11a000400209bfae */ /* 0x000fe8000c901d7c */
[----:B------:R0:W-:Y:S01]  /*1f050*/  @!P3 LDGSTS.E.BYPASS.LTC128B.128 [R9+0x14a00], desc[UR60][R2.64+0x80], !P0 ;  /* 0x14a000800209bfae */ /* 0x0001e2000c101d7c */
[----:B------:R-:W-:Y:S02]  /*1f060*/  IMAD.MOV.U32 R13, RZ, RZ, R6 ;  /* 0x000000ffff0d7224 */ /* 0x000fe400078e0006 */
[----:B------:R-:W-:-:S02]  /*1f070*/  IMAD.MOV.U32 R12, RZ, RZ, RZ ;  /* 0x000000ffff0c7224 */ /* 0x000fc400078e00ff */
[----:B0-----:R-:W-:Y:S02]  /*1f080*/  IMAD.MOV.U32 R2, RZ, RZ, R14 ;  /* 0x000000ffff027224 */ /* 0x001fe400078e000e */
[----:B------:R-:W-:-:S07]  /*1f090*/  VIADD R3, R17, 0x60 ;  /* 0x0000006011037836 */ /* 0x000fce0000000000 */
[----:B------:R-:W-:Y:S05]  /*1f0a0*/  WARPSYNC.COLLECTIVE R15, `(.L_x_762) ;  /* 0x000000000f087348 */ /* 0x000fea0003c00000 */
[----:B------:R0:W1:Y:S02]  /*1f0b0*/  SHFL.IDX P6, R14, R13, R12, R11 ;  /* 0x0000000c0d0e7389 */ /* 0x00006400000c000b */
[----:B01----:R-:W-:Y:S01]  /*1f0c0*/  ENDCOLLECTIVE ;  /* 0x000000000000791b */ /* 0x003fe20003800000 */
.L_x_762:
[----:B------:R-:W-:Y:S01]  /*1f0d0*/  ISETP.GE.AND P3, PT, R3, R5, PT ;  /* 0x000000050300720c */ /* 0x000fe20003f66270 */
[----:B------:R-:W-:-:S12]  /*1f0e0*/  IMAD.MOV.U32 R13, RZ, RZ, R7 ;  /* 0x000000ffff0d7224 */ /* 0x000fd800078e0007 */
[----:B------:R-:W-:-:S05]  /*1f0f0*/  @!P3 LEA R2, P5, R20, R2, 0x1 ;  /* 0x000000021402b211 */ /* 0x000fca00078a08ff */
[----:B------:R-:W-:Y:S02]  /*1f100*/  @!P3 IMAD.X R3, RZ, RZ, R0, P5 ;  /* 0x000000ffff03b224 */ /* 0x000fe400028e0600 */
[----:B------:R-:W-:-:S07]  /*1f110*/  IMAD.MOV.U32 R0, RZ, RZ, R14 ;  /* 0x000000ffff007224 */ /* 0x000fce00078e000e */
[----:B------:R-:W-:Y:S05]  /*1f120*/  WARPSYNC.COLLECTIVE R15, `(.L_x_763) ;  /* 0x000000000f087348 */ /* 0x000fea0003c00000 */
[----:B------:R0:W1:Y:S02]  /*1f130*/  SHFL.IDX P6, R14, R13, R12, R11 ;  /* 0x0000000c0d0e7389 */ /* 0x00006400000c000b */
[----:B01----:R-:W-:Y:S01]  /*1f140*/  ENDCOLLECTIVE ;  /* 0x000000000000791b */ /* 0x003fe20003800000 */
.L_x_763:
[----:B------:R-:W-:Y:S01]  /*1f150*/  @!PT LDS RZ, [RZ] ;  /* 0x00000000fffff984 */ /* 0x000fe20000000800 */
[----:B------:R-:W-:Y:S01]  /*1f160*/  @!PT LDS RZ, [RZ] ;  /* 0x00000000fffff984 */ /* 0x000fe20000000800 */
[----:B------:R-:W-:Y:S01]  /*1f170*/  @!PT LDS RZ, [RZ] ;  /* 0x00000000fffff984 */ /* 0x000fe20000000800 */
[----:B------:R0:W-:Y:S04]  /*1f180*/  @!P3 LDGSTS.E.BYPASS.LTC128B.128 [R9+0xf200], desc[UR60][R2.64], !P2 ;  /* 0x0f2000000209bfae */ /* 0x0001e8000d101d7c */
[----:B------:R0:W-:Y:S04]  /*1f190*/  @!P3 LDGSTS.E.BYPASS.LTC128B.128 [R9+0x12200], desc[UR60][R2.64+0x40], !P1 ;  /* 0x122000400209bfae */ /* 0x0001e8000c901d7c */
[----:B------:R0:W-:Y:S01]  /*1f1a0*/  @!P3 LDGSTS.E.BYPASS.LTC128B.128 [R9+0x15200], desc[UR60][R2.64+0x80], !P0 ;  /* 0x152000800209bfae */ /* 0x0001e2000c101d7c */
[----:B------:R-:W-:Y:S02]  /*1f1b0*/  IMAD.MOV.U32 R13, RZ, RZ, R6 ;  /* 0x000000ffff0d7224 */ /* 0x000fe400078e0006 */
[----:B------:R-:W-:-:S02]  /*1f1c0*/  IMAD.MOV.U32 R12, RZ, RZ, 0x1 ;  /* 0x00000001ff0c7424 */ /* 0x000fc400078e00ff */
[----:B------:R-:W-:-:S07]  /*1f1d0*/  IMAD.MOV.U32 R4, RZ, RZ, R14 ;  /* 0x000000ffff047224 */ /* 0x000fce00078e000e */
[----:B0-----:R-:W-:Y:S05]  /*1f1e0*/  WARPSYNC.COLLECTIVE R15, `(.L_x_764) ;  /* 0x000000000f087348 */ /* 0x001fea0003c00000 */
[----:B------:R1:W2:Y:S02]  /*1f1f0*/  SHFL.IDX P6, R14, R13, R12, R11 ;  /* 0x0000000c0d0e7389 */ /* 0x0002a400000c000b */
[----:B012---:R-:W-:Y:S01]  /*1f200*/  ENDCOLLECTIVE ;  /* 0x000000000000791b */ /* 0x007fe20003800000 */
.L_x_764:
[----:B------:R-:W-:-:S05]  /*1f210*/  VIADD R2, R17, 0x80 ;  /* 0x0000008011027836 */ /* 0x000fca0000000000 */
[----:B------:R-:W-:Y:S01]  /*1f220*/  ISETP.GE.AND P3, PT, R2, R5, PT ;  /* 0x000000050200720c */ /* 0x000fe20003f66270 */
[----:B------:R-:W-:-:S12]  /*1f230*/  IMAD.MOV.U32 R13, RZ, RZ, R7 ;  /* 0x000000ffff0d7224 */ /* 0x000fd800078e0007 */
[----:B------:R-:W-:Y:S01]  /*1f240*/  @!P3 LEA R4, P5, R20, R4, 0x1 ;  /* 0x000000041404b211 */ /* 0x000fe200078a08ff */
[----:B------:R-:W-:-:S12]  /*1f250*/  IMAD.MOV.U32 R6, RZ, RZ, R14 ;  /* 0x000000ffff067224 */ /* 0x000fd800078e000e */
[----:B------:R-:W-:Y:S05]  /*1f260*/  WARPSYNC.COLLECTIVE R15, `(.L_x_765) ;  /* 0x000000000f087348 */ /* 0x000fea0003c00000 */
[----:B------:R0:W1:Y:S02]  /*1f270*/  SHFL.IDX P6, R14, R13, R12, R11 ;  /* 0x0000000c0d0e7389 */ /* 0x00006400000c000b */
[----:B01----:R-:W-:Y:S01]  /*1f280*/  ENDCOLLECTIVE ;  /* 0x000000000000791b */ /* 0x003fe20003800000 */
.L_x_765:
[----:B------:R-:W-:Y:S02]  /*1f290*/  @!P3 IMAD.X R0, RZ, RZ, R0, P5 ;  /* 0x000000ffff00b224 */ /* 0x000fe400028e0600 */
[----:B------:R-:W-:Y:S02]  /*1f2a0*/  @!P3 IMAD.MOV.U32 R2, RZ, RZ, R4 ;  /* 0x000000ffff02b224 */ /* 0x000fe400078e0004 */
[----:B------:R-:W-:-:S05]  /*1f2b0*/  @!P3 IMAD.MOV.U32 R3, RZ, RZ, R0 ;  /* 0x000000ffff03b224 */ /* 0x000fca00078e0000 */
[----:B------:R-:W-:Y:S01]  /*1f2c0*/  @!PT LDS RZ, [RZ] ;  /* 0x00000000fffff984 */ /* 0x000fe20000000800 */
[----:B------:R-:W-:Y:S01]  /*1f2d0*/  @!PT LDS RZ, [RZ] ;  /* 0x00000000fffff984 */ /* 0x000fe20000000800 */
[----:B------:R-:W-:Y:S01]  /*1f2e0*/  @!PT LDS RZ, [RZ] ;  /* 0x00000000fffff984 */ /* 0x000fe20000000800 */
[----:B------:R-:W-:Y:S04]  /*1f2f0*/  @!P3 LDGSTS.E.BYPASS.LTC128B.128 [R9+0xfa00], desc[UR60][R2.64], !P2 ;  /* 0x0fa000000209bfae */ /* 0x000fe8000d101d7c */
[----:B------:R-:W-:Y:S04]  /*1f300*/  @!P3 LDGSTS.E.BYPASS.LTC128B.128 [R9+0x12a00], desc[UR60][R2.64+0x40], !P1 ;  /* 0x12a000400209bfae */ /* 0x000fe8000c901d7c */
[----:B------:R0:W-:Y:S02]  /*1f310*/  @!P3 LDGSTS.E.BYPASS.LTC128B.128 [R9+0x15a00], desc[UR60][R2.64+0x80], !P0 ;  /* 0x15a000800209bfae */ /* 0x0001e4000c101d7c */
[----:B0-----:R-:W-:Y:S01]  /*1f320*/  IMAD.MOV.U32 R2, RZ, RZ, R14 ;  /* 0x000000ffff027224 */ /* 0x001fe200078e000e */
[----:B------:R-:W-:Y:S06]  /*1f330*/  BRA `(.L_x_766) ;  /* 0xffffffb0004c7947 */ /* 0x000fec000383ffff */
.L_x_617:
[----:B-1----:R1:W2:Y:S02]  /*1f340*/  SYNCS.PHASECHK.TRANS64.TRYWAIT P0, [R22+URZ+0x31c20], R0 ;  /* 0x031c2000160075a7 */ /* 0x0022a4000800017f */
[----:B--2---:R-:W-:Y:S05]  /*1f350*/  @!P0 NANOSLEEP.SYNCS 0x989680 ;  /* 0x009896800000895d */ /* 0x004fea0003900000 */
[----:B------:R-:W2:Y:S02]  /*1f360*/  @!P0 SYNCS.PHASECHK.TRANS64 P0, [R22+URZ+0x31c20], R0 ;  /* 0x031c2000160085a7 */ /* 0x000ea4000800007f */
[----:B--2---:R-:W-:Y:S05]  /*1f370*/  @!P0 BRA `(.L_x_617) ;  /* 0xfffffffc00f08947 */ /* 0x004fea000383ffff */
[----:B------:R-:W-:Y:S05]  /*1f380*/  BRA `(.L_x_767) ;  /* 0xffffffb000b47947 */ /* 0x000fea000383ffff */
.L_x_626:
[----:B-1----:R1:W2:Y:S02]  /*1f390*/  SYNCS.PHASECHK.TRANS64.TRYWAIT P0, [R3+URZ+0x31c40], R2 ;  /* 0x031c4002030075a7 */ /* 0x0022a4000800017f */
[----:B--2---:R-:W-:Y:S05]  /*1f3a0*/  @!P0 NANOSLEEP.SYNCS 0x989680 ;  /* 0x009896800000895d */ /* 0x004fea0003900000 */
[----:B------:R-:W2:Y:S02]  /*1f3b0*/  @!P0 SYNCS.PHASECHK.TRANS64 P0, [R3+URZ+0x31c40], R2 ;  /* 0x031c4002030085a7 */ /* 0x000ea4000800007f */
[----:B--2---:R-:W-:Y:S05]  /*1f3c0*/  @!P0 BRA `(.L_x_626) ;  /* 0xfffffffc00f08947 */ /* 0x004fea000383ffff */
[----:B------:R-:W-:Y:S05]  /*1f3d0*/  BRA `(.L_x_768) ;  /* 0xffffffb400707947 */ /* 0x000fea000383ffff */
.L_x_633:
[----:B0-----:R0:W1:Y:S02]  /*1f3e0*/  SYNCS.PHASECHK.TRANS64.TRYWAIT P0, [R3+URZ+0x60], R2 ;  /* 0x00006002030075a7 */ /* 0x001064000800017f */
[----:B-1----:R-:W-:Y:S05]  /*1f3f0*/  @!P0 NANOSLEEP.SYNCS 0x989680 ;  /* 0x009896800000895d */ /* 0x002fea0003900000 */
[----:B------:R-:W1:Y:S02]  /*1f400*/  @!P0 SYNCS.PHASECHK.TRANS64 P0, [R3+URZ+0x60], R2 ;  /* 0x00006002030085a7 */ /* 0x000e64000800007f */
[----:B-1----:R-:W-:Y:S05]  /*1f410*/  @!P0 BRA `(.L_x_633) ;  /* 0xfffffffc00f08947 */ /* 0x002fea000383ffff */
[----:B------:R-:W-:Y:S05]  /*1f420*/  BRA `(.L_x_769) ;  /* 0xffffffb8007c7947 */ /* 0x000fea000383ffff */
.L_x_643:
[----:B-1----:R1:W2:Y:S02]  /*1f430*/  SYNCS.PHASECHK.TRANS64.TRYWAIT P0, [R3+URZ+0x31c40], R2 ;  /* 0x031c4002030075a7 */ /* 0x0022a4000800017f */
[----:B--2---:R-:W-:Y:S05]  /*1f440*/  @!P0 NANOSLEEP.SYNCS 0x989680 ;  /* 0x009896800000895d */ /* 0x004fea0003900000 */
[----:B------:R-:W2:Y:S02]  /*1f450*/  @!P0 SYNCS.PHASECHK.TRANS64 P0, [R3+URZ+0x31c40], R2 ;  /* 0x031c4002030085a7 */ /* 0x000ea4000800007f */
[----:B--2---:R-:W-:Y:S05]  /*1f460*/  @!P0 BRA `(.L_x_643) ;  /* 0xfffffffc00f08947 */ /* 0x004fea000383ffff */
[----:B------:R-:W-:Y:S05]  /*1f470*/  BRA `(.L_x_770) ;  /* 0xffffffc000387947 */ /* 0x000fea000383ffff */
.L_x_650:
[----:B0-----:R0:W1:Y:S02]  /*1f480*/  SYNCS.PHASECHK.TRANS64.TRYWAIT P0, [R12+URZ+0x60], R26 ;  /* 0x0000601a0c0075a7 */ /* 0x001064000800017f */
[----:B-1----:R-:W-:Y:S05]  /*1f490*/  @!P0 NANOSLEEP.SYNCS 0x989680 ;  /* 0x009896800000895d */ /* 0x002fea0003900000 */
[----:B------:R-:W1:Y:S02]  /*1f4a0*/  @!P0 SYNCS.PHASECHK.TRANS64 P0, [R12+URZ+0x60], R26 ;  /* 0x0000601a0c0085a7 */ /* 0x000e64000800007f */
[----:B-1----:R-:W-:Y:S05]  /*1f4b0*/  @!P0 BRA `(.L_x_650) ;  /* 0xfffffffc00f08947 */ /* 0x002fea000383ffff */
[----:B------:R-:W-:Y:S05]  /*1f4c0*/  BRA `(.L_x_771) ;  /* 0xffffffc400447947 */ /* 0x000fea000383ffff */
.L_x_660:
[----:B-1----:R1:W2:Y:S02]  /*1f4d0*/  SYNCS.PHASECHK.TRANS64.TRYWAIT P0, [R2+URZ+0x31c40], R3 ;  /* 0x031c4003020075a7 */ /* 0x0022a4000800017f */
[----:B--2---:R-:W-:Y:S05]  /*1f4e0*/  @!P0 NANOSLEEP.SYNCS 0x989680 ;  /* 0x009896800000895d */ /* 0x004fea0003900000 */
[----:B------:R-:W2:Y:S02]  /*1f4f0*/  @!P0 SYNCS.PHASECHK.TRANS64 P0, [R2+URZ+0x31c40], R3 ;  /* 0x031c4003020085a7 */ /* 0x000ea4000800007f */
[----:B--2---:R-:W-:Y:S05]  /*1f500*/  @!P0 BRA `(.L_x_660) ;  /* 0xfffffffc00f08947 */ /* 0x004fea000383ffff */
[----:B------:R-:W-:Y:S05]  /*1f510*/  BRA `(.L_x_772) ;  /* 0xffffffc800cc7947 */ /* 0x000fea000383ffff */
.L_x_667:
[----:B0-----:R0:W1:Y:S02]  /*1f520*/  SYNCS.PHASECHK.TRANS64.TRYWAIT P0, [R7+URZ+0x60], R2 ;  /* 0x00006002070075a7 */ /* 0x001064000800017f */
[----:B-1----:R-:W-:Y:S05]  /*1f530*/  @!P0 NANOSLEEP.SYNCS 0x989680 ;  /* 0x009896800000895d */ /* 0x002fea0003900000 */
[----:B------:R-:W1:Y:S02]  /*1f540*/  @!P0 SYNCS.PHASECHK.TRANS64 P0, [R7+URZ+0x60], R2 ;  /* 0x00006002070085a7 */ /* 0x000e64000800007f */
[----:B-1----:R-:W-:Y:S05]  /*1f550*/  @!P0 BRA `(.L_x_667) ;  /* 0xfffffffc00f08947 */ /* 0x002fea000383ffff */
[----:B------:R-:W-:Y:S05]  /*1f560*/  BRA `(.L_x_773) ;  /* 0xffffffcc00dc7947 */ /* 0x000fea000383ffff */
.L_x_679:
[----:B-1----:R1:W2:Y:S02]  /*1f570*/  SYNCS.PHASECHK.TRANS64.TRYWAIT P0, [R3+URZ+0x31c60], R0 ;  /* 0x031c6000030075a7 */ /* 0x0022a4000800017f */
[----:B--2---:R-:W-:Y:S05]  /*1f580*/  @!P0 NANOSLEEP.SYNCS 0x989680 ;  /* 0x009896800000895d */ /* 0x004fea0003900000 */
[----:B------:R-:W2:Y:S02]  /*1f590*/  @!P0 SYNCS.PHASECHK.TRANS64 P0, [R3+URZ+0x31c60], R0 ;  /* 0x031c6000030085a7 */ /* 0x000ea4000800007f */
[----:B--2---:R-:W-:Y:S05]  /*1f5a0*/  @!P0 BRA `(.L_x_679) ;  /* 0xfffffffc00f08947 */ /* 0x004fea000383ffff */
[----:B------:R-:W-:Y:S05]  /*1f5b0*/  BRA `(.L_x_774) ;  /* 0xffffffd400507947 */ /* 0x000fea000383ffff */
.L_x_687:
[----:B------:R-:W-:Y:S01]  /*1f5c0*/  BSSY B0, `(.L_x_775) ;  /* 0x0000008000007945 */ /* 0x000fe20003800000 */
[----:B------:R-:W-:Y:S02]  /*1f5d0*/  IMAD.MOV.U32 R13, RZ, RZ, R16 ;  /* 0x000000ffff0d7224 */ /* 0x000fe400078e0010 */
[----:B------:R-:W-:Y:S02]  /*1f5e0*/  IMAD.MOV.U32 R12, RZ, RZ, RZ ;  /* 0x000000ffff0c7224 */ /* 0x000fe400078e00ff */
[----:B------:R-:W-:Y:S02]  /*1f5f0*/  IMAD.MOV.U32 R11, RZ, RZ, 0x1f ;  /* 0x0000001fff0b7424 */ /* 0x000fe400078e00ff */
[----:B------:R-:W-:-:S07]  /*1f600*/  IMAD.MOV.U32 R15, RZ, RZ, -0x1 ;  /* 0xffffffffff0f7424 */ /* 0x000fce00078e00ff */
[----:B01----:R-:W-:Y:S05]  /*1f610*/  WARPSYNC.COLLECTIVE R15, `(.L_x_776) ;  /* 0x000000000f087348 */ /* 0x003fea0003c00000 */
[----:B------:R2:W3:Y:S02]  /*1f620*/  SHFL.IDX P6, R14, R13, R12, R11 ;  /* 0x0000000c0d0e7389 */ /* 0x0004e400000c000b */
[----:B0123--:R-:W-:Y:S01]  /*1f630*/  ENDCOLLECTIVE ;  /* 0x000000000000791b */ /* 0x00ffe20003800000 */
.L_x_776:
[----:B------:R-:W-:Y:S05]  /*1f640*/  BSYNC B0 ;  /* 0x0000000000007941 */ /* 0x000fea0003800000 */
.L_x_775:
        /* <DEDUP_REMOVED lines=9> */
.L_x_777:
        /* <DEDUP_REMOVED lines=18> */
.L_x_778:
[----:B------:R-:W-:Y:S01]  /*1f800*/  IMAD.MOV.U32 R12, RZ, RZ, 0x2 ;  /* 0x00000002ff0c7424 */ /* 0x000fe200078e00ff */
[----:B------:R-:W-:-:S05]  /*1f810*/  SEL R5, R14, RZ, P1 ;  /* 0x000000ff0e057207 */ /* 0x000fca0000800000 */
[----:B------:R-:W-:-:S04]  /*1f820*/  IMAD.IADD R5, R2, 0x1, R5 ;  /* 0x0000000102057824 */ /* 0x000fc800078e0205 */
[----:B------:R-:W-:-:S07]  /*1f830*/  IMAD.MOV.U32 R13, RZ, RZ, R5 ;  /* 0x000000ffff0d7224 */ /* 0x000fce00078e0005 */
[----:B------:R-:W-:Y:S05]  /*1f840*/  WARPSYNC.COLLECTIVE R15, `(.L_x_779) ;  /* 0x000000000f087348 */ /* 0x000fea0003c00000 */
[----:B------:R0:W1:Y:S02]  /*1f850*/  SHFL.UP P6, R14, R13, R12, R11 ;  /* 0x0400000c0d0e7389 */ /* 0x00006400000c000b */
[----:B01----:R-:W-:Y:S01]  /*1f860*/  ENDCOLLECTIVE ;  /* 0x000000000000791b */ /* 0x003fe20003800000 */
.L_x_779:
[----:B------:R-:W-:Y:S01]  /*1f870*/  IMAD.MOV.U32 R12, RZ, RZ, 0x4 ;  /* 0x00000004ff0c7424 */ /* 0x000fe200078e00ff */
[----:B------:R-:W-:-:S05]  /*1f880*/  SEL R6, R14, RZ, P2 ;  /* 0x000000ff0e067207 */ /* 0x000fca0001000000 */
[----:B------:R-:W-:-:S04]  /*1f890*/  IMAD.IADD R6, R5, 0x1, R6 ;  /* 0x0000000105067824 */ /* 0x000fc800078e0206 */
[----:B------:R-:W-:-:S07]  /*1f8a0*/  IMAD.MOV.U32 R13, RZ, RZ, R6 ;  /* 0x000000ffff0d7224 */ /* 0x000fce00078e0006 */
[----:B------:R-:W-:Y:S05]  /*1f8b0*/  WARPSYNC.COLLECTIVE R15, `(.L_x_780) ;  /* 0x000000000f087348 */ /* 0x000fea0003c00000 */
[----:B------:R0:W1:Y:S02]  /*1f8c0*/  SHFL.UP P6, R14, R13, R12, R11 ;  /* 0x0400000c0d0e7389 */ /* 0x00006400000c000b */
[----:B01----:R-:W-:Y:S01]  /*1f8d0*/  ENDCOLLECTIVE ;  /* 0x000000000000791b */ /* 0x003fe20003800000 */
.L_x_780:
[----:B------:R-:W-:Y:S01]  /*1f8e0*/  IMAD.MOV.U32 R12, RZ, RZ, 0x8 ;  /* 0x00000008ff0c7424 */ /* 0x000fe200078e00ff */
[----:B------:R-:W-:-:S05]  /*1f8f0*/  SEL R7, R14, RZ, P3 ;  /* 0x000000ff0e077207 */ /* 0x000fca0001800000 */
[----:B------:R-:W-:-:S04]  /*1f900*/  IMAD.IADD R7, R6, 0x1, R7 ;  /* 0x0000000106077824 */ /* 0x000fc800078e0207 */
[----:B------:R-:W-:-:S07]  /*1f910*/  IMAD.MOV.U32 R13, RZ, RZ, R7 ;  /* 0x000000ffff0d7224 */ /* 0x000fce00078e0007 */
[----:B------:R-:W-:Y:S05]  /*1f920*/  WARPSYNC.COLLECTIVE R15, `(.L_x_781) ;  /* 0x000000000f087348 */ /* 0x000fea0003c00000 */
[----:B------:R0:W1:Y:S02]  /*1f930*/  SHFL.UP P6, R14, R13, R12, R11 ;  /* 0x0400000c0d0e7389 */ /* 0x00006400000c000b */
[----:B01----:R-:W-:Y:S01]  /*1f940*/  ENDCOLLECTIVE ;  /* 0x000000000000791b */ /* 0x003fe20003800000 */
.L_x_781:
[----:B------:R-:W-:Y:S01]  /*1f950*/  IMAD.MOV.U32 R12, RZ, RZ, 0x10 ;  /* 0x00000010ff0c7424 */ /* 0x000fe200078e00ff */
[----:B------:R-:W-:-:S05]  /*1f960*/  SEL R14, R14, RZ, P4 ;  /* 0x000000ff0e0e7207 */ /* 0x000fca0002000000 */
[----:B------:R-:W-:-:S04]  /*1f970*/  IMAD.IADD R5, R7, 0x1, R14 ;  /* 0x0000000107057824 */ /* 0x000fc800078e020e */
[----:B------:R-:W-:-:S07]  /*1f980*/  IMAD.MOV.U32 R13, RZ, RZ, R5 ;  /* 0x000000ffff0d7224 */ /* 0x000fce00078e0005 */
[----:B------:R-:W-:Y:S05]  /*1f990*/  WARPSYNC.COLLECTIVE R15, `(.L_x_782) ;  /* 0x000000000f087348 */ /* 0x000fea0003c00000 */
[----:B------:R0:W1:Y:S02]  /*1f9a0*/  SHFL.UP P6, R14, R13, R12, R11 ;  /* 0x0400000c0d0e7389 */ /* 0x00006400000c000b */
[----:B01----:R-:W-:Y:S01]  /*1f9b0*/  ENDCOLLECTIVE ;  /* 0x000000000000791b */ /* 0x003fe20003800000 */
.L_x_782:
        /* <DEDUP_REMOVED lines=8> */
.L_x_783:
[----:B------:R-:W-:Y:S05]  /*1fa40*/  BRA `(.L_x_784) ;  /* 0xffffffd400fc7947 */ /* 0x000fea000383ffff */
.L_x_692:
        /* <DEDUP_REMOVED lines=8> */
.L_x_786:
[----:B------:R-:W-:Y:S05]  /*1fad0*/  BSYNC B0 ;  /* 0x0000000000007941 */ /* 0x000fea0003800000 */
.L_x_785:
        /* <DEDUP_REMOVED lines=8> */
.L_x_787:
[----:B------:R-:W-:Y:S01]  /*1fb60*/  IMAD.MOV.U32 R12, RZ, RZ, 0x4 ;  /* 0x00000004ff0c7424 */ /* 0x000fe200078e00ff */
[----:B------:R-:W-:-:S05]  /*1fb70*/  SEL R14, R14, RZ, P2 ;  /* 0x000000ff0e0e7207 */ /* 0x000fca0001000000 */
[----:B------:R-:W-:-:S04]  /*1fb80*/  IMAD.IADD R3, R13, 0x1, R14 ;  /* 0x000000010d037824 */ /* 0x000fc800078e020e */
[----:B------:R-:W-:-:S07]  /*1fb90*/  IMAD.MOV.U32 R13, RZ, RZ, R3 ;  /* 0x000000ffff0d7224 */ /* 0x000fce00078e0003 */
[----:B------:R-:W-:Y:S05]  /*1fba0*/  WARPSYNC.COLLECTIVE R15, `(.L_x_788) ;  /* 0x000000000f087348 */ /* 0x000fea0003c00000 */
[----:B------:R0:W1:Y:S02]  /*1fbb0*/  SHFL.UP P6, R14, R13, R12, R11 ;  /* 0x0400000c0d0e7389 */ /* 0x00006400000c000b */
[----:B01----:R-:W-:Y:S01]  /*1fbc0*/  ENDCOLLECTIVE ;  /* 0x000000000000791b */ /* 0x003fe20003800000 */
.L_x_788:
[----:B------:R-:W-:Y:S01]  /*1fbd0*/  IMAD.MOV.U32 R12, RZ, RZ, 0x8 ;  /* 0x00000008ff0c7424 */ /* 0x000fe200078e00ff */
[----:B------:R-:W-:-:S05]  /*1fbe0*/  SEL R14, R14, RZ, P3 ;  /* 0x000000ff0e0e7207 */ /* 0x000fca0001800000 */
[----:B------:R-:W-:-:S04]  /*1fbf0*/  IMAD.IADD R5, R3, 0x1, R14 ;  /* 0x0000000103057824 */ /* 0x000fc800078e020e */
[----:B------:R-:W-:-:S07]  /*1fc00*/  IMAD.MOV.U32 R13, RZ, RZ, R5 ;  /* 0x000000ffff0d7224 */ /* 0x000fce00078e0005 */
[----:B------:R-:W-:Y:S05]  /*1fc10*/  WARPSYNC.COLLECTIVE R15, `(.L_x_789) ;  /* 0x000000000f087348 */ /* 0x000fea0003c00000 */
[----:B------:R0:W1:Y:S02]  /*1fc20*/  SHFL.UP P6, R14, R13, R12, R11 ;  /* 0x0400000c0d0e7389 */ /* 0x00006400000c000b */
[----:B01----:R-:W-:Y:S01]  /*1fc30*/  ENDCOLLECTIVE ;  /* 0x000000000000791b */ /* 0x003fe20003800000 */
.L_x_789:
[----:B------:R-:W-:Y:S01]  /*1fc40*/  IMAD.MOV.U32 R12, RZ, RZ, 0x10 ;  /* 0x00000010ff0c7424 */ /* 0x000fe200078e00ff */
[----:B------:R-:W-:-:S05]  /*1fc50*/  SEL R6, R14, RZ, P4 ;  /* 0x000000ff0e067207 */ /* 0x000fca0002000000 */
[----:B------:R-:W-:-:S04]  /*1fc60*/  IMAD.IADD R6, R5, 0x1, R6 ;  /* 0x0000000105067824 */ /* 0x000fc800078e0206 */
[----:B------:R-:W-:-:S07]  /*1fc70*/  IMAD.MOV.U32 R13, RZ, RZ, R6 ;  /* 0x000000ffff0d7224 */ /* 0x000fce00078e0006 */
[----:B------:R-:W-:Y:S05]  /*1fc80*/  WARPSYNC.COLLECTIVE R15, `(.L_x_790) ;  /* 0x000000000f087348 */ /* 0x000fea0003c00000 */
[----:B------:R0:W1:Y:S02]  /*1fc90*/  SHFL.UP P6, R14, R13, R12, R11 ;  /* 0x0400000c0d0e7389 */ /* 0x00006400000c000b */
[----:B01----:R-:W-:Y:S01]  /*1fca0*/  ENDCOLLECTIVE ;  /* 0x000000000000791b */ /* 0x003fe20003800000 */
.L_x_790:
        /* <DEDUP_REMOVED lines=8> */
.L_x_791:
[----:B------:R-:W-:Y:S05]  /*1fd30*/  BRA `(.L_x_792) ;  /* 0xffffffd400dc7947 */ /* 0x000fea000383ffff */
.L_x_694:
[----:B------:R-:W-:Y:S01]  /*1fd40*/  BSSY B0, `(.L_x_793) ;  /* 0x0000006000007945 */ /* 0x000fe20003800000 */
[----:B------:R-:W-:Y:S01]  /*1fd50*/  PLOP3.LUT P6, PT, P6, PT, PT, 0x8, 0x0 ;  /* 0x000000000000781c */ /* 0x000fe200037ce170 */
[----:B------:R-:W-:-:S12]  /*1fd60*/  IMAD.MOV.U32 R15, RZ, RZ, -0x1 ;  /* 0xffffffffff0f7424 */ /* 0x000fd800078e00ff */
[----:B0-----:R-:W-:Y:S05]  /*1fd70*/  WARPSYNC.COLLECTIVE R15, `(.L_x_794) ;  /* 0x000000000f087348 */ /* 0x001fea0003c00000 */
[----:B------:R-:W-:Y:S01]  /*1fd80*/  VOTE.ANY R14, PT, P6 ;  /* 0x00000000000e7806 */ /* 0x000fe200030e0100 */
[----:B0-----:R-:W-:Y:S06]  /*1fd90*/  ENDCOLLECTIVE ;  /* 0x000000000000791b */ /* 0x001fec0003800000 */
.L_x_794:
[----:B------:R-:W-:Y:S05]  /*1fda0*/  BSYNC B0 ;  /* 0x0000000000007941 */ /* 0x000fea0003800000 */
.L_x_793:
        /* <DEDUP_REMOVED lines=9> */
.L_x_795:
[----:B------:R-:W-:Y:S01]  /*1fe40*/  IMAD.MOV.U32 R17, RZ, RZ, R14 ;  /* 0x000000ffff117224 */ /* 0x000fe200078e000e */
[----:B------:R-:W-:Y:S06]  /*1fe50*/  BRA `(.L_x_796) ;  /* 0xffffffd400cc7947 */ /* 0x000fec000383ffff */
.L_x_696:
[----:B------:R-:W-:Y:S01]  /*1fe60*/  BSSY B0, `(.L_x_797) ;  /* 0x0000007000007945 */ /* 0x000fe20003800000 */
[----:B------:R-:W-:Y:S02]  /*1fe70*/  IMAD.MOV.U32 R13, RZ, RZ, R3 ;  /* 0x000000ffff0d7224 */ /* 0x000fe400078e0003 */
[----:B------:R-:W-:Y:S02]  /*1fe80*/  IMAD.MOV.U32 R11, RZ, RZ, 0x1f ;  /* 0x0000001fff0b7424 */ /* 0x000fe400078e00ff */
[----:B------:R-:W-:-:S07]  /*1fe90*/  IMAD.MOV.U32 R15, RZ, RZ, -0x1 ;  /* 0xffffffffff0f7424 */ /* 0x000fce00078e00ff */
[----:B012---:R-:W-:Y:S05]  /*1fea0*/  WARPSYNC.COLLECTIVE R15, `(.L_x_798) ;  /* 0x000000000f087348 */ /* 0x007fea0003c00000 */
[----:B------:R3:W4:Y:S02]  /*1feb0*/  SHFL.IDX P6, R14, R13, R12, R11 ;  /* 0x0000000c0d0e7389 */ /* 0x00072400000c000b */
[----:B01234-:R-:W-:Y:S01]  /*1fec0*/  ENDCOLLECTIVE ;  /* 0x000000000000791b */ /* 0x01ffe20003800000 */
.L_x_798:
[----:B------:R-:W-:Y:S05]  /*1fed0*/  BSYNC B0 ;  /* 0x0000000000007941 */ /* 0x000fea0003800000 */
.L_x_797:
[----:B------:R-:W-:Y:S05]  /*1fee0*/  BRA `(.L_x_695) ;  /* 0xffffffd400c47947 */ /* 0x000fea000383ffff */
.L_x_700:
[----:B0-----:R0:W2:Y:S02]  /*1fef0*/  SYNCS.PHASECHK.TRANS64.TRYWAIT P0, [R9+URZ+0x31c20], R0 ;  /* 0x031c2000090075a7 */ /* 0x0010a4000800017f */
[----:B--2---:R-:W-:Y:S05]  /*1ff00*/  @!P0 NANOSLEEP.SYNCS 0x989680 ;  /* 0x009896800000895d */ /* 0x004fea0003900000 */
[----:B------:R-:W2:Y:S02]  /*1ff10*/  @!P0 SYNCS.PHASECHK.TRANS64 P0, [R9+URZ+0x31c20], R0 ;  /* 0x031c2000090085a7 */ /* 0x000ea4000800007f */
[----:B--2---:R-:W-:Y:S05]  /*1ff20*/  @!P0 BRA `(.L_x_700) ;  /* 0xfffffffc00f08947 */ /* 0x004fea000383ffff */
[----:B------:R-:W-:Y:S05]  /*1ff30*/  BRA `(.L_x_799) ;  /* 0xffffffd800b07947 */ /* 0x000fea000383ffff */
.L_x_701:
[----:B------:R-:W2:Y:S01]  /*1ff40*/  S2R R2, SR_TID.X ;  /* 0x0000000000027919 */ /* 0x000ea20000002100 */
[----:B------:R-:W-:Y:S01]  /*1ff50*/  BSSY B0, `(.L_x_800) ;  /* 0x000000a000007945 */ /* 0x000fe20003800000 */
[----:B------:R-:W-:Y:S02]  /*1ff60*/  IMAD.MOV.U32 R12, RZ, RZ, RZ ;  /* 0x000000ffff0c7224 */ /* 0x000fe400078e00ff */
[----:B------:R-:W-:Y:S02]  /*1ff70*/  IMAD.MOV.U32 R11, RZ, RZ, 0x1f ;  /* 0x0000001fff0b7424 */ /* 0x000fe400078e00ff */
[----:B------:R-:W-:Y:S01]  /*1ff80*/  IMAD.MOV.U32 R15, RZ, RZ, -0x1 ;  /* 0xffffffffff0f7424 */ /* 0x000fe200078e00ff */
[----:B--2---:R-:W-:-:S04]  /*1ff90*/  SHF.R.U32.HI R2, RZ, 0x5, R2 ;  /* 0x00000005ff027819 */ /* 0x004fc80000011602 */
[----:B------:R-:W-:-:S05]  /*1ffa0*/  LOP3.LUT R2, R2, 0x3, RZ, 0xc0, !PT ;  /* 0x0000000302027812 */ /* 0x000fca00078ec0ff */
[----:B------:R-:W-:-:S07]  /*1ffb0*/  IMAD.MOV.U32 R13, RZ, RZ, R2 ;  /* 0x000000ffff0d7224 */ /* 0x000fce00078e0002 */
[----:B01--4-:R-:W-:Y:S05]  /*1ffc0*/  WARPSYNC.COLLECTIVE R15, `(.L_x_801) ;  /* 0x000000000f087348 */ /* 0x013fea0003c00000 */
[----:B------:R2:W3:Y:S02]  /*1ffd0*/  SHFL.IDX P6, R14, R13, R12, R11 ;  /* 0x0000000c0d0e7389 */ /* 0x0004e400000c000b */
[----:B01234-:R-:W-:Y:S01]  /*1ffe0*/  ENDCOLLECTIVE ;  /* 0x000000000000791b */ /* 0x01ffe20003800000 */
.L_x_801:
[----:B------:R-:W-:Y:S05]  /*1fff0*/  BSYNC B0 ;  /* 0x0000000000007941 */ /* 0x000fea0003800000 */
.L_x_800:
[----:B------:R-:W-:Y:S05]  /*20000*/  BRA `(.L_x_802) ;  /* 0xffffffd800987947 */ /* 0x000fea000383ffff */
.L_x_702:
[----:B------:R-:W-:Y:S01]  /*20010*/  BSSY B0, `(.L_x_803) ;  /* 0x0000006000007945 */ /* 0x000fe20003800000 */
[----:B------:R-:W-:-:S07]  /*20020*/  IMAD.MOV.U32 R15, RZ, RZ, -0x1 ;  /* 0xffffffffff0f7424 */ /* 0x000fce00078e00ff */
[----:B01--4-:R-:W-:Y:S05]  /*20030*/  WARPSYNC.COLLECTIVE R15, `(.L_x_804) ;  /* 0x000000000f0c7348 */ /* 0x013fea0003c00000 */
[----:B------:R-:W-:Y:S02]  /*20040*/  ELECT P6, UR62, PT ;  /* 0x00000000003e782f */ /* 0x000fe400038c0000 */
[----:B------:R-:W-:Y:S01]  /*20050*/  MOV R14, UR62 ;  /* 0x0000003e000e7c02 */ /* 0x000fe20008000f00 */
[----:B01--4-:R-:W-:Y:S10]  /*20060*/  ENDCOLLECTIVE ;  /* 0x000000000000791b */ /* 0x013ff40003800000 */
.L_x_804:
[----:B------:R-:W-:Y:S05]  /*20070*/  BSYNC B0 ;  /* 0x0000000000007941 */ /* 0x000fea0003800000 */
.L_x_803:
[----:B------:R-:W-:Y:S05]  /*20080*/  BRA `(.L_x_805) ;  /* 0xffffffd8008c7947 */ /* 0x000fea000383ffff */
.L_x_704:
[----:B0-----:R0:W1:Y:S02]  /*20090*/  SYNCS.PHASECHK.TRANS64.TRYWAIT P0, [R5+URZ], R4 ;  /* 0x00000004050075a7 */ /* 0x001064000800017f */
[----:B-1----:R-:W-:Y:S05]  /*200a0*/  @!P0 NANOSLEEP.SYNCS 0x989680 ;  /* 0x009896800000895d */ /* 0x002fea0003900000 */
[----:B------:R-:W1:Y:S02]  /*200b0*/  @!P0 SYNCS.PHASECHK.TRANS64 P0, [R5+URZ], R4 ;  /* 0x00000004050085a7 */ /* 0x000e64000800007f */
[----:B-1----:R-:W-:Y:S05]  /*200c0*/  @!P0 BRA `(.L_x_704) ;  /* 0xfffffffc00f08947 */ /* 0x002fea000383ffff */
[----:B------:R-:W-:Y:S05]  /*200d0*/  BRA `(.L_x_806) ;  /* 0xffffffd800c07947 */ /* 0x000fea000383ffff */
.L_x_705:
[----:B-1----:R1:W2:Y:S02]  /*200e0*/  SYNCS.PHASECHK.TRANS64.TRYWAIT P0, [R3+URZ], R2 ;  /* 0x00000002030075a7 */ /* 0x0022a4000800017f */
[----:B--2---:R-:W-:Y:S05]  /*200f0*/  @!P0 NANOSLEEP.SYNCS 0x989680 ;  /* 0x009896800000895d */ /* 0x004fea0003900000 */
[----:B------:R-:W2:Y:S02]  /*20100*/  @!P0 SYNCS.PHASECHK.TRANS64 P0, [R3+URZ], R2 ;  /* 0x00000002030085a7 */ /* 0x000ea4000800007f */
[----:B--2---:R-:W-:Y:S05]  /*20110*/  @!P0 BRA `(.L_x_705) ;  /* 0xfffffffc00f08947 */ /* 0x004fea000383ffff */
[----:B------:R-:W-:Y:S05]  /*20120*/  BRA `(.L_x_807) ;  /* 0xffffffd800b47947 */ /* 0x000fea000383ffff */
.L_x_707:
[----:B--2---:R2:W3:Y:S02]  /*20130*/  SYNCS.PHASECHK.TRANS64.TRYWAIT P0, [R23+URZ], R4 ;  /* 0x00000004170075a7 */ /* 0x0044e4000800017f */
[----:B---3--:R-:W-:Y:S05]  /*20140*/  @!P0 NANOSLEEP.SYNCS 0x989680 ;  /* 0x009896800000895d */ /* 0x008fea0003900000 */
[----:B------:R-:W3:Y:S02]  /*20150*/  @!P0 SYNCS.PHASECHK.TRANS64 P0, [R23+URZ], R4 ;  /* 0x00000004170085a7 */ /* 0x000ee4000800007f */
[----:B---3--:R-:W-:Y:S05]  /*20160*/  @!P0 BRA `(.L_x_707) ;  /* 0xfffffffc00f08947 */ /* 0x008fea000383ffff */
[----:B------:R-:W-:Y:S05]  /*20170*/  BRA `(.L_x_808) ;  /* 0xffffffd800b87947 */ /* 0x000fea000383ffff */
.L_x_809:
        /* <DEDUP_REMOVED lines=16> */
.L_x_2726:


//--------------------- .text._ZN7cutlass13device_kernelIN5flash11enable_sm90INS1_16FlashAttnFwdSm90INS1_25CollectiveMainloopFwdSm90ILi2EN4cute5tupleIJNS5_1CILi1EEES8_S8_EEENS6_IJNS7_ILi192EEENS7_ILi128EEENS7_ILi96EEEEEELi96ENS_10bfloat16_tEfNS_4arch4Sm90ELb0ELb1ELb0ELb0ELb0ELb0ELb0ELb0ELb1ELb1ELb0ELb0EEENS1_21CollectiveEpilogueFwdINS6_IJSA_SC_SB_EEES9_SE_SG_Li384ELb0ELb1ELb0ELb0EEENS1_30DynamicPersistentTileSchedulerILi384ELi128ELb0ELb1ELb1EEEEEEEEEvNT_6ParamsE --------------------------
	.section	.text._ZN7cutlass13device_kernelIN5flash11enable_sm90INS1_16FlashAttnFwdSm90INS1_25CollectiveMainloopFwdSm90ILi2EN4cute5tupleIJNS5_1CILi1EEES8_S8_EEENS6_IJNS7_ILi192EEENS7_ILi128EEENS7_ILi96EEEEEELi96ENS_10bfloat16_tEfNS_4arch4Sm90ELb0ELb1ELb0ELb0ELb0ELb0ELb0ELb0ELb1ELb1ELb0ELb0EEENS1_21CollectiveEpilogueFwdINS6_IJSA_SC_SB_EEES9_SE_SG_Li384ELb0ELb1ELb0ELb0EEENS1_30DynamicPersistentTileSchedulerILi384ELi128ELb0ELb1ELb1EEEEEEEEEvNT_6ParamsE,"ax",@progbits
	.align	128
.text._ZN7cutlass13device_kernelIN5flash11enable_sm90INS1_16FlashAttnFwdSm90INS1_25CollectiveMainloopFwdSm90ILi2EN4cute5tupleIJNS5_1CILi1EEES8_S8_EEENS6_IJNS7_ILi192EEENS7_ILi128EEENS7_ILi96EEEEEELi96ENS_10bfloat16_tEfNS_4arch4Sm90ELb0ELb1ELb0ELb0ELb0ELb0ELb0ELb0ELb1ELb1ELb0ELb0EEENS1_21CollectiveEpilogueFwdINS6_IJSA_SC_SB_EEES9_SE_SG_Li384ELb0ELb1ELb0ELb0EEENS1_30DynamicPersistentTileSchedulerILi384ELi128ELb0ELb1ELb1EEEEEEEEEvNT_6ParamsE:
        .type           _ZN7cutlass13device_kernelIN5flash11enable_sm90INS1_16FlashAttnFwdSm90INS1_25CollectiveMainloopFwdSm90ILi2EN4cute5tupleIJNS5_1CILi1EEES8_S8_EEENS6_IJNS7_ILi192EEENS7_ILi128EEENS7_ILi96EEEEEELi96ENS_10bfloat16_tEfNS_4arch4Sm90ELb0ELb1ELb0ELb0ELb0ELb0ELb0ELb0ELb1ELb1ELb0ELb0EEENS1_21CollectiveEpilogueFwdINS6_IJSA_SC_SB_EEES9_SE_SG_Li384ELb0ELb1ELb0ELb0EEENS1_30DynamicPersistentTileSchedulerILi384ELi128ELb0ELb1ELb1EEEEEEEEEvNT_6ParamsE,@function
        .size           _ZN7cutlass13device_kernelIN5flash11enable_sm90INS1_16FlashAttnFwdSm90INS1_25CollectiveMainloopFwdSm90ILi2EN4cute5tupleIJNS5_1CILi1EEES8_S8_EEENS6_IJNS7_ILi192EEENS7_ILi128EEENS7_ILi96EEEEEELi96ENS_10bfloat16_tEfNS_4arch4Sm90ELb0ELb1ELb0ELb0ELb0ELb0ELb0ELb0ELb1ELb1ELb0ELb0EEENS1_21CollectiveEpilogueFwdINS6_IJSA_SC_SB_EEES9_SE_SG_Li384ELb0ELb1ELb0ELb0EEENS1_30DynamicPersistentTileSchedulerILi384ELi128ELb0ELb1ELb1EEEEEEEEEvNT_6ParamsE,(.L_x_2727 - _ZN7cutlass13device_kernelIN5flash11enable_sm90INS1_16FlashAttnFwdSm90INS1_25CollectiveMainloopFwdSm90ILi2EN4cute5tupleIJNS5_1CILi1EEES8_S8_EEENS6_IJNS7_ILi192EEENS7_ILi128EEENS7_ILi96EEEEEELi96ENS_10bfloat16_tEfNS_4arch4Sm90ELb0ELb1ELb0ELb0ELb0ELb0ELb0ELb0ELb1ELb1ELb0ELb0EEENS1_21CollectiveEpilogueFwdINS6_IJSA_SC_SB_EEES9_SE_SG_Li384ELb0ELb1ELb0ELb0EEENS1_30DynamicPersistentTileSchedulerILi384ELi128ELb0ELb1ELb1EEEEEEEEEvNT_6ParamsE)
        .other          _ZN7cutlass13device_kernelIN5flash11enable_sm90INS1_16FlashAttnFwdSm90INS1_25CollectiveMainloopFwdSm90ILi2EN4cute5tupleIJNS5_1CILi1EEES8_S8_EEENS6_IJNS7_ILi192EEENS7_ILi128EEENS7_ILi96EEEEEELi96ENS_10bfloat16_tEfNS_4arch4Sm90ELb0ELb1ELb0ELb0ELb0ELb0ELb0ELb0ELb1ELb1ELb0ELb0EEENS1_21CollectiveEpilogueFwdINS6_IJSA_SC_SB_EEES9_SE_SG_Li384ELb0ELb1ELb0ELb0EEENS1_30DynamicPersistentTileSchedulerILi384ELi128ELb0ELb1ELb1EEEEEEEEEvNT_6ParamsE,@"STO_CUDA_ENTRY STV_DEFAULT"
_ZN7cutlass13device_kernelIN5flash11enable_sm90INS1_16FlashAttnFwdSm90INS1_25CollectiveMainloopFwdSm90ILi2EN4cute5tupleIJNS5_1CILi1EEES8_S8_EEENS6_IJNS7_ILi192EEENS7_ILi128EEENS7_ILi96EEEEEELi96ENS_10bfloat16_tEfNS_4arch4Sm90ELb0ELb1ELb0ELb0ELb0ELb0ELb0ELb0ELb1ELb1ELb0ELb0EEENS1_21CollectiveEpilogueFwdINS6_IJSA_SC_SB_EEES9_SE_SG_Li384ELb0ELb1ELb0ELb0EEENS1_30DynamicPersistentTileSchedulerILi384ELi128ELb0ELb1ELb1EEEEEEEEEvNT_6ParamsE:
[----:B------:R-:W0:Y:S01]  /*0000*/  LDC R1, c[0x0][0x28] ;  /* 0x00000a00ff017b82 */ /* 0x000e220000000800 */
[----:B------:R-:W1:Y:S01]  /*0010*/  S2R R3, SR_TID.X ;  /* 0x0000000000037919 */ /* 0x000e620000002100 */
[----:B------:R-:W-:Y:S01]  /*0020*/  ELECT P0, URZ, PT ;  /* 0x00000000003f782f */ /* 0x000fe20003800000 */
[----:B------:R-:W-:Y:S01]  /*0030*/  BSSY B0, `(.L_x_810) ;  /* 0x000000e000007945 */ /* 0x000fe20003800000 */
[--C-:B-1----:R-:W-:Y:S02]  /*0040*/  SHF.R.U32.HI R0, RZ, 0x5, R3.reuse ;  /* 0x00000005ff007819 */ /* 0x102fe40000011603 */
[----:B------:R-:W-:-:S03]  /*0050*/  SHF.R.U32.HI R3, RZ, 0x7, R3 ;  /* 0x00000007ff037819 */ /* 0x000fc60000011603 */
[----:B------:R-:W1:Y:S02]  /*0060*/  SHFL.IDX PT, R2, R0, RZ, 0x1f ;  /* 0x00001fff00027589 */ /* 0x000e6400000e0000 */
[----:B-1----:R-:W-:-:S13]  /*0070*/  ISETP.EQ.AND P0, PT, R2, RZ, P0 ;  /* 0x000000ff0200720c */ /* 0x002fda0000702270 */
[----:B0-----:R-:W-:Y:S05]  /*0080*/  @!P0 BRA `(.L_x_811) ;  /* 0x0000000000208947 */ /* 0x001fea0003800000 */
        /* <DEDUP_REMOVED lines=8> */
.L_x_811:
[----:B------:R-:W-:Y:S05]  /*0110*/  BSYNC B0 ;  /* 0x0000000000007941 */ /* 0x000fea0003800000 */
.L_x_810:
[----:B------:R-:W-:Y:S01]  /*0120*/  VOTEU.ANY UP0, P0 ;  /* 0x00000000003f7886 */ /* 0x000fe20000000100 */
[----:B------:R-:W0:Y:S01]  /*0130*/  SHFL.IDX PT, R3, R3, RZ, 0x1f ;  /* 0x00001fff03037589 */ /* 0x000e2200000e0000 */
[----:B------:R-:W-:Y:S01]  /*0140*/  UMOV UR4, 0x80 ;  /* 0x0000008000047882 */ /* 0x000fe20000000000 */
[----:B------:R-:W-:Y:S01]  /*0150*/  UMOV UR7, 0x180 ;  /* 0x0000018000077882 */ /* 0x000fe20000000000 */
[----:B------:R-:W-:Y:S01]  /*0160*/  VOTEU.ANY UP1, P0 ;  /* 0x00000000003f7886 */ /* 0x000fe20000020100 */
[----:B------:R-:W1:Y:S01]  /*0170*/  @UP0 S2UR UR8, SR_CgaCtaId ;  /* 0x00000000000809c3 */ /* 0x000e620000008800 */
[----:B------:R-:W2:Y:S01]  /*0180*/  SHFL.IDX PT, R2, R0, RZ, 0x1f ;  /* 0x00001fff00027589 */ /* 0x000ea200000e0000 */
[----:B------:R-:W-:Y:S01]  /*0190*/  @UP0 UMOV UR6, 0x400 ;  /* 0x0000040000060882 */ /* 0x000fe20000000000 */
[----:B------:R-:W-:-:S04]  /*01a0*/  @UP0 UIADD3 UR4, -UR4, 0x100000, URZ ;  /* 0x0010000004040890 */ /* 0x000fc8000fffe13f */
[----:B------:R-:W-:Y:S02]  /*01b0*/  @UP0 USHF.L.U32 UR5, UR4, 0xb, URZ ;  /* 0x0000000b04050899 */ /* 0x000fe4000800063f */
[----:B------:R-:W-:Y:S01]  /*01c0*/  @UP0 USHF.L.U32 UR4, UR4, 0x1, URZ ;  /* 0x0000000104040899 */ /* 0x000fe2000800063f */
[----:B------:R-:W-:Y:S01]  /*01d0*/  VOTEU.ANY UP2, P0 ;  /* 0x00000000003f7886 */ /* 0x000fe20000040100 */
[----:B0-----:R-:W-:Y:S01]  /*01e0*/  R2UR UR9, R3 ;  /* 0x00000000030972ca */ /* 0x001fe200000e0000 */
[----:B-1----:R-:W-:Y:S01]  /*01f0*/  @UP0 ULEA UR8, UR8, UR6, 0x18 ;  /* 0x0000000608080291 */ /* 0x002fe2000f8ec03f */
[----:B--2---:R-:W-:Y:S01]  /*0200*/  ISETP.NE.AND P1, PT, R2, RZ, PT ;  /* 0x000000ff0200720c */ /* 0x004fe20003f25270 */
[----:B------:R-:W-:-:S04]  /*0210*/  @UP0 UIADD3 UR6, -UR7, 0x100000, URZ ;  /* 0x0010000007060890 */ /* 0x000fc8000fffe13f */
[----:B------:R-:W-:Y:S02]  /*0220*/  @UP0 USHF.L.U32 UR7, UR6, 0xb, URZ ;  /* 0x0000000b06070899 */ /* 0x000fe4000800063f */
[----:B------:R-:W-:-:S04]  /*0230*/  @UP0 USHF.L.U32 UR6, UR6, 0x1, URZ ;  /* 0x0000000106060899 */ /* 0x000fc8000800063f */
[----:B------:R-:W-:Y:S01]  /*0240*/  UISETP.NE.AND UP0, UPT, UR9, URZ, UPT ;  /* 0x0000003f0900728c */ /* 0x000fe2000bf05270 */
[----:B------:R-:W0:Y:S02]  /*0250*/  FENCE.VIEW.ASYNC.S ;  /* 0x00000000000073c6 */ /* 0x000e240000000000 */
[----:B0-----:R0:W1:Y:S05]  /*0260*/  @UP1 SYNCS.EXCH.64 URZ, [UR8+0x2d800], UR4 ;  /* 0x02d80004083f15b2 */ /* 0x00106a0008000100 */
[----:B------:R0:W2:Y:S01]  /*0270*/  @UP2 SYNCS.EXCH.64 URZ, [UR8+0x2d820], UR6 ;  /* 0x02d82006083f25b2 */ /* 0x0000a20008000100 */
        /* <DEDUP_REMOVED lines=17> */
[----:B------:R3:W0:Y:S02]  /*0390*/  SYNCS.EXCH.64 URZ, [UR8+0x2d848], UR6 ;  /* 0x02d84806083f75b2 */ /* 0x0006240008000100 */
[----:B---3--:R-:W-:Y:S01]  /*03a0*/  NOP ;  /* 0x0000000000007918 */ /* 0x008fe20000000000 */
.L_x_812:
[----:B------:R-:W3:Y:S01]  /*03b0*/  SHFL.IDX PT, R2, R0, RZ, 0x1f ;  /* 0x00001fff00027589 */ /* 0x000ee200000e0000 */
[----:B------:R-:W-:Y:S01]  /*03c0*/  NOP ;  /* 0x0000000000007918 */ /* 0x000fe20000000000 */
[----:B---3--:R-:W-:-:S13]  /*03d0*/  ISETP.NE.AND P0, PT, R2, RZ, PT ;  /* 0x000000ff0200720c */ /* 0x008fda0003f05270 */
        /* <DEDUP_REMOVED lines=17> */
[----:B------:R3:W0:Y:S02]  /*04f0*/  SYNCS.EXCH.64 URZ, [UR8+0x2d868], UR6 ;  /* 0x02d86806083f75b2 */ /* 0x0006240008000100 */
[----:B---3--:R-:W-:Y:S01]  /*0500*/  NOP ;  /* 0x0000000000007918 */ /* 0x008fe20000000000 */
.L_x_813:
[----:B------:R-:W3:Y:S01]  /*0510*/  SHFL.IDX PT, R2, R0, RZ, 0x1f ;  /* 0x00001fff00027589 */ /* 0x000ee200000e0000 */
[----:B------:R-:W-:Y:S01]  /*0520*/  NOP ;  /* 0x0000000000007918 */ /* 0x000fe20000000000 */
[----:B---3--:R-:W-:-:S13]  /*0530*/  ISETP.NE.AND P0, PT, R2, RZ, PT ;  /* 0x000000ff0200720c */ /* 0x008fda0003f05270 */
        /* <DEDUP_REMOVED lines=13> */
[----:B------:R3:W0:Y:S02]  /*0610*/  SYNCS.EXCH.64 URZ, [UR6+0x2d888], UR4 ;  /* 0x02d88804063f75b2 */ /* 0x0006240008000100 */
[----:B---3--:R-:W-:Y:S01]  /*0620*/  NOP ;  /* 0x0000000000007918 */ /* 0x008fe20000000000 */
.L_x_814:
        /* <DEDUP_REMOVED lines=22> */
.L_x_815:
        /* <DEDUP_REMOVED lines=22> */
.L_x_816:
[----:B------:R-:W-:Y:S01]  /*08f0*/  PLOP3.LUT P0, PT, PT, PT, UP0, 0x80, 0x0 ;  /* 0x000000000000781c */ /* 0x000fe20003f0f008 */
[----:B------:R-:W-:Y:S01]  /*0900*/  UMOV UR38, 0x1 ;  /* 0x0000000100267882 */ /* 0x000fe20000000000 */
[----:B------:R-:W-:Y:S01]  /*0910*/  NOP ;  /* 0x0000000000007918 */ /* 0x000fe20000000000 */
[----:B------:R-:W-:Y:S01]  /*0920*/  USEL UR38, UR38, 0x2, !UP0 ;  /* 0x0000000226267887 */ /* 0x000fe2000c000000 */
[----:B------:R-:W-:Y:S01]  /*0930*/  ULDC.64 UR48, c[0x0][0x208] ;  /* 0x0000820000307ab9 */ /* 0x000fe20000000a00 */
[----:B012-4-:R-:W-:Y:S08]  /*0940*/  BAR.SYNC.DEFER_BLOCKING 0x0 ;  /* 0x0000000000007b1d */ /* 0x017ff00000010000 */
[----:B------:R-:W-:Y:S05]  /*0950*/  @!P0 BRA `(.L_x_817) ;  /* 0x000000ec00488947 */ /* 0x000fea0003800000 */
.L_x_818:
[----:B------:R-:W-:-:S08]  /*0960*/  NOP ;  /* 0x0000000000007918 */ /* 0x000fd00000000000 */
[----:B------:R-:W0:Y:S02]  /*0970*/  USETMAXREG.TRY_ALLOC.CTAPOOL UP0, 0xa0 ;  /* 0x000000a0000079c8 */ /* 0x000e240008000600 */
[----:B0-----:R-:W-:-:S13]  /*0980*/  PLOP3.LUT P0, PT, PT, PT, UP0, 0x80, 0x0 ;  /* 0x000000000000781c */ /* 0x001fda0003f0f008 */
[----:B------:R-:W-:Y:S05]  /*0990*/  @!P0 BRA `(.L_x_818) ;  /* 0xfffffffc00f08947 */ /* 0x000fea000383ffff */
[----:B------:R-:W0:Y:S01]  /*09a0*/  S2R R2, SR_TID.X ;  /* 0x0000000000027919 */ /* 0x000e220000002100 */
[----:B------:R-:W1:Y:S08]  /*09b0*/  S2UR UR4, SR_CTAID.X ;  /* 0x00000000000479c3 */ /* 0x000e700000002500 */
[----:B------:R-:W-:Y:S08]  /*09c0*/  BAR.ARV 0x4, 0x200 ;  /* 0x0108000000007b1d */ /* 0x000ff00000002000 */
[----:B------:R-:W-:Y:S06]  /*09d0*/  BAR.ARV 0x8, 0x200 ;  /* 0x0208000000007b1d */ /* 0x000fec0000002000 */
[----:B0-----:R-:W-:-:S04]  /*09e0*/  LOP3.LUT R0, R2, 0xffffff80, RZ, 0xc0, !PT ;  /* 0xffffff8002007812 */ /* 0x001fc800078ec0ff */
[----:B------:R-:W-:Y:S02]  /*09f0*/  ISETP.NE.AND P0, PT, R0, 0x80, PT ;  /* 0x000000800000780c */ /* 0x000fe40003f05270 */
[----:B------:R-:W1:Y:S11]  /*0a00*/  LDC R0, c[0x0][0xc38] ;  /* 0x00030e00ff007b82 */ /* 0x000e760000000800 */
[----:B------:R-:W-:Y:S06]  /*0a10*/  @!P0 BAR.ARV 0x9, 0x100 ;  /* 0x0244000000008b1d */ /* 0x000fec0000002000 */
[----:B-1----:R-:W-:-:S13]  /*0a20*/  ISETP.LE.AND P0, PT, R0, UR4, PT ;  /* 0x0000000400007c0c */ /* 0x002fda000bf03270 */
[----:B------:R-:W-:Y:S05]  /*0a30*/  @P0 EXIT ;  /* 0x000000000000094d */ /* 0x000fea0003800000 */
[----:B------:R-:W-:Y:S01]  /*0a40*/  VIADD R150, R2, 0xffffff80 ;  /* 0xffffff8002967836 */ /* 0x000fe20000000000 */
[----:B------:R-:W0:Y:S01]  /*0a50*/  S2UR UR5, SR_CgaCtaId ;  /* 0x00000000000579c3 */ /* 0x000e220000008800 */
[----:B------:R-:W-:Y:S01]  /*0a60*/  UMOV UR42, 0x400 ;  /* 0x00000400002a7882 */ /* 0x000fe20000000000 */
[----:B------:R-:W-:Y:S01]  /*0a70*/  IMAD.MOV.U32 R18, RZ, RZ, 0x40 ;  /* 0x00000040ff127424 */ /* 0x000fe200078e00ff */
[----:B------:R-:W-:Y:S01]  /*0a80*/  ULOP3.LUT UR47, UR38, 0x1, URZ, 0xfc, !UPT ;  /* 0x00000001262f7892 */ /* 0x000fe2000f8efc3f */
[----:B------:R-:W-:Y:S01]  /*0a90*/  SHF.R.S32.HI R3, RZ, 0x1f, R150 ;  /* 0x0000001fff037819 */ /* 0x000fe20000011496 */
[----:B------:R-:W-:Y:S01]  /*0aa0*/  UMOV UR46, URZ ;  /* 0x0000003f002e7c82 */ /* 0x000fe20008000000 */
[----:B------:R-:W-:Y:S01]  /*0ab0*/  UMOV UR50, URZ ;  /* 0x0000003f00327c82 */ /* 0x000fe20008000000 */
[----:B------:R-:W-:Y:S01]  /*0ac0*/  UMOV UR45, URZ ;  /* 0x0000003f002d7c82 */ /* 0x000fe20008000000 */
[CC--:B------:R-:W-:Y:S02]  /*0ad0*/  LEA.HI R0, R3.reuse, R150.reuse, RZ, 0x4 ;  /* 0x0000009603007211 */ /* 0x0c0fe400078f20ff */
[----:B------:R-:W-:-:S02]  /*0ae0*/  LEA.HI R145, R3, R150, RZ, 0x7 ;  /* 0x0000009603917211 */ /* 0x000fc400078f38ff */
[----:B------:R-:W-:Y:S02]  /*0af0*/  LOP3.LUT R5, R0, 0xfffffff0, RZ, 0xc0, !PT ;  /* 0xfffffff000057812 */ /* 0x000fe400078ec0ff */
[----:B------:R-:W-:Y:S02]  /*0b00*/  SHF.R.S32.HI R7, RZ, 0x4, R0 ;  /* 0x00000004ff077819 */ /* 0x000fe40000011400 */
[----:B------:R-:W-:Y:S01]  /*0b10*/  LOP3.LUT R9, R145, 0xffffff80, RZ, 0xc0, !PT ;  /* 0xffffff8091097812 */ /* 0x000fe200078ec0ff */
[----:B------:R-:W-:Y:S01]  /*0b20*/  IMAD.IADD R5, R150, 0x1, -R5 ;  /* 0x0000000196057824 */ /* 0x000fe200078e0a05 */
[----:B------:R-:W-:Y:S02]  /*0b30*/  LEA.HI R2, R0, R7, RZ, 0x1 ;  /* 0x0000000700027211 */ /* 0x000fe400078f08ff */
[----:B------:R-:W-:Y:S01]  /*0b40*/  LEA.HI R4, R3, R150, RZ, 0x5 ;  /* 0x0000009603047211 */ /* 0x000fe200078f28ff */
[----:B------:R-:W-:Y:S01]  /*0b50*/  IMAD.IADD R144, R150, 0x1, -R9 ;  /* 0x0000000196907824 */ /* 0x000fe200078e0a09 */
[----:B------:R-:W-:-:S02]  /*0b60*/  SHF.R.S32.HI R0, RZ, 0x1f, R5 ;  /* 0x0000001fff007819 */ /* 0x000fc40000011405 */
[----:B------:R-:W-:Y:S01]  /*0b70*/  LOP3.LUT R2, R2, 0x1ffffffe, RZ, 0xc0, !PT ;  /* 0x1ffffffe02027812 */ /* 0x000fe200078ec0ff */
[----:B0-----:R-:W-:Y:S01]  /*0b80*/  ULEA UR42, UR5, UR42, 0x18 ;  /* 0x0000002a052a7291 */ /* 0x001fe2000f8ec03f */
[----:B------:R-:W-:Y:S02]  /*0b90*/  LEA.HI R0, R0, R5, RZ, 0x3 ;  /* 0x0000000500007211 */ /* 0x000fe400078f18ff */
[----:B------:R-:W-:Y:S01]  /*0ba0*/  SHF.R.S32.HI R4, RZ, 0x5, R4 ;  /* 0x00000005ff047819 */ /* 0x000fe20000011404 */
[----:B------:R-:W-:Y:S01]  /*0bb0*/  IMAD.IADD R7, R7, 0x1, -R2 ;  /* 0x0000000107077824 */ /* 0x000fe200078e0a02 */
[C---:B------:R-:W-:Y:S01]  /*0bc0*/  LOP3.LUT R2, R0.reuse, 0xfffffff8, RZ, 0xc0, !PT ;  /* 0xfffffff800027812 */ /* 0x040fe200078ec0ff */
[----:B------:R-:W-:Y:S01]  /*0bd0*/  IMAD.SHL.U32 R0, R0, 0x40, RZ ;  /* 0x0000004000007824 */ /* 0x000fe200078e00ff */
[----:B------:R-:W-:Y:S01]  /*0be0*/  SHF.R.S32.HI R9, RZ, 0x1f, R144 ;  /* 0x0000001fff097819 */ /* 0x000fe20000011490 */
[----:B------:R-:W-:Y:S01]  /*0bf0*/  IMAD R10, R4, 0x10, R5 ;  /* 0x00000010040a7824 */ /* 0x000fe200078e0205 */
[----:B------:R-:W-:Y:S01]  /*0c00*/  LEA.HI R3, R3, R150, RZ, 0x2 ;  /* 0x0000009603037211 */ /* 0x000fe200078f10ff */
[----:B------:R-:W-:Y:S01]  /*0c10*/  IMAD.IADD R2, R5, 0x1, -R2 ;  /* 0x0000000105027824 */ /* 0x000fe200078e0a02 */
[----:B------:R-:W-:Y:S01]  /*0c20*/  LEA.HI R6, R9, R144, RZ, 0x2 ;  /* 0x0000009009067211 */ /* 0x000fe200078f10ff */
[----:B------:R-:W-:Y:S01]  /*0c30*/  IMAD.SHL.U32 R7, R7, 0x8, RZ ;  /* 0x0000000807077824 */ /* 0x000fe200078e00ff */
[----:B------:R-:W-:-:S02]  /*0c40*/  LOP3.LUT R0, R0, 0x7ffffe00, RZ, 0xc0, !PT ;  /* 0x7ffffe0000007812 */ /* 0x000fc400078ec0ff */
[C---:B------:R-:W-:Y:S01]  /*0c50*/  R2P PR, R2.reuse, 0x6 ;  /* 0x0000000602007804 */ /* 0x040fe20000000000 */
[----:B------:R-:W-:Y:S01]  /*0c60*/  IMAD.SHL.U32 R2, R2, 0x40, RZ ;  /* 0x0000004002027824 */ /* 0x000fe200078e00ff */
[--C-:B------:R-:W-:Y:S01]  /*0c70*/  SHF.R.S32.HI R8, RZ, 0x2, R6.reuse ;  /* 0x00000002ff087819 */ /* 0x100fe20000011406 */
[----:B------:R-:W-:Y:S01]  /*0c80*/  IMAD.U32 R147, R10, 0x20, R7 ;  /* 0x000000200a937824 */ /* 0x000fe200078e0007 */
[----:B------:R-:W-:Y:S01]  /*0c90*/  SHF.R.S32.HI R11, RZ, 0x1f, R6 ;  /* 0x0000001fff0b7819 */ /* 0x000fe20000011406 */
[----:B------:R-:W-:Y:S01]  /*0ca0*/  IMAD R0, R4, 0x400, R0 ;  /* 0x0000040004007824 */ /* 0x000fe200078e0200 */
[----:B------:R-:W-:Y:S02]  /*0cb0*/  LOP3.LUT R2, R2, 0x1c0, RZ, 0xc0, !PT ;  /* 0x000001c002027812 */ /* 0x000fe400078ec0ff */
[----:B------:R-:W-:Y:S02]  /*0cc0*/  SHF.R.S32.HI R145, RZ, 0x7, R145 ;  /* 0x00000007ff917819 */ /* 0x000fe40000011491 */
[----:B------:R-:W-:-:S02]  /*0cd0*/  LOP3.LUT R7, R2, 0x8, R7, 0xf8, !PT ;  /* 0x0000000802077812 */ /* 0x000fc400078ef807 */
[----:B------:R-:W-:Y:S01]  /*0ce0*/  SHF.R.U32.HI R2, RZ, 0x3, R2 ;  /* 0x00000003ff027819 */ /* 0x000fe20000011602 */
[----:B------:R-:W-:Y:S01]  /*0cf0*/  IMAD.HI R4, R145, 0x55555556, RZ ;  /* 0x5555555691047827 */ /* 0x000fe200078e02ff */
[----:B------:R-:W-:Y:S02]  /*0d00*/  LOP3.LUT R141, R3, 0xfffffffc, RZ, 0xc0, !PT ;  /* 0xfffffffc038d7812 */ /* 0x000fe400078ec0ff */
[----:B------:R-:W-:Y:S02]  /*0d10*/  LOP3.LUT R7, R7, R2, RZ, 0x3c, !PT ;  /* 0x0000000207077212 */ /* 0x000fe400078e3cff */
[----:B------:R-:W-:Y:S01]  /*0d20*/  LEA.HI R11, R11, R8, RZ, 0x3 ;  /* 0x000000080b0b7211 */ /* 0x000fe200078f18ff */
[----:B------:R-:W-:Y:S01]  /*0d30*/  IMAD.IADD R141, R150, 0x1, -R141 ;  /* 0x00000001968d7824 */ /* 0x000fe200078e0a8d */
[----:B------:R-:W-:Y:S01]  /*0d40*/  LEA.HI R9, R9, R144, RZ, 0x5 ;  /* 0x0000009009097211 */ /* 0x000fe200078f28ff */
[----:B------:R-:W-:Y:S01]  /*0d50*/  IMAD.IADD R0, R0, 0x1, R7 ;  /* 0x0000000100007824 */ /* 0x000fe200078e0207 */
[----:B------:R-:W-:Y:S01]  /*0d60*/  LOP3.LUT R11, R11, 0xfffffff8, RZ, 0xc0, !PT ;  /* 0xfffffff80b0b7812 */ /* 0x000fe200078ec0ff */
[----:B------:R-:W-:Y:S01]  /*0d70*/  IMAD.SHL.U32 R138, R141, 0x8, RZ ;  /* 0x000000088d8a7824 */ /* 0x000fe200078e00ff */
[----:B------:R-:W-:-:S02]  /*0d80*/  LEA.HI R4, R4, R4, RZ, 0x1 ;  /* 0x0000000404047211 */ /* 0x000fc400078f08ff */
[----:B------:R-:W-:Y:S01]  /*0d90*/  SHF.R.S32.HI R9, RZ, 0x5, R9 ;  /* 0x00000005ff097819 */ /* 0x000fe20000011409 */
[----:B------:R-:W-:Y:S01]  /*0da0*/  IMAD.IADD R8, R8, 0x1, -R11 ;  /* 0x0000000108087824 */ /* 0x000fe200078e0a0b */
[----:B------:R-:W-:Y:S01]  /*0db0*/  LEA.HI R2, R141, R141, RZ, 0x1 ;  /* 0x0000008d8d027211 */ /* 0x000fe200078f08ff */
[----:B------:R-:W-:Y:S01]  /*0dc0*/  IMAD R4, R4, -0x3, R145 ;  /* 0xfffffffd04047824 */ /* 0x000fe200078e0291 */
[----:B------:R-:W-:Y:S01]  /*0dd0*/  LEA R17, R0, UR42, 0x1 ;  /* 0x0000002a00117c11 */ /* 0x000fe2000f8e08ff */
[----:B------:R-:W-:Y:S01]  /*0de0*/  IMAD R9, R9, 0x10, R8 ;  /* 0x0000001009097824 */ /* 0x000fe200078e0208 */
[----:B------:R-:W-:Y:S01]  /*0df0*/  LOP3.LUT R2, R2, 0x1ffffffe, RZ, 0xc0, !PT ;  /* 0x1ffffffe02027812 */ /* 0x000fe200078ec0ff */
[----:B------:R-:W-:Y:S01]  /*0e00*/  VIADD R139, R138, 0x20 ;  /* 0x000000208a8b7836 */ /* 0x000fe20000000000 */
[----:B------:R-:W-:Y:S01]  /*0e10*/  SHF.R.S32.HI R142, RZ, 0x2, R3 ;  /* 0x00000002ff8e7819 */ /* 0x000fe20000011403 */
[C---:B------:R-:W-:Y:S01]  /*0e20*/  VIADD R22, R17.reuse, 0x21800 ;  /* 0x0002180011167836 */ /* 0x040fe20000000000 */
[----:B------:R-:W-:Y:S01]  /*0e30*/  SEL R18, R18, 0xffffffc0, !P2 ;  /* 0xffffffc012127807 */ /* 0x000fe20005000000 */
[----:B------:R-:W-:Y:S01]  /*0e40*/  VIADD R140, R138, 0x40 ;  /* 0x000000408a8c7836 */ /* 0x000fe20000000000 */
[----:B------:R-:W-:Y:S01]  /*0e50*/  LOP3.LUT R3, R6, 0x7ffffffc, RZ, 0xc0, !PT ;  /* 0x7ffffffc06037812 */ /* 0x000fe200078ec0ff */
[----:B------:R-:W-:Y:S01]  /*0e60*/  VIADD R23, R17, 0x21820 ;  /* 0x0002182011177836 */ /* 0x000fe20000000000 */
[----:B------:R-:W-:Y:S01]  /*0e70*/  SHF.R.S32.HI R149, RZ, 0x1f, R139 ;  /* 0x0000001fff957819 */ /* 0x000fe2000001148b */
[----:B------:R-:W-:Y:S01]  /*0e80*/  IMAD R146, R4, 0x40, R9 ;  /* 0x0000004004927824 */ /* 0x000fe200078e0209 */
[----:B------:R-:W-:Y:S01]  /*0e90*/  SHF.R.S32.HI R148, RZ, 0x1f, R140 ;  /* 0x0000001fff947819 */ /* 0x000fe2000001148c */
[----:B------:R-:W-:-:S02]  /*0ea0*/  IMAD.IADD R137, R141, 0x1, -R2 ;  /* 0x000000018d897824 */ /* 0x000fc400078e0a02 */
[C---:B------:R-:W-:Y:S02]  /*0eb0*/  @P1 VIADD R23, R22.reuse, 0xffffffe0 ;  /* 0xffffffe016171836 */ /* 0x040fe40000000000 */
[----:B------:R-:W-:Y:S02]  /*0ec0*/  IMAD.IADD R22, R22, 0x1, R18 ;  /* 0x0000000116167824 */ /* 0x000fe400078e0212 */
[----:B------:R-:W-:Y:S02]  /*0ed0*/  IMAD.IADD R16, R144, 0x1, -R3 ;  /* 0x0000000190107824 */ /* 0x000fe400078e0a03 */
[----:B------:R-:W-:Y:S02]  /*0ee0*/  IMAD R137, R137, 0x8, R146 ;  /* 0x0000000889897824 */ /* 0x000fe400078e0292 */
[----:B------:R-:W-:Y:S02]  /*0ef0*/  IMAD.IADD R18, R18, 0x1, R23 ;  /* 0x0000000112127824 */ /* 0x000fe400078e0217 */
[----:B------:R-:W-:-:S07]  /*0f00*/  VIADD R136, R23, 0x6000 ;  /* 0x0000600017887836 */ /* 0x000fce0000000000 */
.L_x_907:
[----:B------:R-:W-:Y:S01]  /*0f10*/  ULDC UR5, c[0x0][0xc60] ;  /* 0x0003180000057ab9 */ /* 0x000fe20000000800 */
[----:B------:R-:W-:Y:S01]  /*0f20*/  UMOV UR8, UR4 ;  /* 0x0000000400087c82 */ /* 0x000fe20008000000 */
[----:B------:R-:W-:-:S11]  /*0f30*/  UISETP.NE.AND UP0, UPT, UR5, 0x1, UPT ;  /* 0x000000010500788c */ /* 0x000fd6000bf05270 */
[----:B------:R-:W-:Y:S01]  /*0f40*/  @UP0 ULDC UR6, c[0x0][0xc64] ;  /* 0x0003190000060ab9 */ /* 0x000fe20000000800 */
[----:B------:R-:W-:Y:S01]  /*0f50*/  @UP0 ULDC UR9, c[0x0][0xc68] ;  /* 0x00031a0000090ab9 */ /* 0x000fe20000000800 */
[----:B------:R-:W-:-:S04]  /*0f60*/  UIMAD.WIDE.U32 UR6, UR4, UR6, URZ ;  /* 0x00000006040672a5 */ /* 0x000fc8000f8e003f */
[----:B------:R-:W-:-:S03]  /*0f70*/  @UP0 USHF.R.U32.HI UR8, URZ, UR9, UR7 ;  /* 0x000000093f080299 */ /* 0x000fc60008011607 */
[----:B------:R-:W-:Y:S02]  /*0f80*/  ULDC UR6, c[0x0][0xc78] ;  /* 0x00031e0000067ab9 */ /* 0x000fe40000000800 */
[----:B------:R-:W-:Y:S02]  /*0f90*/  UISETP.GE.AND UP0, UPT, UR8, UR6, UPT ;  /* 0x000000060800728c */ /* 0x000fe4000bf06270 */
[----:B------:R-:W-:-:S04]  /*0fa0*/  UIADD3 UR6, -UR8, URZ, URZ ;  /* 0x0000003f08067290 */ /* 0x000fc8000fffe13f */
[----:B------:R-:W-:Y:S01]  /*0fb0*/  PLOP3.LUT P0, PT, PT, PT, UP0, 0x80, 0x0 ;  /* 0x000000000000781c */ /* 0x000fe20003f0f008 */
[----:B------:R-:W-:-:S12]  /*0fc0*/  UIMAD UR9, UR5, UR6, UR4 ;  /* 0x00000006050972a4 */ /* 0x000fd8000f8e0204 */
[----:B012345:R-:W-:Y:S05]  /*0fd0*/  @!P0 BRA `(.L_x_819) ;  /* 0x0000000000208947 */ /* 0x03ffea0003800000 */
[----:B------:R-:W-:Y:S01]  /*0fe0*/  ULDC UR7, c[0x0][0xc6c] ;  /* 0x00031b0000077ab9 */ /* 0x000fe20000000800 */
[----:B------:R-:W-:Y:S01]  /*0ff0*/  UMOV UR6, UR9 ;  /* 0x0000000900067c82 */ /* 0x000fe20008000000 */
[----:B------:R-:W-:-:S11]  /*1000*/  UISETP.NE.AND UP0, UPT, UR7, 0x1, UPT ;  /* 0x000000010700788c */ /* 0x000fd6000bf05270 */
[----:B------:R-:W-:Y:S02]  /*1010*/  @UP0 ULDC.64 UR10, c[0x0][0xc70] ;  /* 0x00031c00000a0ab9 */ /* 0x000fe40000000a00 */
[----:B------:R-:W-:-:S04]  /*1020*/  UIMAD.WIDE.U32 UR4, UR9, UR10, URZ ;  /* 0x0000000a090472a5 */ /* 0x000fc8000f8e003f */
[----:B------:R-:W-:-:S04]  /*1030*/  @UP0 USHF.R.U32.HI UR6, URZ, UR11, UR5 ;  /* 0x0000000b3f060299 */ /* 0x000fc80008011605 */
[----:B------:R-:W-:Y:S01]  /*1040*/  UIMAD UR4, UR6, UR7, URZ ;  /* 0x00000007060472a4 */ /* 0x000fe2000f8e023f */
[----:B------:R-:W-:Y:S11]  /*1050*/  BRA `(.L_x_820) ;  /* 0x00000000001c7947 */ /* 0x000ff60003800000 */
.L_x_819:
[----:B------:R-:W-:Y:S01]  /*1060*/  ULDC UR7, c[0x0][0xc54] ;  /* 0x0003150000077ab9 */ /* 0x000fe20000000800 */
[----:B------:R-:W-:Y:S01]  /*1070*/  UMOV UR6, UR9 ;  /* 0x0000000900067c82 */ /* 0x000fe20008000000 */
[----:B------:R-:W-:-:S11]  /*1080*/  UISETP.NE.AND UP0, UPT, UR7, 0x1, UPT ;  /* 0x000000010700788c */ /* 0x000fd6000bf05270 */
[----:B------:R-:W-:Y:S02]  /*1090*/  @UP0 ULDC.64 UR10, c[0x0][0xc58] ;  /* 0x00031600000a0ab9 */ /* 0x000fe40000000a00 */
[----:B------:R-:W-:-:S04]  /*10a0*/  UIMAD.WIDE.U32 UR4, UR9, UR10, URZ ;  /* 0x0000000a090472a5 */ /* 0x000fc8000f8e003f */
[----:B------:R-:W-:-:S04]  /*10b0*/  @UP0 USHF.R.U32.HI UR6, URZ, UR11, UR5 ;  /* 0x0000000b3f060299 */ /* 0x000fc80008011605 */
[----:B------:R-:W-:-:S12]  /*10c0*/  UIMAD UR4, UR6, UR7, URZ ;  /* 0x00000007060472a4 */ /* 0x000fd8000f8e023f */
.L_x_820:
[----:B------:R-:W-:Y:S01]  /*10d0*/  ULOP3.LUT UR6, URZ, UR6, URZ, 0x33, !UPT ;  /* 0x000000063f067292 */ /* 0x000fe2000f8e333f */
[----:B------:R-:W-:Y:S01]  /*10e0*/  ULDC UR7, c[0x0][0x448] ;  /* 0x0001120000077ab9 */ /* 0x000fe20000000800 */
[----:B------:R-:W-:Y:S01]  /*10f0*/  ULDC UR5, c[0x0][0xc3c] ;  /* 0x00030f0000057ab9 */ /* 0x000fe20000000800 */
[----:B------:R-:W-:Y:S02]  /*1100*/  UISETP.NE.AND UP1, UPT, UR7, 0x1, UPT ;  /* 0x000000010700788c */ /* 0x000fe4000bf25270 */
[----:B------:R-:W-:Y:S01]  /*1110*/  UIADD3 UR6, UR6, UR5, URZ ;  /* 0x0000000506067290 */ /* 0x000fe2000fffe03f */
[----:B------:R-:W-:Y:S01]  /*1120*/  ULDC.64 UR10, c[0x0][0x418] ;  /* 0x00010600000a7ab9 */ /* 0x000fe20000000a00 */
[----:B------:R-:W-:Y:S01]  /*1130*/  UIADD3 UR4, UR9, -UR4, URZ ;  /* 0x8000000409047290 */ /* 0x000fe2000fffe03f */
[----:B------:R-:W-:Y:S01]  /*1140*/  ULDC UR40, c[0x0][0xc48] ;  /* 0x0003120000287ab9 */ /* 0x000fe20000000800 */
[----:B------:R-:W-:Y:S02]  /*1150*/  UISETP.NE.U32.AND UP0, UPT, UR10, URZ, UPT ;  /* 0x0000003f0a00728c */ /* 0x000fe4000bf05070 */
[----:B------:R-:W-:-:S02]  /*1160*/  UIMAD UR41, UR6, 0xc0, URZ ;  /* 0x000000c0062978a4 */ /* 0x000fc4000f8e023f */
[----:B------:R-:W-:Y:S01]  /*1170*/  UISETP.NE.AND UP2, UPT, UR40, 0x1, UPT ;  /* 0x000000012800788c */ /* 0x000fe2000bf45270 */
[----:B------:R-:W-:Y:S01]  /*1180*/  ULDC UR13, c[0x0][0xc54] ;  /* 0x00031500000d7ab9 */ /* 0x000fe20000000800 */
[----:B------:R-:W-:Y:S02]  /*1190*/  UISETP.NE.AND.EX UP0, UPT, UR11, URZ, UPT, UP0 ;  /* 0x0000003f0b00728c */ /* 0x000fe4000bf05300 */
[----:B------:R-:W-:Y:S02]  /*11a0*/  UIADD3 UR10, UR41, 0xbf, URZ ;  /* 0x000000bf290a7890 */ /* 0x000fe4000fffe03f */
[----:B------:R-:W-:Y:S01]  /*11b0*/  UIMAD UR13, UR8, UR13, UR4 ;  /* 0x0000000d080d72a4 */ /* 0x000fe2000f8e0204 */
[----:B------:R-:W-:Y:S01]  /*11c0*/  ULDC UR43, c[0x0][0x424] ;  /* 0x00010900002b7ab9 */ /* 0x000fe20000000800 */
[----:B------:R-:W-:Y:S01]  /*11d0*/  ULDC UR52, c[0x0][0x288] ;  /* 0x0000a20000347ab9 */ /* 0x000fe20000000800 */
[----:B------:R-:W-:Y:S01]  /*11e0*/  ULDC.64 UR4, c[0x0][0x9e0] ;  /* 0x0002780000047ab9 */ /* 0x000fe20000000a00 */
[----:B------:R-:W-:Y:S01]  /*11f0*/  @UP1 ULDC UR8, c[0x0][0x44c] ;  /* 0x0001130000081ab9 */ /* 0x000fe20000000800 */
[----:B------:R-:W-:-:S02]  /*1200*/  UIADD3 UR11, -UR52, 0x1, URZ ;  /* 0x00000001340b7890 */ /* 0x000fc4000fffe13f */
[----:B------:R-:W-:Y:S02]  /*1210*/  UISETP.GE.AND UP3, UPT, UR5, 0x1, UPT ;  /* 0x000000010500788c */ /* 0x000fe4000bf66270 */
[----:B------:R-:W-:Y:S02]  /*1220*/  USEL UR43, UR43, 0x1, UP0 ;  /* 0x000000012b2b7887 */ /* 0x000fe40008000000 */
[----:B------:R-:W-:Y:S01]  /*1230*/  UIMAD.WIDE.U32 UR8, UR10, UR8, URZ ;  /* 0x000000080a0872a5 */ /* 0x000fe2000f8e003f */
[----:B------:R-:W-:Y:S01]  /*1240*/  ULDC UR12, c[0x0][0x2f0] ;  /* 0x0000bc00000c7ab9 */ /* 0x000fe20000000800 */
[----:B------:R-:W-:Y:S01]  /*1250*/  @UP1 ULDC UR15, c[0x0][0x450] ;  /* 0x00011400000f1ab9 */ /* 0x000fe20000000800 */
[----:B------:R-:W-:Y:S01]  /*1260*/  @UP2 ULDC UR6, c[0x0][0xc4c] ;  /* 0x0003130000062ab9 */ /* 0x000fe20000000800 */
[----:B------:R-:W-:Y:S01]  /*1270*/  UIMAD UR11, UR43, UR12, UR11 ;  /* 0x0000000c2b0b72a4 */ /* 0x000fe2000f8e020b */
[----:B------:R-:W-:Y:S01]  /*1280*/  PLOP3.LUT P1, PT, PT, PT, UP3, 0x80, 0x0 ;  /* 0x000000000000781c */ /* 0x000fe20003f2f038 */
[----:B------:R-:W-:-:S02]  /*1290*/  @UP1 USHF.R.U32.HI UR10, URZ, UR15, UR9 ;  /* 0x0000000f3f0a1299 */ /* 0x000fc40008011609 */
[----:B------:R-:W-:Y:S01]  /*12a0*/  UIMAD.WIDE.U32 UR6, UR13, UR6, URZ ;  /* 0x000000060d0672a5 */ /* 0x000fe2000f8e003f */
[----:B------:R-:W-:Y:S01]  /*12b0*/  @UP2 ULDC UR14, c[0x0][0xc50] ;  /* 0x00031400000e2ab9 */ /* 0x000fe20000000800 */
[----:B------:R-:W-:Y:S01]  /*12c0*/  UIADD3 UR10, UR11, UR10, URZ ;  /* 0x0000000a0b0a7290 */ /* 0x000fe2000fffe03f */
[----:B------:R-:W-:Y:S01]  /*12d0*/  UMOV UR44, UR13 ;  /* 0x0000000d002c7c82 */ /* 0x000fe20008000000 */
[----:B------:R-:W-:Y:S02]  /*12e0*/  @UP2 USHF.R.U32.HI UR44, URZ, UR14, UR7 ;  /* 0x0000000e3f2c2299 */ /* 0x000fe40008011607 */
[----:B------:R-:W-:Y:S02]  /*12f0*/  UIADD3 UR4, UR10, UR4, URZ ;  /* 0x000000040a047290 */ /* 0x000fe4000fffe03f */
[----:B------:R-:W-:-:S04]  /*1300*/  UIADD3 UR6, -UR44, URZ, URZ ;  /* 0x0000003f2c067290 */ /* 0x000fc8000fffe13f */
[----:B------:R-:W-:Y:S01]  /*1310*/  UIMAD UR40, UR40, UR6, UR13 ;  /* 0x00000006282872a4 */ /* 0x000fe2000f8e020d */
[----:B------:R-:W-:Y:S01]  /*1320*/  IMAD.U32 R0, RZ, RZ, UR4 ;  /* 0x00000004ff007e24 */ /* 0x000fe2000f8e00ff */
[----:B------:R-:W-:Y:S10]  /*1330*/  @!P1 BRA `(.L_x_821) ;  /* 0x0000000000409947 */ /* 0x000ff40003800000 */
[----:B------:R-:W-:Y:S01]  /*1340*/  ISETP.LT.AND P0, PT, RZ, UR10, PT ;  /* 0x0000000aff007c0c */ /* 0x000fe2000bf01270 */
[----:B------:R-:W-:-:S12]  /*1350*/  UIADD3 UR4, UR10, -0x1, URZ ;  /* 0xffffffff0a047890 */ /* 0x000fd8000fffe03f */
[----:B------:R-:W-:Y:S05]  /*1360*/  @P0 BRA `(.L_x_822) ;  /* 0x00000000001c0947 */ /* 0x000fea0003800000 */
[----:B------:R-:W-:Y:S02]  /*1370*/  UISETP.NE.AND UP0, UPT, UR5, 0x1, UPT ;  /* 0x000000010500788c */ /* 0x000fe4000bf05270 */
[----:B------:R-:W-:-:S09]  /*1380*/  UIADD3 UR4, -UR10, URZ, URZ ;  /* 0x0000003f0a047290 */ /* 0x000fd2000fffe13f */
[----:B------:R-:W-:Y:S02]  /*1390*/  @UP0 ULDC.64 UR8, c[0x0][0x9e8] ;  /* 0x00027a0000080ab9 */ /* 0x000fe40000000a00 */
[----:B------:R-:W-:-:S04]  /*13a0*/  UIMAD.WIDE.U32 UR6, UR4, UR8, URZ ;  /* 0x00000008040672a5 */ /* 0x000fc8000f8e003f */
[----:B------:R-:W-:-:S04]  /*13b0*/  @UP0 USHF.R.U32.HI UR4, URZ, UR9, UR7 ;  /* 0x000000093f040299 */ /* 0x000fc80008011607 */
[----:B------:R-:W-:Y:S01]  /*13c0*/  ULOP3.LUT UR4, URZ, UR4, URZ, 0x33, !UPT ;  /* 0x000000043f047292 */ /* 0x000fe2000f8e333f */
[----:B------:R-:W-:Y:S11]  /*13d0*/  BRA `(.L_x_823) ;  /* 0x0000000000107947 */ /* 0x000ff60003800000 */
.L_x_822:
[----:B------:R-:W-:-:S11]  /*13e0*/  UISETP.NE.AND UP0, UPT, UR5, 0x1, UPT ;  /* 0x000000010500788c */ /* 0x000fd6000bf05270 */
[----:B------:R-:W-:Y:S02]  /*13f0*/  @UP0 ULDC.64 UR8, c[0x0][0x9e8] ;  /* 0x00027a0000080ab9 */ /* 0x000fe40000000a00 */
[----:B------:R-:W-:-:S04]  /*1400*/  UIMAD.WIDE.U32 UR6, UR4, UR8, URZ ;  /* 0x00000008040672a5 */ /* 0x000fc8000f8e003f */
[----:B------:R-:W-:-:S12]  /*1410*/  @UP0 USHF.R.U32.HI UR4, URZ, UR9, UR7 ;  /* 0x000000093f040299 */ /* 0x000fd80008011607 */
.L_x_823:
[----:B------:R-:W-:-:S06]  /*1420*/  UIMAD UR4, UR4, UR5, UR5 ;  /* 0x00000005040472a4 */ /* 0x000fcc000f8e0205 */
[----:B------:R-:W-:-:S07]  /*1430*/  VIMNMX R0, R0, UR4, PT ;  /* 0x0000000400007c48 */ /* 0x000fce000bfe0100 */
.L_x_821:
[----:B------:R-:W-:Y:S01]  /*1440*/  UIMAD UR4, UR43, UR12, 0x7f ;  /* 0x0000007f2b0474a4 */ /* 0x000fe2000f8e020c */
[----:B------:R-:W-:Y:S01]  /*1450*/  VIADD R0, R0, 0x7f ;  /* 0x0000007f00007836 */ /* 0x000fe20000000000 */
[----:B------:R-:W-:Y:S01]  /*1460*/  @UP1 ULDC UR6, c[0x0][0x44c] ;  /* 0x0001130000061ab9 */ /* 0x000fe20000000800 */
[----:B------:R-:W-:Y:S01]  /*1470*/  @UP1 ULDC UR10, c[0x0][0x450] ;  /* 0x00011400000a1ab9 */ /* 0x000fe20000000800 */
[----:B------:R-:W-:Y:S02]  /*1480*/  USHF.R.S32.HI UR8, URZ, 0x1f, UR4 ;  /* 0x0000001f3f087899 */ /* 0x000fe40008011404 */
[----:B------:R-:W-:Y:S01]  /*1490*/  UIMAD.WIDE.U32 UR6, UR41, UR6, URZ ;  /* 0x00000006290672a5 */ /* 0x000fe2000f8e003f */
[----:B------:R-:W-:Y:S01]  /*14a0*/  SHF.R.S32.HI R3, RZ, 0x1f, R0 ;  /* 0x0000001fff037819 */ /* 0x000fe20000011400 */
[----:B------:R-:W-:Y:S01]  /*14b0*/  UMOV UR9, UR41 ;  /* 0x0000002900097c82 */ /* 0x000fe20008000000 */
[----:B------:R-:W-:Y:S02]  /*14c0*/  ULEA.HI UR8, UR8, UR4, URZ, 0x7 ;  /* 0x0000000408087291 */ /* 0x000fe4000f8f383f */
[----:B------:R-:W-:Y:S01]  /*14d0*/  @UP1 USHF.R.U32.HI UR9, URZ, UR10, UR7 ;  /* 0x0000000a3f091299 */ /* 0x000fe20008011607 */
[----:B------:R-:W-:Y:S01]  /*14e0*/  LEA.HI R3, R3, R0, RZ, 0x7 ;  /* 0x0000000003037211 */ /* 0x000fe200078f38ff */
[----:B------:R-:W-:-:S02]  /*14f0*/  UIMAD UR52, UR43, UR12, -UR52 ;  /* 0x0000000c2b3472a4 */ /* 0x000fc4000f8e0a34 */
[----:B------:R-:W-:Y:S01]  /*1500*/  USHF.R.S32.HI UR8, URZ, 0x7, UR8 ;  /* 0x000000073f087899 */ /* 0x000fe20008011408 */
[----:B------:R-:W-:Y:S01]  /*1510*/  SHF.R.S32.HI R3, RZ, 0x7, R3 ;  /* 0x00000007ff037819 */ /* 0x000fe20000011403 */
[----:B------:R-:W-:-:S03]  /*1520*/  UIADD3 UR4, UR52, UR9, URZ ;  /* 0x0000000934047290 */ /* 0x000fc6000fffe03f */
[----:B------:R-:W-:Y:S01]  /*1530*/  ULDC UR9, c[0x0][0x9dc] ;  /* 0x0002770000097ab9 */ /* 0x000fe20000000800 */
[----:B------:R-:W-:Y:S01]  /*1540*/  VIMNMX R88, R3, UR8, PT ;  /* 0x0000000803587c48 */ /* 0x000fe2000bfe0100 */
[----:B------:R-:W-:Y:S01]  /*1550*/  UIADD3 UR9, UR4, -UR9, URZ ;  /* 0x8000000904097290 */ /* 0x000fe2000fffe03f */
[----:B------:R-:W-:Y:S11]  /*1560*/  @!P1 BRA `(.L_x_824) ;  /* 0x0000000000449947 */ /* 0x000ff60003800000 */
[----:B------:R-:W-:-:S06]  /*1570*/  UISETP.GT.AND UP0, UPT, UR4, -0x1, UPT ;  /* 0xffffffff0400788c */ /* 0x000fcc000bf04270 */
[----:B------:R-:W-:-:S13]  /*1580*/  PLOP3.LUT P0, PT, PT, PT, UP0, 0x80, 0x0 ;  /* 0x000000000000781c */ /* 0x000fda0003f0f008 */
[----:B------:R-:W-:Y:S05]  /*1590*/  @P0 BRA `(.L_x_825) ;  /* 0x00000000001c0947 */ /* 0x000fea0003800000 */
[----:B------:R-:W-:Y:S02]  /*15a0*/  UISETP.NE.AND UP0, UPT, UR5, 0x1, UPT ;  /* 0x000000010500788c */ /* 0x000fe4000bf05270 */
[----:B------:R-:W-:-:S09]  /*15b0*/  ULOP3.LUT UR4, URZ, UR4, URZ, 0x33, !UPT ;  /* 0x000000043f047292 */ /* 0x000fd2000f8e333f */
[----:B------:R-:W-:Y:S02]  /*15c0*/  @UP0 ULDC.64 UR10, c[0x0][0x9e8] ;  /* 0x00027a00000a0ab9 */ /* 0x000fe40000000a00 */
[----:B------:R-:W-:-:S04]  /*15d0*/  UIMAD.WIDE.U32 UR6, UR4, UR10, URZ ;  /* 0x0000000a040672a5 */ /* 0x000fc8000f8e003f */
[----:B------:R-:W-:-:S04]  /*15e0*/  @UP0 USHF.R.U32.HI UR4, URZ, UR11, UR7 ;  /* 0x0000000b3f040299 */ /* 0x000fc80008011607 */
[----:B------:R-:W-:Y:S01]  /*15f0*/  ULOP3.LUT UR4, URZ, UR4, URZ, 0x33, !UPT ;  /* 0x000000043f047292 */ /* 0x000fe2000f8e333f */
[----:B------:R-:W-:Y:S11]  /*1600*/  BRA `(.L_x_826) ;  /* 0x0000000000107947 */ /* 0x000ff60003800000 */
.L_x_825:
[----:B------:R-:W-:-:S11]  /*1610*/  UISETP.NE.AND UP0, UPT, UR5, 0x1, UPT ;  /* 0x000000010500788c */ /* 0x000fd6000bf05270 */
[----:B------:R-:W-:Y:S02]  /*1620*/  @UP0 ULDC.64 UR10, c[0x0][0x9e8] ;  /* 0x00027a00000a0ab9 */ /* 0x000fe40000000a00 */
[----:B------:R-:W-:-:S04]  /*1630*/  UIMAD.WIDE.U32 UR6, UR4, UR10, URZ ;  /* 0x0000000a040672a5 */ /* 0x000fc8000f8e003f */
[----:B------:R-:W-:-:S12]  /*1640*/  @UP0 USHF.R.U32.HI UR4, URZ, UR11, UR7 ;  /* 0x0000000b3f040299 */ /* 0x000fd80008011607 */
.L_x_826:
[----:B------:R-:W-:-:S04]  /*1650*/  UIMAD UR4, UR4, UR5, URZ ;  /* 0x00000005040472a4 */ /* 0x000fc8000f8e023f */
[----:B------:R-:W-:-:S04]  /*1660*/  UISETP.LT.AND UP0, UPT, UR9, UR4, UPT ;  /* 0x000000040900728c */ /* 0x000fc8000bf01270 */
[----:B------:R-:W-:-:S12]  /*1670*/  USEL UR9, UR9, UR4, !UP0 ;  /* 0x0000000409097287 */ /* 0x000fd8000c000000 */
.L_x_824:
[----:B------:R-:W-:Y:S01]  /*1680*/  USHF.R.S32.HI UR4, URZ, 0x1f, UR9 ;  /* 0x0000001f3f047899 */ /* 0x000fe20008011409 */
[----:B------:R-:W-:Y:S02]  /*1690*/  PLOP3.LUT P0, PT, PT, PT, PT, 0x80, 0x0 ;  /* 0x000000000000781c */ /* 0x000fe40003f0f070 */
[----:B------:R-:W-:Y:S01]  /*16a0*/  CS2R R36, SRZ ;  /* 0x0000000000247805 */ /* 0x000fe2000001ff00 */
[----:B------:R-:W-:Y:S01]  /*16b0*/  IMAD.MOV.U32 R48, RZ, RZ, RZ ;  /* 0x000000ffff307224 */ /* 0x000fe200078e00ff */
[----:B------:R-:W-:Y:S01]  /*16c0*/  ULEA.HI UR4, UR4, UR9, URZ, 0x7 ;  /* 0x0000000904047291 */ /* 0x000fe2000f8f383f */
[----:B------:R-:W-:Y:S01]  /*16d0*/  CS2R R30, SRZ ;  /* 0x00000000001e7805 */ /* 0x000fe2000001ff00 */
[----:B------:R-:W-:Y:S01]  /*16e0*/  IMAD.MOV.U32 R133, RZ, RZ, RZ ;  /* 0x000000ffff857224 */ /* 0x000fe200078e00ff */
[----:B------:R-:W-:Y:S01]  /*16f0*/  CS2R R28, SRZ ;  /* 0x00000000001c7805 */ /* 0x000fe2000001ff00 */
[----:B------:R-:W-:Y:S01]  /*1700*/  USHF.R.S32.HI UR4, URZ, 0x7, UR4 ;  /* 0x000000073f047899 */ /* 0x000fe20008011404 */
[----:B------:R-:W-:Y:S01]  /*1710*/  IMAD.MOV.U32 R44, RZ, RZ, RZ ;  /* 0x000000ffff2c7224 */ /* 0x000fe200078e00ff */
[----:B------:R-:W-:Y:S01]  /*1720*/  CS2R R26, SRZ ;  /* 0x00000000001a7805 */ /* 0x000fe2000001ff00 */
[----:B------:R-:W-:Y:S01]  /*1730*/  IMAD.MOV.U32 R129, RZ, RZ, RZ ;  /* 0x000000ffff817224 */ /* 0x000fe200078e00ff */
[----:B------:R-:W-:Y:S01]  /*1740*/  UISETP.LT.AND UP0, UPT, URZ, UR4, UPT ;  /* 0x000000043f00728c */ /* 0x000fe2000bf01270 */
[----:B------:R-:W-:Y:S01]  /*1750*/  IMAD.MOV.U32 R46, RZ, RZ, RZ ;  /* 0x000000ffff2e7224 */ /* 0x000fe200078e00ff */
[----:B------:R-:W-:Y:S01]  /*1760*/  CS2R R122, SRZ ;  /* 0x00000000007a7805 */ /* 0x000fe2000001ff00 */
[----:B------:R-:W-:Y:S01]  /*1770*/  IMAD.MOV.U32 R125, RZ, RZ, RZ ;  /* 0x000000ffff7d7224 */ /* 0x000fe200078e00ff */
[----:B------:R-:W-:Y:S01]  /*1780*/  USEL UR39, URZ, UR4, !UP0 ;  /* 0x000000043f277287 */ /* 0x000fe2000c000000 */
[----:B------:R-:W-:-:S02]  /*1790*/  CS2R R120, SRZ ;  /* 0x0000000000787805 */ /* 0x000fc4000001ff00 */
[----:B------:R-:W-:Y:S02]  /*17a0*/  CS2R R118, SRZ ;  /* 0x0000000000767805 */ /* 0x000fe4000001ff00 */
[----:B------:R-:W-:Y:S02]  /*17b0*/  CS2R R116, SRZ ;  /* 0x0000000000747805 */ /* 0x000fe4000001ff00 */
[----:B------:R-:W-:Y:S02]  /*17c0*/  CS2R R114, SRZ ;  /* 0x0000000000727805 */ /* 0x000fe4000001ff00 */
[----:B------:R-:W-:Y:S02]  /*17d0*/  CS2R R112, SRZ ;  /* 0x0000000000707805 */ /* 0x000fe4000001ff00 */
[----:B------:R-:W-:Y:S02]  /*17e0*/  ISETP.GT.AND P1, PT, R88, UR39, PT ;  /* 0x0000002758007c0c */ /* 0x000fe4000bf24270 */
        /* <DEDUP_REMOVED lines=8> */
[----:B------:R-:W-:Y:S01]  /*1870*/  CS2R R94, SRZ ;  /* 0x00000000005e7805 */ /* 0x000fe2000001ff00 */
[----:B------:R-:W-:Y:S01]  /*1880*/  IMAD.MOV.U32 R93, RZ, RZ, RZ ;  /* 0x000000ffff5d7224 */ /* 0x000fe200078e00ff */
[----:B------:R-:W-:Y:S02]  /*1890*/  CS2R R6, SRZ ;  /* 0x0000000000067805 */ /* 0x000fe4000001ff00 */
[----:B------:R-:W-:Y:S01]  /*18a0*/  CS2R R90, SRZ ;  /* 0x00000000005a7805 */ /* 0x000fe2000001ff00 */
[----:B------:R-:W-:Y:S01]  /*18b0*/  IMAD.MOV.U32 R42, RZ, RZ, RZ ;  /* 0x000000ffff2a7224 */ /* 0x000fe200078e00ff */
[----:B------:R-:W-:Y:S06]  /*18c0*/  @!P1 BRA `(.L_x_827) ;  /* 0x000000c400889947 */ /* 0x000fec0003800000 */
[----:B------:R-:W0:Y:S02]  /*18d0*/  SHFL.IDX PT, R0, R145, RZ, 0x1f ;  /* 0x00001fff91007589 */ /* 0x000e2400000e0000 */
[----:B0-----:R-:W-:-:S13]  /*18e0*/  R2UR UR37, R0 ;  /* 0x00000000002572ca */ /* 0x001fda00000e0000 */
[----:B------:R-:W-:-:S04]  /*18f0*/  UIMAD.WIDE UR4, UR37, 0x55555556, URZ ;  /* 0x55555556250478a5 */ /* 0x000fc8000f8e023f */
[----:B------:R-:W-:Y:S02]  /*1900*/  ULEA.HI UR51, UR5, UR5, URZ, 0x1 ;  /* 0x0000000505337291 */ /* 0x000fe4000f8f083f */
[----:B------:R-:W-:Y:S02]  /*1910*/  UIADD3 UR5, UR42, 0x21800, URZ ;  /* 0x000218002a057890 */ /* 0x000fe4000fffe03f */
[----:B------:R-:W-:Y:S02]  /*1920*/  UIMAD UR51, UR51, -0x3, UR37 ;  /* 0xfffffffd333378a4 */ /* 0x000fe4000f8e0225 */
[----:B------:R-:W-:Y:S02]  /*1930*/  ULOP3.LUT UP0, URZ, UR5, 0x3ff, URZ, 0xc0, !UPT ;  /* 0x000003ff053f7892 */ /* 0x000fe4000f80c03f */
[----:B------:R-:W-:Y:S02]  /*1940*/  ULEA UR4, UR51, UR42, 0xc ;  /* 0x0000002a33047291 */ /* 0x000fe4000f8e603f */
[----:B------:R-:W-:-:S02]  /*1950*/  ULEA UR5, UR51, UR5, 0xd ;  /* 0x0000000533057291 */ /* 0x000fc4000f8e683f */
[----:B------:R-:W-:Y:S01]  /*1960*/  PLOP3.LUT P0, PT, PT, PT, UP0, 0x80, 0x0 ;  /* 0x000000000000781c */ /* 0x000fe20003f0f008 */
[----:B------:R-:W-:Y:S02]  /*1970*/  UIADD3 UR4, UR4, 0xc400, URZ ;  /* 0x0000c40004047890 */ /* 0x000fe4000fffe03f */
[----:B------:R-:W-:Y:S02]  /*1980*/  USHF.R.U32.HI UR5, URZ, 0x4, UR5 ;  /* 0x000000043f057899 */ /* 0x000fe40008011605 */
[----:B------:R-:W-:Y:S02]  /*1990*/  USHF.R.U32.HI UR4, URZ, 0x4, UR4 ;  /* 0x000000043f047899 */ /* 0x000fe40008011604 */
[----:B------:R-:W-:Y:S02]  /*19a0*/  ULOP3.LUT UR36, UR5, 0x3fff, URZ, 0xc0, !UPT ;  /* 0x00003fff05247892 */ /* 0x000fe4000f8ec03f */
[----:B------:R-:W-:-:S04]  /*19b0*/  ULOP3.LUT UR53, UR4, 0x3fff, URZ, 0xc0, !UPT ;  /* 0x00003fff04357892 */ /* 0x000fc8000f8ec03f */
[----:B------:R-:W-:Y:S08]  /*19c0*/  @!P0 BRA `(.L_x_828) ;  /* 0x0000000000408947 */ /* 0x000ff00003800000 */
        /* <DEDUP_REMOVED lines=16> */
.L_x_828:
[----:B------:R-:W-:Y:S01]  /*1ad0*/  ULEA.HI UR4, UR46, UR46, URZ, 0x1 ;  /* 0x0000002e2e047291 */ /* 0x000fe2000f8f083f */
[----:B------:R-:W-:-:S03]  /*1ae0*/  IMAD.U32 R2, RZ, RZ, UR47 ;  /* 0x0000002fff027e24 */ /* 0x000fc6000f8e00ff */
[----:B------:R-:W-:Y:S02]  /*1af0*/  ULOP3.LUT UR4, UR4, 0xfffffffe, URZ, 0xc0, !UPT ;  /* 0xfffffffe04047892 */ /* 0x000fe4000f8ec03f */
[----:B------:R-:W-:Y:S02]  /*1b00*/  ISETP.NE.AND P0, PT, R2, 0x3, PT ;  /* 0x000000030200780c */ /* 0x000fe40003f05270 */
[----:B------:R-:W-:-:S06]  /*1b10*/  UIADD3 UR4, UR46, -UR4, URZ ;  /* 0x800000042e047290 */ /* 0x000fcc000fffe03f */
[----:B------:R-:W-:-:S05]  /*1b20*/  IMAD.U32 R0, RZ, RZ, UR4 ;  /* 0x00000004ff007e24 */ /* 0x000fca000f8e00ff */
[----:B------:R-:W-:-:S04]  /*1b30*/  SHF.L.U32 R0, R0, 0x1f, RZ ;  /* 0x0000001f00007819 */ /* 0x000fc800000006ff */
[----:B------:R-:W0:Y:S02]  /*1b40*/  SYNCS.PHASECHK.TRANS64.TRYWAIT P1, [UR42+0x2d800], R0 ;  /* 0x02d80000ff0075a7 */ /* 0x000e24000802016a */
[----:B0-----:R-:W-:Y:S05]  /*1b50*/  @!P1 BRA `(.L_x_829) ;  /* 0x00000128004c9947 */ /* 0x001fea0003800000 */
.L_x_1019:
[----:B------:R-:W-:Y:S05]  /*1b60*/  @!P0 BRA `(.L_x_830) ;  /* 0x0000000000048947 */ /* 0x000fea0003800000 */
[----:B------:R-:W-:Y:S01]  /*1b70*/  BPT.TRAP 0x1 ;  /* 0x000000040000795c */ /* 0x000fe20000300000 */
.L_x_830:
[----:B------:R-:W-:Y:S02]  /*1b80*/  IMAD.U32 R5, RZ, RZ, UR45 ;  /* 0x0000002dff057e24 */ /* 0x000fe4000f8e00ff */
[----:B0-----:R-:W-:-:S03]  /*1b90*/  IMAD.U32 R0, RZ, RZ, UR50 ;  /* 0x00000032ff007e24 */ /* 0x001fc6000f8e00ff */
[----:B------:R-:W-:Y:S02]  /*1ba0*/  LEA R5, R5, UR42, 0x3 ;  /* 0x0000002a05057c11 */ /* 0x000fe4000f8e18ff */
[----:B------:R-:W-:-:S04]  /*1bb0*/  SHF.L.U32 R0, R0, 0x1f, RZ ;  /* 0x0000001f00007819 */ /* 0x000fc800000006ff */
[----:B------:R0:W1:Y:S01]  /*1bc0*/  SYNCS.PHASECHK.TRANS64.TRYWAIT P2, [R5+URZ+0x2d830], R0 ;  /* 0x02d83000050075a7 */ /* 0x000062000804017f */
[----:B------:R-:W-:Y:S05]  /*1bd0*/  @!P0 BRA `(.L_x_831) ;  /* 0x0000000000048947 */ /* 0x000fea0003800000 */
[----:B------:R-:W-:Y:S01]  /*1be0*/  BPT.TRAP 0x1 ;  /* 0x000000040000795c */ /* 0x000fe20000300000 */
.L_x_831:
[----:B------:R-:W2:Y:S02]  /*1bf0*/  S2R R2, SR_TID.X ;  /* 0x0000000000027919 */ /* 0x000ea40000002100 */
[----:B--2---:R-:W-:Y:S01]  /*1c00*/  LOP3.LUT P1, RZ, R2, 0x7f, RZ, 0xc0, !PT ;  /* 0x0000007f02ff7812 */ /* 0x004fe2000782c0ff */
[----:B-1----:R-:W-:-:S12]  /*1c10*/  @P2 BRA `(.L_x_832) ;  /* 0x0000000000082947 */ /* 0x002fd80003800000 */
[----:B------:R-:W1:Y:S02]  /*1c20*/  SYNCS.PHASECHK.TRANS64.TRYWAIT P2, [R5+URZ+0x2d830], R0 ;  /* 0x02d83000050075a7 */ /* 0x000e64000804017f */
[----:B-1----:R-:W-:Y:S05]  /*1c30*/  @!P2 BRA `(.L_x_833) ;  /* 0x00000128002ca947 */ /* 0x002fea0003800000 */
.L_x_832:
[----:B------:R-:W-:Y:S05]  /*1c40*/  WARPSYNC.ALL ;  /* 0x0000000000007948 */ /* 0x000fea0003800000 */
[----:B------:R-:W-:Y:S01]  /*1c50*/  UIADD3 UR4, UR42, 0x15400, URZ ;  /* 0x000154002a047890 */ /* 0x000fe2000fffe03f */
[----:B------:R-:W-:Y:S01]  /*1c60*/  WARPGROUP.ARRIVE ;  /* 0x00000000000079c5 */ /* 0x000fe20000000000 */
[----:B------:R-:W-:Y:S01]  /*1c70*/  UMOV UR5, 0x80000020 ;  /* 0x8000002000057882 */ /* 0x000fe20000000000 */
[----:B------:R-:W-:Y:S01]  /*1c80*/  UMOV UR7, 0x80000020 ;  /* 0x8000002000077882 */ /* 0x000fe20000000000 */
[----:B------:R-:W-:Y:S01]  /*1c90*/  USHF.R.U32.HI UR4, URZ, 0x4, UR4 ;  /* 0x000000043f047899 */ /* 0x000fe20008011604 */
[----:B01----:R-:W-:Y:S01]  /*1ca0*/  VIADD R0, R137, UR41 ;  /* 0x0000002989007c36 */ /* 0x003fe20008000000 */
[----:B------:R-:W-:Y:S01]  /*1cb0*/  UMOV UR9, 0x80000020 ;  /* 0x8000002000097882 */ /* 0x000fe20000000000 */
[----:B------:R-:W-:Y:S01]  /*1cc0*/  UMOV UR11, 0x80000020 ;  /* 0x80000020000b7882 */ /* 0x000fe20000000000 */
[----:B------:R-:W-:Y:S01]  /*1cd0*/  ULOP3.LUT UR4, UR4, 0x3fff, URZ, 0xc0, !UPT ;  /* 0x00003fff04047892 */ /* 0x000fe2000f8ec03f */
[----:B------:R-:W0:Y:S01]  /*1ce0*/  LDC R6, c[0x0][0x2f0] ;  /* 0x0000bc00ff067b82 */ /* 0x000e220000000800 */
[----:B------:R-:W-:Y:S01]  /*1cf0*/  UMOV UR13, 0x80000020 ;  /* 0x80000020000d7882 */ /* 0x000fe20000000000 */
[----:B------:R-:W-:Y:S01]  /*1d00*/  UMOV UR15, 0x80000020 ;  /* 0x80000020000f7882 */ /* 0x000fe20000000000 */
[----:B------:R-:W-:Y:S01]  /*1d10*/  ULOP3.LUT UR32, UR4, 0x10000, URZ, 0xfc, !UPT ;  /* 0x0001000004207892 */ /* 0x000fe2000f8efc3f */
[----:B------:R-:W-:Y:S01]  /*1d20*/  IMAD.MOV.U32 R4, RZ, RZ, R0 ;  /* 0x000000ffff047224 */ /* 0x000fe200078e0000 */
[----:B------:R-:W-:Y:S01]  /*1d30*/  ULOP3.LUT UR4, UR53, 0x10000, URZ, 0xfc, !UPT ;  /* 0x0001000035047892 */ /* 0x000fe2000f8efc3f */
[----:B------:R-:W-:Y:S01]  /*1d40*/  IMAD.MOV.U32 R3, RZ, RZ, -0x80 ;  /* 0xffffff80ff037424 */ /* 0x000fe200078e00ff */
[----:B------:R-:W-:Y:S01]  /*1d50*/  UIMAD UR6, UR45, 0x600, UR32 ;  /* 0x000006002d0678a4 */ /* 0x000fe2000f8e0220 */
[----:B------:R-:W1:Y:S01]  /*1d60*/  LDC R143, c[0x0][0x288] ;  /* 0x0000a200ff8f7b82 */ /* 0x000e620000000800 */
[----:B------:R-:W-:Y:S01]  /*1d70*/  UIADD3 UR8, UR4, 0x2, URZ ;  /* 0x0000000204087890 */ /* 0x000fe2000fffe03f */
[C---:B------:R-:W-:Y:S01]  /*1d80*/  IMAD R9, R88.reuse, R3, 0x80 ;  /* 0x0000008058097424 */ /* 0x040fe200078e0203 */
[----:B------:R-:W-:Y:S01]  /*1d90*/  UIADD3 UR10, UR6, 0x2, URZ ;  /* 0x00000002060a7890 */ /* 0x000fe2000fffe03f */
[----:B------:R-:W-:Y:S01]  /*1da0*/  LEA R7, R88, 0xffffff80, 0x7 ;  /* 0xffffff8058077811 */ /* 0x000fe200078e38ff */
[----:B------:R-:W-:Y:S01]  /*1db0*/  UIADD3 UR12, UR4, 0x300, URZ ;  /* 0x00000300040c7890 */ /* 0x000fe2000fffe03f */
[----:B------:R-:W-:Y:S01]  /*1dc0*/  VIADD R3, R9, 0x1 ;  /* 0x0000000109037836 */ /* 0x000fe20000000000 */
[----:B------:R-:W-:-:S02]  /*1dd0*/  UIADD3 UR14, UR6, 0x200, URZ ;  /* 0x00000200060e7890 */ /* 0x000fc4000fffe03f */
[----:B------:R-:W-:Y:S01]  /*1de0*/  HGMMA.64x128x16.F32.BF16 R24, gdesc[UR4], RZ, !UPT, gsb0 ;  /* 0x01e00000041879f0 */ /* 0x000fe2000c0018ff */
[----:B------:R-:W-:Y:S01]  /*1df0*/  UIADD3 UR16, UR4, 0x302, URZ ;  /* 0x0000030204107890 */ /* 0x000fe2000fffe03f */
[----:B------:R-:W-:Y:S01]  /*1e00*/  IMAD R3, R16, -0x2, R3 ;  /* 0xfffffffe10037824 */ /* 0x000fe200078e0203 */
[----:B------:R-:W-:Y:S01]  /*1e10*/  UIADD3 UR18, UR6, 0x202, URZ ;  /* 0x0000020206127890 */ /* 0x000fe2000fffe03f */
[----:B------:R-:W-:Y:S01]  /*1e20*/  UMOV UR17, 0x80000020 ;  /* 0x8000002000117882 */ /* 0x000fe20000000000 */
        /* <DEDUP_REMOVED lines=9> */
[----:B------:R-:W-:Y:S01]  /*1ec0*/  ULDC UR6, c[0x0][0x448] ;  /* 0x0001120000067ab9 */ /* 0x000fe20000000800 */
[----:B------:R-:W-:Y:S01]  /*1ed0*/  ULDC UR35, c[0x0][0x9dc] ;  /* 0x0002770000237ab9 */ /* 0x000fe20000000800 */
[----:B------:R-:W-:-:S06]  /*1ee0*/  UISETP.NE.AND UP0, UPT, UR6, 0x1, UPT ;  /* 0x000000010600788c */ /* 0x000fcc000bf05270 */
[----:B------:R-:W-:Y:S02]  /*1ef0*/  PLOP3.LUT P2, PT, PT, PT, UP0, 0x80, 0x0 ;  /* 0x000000000000781c */ /* 0x000fe40003f4f008 */
[----:B------:R-:W-:-:S03]  /*1f00*/  PLOP3.LUT P3, PT, PT, PT, UP0, 0x80, 0x0 ;  /* 0x000000000000781c */ /* 0x000fc60003f6f008 */
[----:B------:R-:W-:-:S08]  /*1f10*/  @UP0 ULDC UR6, c[0x0][0x44c] ;  /* 0x0001130000060ab9 */ /* 0x000fd00000000800 */
[----:B------:R-:W-:Y:S01]  /*1f20*/  @P2 IMAD.HI.U32 R2, R0, UR6, RZ ;  /* 0x0000000600022c27 */ /* 0x000fe2000f8e00ff */
[----:B------:R-:W-:-:S03]  /*1f30*/  @UP0 ULDC UR6, c[0x0][0x450] ;  /* 0x0001140000060ab9 */ /* 0x000fc60000000800 */
[----:B------:R-:W-:Y:S01]  /*1f40*/  @!P1 VIADD R0, R5, 0x2d840 ;  /* 0x0002d84005009836 */ /* 0x000fe20000000000 */
[----:B------:R-:W-:Y:S01]  /*1f50*/  @P3 SHF.R.U32.HI R4, RZ, UR6, R2 ;  /* 0x00000006ff043c19 */ /* 0x000fe20008011602 */
[----:B------:R-:W-:Y:S02]  /*1f60*/  ULDC.64 UR6, c[0x0][0x9e0] ;  /* 0x0002780000067ab9 */ /* 0x000fe40000000a00 */
[----:B------:R-:W-:Y:S01]  /*1f70*/  UISETP.GE.AND UP1, UPT, UR7, 0x1, UPT ;  /* 0x000000010700788c */ /* 0x000fe2000bf26270 */
[----:B------:R-:W-:Y:S01]  /*1f80*/  @!P1 PRMT R0, RZ, 0x654, R0 ;  /* 0x00000654ff009816 */ /* 0x000fe20000000000 */
[----:B------:R-:W2:Y:S04]  /*1f90*/  SHFL.IDX PT, R5, R4, RZ, 0x1c1f ;  /* 0x001c1fff04057589 */ /* 0x000ea800000e0000 */
[----:B------:R-:W-:Y:S01]  /*1fa0*/  PLOP3.LUT P2, PT, PT, PT, UP1, 0x40, 0x0 ;  /* 0x000000000000781c */ /* 0x000fe20003f4e818 */
[----:B------:R-:W-:-:S02]  /*1fb0*/  WARPGROUP.DEPBAR.LE gsb0, 0x0 ;  /* 0x00008000000079c5 */ /* 0x000fc40000010000 */
[----:B------:R-:W-:-:S06]  /*1fc0*/  WARPGROUP.ARRIVE ;  /* 0x00000000000079c5 */ /* 0x000fcc0000000000 */
[----:B------:R-:W-:Y:S01]  /*1fd0*/  HGMMA.64x128x16.F32.BF16 R24, gdesc[UR8], R24, gsb0 ;  /* 0x01e00000081879f0 */ /* 0x000fe20008001818 */
[----:B------:R-:W-:Y:S02]  /*1fe0*/  ULOP3.LUT UR10, URZ, UR35, URZ, 0x33, !UPT ;  /* 0x000000233f0a7292 */ /* 0x000fe4000f8e333f */
[----:B------:R-:W-:Y:S02]  /*1ff0*/  WARPGROUP.DEPBAR.LE gsb0, 0x0 ;  /* 0x00008000000079c5 */ /* 0x000fe40000010000 */
[----:B------:R-:W-:-:S07]  /*2000*/  WARPGROUP.ARRIVE ;  /* 0x00000000000079c5 */ /* 0x000fce0000000000 */
[----:B------:R-:W-:Y:S03]  /*2010*/  HGMMA.64x128x16.F32.BF16 R24, gdesc[UR12], R24, gsb0 ;  /* 0x01e000000c1879f0 */ /* 0x000fe60008001818 */
        /* <DEDUP_REMOVED lines=10> */
[----:B------:R0:W-:Y:S02]  /*20c0*/  @!P1 SYNCS.ARRIVE.TRANS64.RED.A1T0 RZ, [R0+URZ], RZ ;  /* 0x000000ff00ff99a7 */ /* 0x0001e4000810043f */
[C---:B0-----:R-:W-:Y:S02]  /*20d0*/  IMAD R0, R6.reuse, UR43, R3 ;  /* 0x0000002b06007c24 */ /* 0x041fe4000f8e0203 */
[----:B------:R-:W-:Y:S02]  /*20e0*/  IMAD R3, R6, UR43, R9 ;  /* 0x0000002b06037c24 */ /* 0x000fe4000f8e0209 */
[----:B-1----:R-:W-:-:S02]  /*20f0*/  IMAD.IADD R0, R0, 0x1, -R143 ;  /* 0x0000000100007824 */ /* 0x002fc400078e0a8f */
[----:B------:R-:W-:Y:S02]  /*2100*/  IMAD R10, R16, -0x2, R3 ;  /* 0xfffffffe100a7824 */ /* 0x000fe400078e0203 */
[C---:B------:R-:W-:Y:S02]  /*2110*/  VIADD R11, R0.reuse, UR6 ;  /* 0x00000006000b7c36 */ /* 0x040fe40008000000 */
[----:B------:R-:W-:-:S03]  /*2120*/  VIADD R12, R0, UR10 ;  /* 0x0000000a000c7c36 */ /* 0x000fc60008000000 */
[----:B--2---:R-:W-:Y:S01]  /*2130*/  VIADDMNMX R0, R5, R11, R10, PT ;  /* 0x0000000b05007246 */ /* 0x004fe2000380010a */
[----:B------:R-:W-:Y:S01]  /*2140*/  IMAD.IADD R2, R12, 0x1, R5 ;  /* 0x000000010c027824 */ /* 0x000fe200078e0205 */
[----:B------:R-:W-:Y:S06]  /*2150*/  @P2 BRA `(.L_x_834) ;  /* 0x00000000005c2947 */ /* 0x000fec0003800000 */
[----:B------:R-:W-:Y:S01]  /*2160*/  IMAD R8, R6, UR43, R5 ;  /* 0x0000002b06087c24 */ /* 0x000fe2000f8e0205 */
[----:B------:R-:W-:Y:S03]  /*2170*/  BSSY B0, `(.L_x_835) ;  /* 0x0000011000007945 */ /* 0x000fe60003800000 */
[----:B------:R-:W-:-:S05]  /*2180*/  IMAD.IADD R8, R8, 0x1, -R143 ;  /* 0x0000000108087824 */ /* 0x000fca00078e0a8f */
[----:B------:R-:W-:-:S13]  /*2190*/  ISETP.GT.AND P2, PT, R8, -0x1, PT ;  /* 0xffffffff0800780c */ /* 0x000fda0003f44270 */
[----:B------:R-:W-:Y:S05]  /*21a0*/  @P2 BRA `(.L_x_836) ;  /* 0x0000000000202947 */ /* 0x000fea0003800000 */
[----:B------:R-:W-:Y:S01]  /*21b0*/  UISETP.NE.AND UP2, UPT, UR7, 0x1, UPT ;  /* 0x000000010700788c */ /* 0x000fe2000bf45270 */
[----:B------:R-:W-:-:S05]  /*21c0*/  LOP3.LUT R8, RZ, R8, RZ, 0x33, !PT ;  /* 0x00000008ff087212 */ /* 0x000fca00078e33ff */
[----:B------:R-:W-:-:S05]  /*21d0*/  PLOP3.LUT P2, PT, PT, PT, UP2, 0x80, 0x0 ;  /* 0x000000000000781c */ /* 0x000fca0003f4f028 */
[----:B------:R-:W-:-:S08]  /*21e0*/  @UP2 ULDC.64 UR10, c[0x0][0x9e8] ;  /* 0x00027a00000a2ab9 */ /* 0x000fd00000000a00 */
[----:B------:R-:W-:-:S05]  /*21f0*/  @P2 IMAD.HI.U32 R3, R8, UR10, RZ ;  /* 0x0000000a08032c27 */ /* 0x000fca000f8e00ff */
[----:B------:R-:W-:-:S04]  /*2200*/  @P2 SHF.R.U32.HI R8, RZ, UR11, R3 ;  /* 0x0000000bff082c19 */ /* 0x000fc80008011603 */
[----:B------:R-:W-:Y:S01]  /*2210*/  LOP3.LUT R8, RZ, R8, RZ, 0x33, !PT ;  /* 0x00000008ff087212 */ /* 0x000fe200078e33ff */
[----:B------:R-:W-:Y:S06]  /*2220*/  BRA `(.L_x_837) ;  /* 0x0000000000147947 */ /* 0x000fec0003800000 */
.L_x_836:
[----:B------:R-:W-:-:S06]  /*2230*/  UISETP.NE.AND UP2, UPT, UR7, 0x1, UPT ;  /* 0x000000010700788c */ /* 0x000fcc000bf45270 */
[----:B------:R-:W-:-:S05]  /*2240*/  PLOP3.LUT P2, PT, PT, PT, UP2, 0x80, 0x0 ;  /* 0x000000000000781c */ /* 0x000fca0003f4f028 */
[----:B------:R-:W-:-:S08]  /*2250*/  @UP2 ULDC.64 UR10, c[0x0][0x9e8] ;  /* 0x00027a00000a2ab9 */ /* 0x000fd00000000a00 */
[----:B------:R-:W-:-:S05]  /*2260*/  @P2 IMAD.HI.U32 R3, R8, UR10, RZ ;  /* 0x0000000a08032c27 */ /* 0x000fca000f8e00ff */
[----:B------:R-:W-:-:S07]  /*2270*/  @P2 SHF.R.U32.HI R8, RZ, UR11, R3 ;  /* 0x0000000bff082c19 */ /* 0x000fce0008011603 */
.L_x_837:
[----:B------:R-:W-:Y:S05]  /*2280*/  BSYNC B0 ;  /* 0x0000000000007941 */ /* 0x000fea0003800000 */
.L_x_835:
[----:B------:R-:W-:-:S04]  /*2290*/  IMAD R3, R8, UR7, -R7 ;  /* 0x0000000708037c24 */ /* 0x000fc8000f8e0a07 */
[----:B------:R-:W-:-:S05]  /*22a0*/  IMAD R3, R16, -0x2, R3 ;  /* 0xfffffffe10037824 */ /* 0x000fca00078e0203 */
[----:B------:R-:W-:Y:S02]  /*22b0*/  VIMNMX R2, R2, R3, !PT ;  /* 0x0000000302027248 */ /* 0x000fe40007fe0100 */
[----:B------:R-:W-:-:S07]  /*22c0*/  VIADDMNMX R0, R3, UR7, R0, PT ;  /* 0x0000000703007c46 */ /* 0x000fce000b800100 */
.L_x_834:
[C---:B------:R-:W-:Y:S02]  /*22d0*/  ISETP.GE.AND P4, PT, R9.reuse, 0x9, PT ;  /* 0x000000090900780c */ /* 0x040fe40003f86270 */
[C---:B------:R-:W-:Y:S02]  /*22e0*/  ISETP.GE.AND P2, PT, R9.reuse, 0x2, PT ;  /* 0x000000020900780c */ /* 0x040fe40003f46270 */
[----:B------:R-:W-:Y:S02]  /*22f0*/  ISETP.GE.AND P5, PT, R9, 0xa, PT ;  /* 0x0000000a0900780c */ /* 0x000fe40003fa6270 */
[----:B------:R-:W-:Y:S02]  /*2300*/  LOP3.LUT R19, R19, 0xfffffffd, RZ, 0xc0, !PT ;  /* 0xfffffffd13137812 */ /* 0x000fe400078ec0ff */
[----:B------:R-:W-:-:S04]  /*2310*/  ISETP.GT.AND P3, PT, R2, 0x1, !P2 ;  /* 0x000000010200780c */ /* 0x000fc80005764270 */
[----:B------:R-:W-:Y:S02]  /*2320*/  ISETP.LT.OR P3, PT, R0, 0x2, P3 ;  /* 0x000000020000780c */ /* 0x000fe40001f61670 */
[----:B------:R-:W-:Y:S02]  /*2330*/  @P4 LOP3.LUT R19, R19, 0x2, RZ, 0xfc, !PT ;  /* 0x0000000213134812 */ /* 0x000fe400078efcff */
[----:B------:R-:W-:Y:S02]  /*2340*/  FSEL R25, R25, -INF , !P3 ;  /* 0xff80000019197808 */ /* 0x000fe40005800000 */
[----:B------:R-:W-:Y:S02]  /*2350*/  LOP3.LUT R19, R19, 0xfffffffb, RZ, 0xc0, !PT ;  /* 0xfffffffb13137812 */ /* 0x000fe400078ec0ff */
[----:B------:R-:W-:Y:S02]  /*2360*/  ISETP.GT.AND P4, PT, R2, 0x8, !P4 ;  /* 0x000000080200780c */ /* 0x000fe40006784270 */
[----:B------:R-:W-:-:S02]  /*2370*/  @P5 LOP3.LUT R19, R19, 0x4, RZ, 0xfc, !PT ;  /* 0x0000000413135812 */ /* 0x000fc400078efcff */
[----:B------:R-:W-:Y:S02]  /*2380*/  ISETP.GT.AND P3, PT, R2, 0x9, !P5 ;  /* 0x000000090200780c */ /* 0x000fe40006f64270 */
[C---:B------:R-:W-:Y:S02]  /*2390*/  ISETP.GE.AND P5, PT, R9.reuse, 0x11, PT ;  /* 0x000000110900780c */ /* 0x040fe40003fa6270 */
[C---:B------:R-:W-:Y:S02]  /*23a0*/  ISETP.LT.OR P4, PT, R0.reuse, 0x9, P4 ;  /* 0x000000090000780c */ /* 0x040fe40002781670 */
[----:B------:R-:W-:Y:S02]  /*23b0*/  ISETP.LT.OR P3, PT, R0, 0xa, P3 ;  /* 0x0000000a0000780c */ /* 0x000fe40001f61670 */
[----:B------:R-:W-:Y:S02]  /*23c0*/  FSEL R28, R28, -INF , !P4 ;  /* 0xff8000001c1c7808 */ /* 0x000fe40006000000 */
[----:B------:R-:W-:-:S02]  /*23d0*/  ISETP.GE.AND P4, PT, R9, 0x12, PT ;  /* 0x000000120900780c */ /* 0x000fc40003f86270 */
[----:B------:R-:W-:Y:S02]  /*23e0*/  LOP3.LUT R19, R19, 0xfffffff7, RZ, 0xc0, !PT ;  /* 0xfffffff713137812 */ /* 0x000fe400078ec0ff */
[----:B------:R-:W-:Y:S02]  /*23f0*/  FSEL R29, R29, -INF , !P3 ;  /* 0xff8000001d1d7808 */ /* 0x000fe40005800000 */
[----:B------:R-:W-:Y:S02]  /*2400*/  ISETP.GT.AND P3, PT, R2, 0x10, !P5 ;  /* 0x000000100200780c */ /* 0x000fe40006f64270 */
[----:B------:R-:W-:Y:S02]  /*2410*/  @P5 LOP3.LUT R19, R19, 0x8, RZ, 0xfc, !PT ;  /* 0x0000000813135812 */ /* 0x000fe400078efcff */
[----:B------:R-:W-:Y:S02]  /*2420*/  ISETP.LT.OR P3, PT, R0, 0x11, P3 ;  /* 0x000000110000780c */ /* 0x000fe40001f61670 */
[----:B------:R-:W-:-:S02]  /*2430*/  LOP3.LUT R19, R19, 0xfdffffff, RZ, 0xc0, !PT ;  /* 0xfdffffff13137812 */ /* 0x000fc400078ec0ff */
[----:B------:R-:W-:Y:S02]  /*2440*/  FSEL R32, R32, -INF , !P3 ;  /* 0xff80000020207808 */ /* 0x000fe40005800000 */
[----:B------:R-:W-:Y:S02]  /*2450*/  @P4 LOP3.LUT R19, R19, 0x2000000, RZ, 0xfc, !PT ;  /* 0x0200000013134812 */ /* 0x000fe400078efcff */
[----:B------:R-:W-:Y:S02]  /*2460*/  ISETP.GT.AND P3, PT, R2, 0x11, !P4 ;  /* 0x000000110200780c */ /* 0x000fe40006764270 */
[----:B------:R-:W-:Y:S02]  /*2470*/  ISETP.GE.AND P4, PT, R9, 0x19, PT ;  /* 0x000000190900780c */ /* 0x000fe40003f86270 */
[----:B------:R-:W-:Y:S02]  /*2480*/  ISETP.LT.OR P3, PT, R0, 0x12, P3 ;  /* 0x000000120000780c */ /* 0x000fe40001f61670 */
[----:B------:R-:W-:-:S02]  /*2490*/  LOP3.LUT R19, R19, 0xfeffffff, RZ, 0xc0, !PT ;  /* 0xfeffffff13137812 */ /* 0x000fc400078ec0ff */
[----:B------:R-:W-:Y:S02]  /*24a0*/  FSEL R33, R33, -INF , !P3 ;  /* 0xff80000021217808 */ /* 0x000fe40005800000 */
[----:B------:R-:W-:-:S04]  /*24b0*/  ISETP.GT.AND P3, PT, R2, 0x18, !P4 ;  /* 0x000000180200780c */ /* 0x000fc80006764270 */
[----:B------:R-:W-:Y:S02]  /*24c0*/  ISETP.LT.OR P3, PT, R0, 0x19, P3 ;  /* 0x000000190000780c */ /* 0x000fe40001f61670 */
[----:B------:R-:W-:Y:S02]  /*24d0*/  @P4 LOP3.LUT R19, R19, 0x1000000, RZ, 0xfc, !PT ;  /* 0x0100000013134812 */ /* 0x000fe400078efcff */
[----:B------:R-:W-:Y:S02]  /*24e0*/  ISETP.GE.AND P4, PT, R9, 0x1a, PT ;  /* 0x0000001a0900780c */ /* 0x000fe40003f86270 */
[----:B------:R-:W-:Y:S02]  /*24f0*/  LOP3.LUT R19, R19, 0xff7fffff, RZ, 0xc0, !PT ;  /* 0xff7fffff13137812 */ /* 0x000fe400078ec0ff */
[----:B------:R-:W-:Y:S02]  /*2500*/  FSEL R36, R36, -INF , !P3 ;  /* 0xff80000024247808 */ /* 0x000fe40005800000 */
[----:B------:R-:W-:-:S04]  /*2510*/  ISETP.GT.AND P3, PT, R2, 0x19, !P4 ;  /* 0x000000190200780c */ /* 0x000fc80006764270 */
[----:B------:R-:W-:-:S03]  /*2520*/  ISETP.LT.OR P3, PT, R0, 0x1a, P3 ;  /* 0x0000001a0000780c */ /* 0x000fc60001f61670 */
        /* <DEDUP_REMOVED lines=110> */
[----:B------:R-:W-:Y:S02]  /*2c10*/  FSEL R73, R73, -INF , !P3 ;  /* 0xff80000049497808 */ /* 0x000fe40005800000 */
[----:B------:R-:W-:Y:S02]  /*2c20*/  LOP3.LUT R19, R19, 0xffffffef, RZ, 0xc0, !PT ;  /* 0xffffffef13137812 */ /* 0x000fe400078ec0ff */
[----:B------:R-:W-:-:S04]  /*2c30*/  ISETP.GT.AND P3, PT, R2, 0x68, !P4 ;  /* 0x000000680200780c */ /* 0x000fc80006764270 */
[----:B------:R-:W-:-:S03]  /*2c40*/  ISETP.LT.OR P3, PT, R0, 0x69, P3 ;  /* 0x000000690000780c */ /* 0x000fc60001f61670 */
[----:B------:R-:W-:Y:S02]  /*2c50*/  @P4 LOP3.LUT R19, R19, 0x10, RZ, 0xfc, !PT ;  /* 0x0000001013134812 */ /* 0x000fe400078efcff */
[----:B------:R-:W-:Y:S02]  /*2c60*/  ISETP.GE.AND P4, PT, R9, 0x6a, PT ;  /* 0x0000006a0900780c */ /* 0x000fe40003f86270 */
[----:B------:R-:W-:Y:S02]  /*2c70*/  FSEL R76, R76, -INF , !P3 ;  /* 0xff8000004c4c7808 */ /* 0x000fe40005800000 */
[----:B------:R-:W-:Y:S02]  /*2c80*/  ISETP.GT.AND P3, PT, R2, 0x69, !P4 ;  /* 0x000000690200780c */ /* 0x000fe40006764270 */
[----:B------:R-:W-:Y:S02]  /*2c90*/  LOP3.LUT R19, R19, 0xfbffffff, RZ, 0xc0, !PT ;  /* 0xfbffffff13137812 */ /* 0x000fe400078ec0ff */
[----:B------:R-:W-:-:S04]  /*2ca0*/  ISETP.LT.OR P3, PT, R0, 0x6a, P3 ;  /* 0x0000006a0000780c */ /* 0x000fc80001f61670 */
[----:B------:R-:W-:Y:S02]  /*2cb0*/  FSEL R77, R77, -INF , !P3 ;  /* 0xff8000004d4d7808 */ /* 0x000fe40005800000 */
[----:B------:R-:W-:Y:S02]  /*2cc0*/  ISETP.GE.AND P3, PT, R9, 0x71, PT ;  /* 0x000000710900780c */ /* 0x000fe40003f66270 */
[----:B------:R-:W-:Y:S02]  /*2cd0*/  @P4 LOP3.LUT R19, R19, 0x4000000, RZ, 0xfc, !PT ;  /* 0x0400000013134812 */ /* 0x000fe400078efcff */
[----:B------:R-:W-:Y:S02]  /*2ce0*/  ISETP.GT.AND P4, PT, R2, 0x70, !P3 ;  /* 0x000000700200780c */ /* 0x000fe40005f84270 */
[----:B------:R-:W-:Y:S02]  /*2cf0*/  LOP3.LUT R19, R19, 0xfffffffe, RZ, 0xc0, !PT ;  /* 0xfffffffe13137812 */ /* 0x000fe400078ec0ff */
[----:B------:R-:W-:-:S04]  /*2d00*/  ISETP.LT.OR P4, PT, R0, 0x71, P4 ;  /* 0x000000710000780c */ /* 0x000fc80002781670 */
[----:B------:R-:W-:Y:S02]  /*2d10*/  FSEL R80, R80, -INF , !P4 ;  /* 0xff80000050507808 */ /* 0x000fe40006000000 */
[----:B------:R-:W-:-:S04]  /*2d20*/  ISETP.GE.AND P4, PT, R9, 0x72, PT ;  /* 0x000000720900780c */ /* 0x000fc80003f86270 */
[----:B------:R-:W-:-:S04]  /*2d30*/  ISETP.GT.AND P5, PT, R2, 0x71, !P4 ;  /* 0x000000710200780c */ /* 0x000fc800067a4270 */
[----:B------:R-:W-:-:S04]  /*2d40*/  ISETP.LT.OR P5, PT, R0, 0x72, P5 ;  /* 0x000000720000780c */ /* 0x000fc80002fa1670 */
[----:B------:R-:W-:Y:S02]  /*2d50*/  FSEL R81, R81, -INF , !P5 ;  /* 0xff80000051517808 */ /* 0x000fe40006800000 */
[----:B------:R-:W-:-:S04]  /*2d60*/  ISETP.GE.AND P5, PT, R9, 0x79, PT ;  /* 0x000000790900780c */ /* 0x000fc80003fa6270 */
[----:B------:R-:W-:-:S04]  /*2d70*/  ISETP.GT.AND P6, PT, R2, 0x78, !P5 ;  /* 0x000000780200780c */ /* 0x000fc80006fc4270 */
[----:B------:R-:W-:-:S04]  /*2d80*/  ISETP.LT.OR P6, PT, R0, 0x79, P6 ;  /* 0x000000790000780c */ /* 0x000fc800037c1670 */
[----:B------:R-:W-:Y:S02]  /*2d90*/  FSEL R84, R84, -INF , !P6 ;  /* 0xff80000054547808 */ /* 0x000fe40007000000 */
[----:B------:R-:W-:-:S13]  /*2da0*/  ISETP.GE.AND P6, PT, R9, 0x1, PT ;  /* 0x000000010900780c */ /* 0x000fda0003fc6270 */
[----:B------:R-:W-:Y:S02]  /*2db0*/  @P6 LOP3.LUT R19, R19, 0x1, RZ, 0xfc, !PT ;  /* 0x0000000113136812 */ /* 0x000fe400078efcff */
[----:B------:R-:W-:Y:S02]  /*2dc0*/  ISETP.GT.AND P6, PT, R2, RZ, !P6 ;  /* 0x000000ff0200720c */ /* 0x000fe400077c4270 */
[----:B------:R-:W-:Y:S02]  /*2dd0*/  LOP3.LUT R19, R19, 0xf7ffffff, RZ, 0xc0, !PT ;  /* 0xf7ffffff13137812 */ /* 0x000fe400078ec0ff */
[----:B------:R-:W-:-:S04]  /*2de0*/  ISETP.LT.OR P6, PT, R0, 0x1, P6 ;  /* 0x000000010000780c */ /* 0x000fc800037c1670 */
[----:B------:R-:W-:Y:S02]  /*2df0*/  FSEL R5, R24, -INF , !P6 ;  /* 0xff80000018057808 */ /* 0x000fe40007000000 */
[----:B------:R-:W-:Y:S02]  /*2e00*/  ISETP.GE.AND P6, PT, R9, 0x7a, PT ;  /* 0x0000007a0900780c */ /* 0x000fe40003fc6270 */
[----:B------:R-:W0:Y:S11]  /*2e10*/  SHFL.IDX PT, R9, R4, 0x1, 0x1c1f ;  /* 0x003c1f0004097f89 */ /* 0x000e3600000e0000 */
[----:B------:R-:W-:-:S02]  /*2e20*/  @P6 LOP3.LUT R19, R19, 0x8000000, RZ, 0xfc, !PT ;  /* 0x0800000013136812 */ /* 0x000fc400078efcff */
[----:B------:R-:W-:-:S04]  /*2e30*/  ISETP.GT.AND P6, PT, R2, 0x79, !P6 ;  /* 0x000000790200780c */ /* 0x000fc800077c4270 */
[----:B------:R-:W-:-:S04]  /*2e40*/  ISETP.LT.OR P6, PT, R0, 0x7a, P6 ;  /* 0x0000007a0000780c */ /* 0x000fc800037c1670 */
[----:B------:R-:W-:Y:S02]  /*2e50*/  FSEL R85, R85, -INF , !P6 ;  /* 0xff80000055557808 */ /* 0x000fe40007000000 */
[----:B------:R-:W-:Y:S01]  /*2e60*/  PLOP3.LUT P6, PT, PT, PT, UP1, 0x40, 0x0 ;  /* 0x000000000000781c */ /* 0x000fe20003fce818 */
[----:B0-----:R-:W-:Y:S01]  /*2e70*/  IMAD.IADD R3, R12, 0x1, R9 ;  /* 0x000000010c037824 */ /* 0x001fe200078e0209 */
[----:B------:R-:W-:-:S11]  /*2e80*/  VIADDMNMX R2, R9, R11, R10, PT ;  /* 0x0000000b09027246 */ /* 0x000fd6000380010a */
[----:B------:R-:W-:Y:S05]  /*2e90*/  @P6 BRA `(.L_x_838) ;  /* 0x0000000000646947 */ /* 0x000fea0003800000 */
        /* <DEDUP_REMOVED lines=9> */
[----:B------:R-:W-:Y:S01]  /*2f30*/  @P6 IMAD.HI.U32 R4, R0, UR10, RZ ;  /* 0x0000000a00046c27 */ /* 0x000fe2000f8e00ff */
[----:B------:R-:W-:-:S13]  /*2f40*/  PLOP3.LUT P6, PT, PT, PT, UP2, 0x80, 0x0 ;  /* 0x000000000000781c */ /* 0x000fda0003fcf028 */
[----:B------:R-:W-:-:S04]  /*2f50*/  @P6 SHF.R.U32.HI R0, RZ, UR11, R4 ;  /* 0x0000000bff006c19 */ /* 0x000fc80008011604 */
[----:B------:R-:W-:Y:S01]  /*2f60*/  LOP3.LUT R0, RZ, R0, RZ, 0x33, !PT ;  /* 0x00000000ff007212 */ /* 0x000fe200078e33ff */
[----:B------:R-:W-:Y:S06]  /*2f70*/  BRA `(.L_x_841) ;  /* 0x0000000000187947 */ /* 0x000fec0003800000 */
.L_x_840:
[----:B------:R-:W-:-:S06]  /*2f80*/  UISETP.NE.AND UP2, UPT, UR7, 0x1, UPT ;  /* 0x000000010700788c */ /* 0x000fcc000bf45270 */
[----:B------:R-:W-:-:S05]  /*2f90*/  PLOP3.LUT P6, PT, PT, PT, UP2, 0x80, 0x0 ;  /* 0x000000000000781c */ /* 0x000fca0003fcf028 */
[----:B------:R-:W-:-:S08]  /*2fa0*/  @UP2 ULDC.64 UR10, c[0x0][0x9e8] ;  /* 0x00027a00000a2ab9 */ /* 0x000fd00000000a00 */
[----:B------:R-:W-:Y:S01]  /*2fb0*/  @P6 IMAD.HI.U32 R4, R0, UR10, RZ ;  /* 0x0000000a00046c27 */ /* 0x000fe2000f8e00ff */
[----:B------:R-:W-:-:S13]  /*2fc0*/  PLOP3.LUT P6, PT, PT, PT, UP2, 0x80, 0x0 ;  /* 0x000000000000781c */ /* 0x000fda0003fcf028 */
[----:B------:R-:W-:-:S07]  /*2fd0*/  @P6 SHF.R.U32.HI R0, RZ, UR11, R4 ;  /* 0x0000000bff006c19 */ /* 0x000fce0008011604 */
.L_x_841:
[----:B------:R-:W-:Y:S05]  /*2fe0*/  BSYNC B0 ;  /* 0x0000000000007941 */ /* 0x000fea0003800000 */
.L_x_839:
[----:B------:R-:W-:-:S04]  /*2ff0*/  IMAD R7, R0, UR7, -R7 ;  /* 0x0000000700077c24 */ /* 0x000fc8000f8e0a07 */
[----:B------:R-:W-:-:S05]  /*3000*/  IMAD R7, R16, -0x2, R7 ;  /* 0xfffffffe10077824 */ /* 0x000fca00078e0207 */
[----:B------:R-:W-:Y:S02]  /*3010*/  VIMNMX R3, R3, R7, !PT ;  /* 0x0000000703037248 */ /* 0x000fe40007fe0100 */
[----:B------:R-:W-:-:S07]  /*3020*/  VIADDMNMX R2, R7, UR7, R2, PT ;  /* 0x0000000707027c46 */ /* 0x000fce000b800102 */
.L_x_838:
[----:B------:R-:W-:Y:S01]  /*3030*/  ISETP.GT.AND P2, PT, R3, 0x1, !P2 ;  /* 0x000000010300780c */ /* 0x000fe20005744270 */
[----:B------:R-:W-:Y:S01]  /*3040*/  ULDC UR33, c[0x0][0x988] ;  /* 0x0002620000217ab9 */ /* 0x000fe20000000800 */
[----:B------:R-:W-:Y:S01]  /*3050*/  LOP3.LUT P6, RZ, R19, 0x8, RZ, 0xc0, !PT ;  /* 0x0000000813ff7812 */ /* 0x000fe200078cc0ff */
[----:B------:R-:W-:Y:S01]  /*3060*/  @UP0 ULDC UR10, c[0x0][0x44c] ;  /* 0x00011300000a0ab9 */ /* 0x000fe20000000800 */
[----:B------:R-:W-:Y:S01]  /*3070*/  ISETP.LT.OR P2, PT, R2, 0x2, P2 ;  /* 0x000000020200780c */ /* 0x000fe20001741670 */
[----:B------:R-:W-:Y:S01]  /*3080*/  UIMAD.WIDE.U32 UR10, UR41, UR10, URZ ;  /* 0x0000000a290a72a5 */ /* 0x000fe2000f8e003f */
[----:B------:R-:W-:Y:S01]  /*3090*/  FMNMX.FTZ R7, R5, R25, !PT ;  /* 0x0000001905077209 */ /* 0x000fe20007810000 */
[----:B------:R-:W-:Y:S01]  /*30a0*/  @UP0 ULDC UR15, c[0x0][0x450] ;  /* 0x00011400000f0ab9 */ /* 0x000fe20000000800 */
[----:B------:R-:W-:Y:S01]  /*30b0*/  FSEL R27, R27, -INF , !P2 ;  /* 0xff8000001b1b7808 */ /* 0x000fe20005000000 */
[----:B------:R-:W-:Y:S01]  /*30c0*/  UMOV UR14, UR41 ;  /* 0x00000029000e7c82 */ /* 0x000fe20008000000 */
[----:B------:R-:W-:Y:S01]  /*30d0*/  LOP3.LUT P2, RZ, R19, 0x2, RZ, 0xc0, !PT ;  /* 0x0000000213ff7812 */ /* 0x000fe2000784c0ff */
[----:B------:R-:W-:Y:S01]  /*30e0*/  @UP0 USHF.R.U32.HI UR14, URZ, UR15, UR11 ;  /* 0x0000000f3f0e0299 */ /* 0x000fe2000801160b */
[----:B------:R-:W-:-:S02]  /*30f0*/  FMNMX.FTZ R0, R28, R7, !PT ;  /* 0x000000071c007209 */ /* 0x000fc40007810000 */
[----:B------:R-:W-:Y:S01]  /*3100*/  ISETP.GT.AND P2, PT, R3, 0x8, !P2 ;  /* 0x000000080300780c */ /* 0x000fe20005744270 */
[----:B------:R-:W-:Y:S01]  /*3110*/  UIADD3 UR52, UR52, UR14, URZ ;  /* 0x0000000e34347290 */ /* 0x000fe2000fffe03f */
[----:B------:R-:W-:Y:S02]  /*3120*/  FMNMX.FTZ R7, R29, R0, !PT ;  /* 0x000000001d077209 */ /* 0x000fe40007810000 */
[----:B------:R-:W-:Y:S01]  /*3130*/  ISETP.LT.OR P2, PT, R2, 0x9, P2 ;  /* 0x000000090200780c */ /* 0x000fe20001741670 */
[----:B------:R-:W-:Y:S01]  /*3140*/  UIADD3 UR6, UR52, UR6, URZ ;  /* 0x0000000634067290 */ /* 0x000fe2000fffe03f */
[----:B------:R-:W-:Y:S02]  /*3150*/  FMNMX.FTZ R0, R32, R7, !PT ;  /* 0x0000000720007209 */ /* 0x000fe40007810000 */
[----:B------:R-:W-:Y:S02]  /*3160*/  FSEL R30, R30, -INF , !P2 ;  /* 0xff8000001e1e7808 */ /* 0x000fe40005000000 */
[----:B------:R-:W-:-:S02]  /*3170*/  LOP3.LUT P2, RZ, R19, 0x4, RZ, 0xc0, !PT ;  /* 0x0000000413ff7812 */ /* 0x000fc4000784c0ff */
[----:B------:R-:W-:Y:S02]  /*3180*/  FMNMX.FTZ R7, R33, R0, !PT ;  /* 0x0000000021077209 */ /* 0x000fe40007810000 */
[----:B------:R-:W-:Y:S02]  /*3190*/  ISETP.GT.AND P2, PT, R3, 0x9, !P2 ;  /* 0x000000090300780c */ /* 0x000fe40005744270 */
[----:B------:R-:W-:Y:S02]  /*31a0*/  FMNMX.FTZ R0, R36, R7, !PT ;  /* 0x0000000724007209 */ /* 0x000fe40007810000 */
[----:B------:R-:W-:Y:S02]  /*31b0*/  ISETP.LT.OR P2, PT, R2, 0xa, P2 ;  /* 0x0000000a0200780c */ /* 0x000fe40001741670 */
[----:B------:R-:W-:Y:S02]  /*31c0*/  FMNMX.FTZ R7, R37, R0, !PT ;  /* 0x0000000025077209 */ /* 0x000fe40007810000 */
[----:B------:R-:W-:-:S02]  /*31d0*/  FSEL R31, R31, -INF , !P2 ;  /* 0xff8000001f1f7808 */ /* 0x000fc40005000000 */
[----:B------:R-:W-:Y:S02]  /*31e0*/  ISETP.GT.AND P2, PT, R3, 0x10, !P6 ;  /* 0x000000100300780c */ /* 0x000fe40007744270 */
[----:B------:R-:W-:Y:S02]  /*31f0*/  FMNMX.FTZ R0, R40, R7, !PT ;  /* 0x0000000728007209 */ /* 0x000fe40007810000 */
[----:B------:R-:W-:Y:S02]  /*3200*/  ISETP.LT.OR P2, PT, R2, 0x11, P2 ;  /* 0x000000110200780c */ /* 0x000fe40001741670 */
[C---:B------:R-:W-:Y:S02]  /*3210*/  LOP3.LUT P6, RZ, R19.reuse, 0x8000, RZ, 0xc0, !PT ;  /* 0x0000800013ff7812 */ /* 0x040fe400078cc0ff */
        /* <DEDUP_REMOVED lines=8> */
[----:B------:R-:W-:Y:S02]  /*32a0*/  LOP3.LUT P2, RZ, R19, 0x1000000, RZ, 0xc0, !PT ;  /* 0x0100000013ff7812 */ /* 0x000fe4000784c0ff */
[----:B------:R-:W-:Y:S02]  /*32b0*/  FMNMX.FTZ R0, R48, R7, !PT ;  /* 0x0000000730007209 */ /* 0x000fe40007810000 */
[----:B------:R-:W-:Y:S02]  /*32c0*/  ISETP.GT.AND P2, PT, R3, 0x18, !P2 ;  /* 0x000000180300780c */ /* 0x000fe40005744270 */
[----:B------:R-:W-:Y:S02]  /*32d0*/  FMNMX.FTZ R7, R49, R0, !PT ;  /* 0x0000000031077209 */ /* 0x000fe40007810000 */
[----:B------:R-:W-:Y:S02]  /*32e0*/  ISETP.LT.OR P2, PT, R2, 0x19, P2 ;  /* 0x000000190200780c */ /* 0x000fe40001741670 */
[----:B------:R-:W-:-:S02]  /*32f0*/  FMNMX.FTZ R0, R52, R7, !PT ;  /* 0x0000000734007209 */ /* 0x000fc40007810000 */
[----:B------:R-:W-:Y:S02]  /*3300*/  FSEL R38, R38, -INF , !P2 ;  /* 0xff80000026267808 */ /* 0x000fe40005000000 */
[----:B------:R-:W-:Y:S02]  /*3310*/  LOP3.LUT P2, RZ, R19, 0x800000, RZ, 0xc0, !PT ;  /* 0x0080000013ff7812 */ /* 0x000fe4000784c0ff */
[----:B------:R-:W-:Y:S02]  /*3320*/  FMNMX.FTZ R7, R53, R0, !PT ;  /* 0x0000000035077209 */ /* 0x000fe40007810000 */
[----:B------:R-:W-:Y:S02]  /*3330*/  ISETP.GT.AND P2, PT, R3, 0x19, !P2 ;  /* 0x000000190300780c */ /* 0x000fe40005744270 */
[----:B------:R-:W-:Y:S02]  /*3340*/  FMNMX.FTZ R0, R56, R7, !PT ;  /* 0x0000000738007209 */ /* 0x000fe40007810000 */
[----:B------:R-:W-:-:S02]  /*3350*/  ISETP.LT.OR P2, PT, R2, 0x1a, P2 ;  /* 0x0000001a0200780c */ /* 0x000fc40001741670 */
[----:B------:R-:W-:Y:S02]  /*3360*/  FMNMX.FTZ R7, R57, R0, !PT ;  /* 0x0000000039077209 */ /* 0x000fe40007810000 */
[----:B------:R-:W-:Y:S02]  /*3370*/  FSEL R39, R39, -INF , !P2 ;  /* 0xff80000027277808 */ /* 0x000fe40005000000 */
[----:B------:R-:W-:Y:S02]  /*3380*/  LOP3.LUT P2, RZ, R19, 0x400000, RZ, 0xc0, !PT ;  /* 0x0040000013ff7812 */ /* 0x000fe4000784c0ff */
[----:B------:R-:W-:Y:S02]  /*3390*/  FMNMX.FTZ R0, R60, R7, !PT ;  /* 0x000000073c007209 */ /* 0x000fe40007810000 */
[----:B------:R-:W-:Y:S02]  /*33a0*/  ISETP.GT.AND P2, PT, R3, 0x20, !P2 ;  /* 0x000000200300780c */ /* 0x000fe40005744270 */
[----:B------:R-:W-:-:S02]  /*33b0*/  FMNMX.FTZ R7, R61, R0, !PT ;  /* 0x000000003d077209 */ /* 0x000fc40007810000 */
[----:B------:R-:W-:Y:S02]  /*33c0*/  ISETP.LT.OR P2, PT, R2, 0x21, P2 ;  /* 0x000000210200780c */ /* 0x000fe40001741670 */
[----:B------:R-:W-:Y:S02]  /*33d0*/  FMNMX.FTZ R0, R64, R7, !PT ;  /* 0x0000000740007209 */ /* 0x000fe40007810000 */
[----:B------:R-:W-:Y:S02]  /*33e0*/  FSEL R42, R42, -INF , !P2 ;  /* 0xff8000002a2a7808 */ /* 0x000fe40005000000 */
[----:B------:R-:W-:Y:S02]  /*33f0*/  LOP3.LUT P2, RZ, R19, 0x200000, RZ, 0xc0, !PT ;  /* 0x0020000013ff7812 */ /* 0x000fe4000784c0ff */
[----:B------:R-:W-:Y:S02]  /*3400*/  FMNMX.FTZ R7, R65, R0, !PT ;  /* 0x0000000041077209 */ /* 0x000fe40007810000 */
[----:B------:R-:W-:-:S02]  /*3410*/  ISETP.GT.AND P2, PT, R3, 0x21, !P2 ;  /* 0x000000210300780c */ /* 0x000fc40005744270 */
[----:B------:R-:W-:Y:S02]  /*3420*/  FMNMX.FTZ R0, R68, R7, !PT ;  /* 0x0000000744007209 */ /* 0x000fe40007810000 */
[----:B------:R-:W-:Y:S02]  /*3430*/  ISETP.LT.OR P2, PT, R2, 0x22, P2 ;  /* 0x000000220200780c */ /* 0x000fe40001741670 */
[----:B------:R-:W-:Y:S02]  /*3440*/  FMNMX.FTZ R7, R69, R0, !PT ;  /* 0x0000000045077209 */ /* 0x000fe40007810000 */
[----:B------:R-:W-:Y:S02]  /*3450*/  FSEL R43, R43, -INF , !P2 ;  /* 0xff8000002b2b7808 */ /* 0x000fe40005000000 */
[----:B------:R-:W-:Y:S02]  /*3460*/  LOP3.LUT P2, RZ, R19, 0x100000, RZ, 0xc0, !PT ;  /* 0x0010000013ff7812 */ /* 0x000fe4000784c0ff */
[----:B------:R-:W-:-:S02]  /*3470*/  FMNMX.FTZ R0, R72, R7, !PT ;  /* 0x0000000748007209 */ /* 0x000fc40007810000 */
[----:B------:R-:W-:Y:S02]  /*3480*/  ISETP.GT.AND P2, PT, R3, 0x28, !P2 ;  /* 0x000000280300780c */ /* 0x000fe40005744270 */
[----:B------:R-:W-:Y:S02]  /*3490*/  FMNMX.FTZ R7, R73, R0, !PT ;  /* 0x0000000049077209 */ /* 0x000fe40007810000 */
[----:B------:R-:W-:Y:S02]  /*34a0*/  ISETP.LT.OR P2, PT, R2, 0x29, P2 ;  /* 0x000000290200780c */ /* 0x000fe40001741670 */
        /* <DEDUP_REMOVED lines=14> */
[----:B------:R-:W-:Y:S01]  /*3590*/  ISETP.GT.AND P3, PT, R3, 0x70, !P3 ;  /* 0x000000700300780c */ /* 0x000fe20005f64270 */
[----:B------:R-:W0:Y:S01]  /*35a0*/  SHFL.BFLY PT, R0, R7, 0x2, 0x1f ;  /* 0x0c401f0007007f89 */ /* 0x000e2200000e0000 */
[----:B------:R-:W-:-:S02]  /*35b0*/  FSEL R50, R50, -INF , !P2 ;  /* 0xff80000032327808 */ /* 0x000fc40005000000 */
[----:B------:R-:W-:Y:S02]  /*35c0*/  LOP3.LUT P2, RZ, R19, 0x20000, RZ, 0xc0, !PT ;  /* 0x0002000013ff7812 */ /* 0x000fe4000784c0ff */
[C---:B------:R-:W-:Y:S02]  /*35d0*/  ISETP.GT.AND P4, PT, R3.reuse, 0x71, !P4 ;  /* 0x000000710300780c */ /* 0x040fe40006784270 */
[C---:B------:R-:W-:Y:S02]  /*35e0*/  ISETP.GT.AND P2, PT, R3.reuse, 0x31, !P2 ;  /* 0x000000310300780c */ /* 0x040fe40005744270 */
[C---:B------:R-:W-:Y:S02]  /*35f0*/  ISETP.LT.OR P3, PT, R2.reuse, 0x71, P3 ;  /* 0x000000710200780c */ /* 0x040fe40001f61670 */
[----:B------:R-:W-:Y:S02]  /*3600*/  ISETP.LT.OR P2, PT, R2, 0x32, P2 ;  /* 0x000000320200780c */ /* 0x000fe40001741670 */
[----:B------:R-:W-:-:S02]  /*3610*/  ISETP.GT.AND P5, PT, R3, 0x78, !P5 ;  /* 0x000000780300780c */ /* 0x000fc40006fa4270 */
[----:B------:R-:W-:Y:S02]  /*3620*/  FSEL R51, R51, -INF , !P2 ;  /* 0xff80000033337808 */ /* 0x000fe40005000000 */
[----:B------:R-:W-:Y:S02]  /*3630*/  LOP3.LUT P2, RZ, R19, 0x10000, RZ, 0xc0, !PT ;  /* 0x0001000013ff7812 */ /* 0x000fe4000784c0ff */
[----:B------:R-:W-:Y:S02]  /*3640*/  ISETP.LT.OR P4, PT, R2, 0x72, P4 ;  /* 0x000000720200780c */ /* 0x000fe40002781670 */
[----:B------:R-:W-:Y:S02]  /*3650*/  ISETP.GT.AND P2, PT, R3, 0x38, !P2 ;  /* 0x000000380300780c */ /* 0x000fe40005744270 */
[----:B------:R-:W-:Y:S02]  /*3660*/  FSEL R82, R82, -INF , !P3 ;  /* 0xff80000052527808 */ /* 0x000fe40005800000 */
[----:B------:R-:W-:-:S02]  /*3670*/  ISETP.LT.OR P2, PT, R2, 0x39, P2 ;  /* 0x000000390200780c */ /* 0x000fc40001741670 */
[----:B0-----:R-:W-:Y:S02]  /*3680*/  FMNMX.FTZ R9, R7, R0, !PT ;  /* 0x0000000007097209 */ /* 0x001fe40007810000 */
[----:B------:R-:W-:Y:S02]  /*3690*/  FSEL R54, R54, -INF , !P2 ;  /* 0xff80000036367808 */ /* 0x000fe40005000000 */
[----:B------:R-:W-:Y:S01]  /*36a0*/  ISETP.GT.AND P2, PT, R3, 0x39, !P6 ;  /* 0x000000390300780c */ /* 0x000fe20007744270 */
[----:B------:R-:W0:Y:S01]  /*36b0*/  SHFL.BFLY PT, R0, R9, 0x1, 0x1f ;  /* 0x0c201f0009007f89 */ /* 0x000e2200000e0000 */
[----:B------:R-:W-:Y:S02]  /*36c0*/  LOP3.LUT P6, RZ, R19, 0x10, RZ, 0xc0, !PT ;  /* 0x0000001013ff7812 */ /* 0x000fe400078cc0ff */
[C---:B------:R-:W-:Y:S02]  /*36d0*/  ISETP.LT.OR P2, PT, R2.reuse, 0x3a, P2 ;  /* 0x0000003a0200780c */ /* 0x040fe40001741670 */
[----:B------:R-:W-:-:S02]  /*36e0*/  ISETP.LT.OR P5, PT, R2, 0x79, P5 ;  /* 0x000000790200780c */ /* 0x000fc40002fa1670 */
[----:B------:R-:W-:Y:S02]  /*36f0*/  FSEL R55, R55, -INF , !P2 ;  /* 0xff80000037377808 */ /* 0x000fe40005000000 */
[----:B------:R-:W-:Y:S02]  /*3700*/  LOP3.LUT P2, RZ, R19, 0x4000, RZ, 0xc0, !PT ;  /* 0x0000400013ff7812 */ /* 0x000fe4000784c0ff */
[----:B------:R-:W-:Y:S02]  /*3710*/  FSEL R83, R83, -INF , !P4 ;  /* 0xff80000053537808 */ /* 0x000fe40006000000 */
[----:B------:R-:W-:Y:S02]  /*3720*/  ISETP.GT.AND P2, PT, R3, 0x40, !P2 ;  /* 0x000000400300780c */ /* 0x000fe40005744270 */
[----:B------:R-:W-:Y:S02]  /*3730*/  FSEL R86, R86, -INF , !P5 ;  /* 0xff80000056567808 */ /* 0x000fe40006800000 */
[----:B------:R-:W-:-:S04]  /*3740*/  ISETP.LT.OR P2, PT, R2, 0x41, P2 ;  /* 0x000000410200780c */ /* 0x000fc80001741670 */
[----:B------:R-:W-:Y:S02]  /*3750*/  FSEL R58, R58, -INF , !P2 ;  /* 0xff8000003a3a7808 */ /* 0x000fe40005000000 */
[----:B------:R-:W-:Y:S02]  /*3760*/  LOP3.LUT P2, RZ, R19, 0x2000, RZ, 0xc0, !PT ;  /* 0x0000200013ff7812 */ /* 0x000fe4000784c0ff */
[----:B0-----:R-:W-:Y:S02]  /*3770*/  FMNMX.FTZ R0, R9, R0, !PT ;  /* 0x0000000009007209 */ /* 0x001fe40007810000 */
[----:B------:R-:W-:-:S03]  /*3780*/  ISETP.GT.AND P2, PT, R3, 0x41, !P2 ;  /* 0x000000410300780c */ /* 0x000fc60005744270 */
[----:B------:R-:W-:Y:S01]  /*3790*/  FMUL.FTZ R90, R0, UR33 ;  /* 0x00000021005a7c20 */ /* 0x000fe20008410000 */
[----:B------:R-:W-:-:S04]  /*37a0*/  ISETP.LT.OR P2, PT, R2, 0x42, P2 ;  /* 0x000000420200780c */ /* 0x000fc80001741670 */
[----:B------:R-:W-:Y:S02]  /*37b0*/  FSEL R59, R59, -INF , !P2 ;  /* 0xff8000003b3b7808 */ /* 0x000fe40005000000 */
[----:B------:R-:W-:-:S04]  /*37c0*/  LOP3.LUT P2, RZ, R19, 0x1000, RZ, 0xc0, !PT ;  /* 0x0000100013ff7812 */ /* 0x000fc8000784c0ff */
[----:B------:R-:W-:-:S04]  /*37d0*/  ISETP.GT.AND P2, PT, R3, 0x48, !P2 ;  /* 0x000000480300780c */ /* 0x000fc80005744270 */
        /* <DEDUP_REMOVED lines=30> */
[----:B------:R-:W-:Y:S02]  /*39c0*/  ISETP.GT.AND P2, PT, R3, 0x68, !P6 ;  /* 0x000000680300780c */ /* 0x000fe40007744270 */
[----:B------:R-:W-:Y:S02]  /*39d0*/  LOP3.LUT P6, RZ, R19, 0x1, RZ, 0xc0, !PT ;  /* 0x0000000113ff7812 */ /* 0x000fe400078cc0ff */
[----:B------:R-:W-:-:S04]  /*39e0*/  ISETP.LT.OR P2, PT, R2, 0x69, P2 ;  /* 0x000000690200780c */ /* 0x000fc80001741670 */
[----:B------:R-:W-:Y:S02]  /*39f0*/  FSEL R78, R78, -INF , !P2 ;  /* 0xff8000004e4e7808 */ /* 0x000fe40005000000 */
[----:B------:R-:W-:-:S04]  /*3a00*/  FSETP.NEU.FTZ.AND P2, PT, R0, -INF , PT ;  /* 0xff8000000000780b */ /* 0x000fc80003f5d000 */
[----:B------:R-:W-:Y:S02]  /*3a10*/  FSEL R90, R90, RZ, P2 ;  /* 0x000000ff5a5a7208 */ /* 0x000fe40001000000 */
[----:B------:R-:W-:Y:S02]  /*3a20*/  ISETP.GT.AND P2, PT, R3, RZ, !P6 ;  /* 0x000000ff0300720c */ /* 0x000fe40007744270 */
[----:B------:R-:W-:Y:S01]  /*3a30*/  LOP3.LUT P6, RZ, R19, 0x8000000, RZ, 0xc0, !PT ;  /* 0x0800000013ff7812 */ /* 0x000fe200078cc0ff */
[--C-:B------:R-:W-:Y:S01]  /*3a40*/  FFMA.FTZ R8, R5, UR33, -R90.reuse ;  /* 0x0000002105087c23 */ /* 0x100fe2000801085a */
[----:B------:R-:W-:Y:S01]  /*3a50*/  ISETP.LT.OR P2, PT, R2, 0x1, P2 ;  /* 0x000000010200780c */ /* 0x000fe20001741670 */
[--C-:B------:R-:W-:Y:S01]  /*3a60*/  FFMA.FTZ R10, R28, UR33, -R90.reuse ;  /* 0x000000211c0a7c23 */ /* 0x100fe2000801085a */
[--C-:B------:R-:W-:Y:S01]  /*3a70*/  FFMA.FTZ R12, R32, UR33, -R90.reuse ;  /* 0x00000021200c7c23 */ /* 0x100fe2000801085a */
[----:B------:R-:W-:Y:S01]  /*3a80*/  ISETP.GT.AND P6, PT, R3, 0x79, !P6 ;  /* 0x000000790300780c */ /* 0x000fe200077c4270 */
[--C-:B------:R-:W-:Y:S01]  /*3a90*/  FFMA.FTZ R24, R40, UR33, -R90.reuse ;  /* 0x0000002128187c23 */ /* 0x100fe2000801085a */
[----:B------:R-:W-:Y:S01]  /*3aa0*/  FSEL R4, R26, -INF , !P2 ;  /* 0xff8000001a047808 */ /* 0x000fe20005000000 */
[--C-:B------:R-:W-:Y:S01]  /*3ab0*/  FFMA.FTZ R7, R25, UR33, -R90.reuse ;  /* 0x0000002119077c23 */ /* 0x100fe2000801085a */
[----:B------:R-:W-:Y:S01]  /*3ac0*/  LOP3.LUT P2, RZ, R19, 0x4000000, RZ, 0xc0, !PT ;  /* 0x0400000013ff7812 */ /* 0x000fe2000784c0ff */
[----:B------:R-:W-:Y:S01]  /*3ad0*/  MUFU.EX2 R8, R8 ;  /* 0x0000000800087308 */ /* 0x000fe20000000800 */
[----:B------:R-:W-:Y:S01]  /*3ae0*/  FMNMX.FTZ R5, R4, R27, !PT ;  /* 0x0000001b04057209 */ /* 0x000fe20007810000 */
[--C-:B------:R-:W-:Y:S01]  /*3af0*/  FFMA.FTZ R9, R29, UR33, -R90.reuse ;  /* 0x000000211d097c23 */ /* 0x100fe2000801085a */
[----:B------:R-:W-:Y:S01]  /*3b00*/  ISETP.GT.AND P2, PT, R3, 0x69, !P2 ;  /* 0x000000690300780c */ /* 0x000fe20005744270 */
[--C-:B------:R-:W-:Y:S01]  /*3b10*/  FFMA.FTZ R26, R44, UR33, -R90.reuse ;  /* 0x000000212c1a7c23 */ /* 0x100fe2000801085a */
[----:B------:R-:W-:Y:S01]  /*3b20*/  FMNMX.FTZ R14, R30, R5, !PT ;  /* 0x000000051e0e7209 */ /* 0x000fe20007810000 */
[--C-:B------:R-:W-:Y:S01]  /*3b30*/  FFMA.FTZ R25, R45, UR33, -R90.reuse ;  /* 0x000000212d197c23 */ /* 0x100fe2000801085a */
[----:B------:R-:W-:Y:S01]  /*3b40*/  ISETP.LT.OR P2, PT, R2, 0x6a, P2 ;  /* 0x0000006a0200780c */ /* 0x000fe20001741670 */
[----:B------:R-:W0:Y:S01]  /*3b50*/  MUFU.EX2 R7, R7 ;  /* 0x0000000700077308 */ /* 0x000e220000000800 */
[----:B------:R-:W-:Y:S01]  /*3b60*/  FMNMX.FTZ R5, R31, R14, !PT ;  /* 0x0000000e1f057209 */ /* 0x000fe20007810000 */
[--C-:B------:R-:W-:Y:S01]  /*3b70*/  FFMA.FTZ R53, R53, UR33, -R90.reuse ;  /* 0x0000002135357c23 */ /* 0x100fe2000801085a */
[----:B------:R-:W-:Y:S01]  /*3b80*/  FSEL R79, R79, -INF , !P2 ;  /* 0xff8000004f4f7808 */ /* 0x000fe20005000000 */
[--C-:B------:R-:W-:Y:S01]  /*3b90*/  FFMA.FTZ R45, R65, UR33, -R90.reuse ;  /* 0x00000021412d7c23 */ /* 0x100fe2000801085a */
[----:B------:R-:W-:Y:S01]  /*3ba0*/  FMNMX.FTZ R14, R34, R5, !PT ;  /* 0x00000005220e7209 */ /* 0x000fe20007810000 */
[--C-:B------:R-:W-:Y:S01]  /*3bb0*/  FFMA.FTZ R44, R68, UR33, -R90.reuse ;  /* 0x00000021442c7c23 */ /* 0x100fe2000801085a */
[----:B------:R-:W-:Y:S01]  /*3bc0*/  ISETP.LT.OR P6, PT, R2, 0x7a, P6 ;  /* 0x0000007a0200780c */ /* 0x000fe200037c1670 */
[--C-:B------:R-:W-:Y:S01]  /*3bd0*/  FFMA.FTZ R2, R60, UR33, -R90.reuse ;  /* 0x000000213c027c23 */ /* 0x100fe2000801085a */
[----:B------:R-:W-:Y:S01]  /*3be0*/  FMNMX.FTZ R5, R35, R14, !PT ;  /* 0x0000000e23057209 */ /* 0x000fe20007810000 */
[--C-:B------:R-:W-:Y:S01]  /*3bf0*/  FFMA.FTZ R14, R36, UR33, -R90.reuse ;  /* 0x00000021240e7c23 */ /* 0x100fe2000801085a */
[----:B------:R-:W-:Y:S01]  /*3c00*/  FSEL R87, R87, -INF , !P6 ;  /* 0xff80000057577808 */ /* 0x000fe20007000000 */
[----:B------:R-:W1:Y:S01]  /*3c10*/  MUFU.EX2 R10, R10 ;  /* 0x0000000a000a7308 */ /* 0x000e620000000800 */
[----:B------:R-:W-:Y:S01]  /*3c20*/  FMNMX.FTZ R20, R38, R5, !PT ;  /* 0x0000000526147209 */ /* 0x000fe20007810000 */
[--C-:B------:R-:W-:Y:S01]  /*3c30*/  FFMA.FTZ R13, R33, UR33, -R90.reuse ;  /* 0x00000021210d7c23 */ /* 0x100fe2000801085a */
[--C-:B------:R-:W-:Y:S01]  /*3c40*/  FFMA.FTZ R21, R41, UR33, -R90.reuse ;  /* 0x0000002129157c23 */ /* 0x100fe2000801085a */
[--C-:B------:R-:W-:Y:S01]  /*3c50*/  FFMA.FTZ R41, R72, UR33, -R90.reuse ;  /* 0x0000002148297c23 */ /* 0x100fe2000801085a */
[----:B------:R-:W-:Y:S01]  /*3c60*/  FMNMX.FTZ R5, R39, R20, !PT ;  /* 0x0000001427057209 */ /* 0x000fe20007810000 */
[--C-:B------:R-:W-:Y:S01]  /*3c70*/  FFMA.FTZ R15, R37, UR33, -R90.reuse ;  /* 0x00000021250f7c23 */ /* 0x100fe2000801085a */
[--C-:B------:R-:W-:Y:S01]  /*3c80*/  FFMA.FTZ R29, R49, UR33, -R90.reuse ;  /* 0x00000021311d7c23 */ /* 0x100fe2000801085a */
[----:B------:R-:W2:Y:S01]  /*3c90*/  MUFU.EX2 R9, R9 ;  /* 0x0000000900097308 */ /* 0x000ea20000000800 */
[----:B------:R-:W-:Y:S01]  /*3ca0*/  FMNMX.FTZ R20, R42, R5, !PT ;  /* 0x000000052a147209 */ /* 0x000fe20007810000 */
[--C-:B------:R-:W-:Y:S01]  /*3cb0*/  FFMA.FTZ R33, R57, UR33, -R90.reuse ;  /* 0x0000002139217c23 */ /* 0x100fe2000801085a */
[--C-:B------:R-:W-:Y:S01]  /*3cc0*/  FFMA.FTZ R37, R61, UR33, -R90.reuse ;  /* 0x000000213d257c23 */ /* 0x100fe2000801085a */
[--C-:B------:R-:W-:Y:S01]  /*3cd0*/  FFMA.FTZ R57, R77, UR33, -R90.reuse ;  /* 0x000000214d397c23 */ /* 0x100fe2000801085a */
[----:B------:R-:W-:Y:S01]  /*3ce0*/  FMNMX.FTZ R5, R43, R20, !PT ;  /* 0x000000142b057209 */ /* 0x000fe20007810000 */
[--C-:B------:R-:W-:Y:S01]  /*3cf0*/  FFMA.FTZ R49, R81, UR33, -R90.reuse ;  /* 0x0000002151317c23 */ /* 0x100fe2000801085a */
[----:B------:R-:W-:Y:S01]  /*3d00*/  FFMA.FTZ R61, R85, UR33, -R90 ;  /* 0x00000021553d7c23 */ /* 0x000fe2000801085a */
[----:B------:R3:W-:Y:S01]  /*3d10*/  MUFU.EX2 R3, R53 ;  /* 0x0000003500037308 */ /* 0x0007e20000000800 */
[----:B------:R-:W-:-:S04]  /*3d20*/  FMNMX.FTZ R20, R46, R5, !PT ;  /* 0x000000052e147209 */ /* 0x000fc80007810000 */
[----:B------:R-:W-:-:S03]  /*3d30*/  FMNMX.FTZ R5, R47, R20, !PT ;  /* 0x000000142f057209 */ /* 0x000fc60007810000 */
[----:B------:R-:W4:Y:S01]  /*3d40*/  MUFU.EX2 R12, R12 ;  /* 0x0000000c000c7308 */ /* 0x000f220000000800 */
[----:B------:R-:W-:Y:S01]  /*3d50*/  FMNMX.FTZ R20, R50, R5, !PT ;  /* 0x0000000532147209 */ /* 0x000fe20007810000 */
[----:B---3--:R-:W-:-:S03]  /*3d60*/  FFMA.FTZ R53, R69, UR33, -R90 ;  /* 0x0000002145357c23 */ /* 0x008fc6000801085a */
[----:B------:R-:W-:-:S03]  /*3d70*/  FMNMX.FTZ R5, R51, R20, !PT ;  /* 0x0000001433057209 */ /* 0x000fc60007810000 */
[----:B------:R-:W3:Y:S01]  /*3d80*/  MUFU.EX2 R13, R13 ;  /* 0x0000000d000d7308 */ /* 0x000ee20000000800 */
[----:B------:R-:W-:-:S04]  /*3d90*/  FMNMX.FTZ R20, R54, R5, !PT ;  /* 0x0000000536147209 */ /* 0x000fc80007810000 */
[----:B------:R-:W-:-:S03]  /*3da0*/  FMNMX.FTZ R5, R55, R20, !PT ;  /* 0x0000001437057209 */ /* 0x000fc60007810000 */
[----:B------:R-:W-:Y:S01]  /*3db0*/  MUFU.EX2 R14, R14 ;  /* 0x0000000e000e7308 */ /* 0x000fe20000000800 */
[----:B------:R-:W-:-:S04]  /*3dc0*/  FMNMX.FTZ R20, R58, R5, !PT ;  /* 0x000000053a147209 */ /* 0x000fc80007810000 */
[----:B------:R-:W-:Y:S01]  /*3dd0*/  FMNMX.FTZ R5, R59, R20, !PT ;  /* 0x000000143b057209 */ /* 0x000fe20007810000 */
[--C-:B------:R-:W-:Y:S01]  /*3de0*/  FFMA.FTZ R20, R48, UR33, -R90.reuse ;  /* 0x0000002130147c23 */ /* 0x100fe2000801085a */
[----:B------:R-:W-:Y:S01]  /*3df0*/  FFMA.FTZ R48, R73, UR33, -R90 ;  /* 0x0000002149307c23 */ /* 0x000fe2000801085a */
[----:B------:R-:W-:Y:S01]  /*3e00*/  MUFU.EX2 R15, R15 ;  /* 0x0000000f000f7308 */ /* 0x000fe20000000800 */
        /* <DEDUP_REMOVED lines=13> */
[----:B------:R-:W-:Y:S02]  /*3ee0*/  FFMA.FTZ R32, R56, UR33, -R90 ;  /* 0x0000002138207c23 */ /* 0x000fe4000801085a */
[----:B------:R-:W-:Y:S01]  /*3ef0*/  MUFU.EX2 R25, R25 ;  /* 0x0000001900197308 */ /* 0x000fe20000000800 */
[----:B------:R-:W-:-:S04]  /*3f00*/  FMNMX.FTZ R36, R78, R5, !PT ;  /* 0x000000054e247209 */ /* 0x000fc80007810000 */
[----:B------:R-:W-:-:S03]  /*3f10*/  FMNMX.FTZ R5, R79, R36, !PT ;  /* 0x000000244f057209 */ /* 0x000fc60007810000 */
[----:B------:R-:W-:Y:S01]  /*3f20*/  MUFU.EX2 R20, R20 ;  /* 0x0000001400147308 */ /* 0x000fe20000000800 */
[----:B------:R-:W-:-:S04]  /*3f30*/  FMNMX.FTZ R36, R82, R5, !PT ;  /* 0x0000000552247209 */ /* 0x000fc80007810000 */
[----:B------:R-:W-:-:S03]  /*3f40*/  FMNMX.FTZ R5, R83, R36, !PT ;  /* 0x0000002453057209 */ /* 0x000fc60007810000 */
[----:B------:R-:W-:Y:S01]  /*3f50*/  MUFU.EX2 R29, R29 ;  /* 0x0000001d001d7308 */ /* 0x000fe20000000800 */
[----:B------:R-:W-:-:S04]  /*3f60*/  FMNMX.FTZ R36, R86, R5, !PT ;  /* 0x0000000556247209 */ /* 0x000fc80007810000 */
[----:B------:R-:W-:Y:S01]  /*3f70*/  FMNMX.FTZ R5, R87, R36, !PT ;  /* 0x0000002457057209 */ /* 0x000fe20007810000 */
[--C-:B------:R-:W-:Y:S02]  /*3f80*/  FFMA.FTZ R36, R64, UR33, -R90.reuse ;  /* 0x0000002140247c23 */ /* 0x100fe4000801085a */
[----:B------:R-:W-:Y:S02]  /*3f90*/  MUFU.EX2 R28, R28 ;  /* 0x0000001c001c7308 */ /* 0x000fe40000000800 */
[----:B------:R-:W5:Y:S06]  /*3fa0*/  SHFL.BFLY PT, R40, R5, 0x2, 0x1f ;  /* 0x0c401f0005287f89 */ /* 0x000f6c00000e0000 */
[----:B------:R-:W-:Y:S08]  /*3fb0*/  MUFU.EX2 R32, R32 ;  /* 0x0000002000207308 */ /* 0x000ff00000000800 */
[----:B------:R-:W-:Y:S08]  /*3fc0*/  MUFU.EX2 R33, R33 ;  /* 0x0000002100217308 */ /* 0x000ff00000000800 */
[----:B------:R-:W-:Y:S01]  /*3fd0*/  MUFU.EX2 R2, R2 ;  /* 0x0000000200027308 */ /* 0x000fe20000000800 */
[----:B-----5:R-:W-:Y:S01]  /*3fe0*/  FMNMX.FTZ R11, R5, R40, !PT ;  /* 0x00000028050b7209 */ /* 0x020fe20007810000 */
[----:B------:R-:W-:-:S04]  /*3ff0*/  FFMA.FTZ R40, R80, UR33, -R90 ;  /* 0x0000002150287c23 */ /* 0x000fc8000801085a */
[----:B------:R-:W5:Y:S02]  /*4000*/  SHFL.BFLY PT, R56, R11, 0x1, 0x1f ;  /* 0x0c201f000b387f89 */ /* 0x000f6400000e0000 */
[----:B------:R-:W-:Y:S08]  /*4010*/  MUFU.EX2 R37, R37 ;  /* 0x0000002500257308 */ /* 0x000ff00000000800 */
[----:B------:R-:W-:Y:S08]  /*4020*/  MUFU.EX2 R36, R36 ;  /* 0x0000002400247308 */ /* 0x000ff00000000800 */
[----:B------:R-:W-:Y:S01]  /*4030*/  MUFU.EX2 R45, R45 ;  /* 0x0000002d002d7308 */ /* 0x000fe20000000800 */
[----:B-----5:R-:W-:-:S07]  /*4040*/  FMNMX.FTZ R5, R11, R56, !PT ;  /* 0x000000380b057209 */ /* 0x020fce0007810000 */
[----:B------:R-:W-:Y:S01]  /*4050*/  MUFU.EX2 R44, R44 ;  /* 0x0000002c002c7308 */ /* 0x000fe20000000800 */
[----:B------:R-:W-:Y:S01]  /*4060*/  FFMA.FTZ R56, R84, UR33, -R90 ;  /* 0x0000002154387c23 */ /* 0x000fe2000801085a */
[C---:B------:R-:W-:Y:S01]  /*4070*/  FSETP.NEU.FTZ.AND P2, PT, R5.reuse, -INF , PT ;  /* 0xff8000000500780b */ /* 0x040fe20003f5d000 */
[----:B------:R-:W-:-:S05]  /*4080*/  FMUL.FTZ R60, R5, UR33 ;  /* 0x00000021053c7c20 */ /* 0x000fca0008410000 */
[----:B------:R-:W-:Y:S01]  /*4090*/  MUFU.EX2 R53, R53 ;  /* 0x0000003500357308 */ /* 0x000fe20000000800 */
[----:B------:R-:W-:Y:S02]  /*40a0*/  FSEL R60, R60, RZ, P2 ;  /* 0x000000ff3c3c7208 */ /* 0x000fe40001000000 */
[----:B------:R-:W-:-:S03]  /*40b0*/  PLOP3.LUT P2, PT, PT, PT, UP1, 0x40, 0x0 ;  /* 0x000000000000781c */ /* 0x000fc60003f4e818 */
[--C-:B------:R-:W-:Y:S01]  /*40c0*/  FFMA.FTZ R11, R4, UR33, -R60.reuse ;  /* 0x00000021040b7c23 */ /* 0x100fe2000801083c */
[--C-:B------:R-:W-:Y:S01]  /*40d0*/  FFMA.FTZ R64, R27, UR33, -R60.reuse ;  /* 0x000000211b407c23 */ /* 0x100fe2000801083c */
[--C-:B------:R-:W-:Y:S01]  /*40e0*/  FFMA.FTZ R65, R30, UR33, -R60.reuse ;  /* 0x000000211e417c23 */ /* 0x100fe2000801083c */
[--C-:B------:R-:W-:Y:S01]  /*40f0*/  FFMA.FTZ R27, R35, UR33, -R60.reuse ;  /* 0x00000021231b7c23 */ /* 0x100fe2000801083c */
[--C-:B------:R-:W-:Y:S01]  /*4100*/  FFMA.FTZ R31, R31, UR33, -R60.reuse ;  /* 0x000000211f1f7c23 */ /* 0x100fe2000801083c */
[----:B------:R5:W-:Y:S01]  /*4110*/  MUFU.EX2 R68, R64 ;  /* 0x0000004000447308 */ /* 0x000be20000000800 */
[--C-:B------:R-:W-:Y:S01]  /*4120*/  FFMA.FTZ R35, R39, UR33, -R60.reuse ;  /* 0x0000002127237c23 */ /* 0x100fe2000801083c */
[--C-:B------:R-:W-:Y:S01]  /*4130*/  FFMA.FTZ R39, R42, UR33, -R60.reuse ;  /* 0x000000212a277c23 */ /* 0x100fe2000801083c */
[--C-:B------:R-:W-:Y:S01]  /*4140*/  FFMA.FTZ R4, R34, UR33, -R60.reuse ;  /* 0x0000002122047c23 */ /* 0x100fe2000801083c */
[--C-:B------:R-:W-:Y:S01]  /*4150*/  FFMA.FTZ R42, R43, UR33, -R60.reuse ;  /* 0x000000212b2a7c23 */ /* 0x100fe2000801083c */
[--C-:B------:R-:W-:Y:S01]  /*4160*/  FFMA.FTZ R43, R55, UR33, -R60.reuse ;  /* 0x00000021372b7c23 */ /* 0x100fe2000801083c */
[----:B0-----:R-:W-:Y:S01]  /*4170*/  FADD.FTZ R55, R8, R7 ;  /* 0x0000000708377221 */ /* 0x001fe20000010000 */
[--C-:B------:R-:W-:Y:S01]  /*4180*/  FFMA.FTZ R30, R38, UR33, -R60.reuse ;  /* 0x00000021261e7c23 */ /* 0x100fe2000801083c */
[----:B------:R-:W0:Y:S01]  /*4190*/  MUFU.EX2 R11, R11 ;  /* 0x0000000b000b7308 */ /* 0x000e220000000800 */
[--C-:B------:R-:W-:Y:S01]  /*41a0*/  FFMA.FTZ R38, R54, UR33, -R60.reuse ;  /* 0x0000002136267c23 */ /* 0x100fe2000801083c */
[----:B-1----:R-:W-:Y:S01]  /*41b0*/  FADD.FTZ R54, R10, R55 ;  /* 0x000000370a367221 */ /* 0x002fe20000010000 */
[--C-:B-----5:R-:W-:Y:S01]  /*41c0*/  FFMA.FTZ R64, R46, UR33, -R60.reuse ;  /* 0x000000212e407c23 */ /* 0x120fe2000801083c */
[--C-:B------:R-:W-:Y:S01]  /*41d0*/  FFMA.FTZ R46, R58, UR33, -R60.reuse ;  /* 0x000000213a2e7c23 */ /* 0x100fe2000801083c */
[----:B------:R-:W-:Y:S01]  /*41e0*/  FFMA.FTZ R34, R51, UR33, -R60 ;  /* 0x0000002133227c23 */ /* 0x000fe2000801083c */
[C---:B--2---:R-:W-:Y:S01]  /*41f0*/  FADD.FTZ R55, R9.reuse, R54 ;  /* 0x0000003609377221 */ /* 0x044fe20000010000 */
[----:B------:R-:W-:Y:S01]  /*4200*/  F2FP.BF16.F32.PACK_AB R10, R9, R10 ;  /* 0x0000000a090a723e */ /* 0x000fe200000010ff */
[----:B------:R1:W2:Y:S01]  /*4210*/  MUFU.EX2 R69, R65 ;  /* 0x0000004100457308 */ /* 0x0002a20000000800 */
[----:B------:R-:W-:Y:S01]  /*4220*/  F2FP.BF16.F32.PACK_AB R8, R7, R8 ;  /* 0x000000080708723e */ /* 0x000fe200000010ff */
[----:B----4-:R-:W-:Y:S01]  /*4230*/  FADD.FTZ R58, R12, R55 ;  /* 0x000000370c3a7221 */ /* 0x010fe20000010000 */
[----:B---3--:R-:W-:Y:S01]  /*4240*/  F2FP.BF16.F32.PACK_AB R12, R13, R12 ;  /* 0x0000000c0d0c723e */ /* 0x008fe200000010ff */
[--C-:B------:R-:W-:Y:S01]  /*4250*/  FFMA.FTZ R51, R63, UR33, -R60.reuse ;  /* 0x000000213f337c23 */ /* 0x100fe2000801083c */
[--C-:B------:R-:W-:Y:S01]  /*4260*/  FFMA.FTZ R7, R66, UR33, -R60.reuse ;  /* 0x0000002142077c23 */ /* 0x100fe2000801083c */
[--C-:B------:R-:W-:Y:S01]  /*4270*/  FFMA.FTZ R70, R70, UR33, -R60.reuse ;  /* 0x0000002146467c23 */ /* 0x100fe2000801083c */
[----:B------:R-:W-:Y:S01]  /*4280*/  FFMA.FTZ R71, R71, UR33, -R60 ;  /* 0x0000002147477c23 */ /* 0x000fe2000801083c */
[----:B------:R3:W4:Y:S01]  /*4290*/  MUFU.EX2 R72, R31 ;  /* 0x0000001f00487308 */ /* 0x0007220000000800 */
[----:B0-----:R-:W-:Y:S01]  /*42a0*/  FADD.FTZ R54, R11, R68 ;  /* 0x000000440b367221 */ /* 0x001fe20000010000 */
[--C-:B-1----:R-:W-:Y:S01]  /*42b0*/  FFMA.FTZ R65, R47, UR33, -R60.reuse ;  /* 0x000000212f417c23 */ /* 0x102fe2000801083c */
[----:B------:R-:W-:Y:S01]  /*42c0*/  FFMA.FTZ R47, R59, UR33, -R60 ;  /* 0x000000213b2f7c23 */ /* 0x000fe2000801083c */
[----:B------:R-:W-:Y:S01]  /*42d0*/  FADD.FTZ R59, R13, R58 ;  /* 0x0000003a0d3b7221 */ /* 0x000fe20000010000 */
[----:B------:R-:W-:Y:S01]  /*42e0*/  F2FP.BF16.F32.PACK_AB R9, R68, R11 ;  /* 0x0000000b4409723e */ /* 0x000fe200000010ff */
[--C-:B------:R-:W-:Y:S01]  /*42f0*/  FFMA.FTZ R74, R74, UR33, -R60.reuse ;  /* 0x000000214a4a7c23 */ /* 0x100fe2000801083c */
[----:B------:R-:W-:Y:S01]  /*4300*/  FFMA.FTZ R75, R75, UR33, -R60 ;  /* 0x000000214b4b7c23 */ /* 0x000fe2000801083c */
[----:B------:R-:W0:Y:S01]  /*4310*/  MUFU.EX2 R4, R4 ;  /* 0x0000000400047308 */ /* 0x000e220000000800 */
[----:B--2---:R-:W-:Y:S01]  /*4320*/  FADD.FTZ R55, R69, R54 ;  /* 0x0000003645377221 */ /* 0x004fe20000010000 */
[--C-:B---3--:R-:W-:Y:S01]  /*4330*/  FFMA.FTZ R31, R50, UR33, -R60.reuse ;  /* 0x00000021321f7c23 */ /* 0x108fe2000801083c */
[--C-:B------:R-:W-:Y:S01]  /*4340*/  FFMA.FTZ R50, R62, UR33, -R60.reuse ;  /* 0x000000213e327c23 */ /* 0x100fe2000801083c */
[----:B------:R-:W-:Y:S01]  /*4350*/  FADD.FTZ R62, R14, R59 ;  /* 0x0000003b0e3e7221 */ /* 0x000fe20000010000 */
[----:B------:R-:W-:Y:S01]  /*4360*/  F2FP.BF16.F32.PACK_AB R14, R15, R14 ;  /* 0x0000000e0f0e723e */ /* 0x000fe200000010ff */
[--C-:B------:R-:W-:Y:S01]  /*4370*/  FFMA.FTZ R54, R67, UR33, -R60.reuse ;  /* 0x0000002143367c23 */ /* 0x100fe2000801083c */
[----:B------:R-:W-:Y:S01]  /*4380*/  FFMA.FTZ R78, R78, UR33, -R60 ;  /* 0x000000214e4e7c23 */ /* 0x000fe2000801083c */
[----:B------:R-:W1:Y:S01]  /*4390*/  MUFU.EX2 R27, R27 ;  /* 0x0000001b001b7308 */ /* 0x000e620000000800 */
[C---:B----4-:R-:W-:Y:S01]  /*43a0*/  FADD.FTZ R55, R72.reuse, R55 ;  /* 0x0000003748377221 */ /* 0x050fe20000010000 */
[----:B------:R-:W-:Y:S01]  /*43b0*/  FADD.FTZ R59, R15, R62 ;  /* 0x0000003e0f3b7221 */ /* 0x000fe20000010000 */
[----:B------:R-:W-:Y:S01]  /*43c0*/  F2FP.BF16.F32.PACK_AB R11, R72, R69 ;  /* 0x00000045480b723e */ /* 0x000fe200000010ff */
[--C-:B------:R-:W-:Y:S01]  /*43d0*/  FFMA.FTZ R79, R79, UR33, -R60.reuse ;  /* 0x000000214f4f7c23 */ /* 0x100fe2000801083c */
[--C-:B------:R-:W-:Y:S01]  /*43e0*/  FFMA.FTZ R82, R82, UR33, -R60.reuse ;  /* 0x0000002152527c23 */ /* 0x100fe2000801083c */
[----:B------:R-:W-:Y:S01]  /*43f0*/  FADD.FTZ R62, R24, R59 ;  /* 0x0000003b183e7221 */ /* 0x000fe20000010000 */
[--C-:B------:R-:W-:Y:S01]  /*4400*/  FFMA.FTZ R83, R83, UR33, -R60.reuse ;  /* 0x0000002153537c23 */ /* 0x100fe2000801083c */
[----:B------:R-:W2:Y:S01]  /*4410*/  MUFU.EX2 R30, R30 ;  /* 0x0000001e001e7308 */ /* 0x000ea20000000800 */
[----:B0-----:R-:W-:Y:S01]  /*4420*/  FADD.FTZ R58, R4, R55 ;  /* 0x00000037043a7221 */ /* 0x001fe20000010000 */
[----:B------:R0:W-:Y:S01]  /*4430*/  STSM.16.M88.4 [R17+0x21800], R8 ;  /* 0x0218000811007844 */ /* 0x0001e20000000200 */
[--C-:B------:R-:W-:Y:S01]  /*4440*/  FFMA.FTZ R86, R86, UR33, -R60.reuse ;  /* 0x0000002156567c23 */ /* 0x100fe2000801083c */
[----:B------:R-:W-:Y:S01]  /*4450*/  FFMA.FTZ R60, R87, UR33, -R60 ;  /* 0x00000021573c7c23 */ /* 0x000fe2000801083c */
[----:B------:R-:W-:-:S03]  /*4460*/  F2FP.BF16.F32.PACK_AB R24, R21, R24 ;  /* 0x000000181518723e */ /* 0x000fc600000010ff */
[----:B------:R-:W3:Y:S01]  /*4470*/  MUFU.EX2 R35, R35 ;  /* 0x0000002300237308 */ /* 0x000ee20000000800 */
[----:B-1----:R-:W-:-:S07]  /*4480*/  FADD.FTZ R55, R27, R58 ;  /* 0x0000003a1b377221 */ /* 0x002fce0000010000 */
[----:B------:R-:W1:Y:S01]  /*4490*/  MUFU.EX2 R39, R39 ;  /* 0x0000002700277308 */ /* 0x000e620000000800 */
[----:B--2---:R-:W-:Y:S01]  /*44a0*/  FADD.FTZ R58, R30, R55 ;  /* 0x000000371e3a7221 */ /* 0x004fe20000010000 */
[----:B------:R-:W-:Y:S01]  /*44b0*/  FADD.FTZ R55, R21, R62 ;  /* 0x0000003e15377221 */ /* 0x000fe20000010000 */
[----:B0-----:R-:W-:-:S03]  /*44c0*/  F2FP.BF16.F32.PACK_AB R10, R3, R28 ;  /* 0x0000001c030a723e */ /* 0x001fc600000010ff */
[----:B------:R-:W-:Y:S01]  /*44d0*/  FADD.FTZ R62, R26, R55 ;  /* 0x000000371a3e7221 */ /* 0x000fe20000010000 */
[----:B------:R-:W-:Y:S01]  /*44e0*/  F2FP.BF16.F32.PACK_AB R26, R25, R26 ;  /* 0x0000001a191a723e */ /* 0x000fe200000010ff */
[----:B------:R-:W0:Y:S01]  /*44f0*/  MUFU.EX2 R42, R42 ;  /* 0x0000002a002a7308 */ /* 0x000e220000000800 */
[----:B---3--:R-:W-:Y:S01]  /*4500*/  FADD.FTZ R58, R35, R58 ;  /* 0x0000003a233a7221 */ /* 0x008fe20000010000 */
[----:B------:R-:W-:-:S04]  /*4510*/  FADD.FTZ R59, R25, R62 ;  /* 0x0000003e193b7221 */ /* 0x000fc80000010000 */
[----:B------:R-:W-:Y:S02]  /*4520*/  FADD.FTZ R62, R20, R59 ;  /* 0x0000003b143e7221 */ /* 0x000fe40000010000 */
[----:B------:R-:W2:Y:S01]  /*4530*/  MUFU.EX2 R64, R64 ;  /* 0x0000004000407308 */ /* 0x000ea20000000800 */
[----:B-1----:R-:W-:-:S07]  /*4540*/  FADD.FTZ R55, R39, R58 ;  /* 0x0000003a27377221 */ /* 0x002fce0000010000 */
[----:B------:R-:W1:Y:S01]  /*4550*/  MUFU.EX2 R65, R65 ;  /* 0x0000004100417308 */ /* 0x000e620000000800 */
[C---:B0-----:R-:W-:Y:S01]  /*4560*/  FADD.FTZ R55, R42.reuse, R55 ;  /* 0x000000372a377221 */ /* 0x041fe20000010000 */
[----:B------:R-:W-:-:S06]  /*4570*/  F2FP.BF16.F32.PACK_AB R25, R42, R39 ;  /* 0x000000272a19723e */ /* 0x000fcc00000010ff */
[----:B------:R-:W0:Y:S01]  /*4580*/  MUFU.EX2 R31, R31 ;  /* 0x0000001f001f7308 */ /* 0x000e220000000800 */
[----:B--2---:R-:W-:Y:S01]  /*4590*/  FADD.FTZ R58, R64, R55 ;  /* 0x00000037403a7221 */ /* 0x004fe20000010000 */
[----:B------:R-:W-:-:S04]  /*45a0*/  FADD.FTZ R55, R29, R62 ;  /* 0x0000003e1d377221 */ /* 0x000fc80000010000 */
[----:B------:R-:W-:Y:S01]  /*45b0*/  FADD.FTZ R62, R28, R55 ;  /* 0x000000371c3e7221 */ /* 0x000fe20000010000 */
[----:B------:R-:W-:Y:S01]  /*45c0*/  F2FP.BF16.F32.PACK_AB R28, R33, R32 ;  /* 0x00000020211c723e */ /* 0x000fe200000010ff */
[----:B------:R-:W2:Y:S01]  /*45d0*/  MUFU.EX2 R34, R34 ;  /* 0x0000002200227308 */ /* 0x000ea20000000800 */
[----:B-1----:R-:W-:Y:S01]  /*45e0*/  FADD.FTZ R58, R65, R58 ;  /* 0x0000003a413a7221 */ /* 0x002fe20000010000 */
[----:B------:R-:W-:-:S04]  /*45f0*/  FADD.FTZ R15, R3, R62 ;  /* 0x0000003e030f7221 */ /* 0x000fc80000010000 */
[----:B------:R-:W-:Y:S01]  /*4600*/  FADD.FTZ R8, R32, R15 ;  /* 0x0000000f20087221 */ /* 0x000fe20000010000 */
[----:B------:R-:W-:Y:S01]  /*4610*/  F2FP.BF16.F32.PACK_AB R15, R35, R30 ;  /* 0x0000001e230f723e */ /* 0x000fe200000010ff */
[----:B------:R-:W1:Y:S01]  /*4620*/  MUFU.EX2 R38, R38 ;  /* 0x0000002600267308 */ /* 0x000e620000000800 */
[----:B0-----:R-:W-:Y:S01]  /*4630*/  FADD.FTZ R13, R31, R58 ;  /* 0x0000003a1f0d7221 */ /* 0x001fe20000010000 */
[----:B------:R-:W-:Y:S01]  /*4640*/  FADD.FTZ R11, R33, R8 ;  /* 0x00000008210b7221 */ /* 0x000fe20000010000 */
[----:B------:R-:W-:-:S03]  /*4650*/  F2FP.BF16.F32.PACK_AB R30, R37, R2 ;  /* 0x00000002251e723e */ /* 0x000fc600000010ff */
[----:B------:R-:W-:Y:S02]  /*4660*/  FADD.FTZ R8, R2, R11 ;  /* 0x0000000b02087221 */ /* 0x000fe40000010000 */
[----:B------:R-:W0:Y:S01]  /*4670*/  MUFU.EX2 R43, R43 ;  /* 0x0000002b002b7308 */ /* 0x000e220000000800 */
[----:B--2---:R-:W-:Y:S01]  /*4680*/  FADD.FTZ R9, R34, R13 ;  /* 0x0000000d22097221 */ /* 0x004fe20000010000 */
[----:B------:R-:W-:Y:S01]  /*4690*/  F2FP.BF16.F32.PACK_AB R13, R27, R4 ;  /* 0x000000041b0d723e */ /* 0x000fe200000010ff */
[----:B------:R-:W-:Y:S01]  /*46a0*/  FADD.FTZ R11, R37, R8 ;  /* 0x00000008250b7221 */ /* 0x000fe20000010000 */
[----:B------:R-:W-:Y:S02]  /*46b0*/  F2FP.BF16.F32.PACK_AB R8, R29, R20 ;  /* 0x000000141d08723e */ /* 0x000fe400000010ff */
[----:B------:R-:W-:Y:S01]  /*46c0*/  F2FP.BF16.F32.PACK_AB R27, R65, R64 ;  /* 0x00000040411b723e */ /* 0x000fe200000010ff */
[----:B------:R-:W-:Y:S01]  /*46d0*/  FADD.FTZ R20, R36, R11 ;  /* 0x0000000b24147221 */ /* 0x000fe20000010000 */
[----:B------:R-:W2:Y:S01]  /*46e0*/  MUFU.EX2 R46, R46 ;  /* 0x0000002e002e7308 */ /* 0x000ea20000000800 */
[----:B-1----:R-:W-:Y:S01]  /*46f0*/  FADD.FTZ R4, R38, R9 ;  /* 0x0000000926047221 */ /* 0x002fe20000010000 */
[----:B------:R1:W-:Y:S01]  /*4700*/  STSM.16.M88.4 [R23], R12 ;  /* 0x0000000c17007844 */ /* 0x0003e20000000200 */
[----:B------:R-:W-:-:S03]  /*4710*/  FADD.FTZ R3, R45, R20 ;  /* 0x000000142d037221 */ /* 0x000fc60000010000 */
[----:B------:R3:W-:Y:S01]  /*4720*/  STSM.16.M88.4 [R22], R24 ;  /* 0x0000001816007844 */ /* 0x0007e20000000200 */
[----:B------:R-:W-:Y:S01]  /*4730*/  FADD.FTZ R2, R44, R3 ;  /* 0x000000032c027221 */ /* 0x000fe20000010000 */
[----:B------:R-:W4:Y:S01]  /*4740*/  MUFU.EX2 R47, R47 ;  /* 0x0000002f002f7308 */ /* 0x000f220000000800 */
[C---:B0-----:R-:W-:Y:S01]  /*4750*/  FADD.FTZ R9, R43.reuse, R4 ;  /* 0x000000042b097221 */ /* 0x041fe20000010000 */
[----:B------:R-:W-:-:S06]  /*4760*/  F2FP.BF16.F32.PACK_AB R11, R43, R38 ;  /* 0x000000262b0b723e */ /* 0x000fcc00000010ff */
[----:B------:R-:W0:Y:S01]  /*4770*/  MUFU.EX2 R50, R50 ;  /* 0x0000003200327308 */ /* 0x000e220000000800 */
[----:B--2---:R-:W-:Y:S01]  /*4780*/  FADD.FTZ R4, R46, R9 ;  /* 0x000000092e047221 */ /* 0x004fe20000010000 */
[----:B-1----:R-:W-:Y:S02]  /*4790*/  F2FP.BF16.F32.PACK_AB R12, R45, R36 ;  /* 0x000000242d0c723e */ /* 0x002fe400000010ff */
[----:B------:R-:W-:-:S04]  /*47a0*/  F2FP.BF16.F32.PACK_AB R14, R53, R44 ;  /* 0x0000002c350e723e */ /* 0x000fc800000010ff */
[----:B------:R-:W1:Y:S01]  /*47b0*/  MUFU.EX2 R51, R51 ;  /* 0x0000003300337308 */ /* 0x000e620000000800 */
[C---:B----4-:R-:W-:Y:S01]  /*47c0*/  FADD.FTZ R9, R47.reuse, R4 ;  /* 0x000000042f097221 */ /* 0x050fe20000010000 */
[----:B------:R-:W-:-:S06]  /*47d0*/  F2FP.BF16.F32.PACK_AB R29, R47, R46 ;  /* 0x0000002e2f1d723e */ /* 0x000fcc00000010ff */
[----:B------:R-:W2:Y:S01]  /*47e0*/  MUFU.EX2 R7, R7 ;  /* 0x0000000700077308 */ /* 0x000ea20000000800 */
[----:B0-----:R-:W-:Y:S01]  /*47f0*/  FADD.FTZ R4, R50, R9 ;  /* 0x0000000932047221 */ /* 0x001fe20000010000 */
[----:B------:R-:W-:-:S05]  /*4800*/  F2FP.BF16.F32.PACK_AB R9, R34, R31 ;  /* 0x0000001f2209723e */ /* 0x000fca00000010ff */
[----:B------:R0:W-:Y:S01]  /*4810*/  STSM.16.M88.4 [R18], R8 ;  /* 0x0000000812007844 */ /* 0x0001e20000000200 */
[----:B------:R-:W4:Y:S01]  /*4820*/  MUFU.EX2 R54, R54 ;  /* 0x0000003600367308 */ /* 0x000f220000000800 */
[C---:B-1----:R-:W-:Y:S01]  /*4830*/  FADD.FTZ R4, R51.reuse, R4 ;  /* 0x0000000433047221 */ /* 0x042fe20000010000 */
[----:B------:R-:W-:-:S05]  /*4840*/  F2FP.BF16.F32.PACK_AB R31, R51, R50 ;  /* 0x00000032331f723e */ /* 0x000fca00000010ff */
[----:B------:R1:W-:Y:S01]  /*4850*/  STSM.16.M88.4 [R17+0x27800], R28 ;  /* 0x0278001c11007844 */ /* 0x0003e20000000200 */
[----:B------:R-:W5:Y:S01]  /*4860*/  MUFU.EX2 R70, R70 ;  /* 0x0000004600467308 */ /* 0x000f620000000800 */
[----:B--2---:R-:W-:Y:S01]  /*4870*/  FADD.FTZ R3, R7, R4 ;  /* 0x0000000407037221 */ /* 0x004fe20000010000 */
[----:B------:R-:W-:-:S06]  /*4880*/  FADD.FTZ R4, R53, R2 ;  /* 0x0000000235047221 */ /* 0x000fcc0000010000 */
[----:B------:R-:W2:Y:S01]  /*4890*/  MUFU.EX2 R71, R71 ;  /* 0x0000004700477308 */ /* 0x000ea20000000800 */
[C---:B----4-:R-:W-:Y:S01]  /*48a0*/  FADD.FTZ R3, R54.reuse, R3 ;  /* 0x0000000336037221 */ /* 0x050fe20000010000 */
[----:B------:R-:W-:-:S06]  /*48b0*/  F2FP.BF16.F32.PACK_AB R13, R54, R7 ;  /* 0x00000007360d723e */ /* 0x000fcc00000010ff */
[----:B------:R-:W4:Y:S01]  /*48c0*/  MUFU.EX2 R41, R41 ;  /* 0x0000002900297308 */ /* 0x000f220000000800 */
[----:B-----5:R-:W-:-:S07]  /*48d0*/  FADD.FTZ R2, R70, R3 ;  /* 0x0000000346027221 */ /* 0x020fce0000010000 */
[----:B------:R-:W3:Y:S01]  /*48e0*/  MUFU.EX2 R48, R48 ;  /* 0x0000003000307308 */ /* 0x000ee20000000800 */
[C---:B--2---:R-:W-:Y:S01]  /*48f0*/  F2FP.BF16.F32.PACK_AB R15, R71.reuse, R70 ;  /* 0x00000046470f723e */ /* 0x044fe200000010ff */
[----:B------:R-:W-:-:S04]  /*4900*/  FADD.FTZ R7, R71, R2 ;  /* 0x0000000247077221 */ /* 0x000fc80000010000 */
[----:B------:R1:W-:Y:S02]  /*4910*/  STSM.16.M88.4 [R136], R12 ;  /* 0x0000000c88007844 */ /* 0x0003e40000000200 */
[----:B------:R-:W-:Y:S01]  /*4920*/  MUFU.EX2 R52, R52 ;  /* 0x0000003400347308 */ /* 0x000fe20000000800 */
[----:B----4-:R-:W-:-:S07]  /*4930*/  FADD.FTZ R21, R41, R4 ;  /* 0x0000000429157221 */ /* 0x010fce0000010000 */
[----:B------:R-:W2:Y:S01]  /*4940*/  MUFU.EX2 R57, R57 ;  /* 0x0000003900397308 */ /* 0x000ea20000000800 */
[C---:B---3--:R-:W-:Y:S01]  /*4950*/  F2FP.BF16.F32.PACK_AB R24, R48.reuse, R41 ;  /* 0x000000293018723e */ /* 0x048fe200000010ff */
[----:B------:R-:W-:-:S06]  /*4960*/  FADD.FTZ R21, R48, R21 ;  /* 0x0000001530157221 */ /* 0x000fcc0000010000 */
[----:B------:R-:W3:Y:S08]  /*4970*/  MUFU.EX2 R74, R74 ;  /* 0x0000004a004a7308 */ /* 0x000ef00000000800 */
[----:B------:R-:W4:Y:S01]  /*4980*/  MUFU.EX2 R75, R75 ;  /* 0x0000004b004b7308 */ /* 0x000f220000000800 */
[----:B--2---:R-:W-:-:S07]  /*4990*/  F2FP.BF16.F32.PACK_AB R26, R57, R52 ;  /* 0x00000034391a723e */ /* 0x004fce00000010ff */
[----:B------:R-:W2:Y:S01]  /*49a0*/  MUFU.EX2 R78, R78 ;  /* 0x0000004e004e7308 */ /* 0x000ea20000000800 */
[----:B---3--:R-:W-:-:S07]  /*49b0*/  FADD.FTZ R2, R74, R7 ;  /* 0x000000074a027221 */ /* 0x008fce0000010000 */
[----:B------:R-:W3:Y:S01]  /*49c0*/  MUFU.EX2 R79, R79 ;  /* 0x0000004f004f7308 */ /* 0x000ee20000000800 */
[C---:B----4-:R-:W-:Y:S01]  /*49d0*/  F2FP.BF16.F32.PACK_AB R25, R75.reuse, R74 ;  /* 0x0000004a4b19723e */ /* 0x050fe200000010ff */
[----:B------:R-:W-:Y:S01]  /*49e0*/  FADD.FTZ R7, R75, R2 ;  /* 0x000000024b077221 */ /* 0x000fe20000010000 */
[----:B------:R-:W-:-:S05]  /*49f0*/  FADD.FTZ R2, R52, R21 ;  /* 0x0000001534027221 */ /* 0x000fca0000010000 */
[----:B------:R-:W-:Y:S01]  /*4a00*/  MUFU.EX2 R40, R40 ;  /* 0x0000002800287308 */ /* 0x000fe20000000800 */
[----:B--2---:R-:W-:Y:S01]  /*4a10*/  FADD.FTZ R4, R78, R7 ;  /* 0x000000074e047221 */ /* 0x004fe20000010000 */
[----:B------:R-:W-:Y:S01]  /*4a20*/  FADD.FTZ R7, R57, R2 ;  /* 0x0000000239077221 */ /* 0x000fe20000010000 */
[----:B------:R-:W-:-:S05]  /*4a30*/  VIADD R2, R88, 0xfffffffe ;  /* 0xfffffffe58027836 */ /* 0x000fca0000000000 */
[----:B------:R-:W0:Y:S01]  /*4a40*/  MUFU.EX2 R49, R49 ;  /* 0x0000003100317308 */ /* 0x000e220000000800 */
[C---:B---3--:R-:W-:Y:S01]  /*4a50*/  F2FP.BF16.F32.PACK_AB R27, R79.reuse, R78 ;  /* 0x0000004e4f1b723e */ /* 0x048fe200000010ff */
[----:B------:R-:W-:-:S04]  /*4a60*/  FADD.FTZ R21, R79, R4 ;  /* 0x000000044f157221 */ /* 0x000fc80000010000 */
[----:B------:R1:W-:Y:S02]  /*4a70*/  STSM.16.M88.4 [R22+0x6000], R24 ;  /* 0x0060001816007844 */ /* 0x0003e40000000200 */
[----:B------:R-:W2:Y:S08]  /*4a80*/  MUFU.EX2 R56, R56 ;  /* 0x0000003800387308 */ /* 0x000eb00000000800 */
[----:B------:R-:W3:Y:S01]  /*4a90*/  MUFU.EX2 R61, R61 ;  /* 0x0000003d003d7308 */ /* 0x000ee20000000800 */
[----:B0-----:R-:W-:Y:S01]  /*4aa0*/  F2FP.BF16.F32.PACK_AB R8, R49, R40 ;  /* 0x000000283108723e */ /* 0x001fe200000010ff */
[----:B------:R-:W-:-:S04]  /*4ab0*/  FADD.FTZ R40, R40, R7 ;  /* 0x0000000728287221 */ /* 0x000fc80000010000 */
[----:B------:R-:W-:Y:S02]  /*4ac0*/  FADD.FTZ R49, R49, R40 ;  /* 0x0000002831317221 */ /* 0x000fe40000010000 */
[----:B------:R-:W-:Y:S02]  /*4ad0*/  MUFU.EX2 R82, R82 ;  /* 0x0000005200527308 */ /* 0x000fe40000000800 */
[----:B--2---:R-:W-:-:S06]  /*4ae0*/  FADD.FTZ R4, R56, R49 ;  /* 0x0000003138047221 */ /* 0x004fcc0000010000 */
[----:B------:R-:W0:Y:S01]  /*4af0*/  MUFU.EX2 R83, R83 ;  /* 0x0000005300537308 */ /* 0x000e220000000800 */
[C---:B---3--:R-:W-:Y:S01]  /*4b00*/  F2FP.BF16.F32.PACK_AB R10, R61.reuse, R56 ;  /* 0x000000383d0a723e */ /* 0x048fe200000010ff */
[----:B------:R-:W-:-:S06]  /*4b10*/  FADD.FTZ R4, R61, R4 ;  /* 0x000000043d047221 */ /* 0x000fcc0000010000 */
[----:B------:R-:W-:Y:S08]  /*4b20*/  MUFU.EX2 R86, R86 ;  /* 0x0000005600567308 */ /* 0x000ff00000000800 */
[----:B------:R-:W2:Y:S01]  /*4b30*/  MUFU.EX2 R3, R60 ;  /* 0x0000003c00037308 */ /* 0x000ea20000000800 */
[----:B0-----:R-:W-:Y:S01]  /*4b40*/  F2FP.BF16.F32.PACK_AB R9, R83, R82 ;  /* 0x000000525309723e */ /* 0x001fe200000010ff */
[----:B------:R-:W-:-:S04]  /*4b50*/  FADD.FTZ R82, R82, R21 ;  /* 0x0000001552527221 */ /* 0x000fc80000010000 */
[----:B------:R-:W-:Y:S01]  /*4b60*/  FADD.FTZ R83, R83, R82 ;  /* 0x0000005253537221 */ /* 0x000fe20000010000 */
[----:B--2---:R-:W-:-:S03]  /*4b70*/  F2FP.BF16.F32.PACK_AB R11, R3, R86 ;  /* 0x00000056030b723e */ /* 0x004fc600000010ff */
[----:B------:R-:W-:Y:S02]  /*4b80*/  FADD.FTZ R86, R86, R83 ;  /* 0x0000005356567221 */ /* 0x000fe40000010000 */
[----:B------:R1:W-:Y:S02]  /*4b90*/  STSM.16.M88.4 [R18+0x6000], R8 ;  /* 0x0060000812007844 */ /* 0x0003e40000000200 */
[----:B------:R-:W-:Y:S01]  /*4ba0*/  FADD.FTZ R3, R3, R86 ;  /* 0x0000005603037221 */ /* 0x000fe20000010000 */
[----:B------:R0:W-:Y:S06]  /*4bb0*/  MEMBAR.ALL.CTA ;  /* 0x0000000000007992 */ /* 0x0001ec0000008000 */
[----:B0-----:R-:W0:Y:S02]  /*4bc0*/  FENCE.VIEW.ASYNC.S ;  /* 0x00000000000073c6 */ /* 0x001e240000000000 */
[----:B0-----:R-:W-:Y:S01]  /*4bd0*/  NOP ;  /* 0x0000000000007918 */ /* 0x001fe20000000000 */
[----:B------:R-:W-:Y:S05]  /*4be0*/  @P2 BRA `(.L_x_842) ;  /* 0x0000000000442947 */ /* 0x000fea0003800000 */
        /* <DEDUP_REMOVED lines=10> */
.L_x_843:
[----:B------:R-:W-:-:S11]  /*4c90*/  UISETP.NE.AND UP2, UPT, UR7, 0x1, UPT ;  /* 0x000000010700788c */ /* 0x000fd6000bf45270 */
[----:B------:R-:W-:Y:S02]  /*4ca0*/  @UP2 ULDC.64 UR10, c[0x0][0x9e8] ;  /* 0x00027a00000a2ab9 */ /* 0x000fe40000000a00 */
[----:B------:R-:W-:-:S04]  /*4cb0*/  UIMAD.WIDE.U32 UR14, UR18, UR10, URZ ;  /* 0x0000000a120e72a5 */ /* 0x000fc8000f8e003f */
[----:B------:R-:W-:-:S12]  /*4cc0*/  @UP2 USHF.R.U32.HI UR18, URZ, UR11, UR15 ;  /* 0x0000000b3f122299 */ /* 0x000fd8000801160f */
.L_x_844:
[----:B------:R-:W-:-:S04]  /*4cd0*/  UIMAD UR7, UR18, UR7, UR7 ;  /* 0x00000007120772a4 */ /* 0x000fc8000f8e0207 */
[----:B------:R-:W-:-:S04]  /*4ce0*/  UISETP.LT.AND UP2, UPT, UR6, UR7, UPT ;  /* 0x000000070600728c */ /* 0x000fc8000bf41270 */
[----:B------:R-:W-:-:S12]  /*4cf0*/  USEL UR6, UR6, UR7, UP2 ;  /* 0x0000000706067287 */ /* 0x000fd80009000000 */
.L_x_842:
[----:B------:R-:W-:Y:S01]  /*4d00*/  USHF.R.S32.HI UR7, URZ, 0x1f, UR6 ;  /* 0x0000001f3f077899 */ /* 0x000fe20008011406 */
[----:B------:R-:W-:Y:S02]  /*4d10*/  CS2R R134, SRZ ;  /* 0x0000000000867805 */ /* 0x000fe4000001ff00 */
[----:B------:R-:W-:Y:S02]  /*4d20*/  CS2R R132, SRZ ;  /* 0x0000000000847805 */ /* 0x000fe4000001ff00 */
[----:B------:R-:W-:Y:S01]  /*4d30*/  CS2R R130, SRZ ;  /* 0x0000000000827805 */ /* 0x000fe2000001ff00 */
[----:B------:R-:W-:Y:S01]  /*4d40*/  ULEA.HI UR7, UR7, UR6, URZ, 0x7 ;  /* 0x0000000607077291 */ /* 0x000fe2000f8f383f */
[----:B------:R-:W-:Y:S02]  /*4d50*/  CS2R R128, SRZ ;  /* 0x0000000000807805 */ /* 0x000fe4000001ff00 */
[----:B------:R-:W-:Y:S02]  /*4d60*/  CS2R R126, SRZ ;  /* 0x00000000007e7805 */ /* 0x000fe4000001ff00 */
[----:B------:R-:W-:Y:S01]  /*4d70*/  CS2R R124, SRZ ;  /* 0x00000000007c7805 */ /* 0x000fe2000001ff00 */
[----:B------:R-:W-:Y:S01]  /*4d80*/  USHF.R.S32.HI UR7, URZ, 0x7, UR7 ;  /* 0x000000073f077899 */ /* 0x000fe20008011407 */
[----:B------:R-:W-:-:S02]  /*4d90*/  CS2R R122, SRZ ;  /* 0x00000000007a7805 */ /* 0x000fc4000001ff00 */
[----:B------:R-:W-:Y:S02]  /*4da0*/  CS2R R120, SRZ ;  /* 0x0000000000787805 */ /* 0x000fe4000001ff00 */
[----:B------:R-:W-:Y:S01]  /*4db0*/  CS2R R118, SRZ ;  /* 0x0000000000767805 */ /* 0x000fe2000001ff00 */
[----:B------:R-:W-:Y:S01]  /*4dc0*/  UISETP.LT.AND UP2, UPT, UR39, UR7, UPT ;  /* 0x000000072700728c */ /* 0x000fe2000bf41270 */
[----:B------:R-:W-:Y:S02]  /*4dd0*/  CS2R R116, SRZ ;  /* 0x0000000000747805 */ /* 0x000fe4000001ff00 */
[----:B------:R-:W-:Y:S02]  /*4de0*/  CS2R R114, SRZ ;  /* 0x0000000000727805 */ /* 0x000fe4000001ff00 */
[----:B------:R-:W-:Y:S01]  /*4df0*/  CS2R R112, SRZ ;  /* 0x0000000000707805 */ /* 0x000fe2000001ff00 */
[----:B------:R-:W-:Y:S01]  /*4e00*/  USEL UR55, UR39, UR7, !UP2 ;  /* 0x0000000727377287 */ /* 0x000fe2000d000000 */
[----:B------:R-:W-:-:S02]  /*4e10*/  CS2R R110, SRZ ;  /* 0x00000000006e7805 */ /* 0x000fc4000001ff00 */
[----:B------:R-:W-:Y:S02]  /*4e20*/  CS2R R108, SRZ ;  /* 0x00000000006c7805 */ /* 0x000fe4000001ff00 */
[----:B------:R-:W-:Y:S02]  /*4e30*/  CS2R R106, SRZ ;  /* 0x00000000006a7805 */ /* 0x000fe4000001ff00 */
[----:B------:R-:W-:Y:S02]  /*4e40*/  CS2R R104, SRZ ;  /* 0x0000000000687805 */ /* 0x000fe4000001ff00 */
[----:B------:R-:W-:Y:S02]  /*4e50*/  CS2R R102, SRZ ;  /* 0x0000000000667805 */ /* 0x000fe4000001ff00 */
[----:B------:R-:W-:Y:S02]  /*4e60*/  ISETP.GE.AND P2, PT, R2, UR55, PT ;  /* 0x0000003702007c0c */ /* 0x000fe4000bf46270 */
[----:B------:R-:W-:-:S02]  /*4e70*/  CS2R R100, SRZ ;  /* 0x0000000000647805 */ /* 0x000fc4000001ff00 */
[----:B------:R-:W-:Y:S02]  /*4e80*/  CS2R R98, SRZ ;  /* 0x0000000000627805 */ /* 0x000fe4000001ff00 */
[----:B------:R-:W-:Y:S02]  /*4e90*/  CS2R R96, SRZ ;  /* 0x0000000000607805 */ /* 0x000fe4000001ff00 */
[----:B------:R-:W-:Y:S02]  /*4ea0*/  CS2R R94, SRZ ;  /* 0x00000000005e7805 */ /* 0x000fe4000001ff00 */
[----:B------:R-:W-:Y:S02]  /*4eb0*/  CS2R R92, SRZ ;  /* 0x00000000005c7805 */ /* 0x000fe4000001ff00 */
[----:B------:R-:W-:Y:S02]  /*4ec0*/  CS2R R90, SRZ ;  /* 0x00000000005a7805 */ /* 0x000fe4000001ff00 */
[----:B------:R-:W-:Y:S01]  /*4ed0*/  CS2R R88, SRZ ;  /* 0x0000000000587805 */ /* 0x000fe2000001ff00 */
[----:B------:R-:W-:Y:S06]  /*4ee0*/  @!P2 BRA `(.L_x_845) ;  /* 0x000000300074a947 */ /* 0x000fec0003800000 */
[----:B------:R-:W-:Y:S01]  /*4ef0*/  IMAD.MOV.U32 R135, RZ, RZ, RZ ;  /* 0x000000ffff877224 */ /* 0x000fe200078e00ff */
[----:B------:R-:W-:Y:S01]  /*4f00*/  ULDC UR34, c[0x0][0x9e4] ;  /* 0x0002790000227ab9 */ /* 0x000fe20000000800 */
[----:B------:R-:W-:Y:S01]  /*4f10*/  ULDC UR35, c[0x0][0x9dc] ;  /* 0x0002770000237ab9 */ /* 0x000fe20000000800 */
[----:B------:R-:W-:Y:S01]  /*4f20*/  ULDC UR33, c[0x0][0x988] ;  /* 0x0002620000217ab9 */ /* 0x000fe20000000800 */
[----:B------:R-:W-:-:S05]  /*4f30*/  ULDC UR52, c[0x0][0x9e0] ;  /* 0x0002780000347ab9 */ /* 0x000fca0000000800 */
.L_x_862:
[----:B------:R-:W-:Y:S01]  /*4f40*/  UIADD3 UR54, UR45, 0x1, URZ ;  /* 0x000000012d367890 */ /* 0x000fe2000fffe03f */
[----:B------:R-:W-:-:S03]  /*4f50*/  ISETP.NE.AND P3, PT, RZ, UR37, PT ;  /* 0x00000025ff007c0c */ /* 0x000fc6000bf65270 */
[----:B------:R-:W-:-:S04]  /*4f60*/  UISETP.NE.AND UP2, UPT, UR54, 0x2, UPT ;  /* 0x000000023600788c */ /* 0x000fc8000bf45270 */
[----:B------:R-:W-:Y:S02]  /*4f70*/  USEL UR53, URZ, 0x1, UP2 ;  /* 0x000000013f357887 */ /* 0x000fe40009000000 */
[----:B------:R-:W-:Y:S02]  /*4f80*/  USEL UR54, UR54, URZ, UP2 ;  /* 0x0000003f36367287 */ /* 0x000fe40009000000 */
[----:B------:R-:W-:Y:S02]  /*4f90*/  ULOP3.LUT UR53, UR50, UR53, URZ, 0x3c, !UPT ;  /* 0x0000003532357292 */ /* 0x000fe4000f8e3c3f */
[----:B0-----:R-:W-:Y:S10]  /*4fa0*/  @P3 BRA `(.L_x_846) ;  /* 0x00000000002c3947 */ /* 0x001ff40003800000 */
[----:B------:R-:W-:Y:S05]  /*4fb0*/  @!P0 BRA `(.L_x_847) ;  /* 0x0000000000048947 */ /* 0x000fea0003800000 */
[----:B------:R-:W-:Y:S01]  /*4fc0*/  BPT.TRAP 0x1 ;  /* 0x000000040000795c */ /* 0x000fe20000300000 */
.L_x_847:
[----:B------:R-:W-:Y:S01]  /*4fd0*/  ULEA UR6, UR54, UR42, 0x3 ;  /* 0x0000002a36067291 */ /* 0x000fe2000f8e183f */
[----:B------:R-:W-:-:S05]  /*4fe0*/  IMAD.U32 R6, RZ, RZ, UR53 ;  /* 0x00000035ff067e24 */ /* 0x000fca000f8e00ff */
[----:B------:R-:W-:-:S04]  /*4ff0*/  SHF.L.U32 R6, R6, 0x1f, RZ ;  /* 0x0000001f06067819 */ /* 0x000fc800000006ff */
[----:B------:R0:W2:Y:S01]  /*5000*/  SYNCS.PHASECHK.TRANS64.TRYWAIT P2, [UR6+0x2d830], R6 ;  /* 0x02d83006ff0075a7 */ /* 0x0000a20008040146 */
[----:B------:R-:W-:Y:S05]  /*5010*/  @!P0 BRA `(.L_x_848) ;  /* 0x0000000000048947 */ /* 0x000fea0003800000 */
[----:B------:R-:W-:Y:S01]  /*5020*/  BPT.TRAP 0x1 ;  /* 0x000000040000795c */ /* 0x000fe20000300000 */
.L_x_848:
[----:B--2---:R-:W-:Y:S05]  /*5030*/  @P2 BRA `(.L_x_846) ;  /* 0x0000000000082947 */ /* 0x004fea0003800000 */
[----:B------:R-:W2:Y:S02]  /*5040*/  SYNCS.PHASECHK.TRANS64.TRYWAIT P2, [UR6+0x2d830], R6 ;  /* 0x02d83006ff0075a7 */ /* 0x000ea40008040146 */
[----:B--2---:R-:W-:Y:S05]  /*5050*/  @!P2 BRA `(.L_x_849) ;  /* 0x000000f40038a947 */ /* 0x004fea0003800000 */
.L_x_846:
[----:B--2---:R-:W2:Y:S01]  /*5060*/  S2R R7, SR_TID.X ;  /* 0x0000000000077919 */ /* 0x004ea20000002100 */
[----:B------:R-:W-:Y:S01]  /*5070*/  UIMAD UR6, UR54, 0x600, UR32 ;  /* 0x00000600360678a4 */ /* 0x000fe2000f8e0220 */
[----:B------:R-:W-:Y:S01]  /*5080*/  UMOV UR7, 0x80000020 ;  /* 0x8000002000077882 */ /* 0x000fe20000000000 */
[----:B------:R-:W-:Y:S02]  /*5090*/  UMOV UR11, 0x80000020 ;  /* 0x80000020000b7882 */ /* 0x000fe40000000000 */
[----:B------:R-:W-:Y:S02]  /*50a0*/  UIADD3 UR10, UR6, 0x2, URZ ;  /* 0x00000002060a7890 */ /* 0x000fe4000fffe03f */
[----:B------:R-:W-:Y:S01]  /*50b0*/  UIADD3 UR14, UR6, 0x200, URZ ;  /* 0x00000200060e7890 */ /* 0x000fe2000fffe03f */
[----:B------:R-:W-:Y:S01]  /*50c0*/  UMOV UR15, 0x80000020 ;  /* 0x80000020000f7882 */ /* 0x000fe20000000000 */
[----:B------:R-:W-:Y:S01]  /*50d0*/  UIADD3 UR18, UR6, 0x202, URZ ;  /* 0x0000020206127890 */ /* 0x000fe2000fffe03f */
[----:B------:R-:W-:Y:S01]  /*50e0*/  UMOV UR19, 0x80000020 ;  /* 0x8000002000137882 */ /* 0x000fe20000000000 */
[----:B------:R-:W-:Y:S01]  /*50f0*/  UIADD3 UR22, UR6, 0x400, URZ ;  /* 0x0000040006167890 */ /* 0x000fe2000fffe03f */
[----:B------:R-:W-:Y:S01]  /*5100*/  UMOV UR23, 0x80000020 ;  /* 0x8000002000177882 */ /* 0x000fe20000000000 */
[----:B------:R-:W-:Y:S01]  /*5110*/  UIADD3 UR26, UR6, 0x402, URZ ;  /* 0x00000402061a7890 */ /* 0x000fe2000fffe03f */
[----:B------:R-:W-:Y:S01]  /*5120*/  UMOV UR27, 0x80000020 ;  /* 0x80000020001b7882 */ /* 0x000fe20000000000 */
[----:B--2---:R-:W-:-:S05]  /*5130*/  SHF.R.U32.HI R7, RZ, 0x7, R7 ;  /* 0x00000007ff077819 */ /* 0x004fca0000011607 */
[----:B0-----:R-:W-:-:S05]  /*5140*/  VIADD R6, R7, 0x8 ;  /* 0x0000000807067836 */ /* 0x001fca0000000000 */
[----:B------:R0:W-:Y:S06]  /*5150*/  BAR.SYNC.DEFER_BLOCKING R6, 0x100 ;  /* 0x000400060000751d */ /* 0x0001ec0000010000 */
[----:B-1----:R-:W-:-:S06]  /*5160*/  WARPGROUP.ARRIVE ;  /* 0x00000000000079c5 */ /* 0x002fcc0000000000 */
[----:B------:R-:W-:Y:S03]  /*5170*/  HGMMA.64x128x16.F32.BF16 R24, gdesc[UR4], RZ, !UPT, gsb0 ;  /* 0x01e00000041879f0 */ /* 0x000fe6000c0018ff */
        /* <DEDUP_REMOVED lines=16> */
[----:B0-----:R-:W-:Y:S05]  /*5280*/  @P3 BRA `(.L_x_850) ;  /* 0x00000000002c3947 */ /* 0x001fea0003800000 */
[----:B------:R-:W-:Y:S05]  /*5290*/  @!P0 BRA `(.L_x_851) ;  /* 0x0000000000048947 */ /* 0x000fea0003800000 */
[----:B------:R-:W-:Y:S01]  /*52a0*/  BPT.TRAP 0x1 ;  /* 0x000000040000795c */ /* 0x000fe20000300000 */
.L_x_851:
[----:B------:R-:W-:Y:S01]  /*52b0*/  ULEA UR6, UR45, UR42, 0x3 ;  /* 0x0000002a2d067291 */ /* 0x000fe2000f8e183f */
[----:B------:R-:W-:-:S05]  /*52c0*/  IMAD.U32 R6, RZ, RZ, UR50 ;  /* 0x00000032ff067e24 */ /* 0x000fca000f8e00ff */
[----:B------:R-:W-:-:S04]  /*52d0*/  SHF.L.U32 R6, R6, 0x1f, RZ ;  /* 0x0000001f06067819 */ /* 0x000fc800000006ff */
[----:B------:R0:W1:Y:S01]  /*52e0*/  SYNCS.PHASECHK.TRANS64.TRYWAIT P2, [UR6+0x2d850], R6 ;  /* 0x02d85006ff0075a7 */ /* 0x0000620008040146 */
[----:B------:R-:W-:Y:S05]  /*52f0*/  @!P0 BRA `(.L_x_852) ;  /* 0x0000000000048947 */ /* 0x000fea0003800000 */
[----:B------:R-:W-:Y:S01]  /*5300*/  BPT.TRAP 0x1 ;  /* 0x000000040000795c */ /* 0x000fe20000300000 */
.L_x_852:
[----:B-1----:R-:W-:Y:S05]  /*5310*/  @P2 BRA `(.L_x_850) ;  /* 0x0000000000082947 */ /* 0x002fea0003800000 */
[----:B------:R-:W1:Y:S02]  /*5320*/  SYNCS.PHASECHK.TRANS64.TRYWAIT P2, [UR6+0x2d850], R6 ;  /* 0x02d85006ff0075a7 */ /* 0x000e640008040146 */
[----:B-1----:R-:W-:Y:S05]  /*5330*/  @!P2 BRA `(.L_x_853) ;  /* 0x000000f00098a947 */ /* 0x002fea0003800000 */
.L_x_850:
[----:B------:R-:W-:Y:S01]  /*5340*/  UIADD3 UR6, UR42, 0x400, URZ ;  /* 0x000004002a067890 */ /* 0x000fe2000fffe03f */
[----:B------:R-:W-:Y:S01]  /*5350*/  WARPGROUP.ARRIVE ;  /* 0x00000000000079c5 */ /* 0x000fe20000000000 */
[----:B------:R-:W-:-:S05]  /*5360*/  ULEA UR7, UR51, UR42, 0xd ;  /* 0x0000002a33077291 */ /* 0x000fca000f8e683f */
[----:B------:R-:W1:Y:S01]  /*5370*/  S2R R9, SR_TID.X ;  /* 0x0000000000097919 */ /* 0x000e620000002100 */
[----:B------:R-:W-:Y:S01]  /*5380*/  USHF.R.U32.HI UR6, URZ, 0x4, UR6 ;  /* 0x000000043f067899 */ /* 0x000fe20008011606 */
[----:B------:R-:W-:Y:S01]  /*5390*/  PLOP3.LUT P2, PT, PT, PT, UP0, 0x80, 0x0 ;  /* 0x000000000000781c */ /* 0x000fe20003f4f008 */
[----:B------:R-:W-:Y:S01]  /*53a0*/  UIADD3 UR7, UR7, 0x21800, URZ ;  /* 0x0002180007077890 */ /* 0x000fe2000fffe03f */
[----:B------:R-:W-:Y:S01]  /*53b0*/  PLOP3.LUT P3, PT, PT, PT, UP0, 0x80, 0x0 ;  /* 0x000000000000781c */ /* 0x000fe20003f6f008 */
[----:B------:R-:W-:Y:S01]  /*53c0*/  ULOP3.LUT UR6, UR6, 0x3fff, URZ, 0xc0, !UPT ;  /* 0x00003fff06067892 */ /* 0x000fe2000f8ec03f */
[----:B------:R-:W-:Y:S01]  /*53d0*/  VIADD R14, R137, UR41 ;  /* 0x00000029890e7c36 */ /* 0x000fe20008000000 */
[----:B------:R-:W-:Y:S01]  /*53e0*/  USHF.R.U32.HI UR7, URZ, 0x4, UR7 ;  /* 0x000000043f077899 */ /* 0x000fe20008011607 */
[----:B------:R-:W-:Y:S01]  /*53f0*/  IMAD.U32 R8, RZ, RZ, UR54 ;  /* 0x00000036ff087e24 */ /* 0x000fe2000f8e00ff */
[----:B------:R-:W-:Y:S01]  /*5400*/  ULOP3.LUT UR10, UR6, 0x2000000, URZ, 0xfc, !UPT ;  /* 0x02000000060a7892 */ /* 0x000fe2000f8efc3f */
[----:B------:R-:W2:Y:S01]  /*5410*/  LDC R143, c[0x0][0x288] ;  /* 0x0000a200ff8f7b82 */ /* 0x000ea20000000800 */
[----:B------:R-:W-:Y:S01]  /*5420*/  ULOP3.LUT UR6, UR7, 0x3fff, URZ, 0xc0, !UPT ;  /* 0x00003fff07067892 */ /* 0x000fe2000f8ec03f */
[----:B------:R-:W-:Y:S01]  /*5430*/  IMAD.SHL.U32 R13, R2, 0x80, RZ ;  /* 0x00000080020d7824 */ /* 0x000fe200078e00ff */
[----:B------:R-:W-:Y:S01]  /*5440*/  UIMAD UR7, UR45, 0x600, UR10 ;  /* 0x000006002d0778a4 */ /* 0x000fe2000f8e020a */
[----:B------:R-:W-:Y:S01]  /*5450*/  @!P1 LEA R8, R8, UR42, 0x3 ;  /* 0x0000002a08089c11 */ /* 0x000fe2000f8e18ff */
[----:B------:R-:W-:Y:S01]  /*5460*/  ULOP3.LUT UR6, UR6, 0x10000, URZ, 0xfc, !UPT ;  /* 0x0001000006067892 */ /* 0x000fe2000f8efc3f */
[----:B------:R-:W-:Y:S01]  /*5470*/  UMOV UR31, 0x80000020 ;  /* 0x80000020001f7882 */ /* 0x000fe20000000000 */
[----:B------:R-:W-:-:S02]  /*5480*/  UMOV UR29, 0x40000040 ;  /* 0x40000040001d7882 */ /* 0x000fc40000000000 */
[----:B------:R-:W-:Y:S01]  /*5490*/  @!P1 VIADD R8, R8, 0x2d840 ;  /* 0x0002d84008089836 */ /* 0x000fe20000000000 */
[----:B------:R-:W-:Y:S02]  /*54a0*/  UMOV UR30, UR7 ;  /* 0x00000007001e7c82 */ /* 0x000fe40008000000 */
[----:B------:R-:W-:Y:S02]  /*54b0*/  UMOV UR28, UR6 ;  /* 0x00000006001c7c82 */ /* 0x000fe40008000000 */
[----:B------:R-:W-:Y:S01]  /*54c0*/  HGMMA.64x96x16.F32.BF16 R88, gdesc[UR28].tnspB, R88, gsb0 ;  /* 0x416000001c5879f0 */ /* 0x000fe20008001858 */
[----:B------:R-:W-:Y:S01]  /*54d0*/  UIADD3 UR30, UR7, 0x40, URZ ;  /* 0x00000040071e7890 */ /* 0x000fe2000fffe03f */
[----:B------:R-:W-:Y:S01]  /*54e0*/  @!P1 PRMT R8, RZ, 0x654, R8 ;  /* 0x00000654ff089816 */ /* 0x000fe20000000008 */
[----:B------:R-:W-:Y:S01]  /*54f0*/  UIADD3 UR28, UR6, 0x2, URZ ;  /* 0x00000002061c7890 */ /* 0x000fe2000fffe03f */
[----:B------:R-:W-:Y:S01]  /*5500*/  UMOV UR31, 0x80000020 ;  /* 0x80000020001f7882 */ /* 0x000fe20000000000 */
[----:B------:R-:W-:Y:S01]  /*5510*/  UMOV UR29, 0x40000040 ;  /* 0x40000040001d7882 */ /* 0x000fe20000000000 */
[----:B-1----:R-:W-:-:S05]  /*5520*/  SHF.R.U32.HI R7, RZ, 0x7, R9 ;  /* 0x00000007ff077819 */ /* 0x002fca0000011609 */
[----:B------:R-:W-:Y:S01]  /*5530*/  VIADD R7, R7, 0x9 ;  /* 0x0000000907077836 */ /* 0x000fe20000000000 */
        /* <DEDUP_REMOVED lines=42> */
[----:B------:R-:W-:Y:S02]  /*57e0*/  @UP0 ULDC UR6, c[0x0][0x44c] ;  /* 0x0001130000060ab9 */ /* 0x000fe40000000800 */
[----:B0-----:R-:W-:Y:S01]  /*57f0*/  @P2 IMAD.HI.U32 R6, R14, UR6, RZ ;  /* 0x000000060e062c27 */ /* 0x001fe2000f8e00ff */
[----:B------:R-:W-:Y:S01]  /*5800*/  @UP0 ULDC UR6, c[0x0][0x450] ;  /* 0x0001140000060ab9 */ /* 0x000fe20000000800 */
[----:B------:R-:W-:-:S02]  /*5810*/  ISETP.GE.U32.AND P2, PT, R9, 0x180, PT ;  /* 0x000001800900780c */ /* 0x000fc40003f46070 */
[----:B------:R-:W-:Y:S02]  /*5820*/  IADD3 R9, -R13, 0x1, RZ ;  /* 0x000000010d097810 */ /* 0x000fe40007ffe1ff */
[----:B------:R-:W-:Y:S01]  /*5830*/  @P3 SHF.R.U32.HI R14, RZ, UR6, R6 ;  /* 0x00000006ff0e3c19 */ /* 0x000fe20008011606 */
[----:B------:R-:W-:Y:S01]  /*5840*/  ULOP3.LUT UR6, URZ, UR35, URZ, 0x33, !UPT ;  /* 0x000000233f067292 */ /* 0x000fe2000f8e333f */
[----:B------:R-:W0:Y:S01]  /*5850*/  LDC R6, c[0x0][0x2f0] ;  /* 0x0000bc00ff067b82 */ /* 0x000e220000000800 */
[----:B------:R-:W-:Y:S01]  /*5860*/  SEL R7, R7, 0x9, !P2 ;  /* 0x0000000907077807 */ /* 0x000fe20005000000 */
[----:B------:R-:W-:Y:S01]  /*5870*/  IMAD R9, R16, -0x2, R9 ;  /* 0xfffffffe10097824 */ /* 0x000fe200078e0209 */
[----:B------:R-:W1:Y:S01]  /*5880*/  SHFL.IDX PT, R15, R14, RZ, 0x1c1f ;  /* 0x001c1fff0e0f7589 */ /* 0x000e6200000e0000 */
[----:B------:R-:W-:Y:S01]  /*5890*/  PLOP3.LUT P2, PT, PT, PT, UP1, 0x40, 0x0 ;  /* 0x000000000000781c */ /* 0x000fe20003f4e818 */
[----:B------:R-:W-:Y:S02]  /*58a0*/  WARPGROUP.DEPBAR.LE gsb0, 0x0 ;  /* 0x00008000000079c5 */ /* 0x000fe40000010000 */
[----:B------:R-:W-:-:S06]  /*58b0*/  WARPGROUP.ARRIVE ;  /* 0x00000000000079c5 */ /* 0x000fcc0000000000 */
[----:B------:R-:W-:Y:S03]  /*58c0*/  HGMMA.64x96x16.F32.BF16 R88, gdesc[UR28].tnspB, R88, gsb0 ;  /* 0x416000001c5879f0 */ /* 0x000fe60008001858 */
[----:B------:R-:W-:Y:S02]  /*58d0*/  WARPGROUP.DEPBAR.LE gsb0, 0x0 ;  /* 0x00008000000079c5 */ /* 0x000fe40000010000 */
[----:B------:R3:W-:Y:S06]  /*58e0*/  BAR.ARV R7, 0x100 ;  /* 0x000400070000751d */ /* 0x0007ec0000002000 */
[----:B------:R0:W-:Y:S02]  /*58f0*/  @!P1 SYNCS.ARRIVE.TRANS64.RED.A1T0 RZ, [R8+URZ], RZ ;  /* 0x000000ff08ff99a7 */ /* 0x0001e4000810043f */
[----:B0-----:R-:W-:-:S04]  /*5900*/  IMAD R8, R6, UR43, R9 ;  /* 0x0000002b06087c24 */ /* 0x001fc8000f8e0209 */
[----:B--2---:R-:W-:-:S04]  /*5910*/  IMAD.IADD R8, R8, 0x1, -R143 ;  /* 0x0000000108087824 */ /* 0x004fc800078e0a8f */
[C---:B------:R-:W-:Y:S02]  /*5920*/  VIADD R12, R8.reuse, UR52 ;  /* 0x00000034080c7c36 */ /* 0x040fe40008000000 */
[----:B------:R-:W-:Y:S02]  /*5930*/  VIADD R11, R8, UR6 ;  /* 0x00000006080b7c36 */ /* 0x000fe40008000000 */
[C---:B-1----:R-:W-:Y:S02]  /*5940*/  IMAD.IADD R10, R15.reuse, 0x1, R12 ;  /* 0x000000010f0a7824 */ /* 0x042fe400078e020c */
[----:B---3--:R-:W-:Y:S01]  /*5950*/  IMAD.IADD R7, R15, 0x1, R11 ;  /* 0x000000010f077824 */ /* 0x008fe200078e020b */
[----:B------:R-:W-:Y:S06]  /*5960*/  @P2 BRA `(.L_x_854) ;  /* 0x00000000005c2947 */ /* 0x000fec0003800000 */
[----:B------:R-:W-:Y:S01]  /*5970*/  IMAD R8, R6, UR43, R15 ;  /* 0x0000002b06087c24 */ /* 0x000fe2000f8e020f */
[----:B------:R-:W-:Y:S03]  /*5980*/  BSSY B0, `(.L_x_855) ;  /* 0x0000011000007945 */ /* 0x000fe60003800000 */
[----:B------:R-:W-:-:S05]  /*5990*/  IMAD.IADD R20, R8, 0x1, -R143 ;  /* 0x0000000108147824 */ /* 0x000fca00078e0a8f */
[----:B------:R-:W-:-:S13]  /*59a0*/  ISETP.GT.AND P2, PT, R20, -0x1, PT ;  /* 0xffffffff1400780c */ /* 0x000fda0003f44270 */
[----:B------:R-:W-:Y:S05]  /*59b0*/  @P2 BRA `(.L_x_856) ;  /* 0x0000000000202947 */ /* 0x000fea0003800000 */
[----:B------:R-:W-:Y:S01]  /*59c0*/  IMAD.U32 R15, RZ, RZ, UR34 ;  /* 0x00000022ff0f7e24 */ /* 0x000fe2000f8e00ff */
[----:B------:R-:W-:-:S04]  /*59d0*/  LOP3.LUT R21, RZ, R20, RZ, 0x33, !PT ;  /* 0x00000014ff157212 */ /* 0x000fc800078e33ff */
[----:B------:R-:W-:-:S13]  /*59e0*/  ISETP.NE.AND P2, PT, R15, 0x1, PT ;  /* 0x000000010f00780c */ /* 0x000fda0003f45270 */
[----:B------:R-:W0:Y:S02]  /*59f0*/  @P2 LDC.64 R8, c[0x0][0x9e8] ;  /* 0x00027a00ff082b82 */ /* 0x000e240000000a00 */
[----:B0-----:R-:W-:-:S05]  /*5a00*/  @P2 IMAD.HI.U32 R8, R21, R8, RZ ;  /* 0x0000000815082227 */ /* 0x001fca00078e00ff */
[----:B------:R-:W-:-:S04]  /*5a10*/  @P2 SHF.R.U32.HI R21, RZ, R9, R8 ;  /* 0x00000009ff152219 */ /* 0x000fc80000011608 */
[----:B------:R-:W-:Y:S01]  /*5a20*/  LOP3.LUT R20, RZ, R21, RZ, 0x33, !PT ;  /* 0x00000015ff147212 */ /* 0x000fe200078e33ff */
[----:B------:R-:W-:Y:S06]  /*5a30*/  BRA `(.L_x_857) ;  /* 0x0000000000147947 */ /* 0x000fec0003800000 */
.L_x_856:
[----:B------:R-:W-:-:S05]  /*5a40*/  IMAD.U32 R15, RZ, RZ, UR34 ;  /* 0x00000022ff0f7e24 */ /* 0x000fca000f8e00ff */
[----:B------:R-:W-:-:S13]  /*5a50*/  ISETP.NE.AND P2, PT, R15, 0x1, PT ;  /* 0x000000010f00780c */ /* 0x000fda0003f45270 */
[----:B------:R-:W0:Y:S02]  /*5a60*/  @P2 LDC.64 R8, c[0x0][0x9e8] ;  /* 0x00027a00ff082b82 */ /* 0x000e240000000a00 */
[----:B0-----:R-:W-:-:S05]  /*5a70*/  @P2 IMAD.HI.U32 R8, R20, R8, RZ ;  /* 0x0000000814082227 */ /* 0x001fca00078e00ff */
[----:B------:R-:W-:-:S07]  /*5a80*/  @P2 SHF.R.U32.HI R20, RZ, R9, R8 ;  /* 0x00000009ff142219 */ /* 0x000fce0000011608 */
.L_x_857:
[----:B------:R-:W-:Y:S05]  /*5a90*/  BSYNC B0 ;  /* 0x0000000000007941 */ /* 0x000fea0003800000 */
.L_x_855:
[----:B------:R-:W-:-:S04]  /*5aa0*/  IMAD R9, R20, R15, -R13 ;  /* 0x0000000f14097224 */ /* 0x000fc800078e0a0d */
[----:B------:R-:W-:-:S05]  /*5ab0*/  IMAD R8, R16, -0x2, R9 ;  /* 0xfffffffe10087824 */ /* 0x000fca00078e0209 */
[----:B------:R-:W-:Y:S02]  /*5ac0*/  VIADDMNMX R10, R8, R15, R10, PT ;  /* 0x0000000f080a7246 */ /* 0x000fe4000380010a */
[----:B------:R-:W-:-:S07]  /*5ad0*/  VIMNMX R7, R7, R8, !PT ;  /* 0x0000000807077248 */ /* 0x000fce0007fe0100 */
.L_x_854:
[----:B------:R-:W-:Y:S01]  /*5ae0*/  ISETP.GT.AND P2, PT, R2, -0x1, PT ;  /* 0xffffffff0200780c */ /* 0x000fe20003f44270 */
[----:B------:R-:W0:Y:S03]  /*5af0*/  SHFL.IDX PT, R8, R14, 0x1, 0x1c1f ;  /* 0x003c1f000e087f89 */ /* 0x000e2600000e0000 */
[C---:B------:R-:W-:Y:S02]  /*5b00*/  ISETP.GT.AND P5, PT, R7.reuse, RZ, P2 ;  /* 0x000000ff0700720c */ /* 0x040fe400017a4270 */
[C---:B------:R-:W-:Y:S02]  /*5b10*/  ISETP.GT.AND P4, PT, R7.reuse, 0x1, P2 ;  /* 0x000000010700780c */ /* 0x040fe40001784270 */
[----:B------:R-:W-:Y:S02]  /*5b20*/  ISETP.LT.OR P5, PT, R10, 0x1, P5 ;  /* 0x000000010a00780c */ /* 0x000fe40002fa1670 */
[----:B------:R-:W-:-:S02]  /*5b30*/  ISETP.GT.AND P6, PT, R7, 0x8, P2 ;  /* 0x000000080700780c */ /* 0x000fc400017c4270 */
[----:B------:R-:W-:Y:S02]  /*5b40*/  FSEL R24, R24, -INF , !P5 ;  /* 0xff80000018187808 */ /* 0x000fe40006800000 */
[C---:B------:R-:W-:Y:S02]  /*5b50*/  ISETP.GT.AND P5, PT, R7.reuse, 0x10, P2 ;  /* 0x000000100700780c */ /* 0x040fe400017a4270 */
[----:B------:R-:W-:Y:S02]  /*5b60*/  ISETP.GT.AND P3, PT, R7, 0x9, P2 ;  /* 0x000000090700780c */ /* 0x000fe40001764270 */
[C---:B------:R-:W-:Y:S02]  /*5b70*/  ISETP.LT.OR P5, PT, R10.reuse, 0x11, P5 ;  /* 0x000000110a00780c */ /* 0x040fe40002fa1670 */
[----:B------:R-:W-:Y:S02]  /*5b80*/  ISETP.LT.OR P4, PT, R10, 0x2, P4 ;  /* 0x000000020a00780c */ /* 0x000fe40002781670 */
[----:B------:R-:W-:-:S02]  /*5b90*/  FSEL R32, R32, -INF , !P5 ;  /* 0xff80000020207808 */ /* 0x000fc40006800000 */
[----:B------:R-:W-:Y:S01]  /*5ba0*/  ISETP.GT.AND P5, PT, R7, 0x20, P2 ;  /* 0x000000200700780c */ /* 0x000fe200017a4270 */
[--C-:B0-----:R-:W-:Y:S01]  /*5bb0*/  IMAD.IADD R12, R12, 0x1, R8.reuse ;  /* 0x000000010c0c7824 */ /* 0x101fe200078e0208 */
[C---:B------:R-:W-:Y:S01]  /*5bc0*/  ISETP.LT.OR P6, PT, R10.reuse, 0x9, P6 ;  /* 0x000000090a00780c */ /* 0x040fe200037c1670 */
[----:B------:R-:W-:Y:S01]  /*5bd0*/  IMAD.IADD R11, R11, 0x1, R8 ;  /* 0x000000010b0b7824 */ /* 0x000fe200078e0208 */
[C---:B------:R-:W-:Y:S02]  /*5be0*/  ISETP.LT.OR P3, PT, R10.reuse, 0xa, P3 ;  /* 0x0000000a0a00780c */ /* 0x040fe40001f61670 */
[----:B------:R-:W-:Y:S02]  /*5bf0*/  ISETP.LT.OR P5, PT, R10, 0x21, P5 ;  /* 0x000000210a00780c */ /* 0x000fe40002fa1670 */
[----:B------:R-:W-:Y:S02]  /*5c00*/  FSEL R25, R25, -INF , !P4 ;  /* 0xff80000019197808 */ /* 0x000fe40006000000 */
[----:B------:R-:W-:-:S02]  /*5c10*/  FSEL R28, R28, -INF , !P6 ;  /* 0xff8000001c1c7808 */ /* 0x000fc40007000000 */
[----:B------:R-:W-:Y:S02]  /*5c20*/  FSEL R29, R29, -INF , !P3 ;  /* 0xff8000001d1d7808 */ /* 0x000fe40005800000 */
[C---:B------:R-:W-:Y:S02]  /*5c30*/  ISETP.GT.AND P4, PT, R7.reuse, 0x11, P2 ;  /* 0x000000110700780c */ /* 0x040fe40001784270 */
[C---:B------:R-:W-:Y:S02]  /*5c40*/  ISETP.GT.AND P6, PT, R7.reuse, 0x18, P2 ;  /* 0x000000180700780c */ /* 0x040fe400017c4270 */
[C---:B------:R-:W-:Y:S02]  /*5c50*/  ISETP.GT.AND P3, PT, R7.reuse, 0x19, P2 ;  /* 0x000000190700780c */ /* 0x040fe40001764270 */
[----:B------:R-:W-:Y:S02]  /*5c60*/  FSEL R40, R40, -INF , !P5 ;  /* 0xff80000028287808 */ /* 0x000fe40006800000 */
[----:B------:R-:W-:-:S02]  /*5c70*/  ISETP.GT.AND P5, PT, R7, 0x30, P2 ;  /* 0x000000300700780c */ /* 0x000fc400017a4270 */
[C---:B------:R-:W-:Y:S02]  /*5c80*/  ISETP.LT.OR P4, PT, R10.reuse, 0x12, P4 ;  /* 0x000000120a00780c */ /* 0x040fe40002781670 */
[C---:B------:R-:W-:Y:S02]  /*5c90*/  ISETP.LT.OR P6, PT, R10.reuse, 0x19, P6 ;  /* 0x000000190a00780c */ /* 0x040fe400037c1670 */
        /* <DEDUP_REMOVED lines=55> */
[----:B------:R-:W-:Y:S02]  /*6010*/  ISETP.GT.AND P3, PT, R7, 0x69, P2 ;  /* 0x000000690700780c */ /* 0x000fe40001764270 */
[----:B------:R-:W-:Y:S02]  /*6020*/  FSEL R80, R80, -INF , !P5 ;  /* 0xff80000050507808 */ /* 0x000fe40006800000 */
[----:B------:R-:W-:-:S02]  /*6030*/  PLOP3.LUT P5, PT, PT, PT, UP1, 0x40, 0x0 ;  /* 0x000000000000781c */ /* 0x000fc40003fae818 */
[C---:B------:R-:W-:Y:S02]  /*6040*/  ISETP.LT.OR P4, PT, R10.reuse, 0x62, P4 ;  /* 0x000000620a00780c */ /* 0x040fe40002781670 */
[C---:B------:R-:W-:Y:S02]  /*6050*/  ISETP.LT.OR P6, PT, R10.reuse, 0x69, P6 ;  /* 0x000000690a00780c */ /* 0x040fe400037c1670 */
[----:B------:R-:W-:Y:S02]  /*6060*/  ISETP.LT.OR P3, PT, R10, 0x6a, P3 ;  /* 0x0000006a0a00780c */ /* 0x000fe40001f61670 */
[----:B------:R-:W-:Y:S02]  /*6070*/  FSEL R73, R73, -INF , !P4 ;  /* 0xff80000049497808 */ /* 0x000fe40006000000 */
[----:B------:R-:W-:Y:S02]  /*6080*/  FSEL R76, R76, -INF , !P6 ;  /* 0xff8000004c4c7808 */ /* 0x000fe40007000000 */
[----:B------:R-:W-:-:S02]  /*6090*/  FSEL R77, R77, -INF , !P3 ;  /* 0xff8000004d4d7808 */ /* 0x000fc40005800000 */
[C---:B------:R-:W-:Y:S02]  /*60a0*/  ISETP.GT.AND P4, PT, R7.reuse, 0x71, P2 ;  /* 0x000000710700780c */ /* 0x040fe40001784270 */
[C---:B------:R-:W-:Y:S02]  /*60b0*/  ISETP.GT.AND P6, PT, R7.reuse, 0x78, P2 ;  /* 0x000000780700780c */ /* 0x040fe400017c4270 */
[----:B------:R-:W-:Y:S02]  /*60c0*/  ISETP.GT.AND P3, PT, R7, 0x79, P2 ;  /* 0x000000790700780c */ /* 0x000fe40001764270 */
[C---:B------:R-:W-:Y:S02]  /*60d0*/  ISETP.LT.OR P4, PT, R10.reuse, 0x72, P4 ;  /* 0x000000720a00780c */ /* 0x040fe40002781670 */
[C---:B------:R-:W-:Y:S02]  /*60e0*/  ISETP.LT.OR P6, PT, R10.reuse, 0x79, P6 ;  /* 0x000000790a00780c */ /* 0x040fe400037c1670 */
[----:B------:R-:W-:-:S02]  /*60f0*/  ISETP.LT.OR P3, PT, R10, 0x7a, P3 ;  /* 0x0000007a0a00780c */ /* 0x000fc40001f61670 */
[----:B------:R-:W-:Y:S02]  /*6100*/  FSEL R81, R81, -INF , !P4 ;  /* 0xff80000051517808 */ /* 0x000fe40006000000 */
[----:B------:R-:W-:Y:S02]  /*6110*/  FSEL R84, R84, -INF , !P6 ;  /* 0xff80000054547808 */ /* 0x000fe40007000000 */
[----:B------:R-:W-:Y:S01]  /*6120*/  FSEL R85, R85, -INF , !P3 ;  /* 0xff80000055557808 */ /* 0x000fe20005800000 */
        /* <DEDUP_REMOVED lines=14> */
.L_x_860:
[----:B------:R-:W-:-:S05]  /*6210*/  IMAD.U32 R10, RZ, RZ, UR34 ;  /* 0x00000022ff0a7e24 */ /* 0x000fca000f8e00ff */
[----:B------:R-:W-:-:S13]  /*6220*/  ISETP.NE.AND P3, PT, R10, 0x1, PT ;  /* 0x000000010a00780c */ /* 0x000fda0003f65270 */
[----:B------:R-:W0:Y:S02]  /*6230*/  @P3 LDC.64 R8, c[0x0][0x9e8] ;  /* 0x00027a00ff083b82 */ /* 0x000e240000000a00 */
[----:B0-----:R-:W-:-:S05]  /*6240*/  @P3 IMAD.HI.U32 R8, R7, R8, RZ ;  /* 0x0000000807083227 */ /* 0x001fca00078e00ff */
[----:B------:R-:W-:-:S07]  /*6250*/  @P3 SHF.R.U32.HI R7, RZ, R9, R8 ;  /* 0x00000009ff073219 */ /* 0x000fce0000011608 */
.L_x_861:
[----:B------:R-:W-:Y:S05]  /*6260*/  BSYNC B0 ;  /* 0x0000000000007941 */ /* 0x000fea0003800000 */
.L_x_859:
[----:B------:R-:W-:-:S04]  /*6270*/  IMAD R7, R7, R10, -R13 ;  /* 0x0000000a07077224 */ /* 0x000fc800078e0a0d */
[----:B------:R-:W-:-:S05]  /*6280*/  IMAD R7, R16, -0x2, R7 ;  /* 0xfffffffe10077824 */ /* 0x000fca00078e0207 */
[----:B------:R-:W-:Y:S02]  /*6290*/  VIADDMNMX R12, R7, R10, R12, PT ;  /* 0x0000000a070c7246 */ /* 0x000fe4000380010c */
[----:B------:R-:W-:-:S07]  /*62a0*/  VIMNMX R11, R11, R7, !PT ;  /* 0x000000070b0b7248 */ /* 0x000fce0007fe0100 */
.L_x_858:
[----:B------:R-:W-:Y:S01]  /*62b0*/  FMNMX.FTZ R8, R24, R0, !PT ;  /* 0x0000000018087209 */ /* 0x000fe20007810000 */
[----:B------:R-:W-:Y:S01]  /*62c0*/  UMOV UR50, UR53 ;  /* 0x0000003500327c82 */ /* 0x000fe20008000000 */
[----:B------:R-:W-:Y:S02]  /*62d0*/  ISETP.GT.AND P5, PT, R11, 0x9, P2 ;  /* 0x000000090b00780c */ /* 0x000fe400017a4270 */
[----:B------:R-:W-:Y:S02]  /*62e0*/  FMNMX.FTZ R7, R25, R8, !PT ;  /* 0x0000000819077209 */ /* 0x000fe40007810000 */
[----:B------:R-:W-:Y:S02]  /*62f0*/  ISETP.LT.OR P5, PT, R12, 0xa, P5 ;  /* 0x0000000a0c00780c */ /* 0x000fe40002fa1670 */
[----:B------:R-:W-:Y:S02]  /*6300*/  FMNMX.FTZ R8, R28, R7, !PT ;  /* 0x000000071c087209 */ /* 0x000fe40007810000 */
[----:B------:R-:W-:-:S02]  /*6310*/  FSEL R31, R31, -INF , !P5 ;  /* 0xff8000001f1f7808 */ /* 0x000fc40006800000 */
[----:B------:R-:W-:Y:S02]  /*6320*/  FMNMX.FTZ R7, R29, R8, !PT ;  /* 0x000000081d077209 */ /* 0x000fe40007810000 */
        /* <DEDUP_REMOVED lines=12> */
[C---:B------:R-:W-:Y:S02]  /*63f0*/  ISETP.GT.AND P5, PT, R11.reuse, RZ, P2 ;  /* 0x000000ff0b00720c */ /* 0x040fe400017a4270 */
[----:B------:R-:W-:Y:S02]  /*6400*/  FMNMX.FTZ R8, R44, R7, !PT ;  /* 0x000000072c087209 */ /* 0x000fe40007810000 */
[----:B------:R-:W-:Y:S02]  /*6410*/  ISETP.GT.AND P4, PT, R11, 0x1, P2 ;  /* 0x000000010b00780c */ /* 0x000fe40001784270 */
[----:B------:R-:W-:Y:S02]  /*6420*/  FMNMX.FTZ R7, R45, R8, !PT ;  /* 0x000000082d077209 */ /* 0x000fe40007810000 */
[----:B------:R-:W-:-:S02]  /*6430*/  ISETP.LT.OR P5, PT, R12, 0x1, P5 ;  /* 0x000000010c00780c */ /* 0x000fc40002fa1670 */
[----:B------:R-:W-:Y:S02]  /*6440*/  FMNMX.FTZ R8, R48, R7, !PT ;  /* 0x0000000730087209 */ /* 0x000fe40007810000 */
[----:B------:R-:W-:Y:S02]  /*6450*/  ISETP.GT.AND P3, PT, R11, 0x8, P2 ;  /* 0x000000080b00780c */ /* 0x000fe40001764270 */
[----:B------:R-:W-:Y:S02]  /*6460*/  FMNMX.FTZ R7, R49, R8, !PT ;  /* 0x0000000831077209 */ /* 0x000fe40007810000 */
[----:B------:R-:W-:Y:S02]  /*6470*/  ISETP.LT.OR P4, PT, R12, 0x2, P4 ;  /* 0x000000020c00780c */ /* 0x000fe40002781670 */
[----:B------:R-:W-:Y:S02]  /*6480*/  FMNMX.FTZ R8, R52, R7, !PT ;  /* 0x0000000734087209 */ /* 0x000fe40007810000 */
[----:B------:R-:W-:-:S02]  /*6490*/  FSEL R26, R26, -INF , !P5 ;  /* 0xff8000001a1a7808 */ /* 0x000fc40006800000 */
[----:B------:R-:W-:Y:S02]  /*64a0*/  FMNMX.FTZ R7, R53, R8, !PT ;  /* 0x0000000835077209 */ /* 0x000fe40007810000 */
[----:B------:R-:W-:Y:S02]  /*64b0*/  ISETP.LT.OR P3, PT, R12, 0x9, P3 ;  /* 0x000000090c00780c */ /* 0x000fe40001f61670 */
[----:B------:R-:W-:Y:S02]  /*64c0*/  FMNMX.FTZ R8, R56, R7, !PT ;  /* 0x0000000738087209 */ /* 0x000fe40007810000 */
[----:B------:R-:W-:Y:S02]  /*64d0*/  FSEL R27, R27, -INF , !P4 ;  /* 0xff8000001b1b7808 */ /* 0x000fe40006000000 */
[----:B------:R-:W-:Y:S02]  /*64e0*/  FMNMX.FTZ R7, R57, R8, !PT ;  /* 0x0000000839077209 */ /* 0x000fe40007810000 */
[----:B------:R-:W-:-:S02]  /*64f0*/  FMNMX.FTZ R20, R26, R5, !PT ;  /* 0x000000051a147209 */ /* 0x000fc40007810000 */
[----:B------:R-:W-:Y:S02]  /*6500*/  FMNMX.FTZ R8, R60, R7, !PT ;  /* 0x000000073c087209 */ /* 0x000fe40007810000 */
[----:B------:R-:W-:Y:S02]  /*6510*/  ISETP.GT.AND P4, PT, R11, 0x10, P2 ;  /* 0x000000100b00780c */ /* 0x000fe40001784270 */
[----:B------:R-:W-:Y:S02]  /*6520*/  FMNMX.FTZ R7, R61, R8, !PT ;  /* 0x000000083d077209 */ /* 0x000fe40007810000 */
[----:B------:R-:W-:Y:S02]  /*6530*/  FSEL R30, R30, -INF , !P3 ;  /* 0xff8000001e1e7808 */ /* 0x000fe40005800000 */
[----:B------:R-:W-:Y:S02]  /*6540*/  FMNMX.FTZ R8, R64, R7, !PT ;  /* 0x0000000740087209 */ /* 0x000fe40007810000 */
[----:B------:R-:W-:-:S02]  /*6550*/  FMNMX.FTZ R21, R27, R20, !PT ;  /* 0x000000141b157209 */ /* 0x000fc40007810000 */
[----:B------:R-:W-:Y:S02]  /*6560*/  FMNMX.FTZ R7, R65, R8, !PT ;  /* 0x0000000841077209 */ /* 0x000fe40007810000 */
[----:B------:R-:W-:Y:S02]  /*6570*/  ISETP.GT.AND P3, PT, R11, 0x11, P2 ;  /* 0x000000110b00780c */ /* 0x000fe40001764270 */
[----:B------:R-:W-:Y:S02]  /*6580*/  FMNMX.FTZ R8, R68, R7, !PT ;  /* 0x0000000744087209 */ /* 0x000fe40007810000 */
[C---:B------:R-:W-:Y:S02]  /*6590*/  ISETP.LT.OR P4, PT, R12.reuse, 0x11, P4 ;  /* 0x000000110c00780c */ /* 0x040fe40002781670 */
[----:B------:R-:W-:Y:S02]  /*65a0*/  FMNMX.FTZ R7, R69, R8, !PT ;  /* 0x0000000845077209 */ /* 0x000fe40007810000 */
[----:B------:R-:W-:-:S02]  /*65b0*/  ISETP.LT.OR P3, PT, R12, 0x12, P3 ;  /* 0x000000120c00780c */ /* 0x000fc40001f61670 */
[----:B------:R-:W-:Y:S02]  /*65c0*/  FMNMX.FTZ R8, R72, R7, !PT ;  /* 0x0000000748087209 */ /* 0x000fe40007810000 */
[----:B------:R-:W-:Y:S02]  /*65d0*/  FSEL R34, R34, -INF , !P4 ;  /* 0xff80000022227808 */ /* 0x000fe40006000000 */
[----:B------:R-:W-:Y:S02]  /*65e0*/  FMNMX.FTZ R7, R73, R8, !PT ;  /* 0x0000000849077209 */ /* 0x000fe40007810000 */
[----:B------:R-:W-:Y:S02]  /*65f0*/  ISETP.GT.AND P4, PT, R11, 0x19, P2 ;  /* 0x000000190b00780c */ /* 0x000fe40001784270 */
[----:B------:R-:W-:Y:S02]  /*6600*/  FMNMX.FTZ R8, R76, R7, !PT ;  /* 0x000000074c087209 */ /* 0x000fe40007810000 */
[----:B------:R-:W-:-:S02]  /*6610*/  FSEL R35, R35, -INF , !P3 ;  /* 0xff80000023237808 */ /* 0x000fc40005800000 */
        /* <DEDUP_REMOVED lines=9> */
[C---:B------:R-:W-:Y:S02]  /*66b0*/  ISETP.GT.AND P4, PT, R11.reuse, 0x28, P2 ;  /* 0x000000280b00780c */ /* 0x040fe40001784270 */
[----:B------:R-:W-:Y:S01]  /*66c0*/  FSEL R42, R42, -INF , !P3 ;  /* 0xff8000002a2a7808 */ /* 0x000fe20005800000 */
[----:B------:R-:W0:Y:S01]  /*66d0*/  SHFL.BFLY PT, R7, R8, 0x2, 0x1f ;  /* 0x0c401f0008077f89 */ /* 0x000e2200000e0000 */
[----:B------:R-:W-:-:S02]  /*66e0*/  ISETP.GT.AND P3, PT, R11, 0x29, P2 ;  /* 0x000000290b00780c */ /* 0x000fc40001764270 */
[C---:B------:R-:W-:Y:S02]  /*66f0*/  ISETP.LT.OR P4, PT, R12.reuse, 0x29, P4 ;  /* 0x000000290c00780c */ /* 0x040fe40002781670 */
[----:B------:R-:W-:Y:S02]  /*6700*/  ISETP.LT.OR P3, PT, R12, 0x2a, P3 ;  /* 0x0000002a0c00780c */ /* 0x000fe40001f61670 */
[----:B------:R-:W-:Y:S02]  /*6710*/  FSEL R46, R46, -INF , !P4 ;  /* 0xff8000002e2e7808 */ /* 0x000fe40006000000 */
[----:B------:R-:W-:Y:S02]  /*6720*/  ISETP.GT.AND P4, PT, R11, 0x30, P2 ;  /* 0x000000300b00780c */ /* 0x000fe40001784270 */
[----:B------:R-:W-:Y:S02]  /*6730*/  FSEL R47, R47, -INF , !P3 ;  /* 0xff8000002f2f7808 */ /* 0x000fe40005800000 */
[----:B------:R-:W-:-:S02]  /*6740*/  ISETP.GT.AND P3, PT, R11, 0x31, P2 ;  /* 0x000000310b00780c */ /* 0x000fc40001764270 */
[C---:B------:R-:W-:Y:S02]  /*6750*/  ISETP.LT.OR P4, PT, R12.reuse, 0x31, P4 ;  /* 0x000000310c00780c */ /* 0x040fe40002781670 */
[C---:B------:R-:W-:Y:S02]  /*6760*/  ISETP.GT.AND P5, PT, R11.reuse, 0x38, P2 ;  /* 0x000000380b00780c */ /* 0x040fe400017a4270 */
[----:B------:R-:W-:Y:S02]  /*6770*/  ISETP.LT.OR P3, PT, R12, 0x32, P3 ;  /* 0x000000320c00780c */ /* 0x000fe40001f61670 */
[----:B------:R-:W-:Y:S02]  /*6780*/  FSEL R50, R50, -INF , !P4 ;  /* 0xff80000032327808 */ /* 0x000fe40006000000 */
[----:B------:R-:W-:Y:S02]  /*6790*/  ISETP.GT.AND P4, PT, R11, 0x39, P2 ;  /* 0x000000390b00780c */ /* 0x000fe40001784270 */
[----:B0-----:R-:W-:-:S02]  /*67a0*/  FMNMX.FTZ R9, R8, R7, !PT ;  /* 0x0000000708097209 */ /* 0x001fc40007810000 */
[----:B------:R-:W-:Y:S02]  /*67b0*/  FSEL R51, R51, -INF , !P3 ;  /* 0xff80000033337808 */ /* 0x000fe40005800000 */
[C---:B------:R-:W-:Y:S01]  /*67c0*/  ISETP.LT.OR P5, PT, R12.reuse, 0x39, P5 ;  /* 0x000000390c00780c */ /* 0x040fe20002fa1670 */
[----:B------:R-:W0:Y:S01]  /*67d0*/  SHFL.BFLY PT, R10, R9, 0x1, 0x1f ;  /* 0x0c201f00090a7f89 */ /* 0x000e2200000e0000 */
[C---:B------:R-:W-:Y:S02]  /*67e0*/  ISETP.GT.AND P3, PT, R11.reuse, 0x40, P2 ;  /* 0x000000400b00780c */ /* 0x040fe40001764270 */
[----:B------:R-:W-:Y:S02]  /*67f0*/  ISETP.LT.OR P4, PT, R12, 0x3a, P4 ;  /* 0x0000003a0c00780c */ /* 0x000fe40002781670 */
[----:B------:R-:W-:Y:S02]  /*6800*/  FSEL R54, R54, -INF , !P5 ;  /* 0xff80000036367808 */ /* 0x000fe40006800000 */
[----:B------:R-:W-:-:S02]  /*6810*/  ISETP.GT.AND P5, PT, R11, 0x41, P2 ;  /* 0x000000410b00780c */ /* 0x000fc400017a4270 */
[----:B------:R-:W-:Y:S02]  /*6820*/  FSEL R55, R55, -INF , !P4 ;  /* 0xff80000037377808 */ /* 0x000fe40006000000 */
[C---:B------:R-:W-:Y:S02]  /*6830*/  ISETP.LT.OR P3, PT, R12.reuse, 0x41, P3 ;  /* 0x000000410c00780c */ /* 0x040fe40001f61670 */
[C---:B------:R-:W-:Y:S02]  /*6840*/  ISETP.GT.AND P4, PT, R11.reuse, 0x48, P2 ;  /* 0x000000480b00780c */ /* 0x040fe40001784270 */
[----:B------:R-:W-:Y:S02]  /*6850*/  ISETP.LT.OR P5, PT, R12, 0x42, P5 ;  /* 0x000000420c00780c */ /* 0x000fe40002fa1670 */
[----:B------:R-:W-:Y:S02]  /*6860*/  FSEL R58, R58, -INF , !P3 ;  /* 0xff8000003a3a7808 */ /* 0x000fe40005800000 */
[----:B------:R-:W-:-:S02]  /*6870*/  ISETP.GT.AND P3, PT, R11, 0x49, P2 ;  /* 0x000000490b00780c */ /* 0x000fc40001764270 */
[----:B------:R-:W-:Y:S02]  /*6880*/  FSEL R59, R59, -INF , !P5 ;  /* 0xff8000003b3b7808 */ /* 0x000fe40006800000 */
[C---:B------:R-:W-:Y:S02]  /*6890*/  ISETP.LT.OR P4, PT, R12.reuse, 0x49, P4 ;  /* 0x000000490c00780c */ /* 0x040fe40002781670 */
[----:B0-----:R-:W-:Y:S02]  /*68a0*/  FMNMX.FTZ R7, R9, R10, !PT ;  /* 0x0000000a09077209 */ /* 0x001fe40007810000 */
[----:B------:R-:W-:Y:S02]  /*68b0*/  ISETP.GT.AND P5, PT, R11, 0x50, P2 ;  /* 0x000000500b00780c */ /* 0x000fe400017a4270 */
[C---:B------:R-:W-:Y:S01]  /*68c0*/  FSETP.NEU.FTZ.AND P6, PT, R7.reuse, -INF , PT ;  /* 0xff8000000700780b */ /* 0x040fe20003fdd000 */
[----:B------:R-:W-:Y:S01]  /*68d0*/  FMUL.FTZ R10, R7, UR33 ;  /* 0x00000021070a7c20 */ /* 0x000fe20008410000 */
[----:B------:R-:W-:-:S02]  /*68e0*/  ISETP.LT.OR P3, PT, R12, 0x4a, P3 ;  /* 0x0000004a0c00780c */ /* 0x000fc40001f61670 */
[----:B------:R-:W-:Y:S02]  /*68f0*/  FSEL R62, R62, -INF , !P4 ;  /* 0xff8000003e3e7808 */ /* 0x000fe40006000000 */
[----:B------:R-:W-:Y:S02]  /*6900*/  FSEL R8, R10, RZ, P6 ;  /* 0x000000ff0a087208 */ /* 0x000fe40003000000 */
[----:B------:R-:W-:Y:S02]  /*6910*/  ISETP.GT.AND P4, PT, R11, 0x51, P2 ;  /* 0x000000510b00780c */ /* 0x000fe40001784270 */
[----:B------:R-:W-:Y:S01]  /*6920*/  FSEL R63, R63, -INF , !P3 ;  /* 0xff8000003f3f7808 */ /* 0x000fe20005800000 */
[--C-:B------:R-:W-:Y:S01]  /*6930*/  FFMA.FTZ R9, R24, UR33, -R8.reuse ;  /* 0x0000002118097c23 */ /* 0x100fe20008010808 */
[----:B------:R-:W-:Y:S01]  /*6940*/  FMNMX.FTZ R24, R30, R21, !PT ;  /* 0x000000151e187209 */ /* 0x000fe20007810000 */
[--C-:B------:R-:W-:Y:S01]  /*6950*/  FFMA.FTZ R10, R25, UR33, -R8.reuse ;  /* 0x00000021190a7c23 */ /* 0x100fe20008010808 */
[--C-:B------:R-:W-:Y:S01]  /*6960*/  FFMA.FTZ R13, R28, UR33, -R8.reuse ;  /* 0x000000211c0d7c23 */ /* 0x100fe20008010808 */
[--C-:B------:R-:W-:Y:S01]  /*6970*/  FFMA.FTZ R14, R29, UR33, -R8.reuse ;  /* 0x000000211d0e7c23 */ /* 0x100fe20008010808 */
[----:B------:R-:W-:Y:S01]  /*6980*/  FMNMX.FTZ R25, R31, R24, !PT ;  /* 0x000000181f197209 */ /* 0x000fe20007810000 */
[--C-:B------:R-:W-:Y:S01]  /*6990*/  FFMA.FTZ R15, R32, UR33, -R8.reuse ;  /* 0x00000021200f7c23 */ /* 0x100fe20008010808 */
[--C-:B------:R-:W-:Y:S01]  /*69a0*/  FFMA.FTZ R33, R33, UR33, -R8.reuse ;  /* 0x0000002121217c23 */ /* 0x100fe20008010808 */
[--C-:B------:R-:W-:Y:S01]  /*69b0*/  FFMA.FTZ R21, R36, UR33, -R8.reuse ;  /* 0x0000002124157c23 */ /* 0x100fe20008010808 */
[----:B------:R-:W-:Y:S01]  /*69c0*/  FMNMX.FTZ R24, R34, R25, !PT ;  /* 0x0000001922187209 */ /* 0x000fe20007810000 */
[--C-:B------:R-:W-:Y:S01]  /*69d0*/  FFMA.FTZ R37, R37, UR33, -R8.reuse ;  /* 0x0000002125257c23 */ /* 0x100fe20008010808 */
[----:B------:R0:W-:Y:S01]  /*69e0*/  MUFU.EX2 R20, R33 ;  /* 0x0000002100147308 */ /* 0x0001e20000000800 */
[--C-:B------:R-:W-:Y:S01]  /*69f0*/  FFMA.FTZ R41, R41, UR33, -R8.reuse ;  /* 0x0000002129297c23 */ /* 0x100fe20008010808 */
[----:B------:R-:W-:Y:S01]  /*6a00*/  FMNMX.FTZ R25, R35, R24, !PT ;  /* 0x0000001823197209 */ /* 0x000fe20007810000 */
[--C-:B------:R-:W-:Y:S01]  /*6a10*/  FFMA.FTZ R45, R45, UR33, -R8.reuse ;  /* 0x000000212d2d7c23 */ /* 0x100fe20008010808 */
[----:B------:R-:W-:Y:S01]  /*6a20*/  ISETP.LT.OR P5, PT, R12, 0x51, P5 ;  /* 0x000000510c00780c */ /* 0x000fe20002fa1670 */
[--C-:B------:R-:W-:Y:S01]  /*6a30*/  FFMA.FTZ R53, R53, UR33, -R8.reuse ;  /* 0x0000002135357c23 */ /* 0x100fe20008010808 */
[----:B------:R-:W-:Y:S01]  /*6a40*/  FMNMX.FTZ R28, R38, R25, !PT ;  /* 0x00000019261c7209 */ /* 0x000fe20007810000 */
[--C-:B------:R-:W-:Y:S01]  /*6a50*/  FFMA.FTZ R25, R40, UR33, -R8.reuse ;  /* 0x0000002128197c23 */ /* 0x100fe20008010808 */
[----:B------:R1:W-:Y:S01]  /*6a60*/  MUFU.EX2 R24, R37 ;  /* 0x0000002500187308 */ /* 0x0003e20000000800 */
[----:B------:R-:W-:Y:S01]  /*6a70*/  ISETP.LT.OR P4, PT, R12, 0x52, P4 ;  /* 0x000000520c00780c */ /* 0x000fe20002781670 */
[--C-:B------:R-:W-:Y:S01]  /*6a80*/  FFMA.FTZ R49, R49, UR33, -R8.reuse ;  /* 0x0000002131317c23 */ /* 0x100fe20008010808 */
[----:B------:R-:W-:Y:S01]  /*6a90*/  FMNMX.FTZ R29, R39, R28, !PT ;  /* 0x0000001c271d7209 */ /* 0x000fe20007810000 */
[--C-:B------:R-:W-:Y:S01]  /*6aa0*/  FFMA.FTZ R57, R57, UR33, -R8.reuse ;  /* 0x0000002139397c23 */ /* 0x100fe20008010808 */
[----:B------:R-:W-:Y:S01]  /*6ab0*/  ISETP.GT.AND P3, PT, R11, 0x58, P2 ;  /* 0x000000580b00780c */ /* 0x000fe20001764270 */
[----:B------:R-:W-:Y:S01]  /*6ac0*/  FFMA.FTZ R64, R64, UR33, -R8 ;  /* 0x0000002140407c23 */ /* 0x000fe20008010808 */
[----:B------:R-:W-:Y:S01]  /*6ad0*/  FMNMX.FTZ R28, R42, R29, !PT ;  /* 0x0000001d2a1c7209 */ /* 0x000fe20007810000 */
[----:B------:R-:W-:Y:S01]  /*6ae0*/  MUFU.EX2 R9, R9 ;  /* 0x0000000900097308 */ /* 0x000fe20000000800 */
[----:B------:R-:W-:-:S02]  /*6af0*/  FSEL R66, R66, -INF , !P5 ;  /* 0xff80000042427808 */ /* 0x000fc40006800000 */
[----:B------:R-:W-:Y:S02]  /*6b00*/  FMNMX.FTZ R29, R43, R28, !PT ;  /* 0x0000001c2b1d7209 */ /* 0x000fe40007810000 */
[----:B------:R-:W-:Y:S02]  /*6b10*/  FSEL R67, R67, -INF , !P4 ;  /* 0xff80000043437808 */ /* 0x000fe40006000000 */
[----:B------:R-:W-:Y:S01]  /*6b20*/  FMNMX.FTZ R32, R46, R29, !PT ;  /* 0x0000001d2e207209 */ /* 0x000fe20007810000 */
[----:B------:R2:W-:Y:S01]  /*6b30*/  MUFU.EX2 R28, R41 ;  /* 0x00000029001c7308 */ /* 0x0005e20000000800 */
[----:B------:R-:W-:Y:S01]  /*6b40*/  ISETP.GT.AND P5, PT, R11, 0x59, P2 ;  /* 0x000000590b00780c */ /* 0x000fe200017a4270 */
[----:B------:R-:W-:Y:S01]  /*6b50*/  FFMA.FTZ R29, R44, UR33, -R8 ;  /* 0x000000212c1d7c23 */ /* 0x000fe20008010808 */
[----:B0-----:R-:W-:Y:S02]  /*6b60*/  FMNMX.FTZ R33, R47, R32, !PT ;  /* 0x000000202f217209 */ /* 0x001fe40007810000 */
[----:B------:R-:W-:-:S02]  /*6b70*/  ISETP.GT.AND P4, PT, R11, 0x60, P2 ;  /* 0x000000600b00780c */ /* 0x000fc40001784270 */
[----:B------:R-:W-:Y:S01]  /*6b80*/  FMNMX.FTZ R32, R50, R33, !PT ;  /* 0x0000002132207209 */ /* 0x000fe20007810000 */
[----:B------:R-:W-:Y:S01]  /*6b90*/  MUFU.EX2 R10, R10 ;  /* 0x0000000a000a7308 */ /* 0x000fe20000000800 */
[C---:B------:R-:W-:Y:S02]  /*6ba0*/  ISETP.LT.OR P3, PT, R12.reuse, 0x59, P3 ;  /* 0x000000590c00780c */ /* 0x040fe40001f61670 */
[----:B------:R-:W-:Y:S02]  /*6bb0*/  FMNMX.FTZ R33, R51, R32, !PT ;  /* 0x0000002033217209 */ /* 0x000fe40007810000 */
[----:B------:R-:W-:Y:S02]  /*6bc0*/  ISETP.LT.OR P5, PT, R12, 0x5a, P5 ;  /* 0x0000005a0c00780c */ /* 0x000fe40002fa1670 */
[----:B------:R-:W-:Y:S01]  /*6bd0*/  FMNMX.FTZ R36, R54, R33, !PT ;  /* 0x0000002136247209 */ /* 0x000fe20007810000 */
[----:B------:R-:W-:Y:S01]  /*6be0*/  MUFU.EX2 R32, R45 ;  /* 0x0000002d00207308 */ /* 0x000fe20000000800 */
[----:B------:R-:W-:Y:S01]  /*6bf0*/  FSEL R70, R70, -INF , !P3 ;  /* 0xff80000046467808 */ /* 0x000fe20005800000 */
[----:B------:R-:W-:Y:S01]  /*6c00*/  FFMA.FTZ R33, R48, UR33, -R8 ;  /* 0x0000002130217c23 */ /* 0x000fe20008010808 */
[----:B-1----:R-:W-:-:S02]  /*6c10*/  FMNMX.FTZ R37, R55, R36, !PT ;  /* 0x0000002437257209 */ /* 0x002fc40007810000 */
[----:B------:R-:W-:Y:S02]  /*6c20*/  ISETP.LT.OR P4, PT, R12, 0x61, P4 ;  /* 0x000000610c00780c */ /* 0x000fe40002781670 */
[----:B------:R-:W-:Y:S01]  /*6c30*/  FMNMX.FTZ R36, R58, R37, !PT ;  /* 0x000000253a247209 */ /* 0x000fe20007810000 */
[----:B------:R-:W-:Y:S01]  /*6c40*/  MUFU.EX2 R13, R13 ;  /* 0x0000000d000d7308 */ /* 0x000fe20000000800 */
[----:B------:R-:W-:Y:S02]  /*6c50*/  ISETP.GT.AND P3, PT, R11, 0x61, P2 ;  /* 0x000000610b00780c */ /* 0x000fe40001764270 */
[----:B------:R-:W-:Y:S02]  /*6c60*/  FMNMX.FTZ R37, R59, R36, !PT ;  /* 0x000000243b257209 */ /* 0x000fe40007810000 */
[----:B------:R-:W-:Y:S02]  /*6c70*/  FSEL R71, R71, -INF , !P5 ;  /* 0xff80000047477808 */ /* 0x000fe40006800000 */
[----:B------:R-:W-:Y:S01]  /*6c80*/  FMNMX.FTZ R40, R62, R37, !PT ;  /* 0x000000253e287209 */ /* 0x000fe20007810000 */
[----:B------:R0:W-:Y:S01]  /*6c90*/  MUFU.EX2 R36, R49 ;  /* 0x0000003100247308 */ /* 0x0001e20000000800 */
[----:B------:R-:W-:Y:S01]  /*6ca0*/  FSEL R74, R74, -INF , !P4 ;  /* 0xff8000004a4a7808 */ /* 0x000fe20006000000 */
[--C-:B------:R-:W-:Y:S01]  /*6cb0*/  FFMA.FTZ R37, R52, UR33, -R8.reuse ;  /* 0x0000002134257c23 */ /* 0x100fe20008010808 */
[----:B--2---:R-:W-:Y:S01]  /*6cc0*/  FMNMX.FTZ R41, R63, R40, !PT ;  /* 0x000000283f297209 */ /* 0x004fe20007810000 */
[--C-:B------:R-:W-:Y:S01]  /*6cd0*/  FFMA.FTZ R52, R68, UR33, -R8.reuse ;  /* 0x0000002144347c23 */ /* 0x100fe20008010808 */
[----:B------:R-:W-:Y:S01]  /*6ce0*/  ISETP.GT.AND P5, PT, R11, 0x68, P2 ;  /* 0x000000680b00780c */ /* 0x000fe200017a4270 */
[--C-:B------:R-:W-:Y:S01]  /*6cf0*/  FFMA.FTZ R68, R81, UR33, -R8.reuse ;  /* 0x0000002151447c23 */ /* 0x100fe20008010808 */
[----:B------:R-:W-:Y:S01]  /*6d00*/  FMNMX.FTZ R40, R66, R41, !PT ;  /* 0x0000002942287209 */ /* 0x000fe20007810000 */
[----:B------:R-:W-:Y:S01]  /*6d10*/  MUFU.EX2 R14, R14 ;  /* 0x0000000e000e7308 */ /* 0x000fe20000000800 */
[----:B------:R-:W-:Y:S01]  /*6d20*/  ISETP.GT.AND P4, PT, R11, 0x69, P2 ;  /* 0x000000690b00780c */ /* 0x000fe20001784270 */
[--C-:B0-----:R-:W-:Y:S01]  /*6d30*/  FFMA.FTZ R49, R65, UR33, -R8.reuse ;  /* 0x0000002141317c23 */ /* 0x101fe20008010808 */
[----:B------:R-:W-:Y:S01]  /*6d40*/  FMNMX.FTZ R41, R67, R40, !PT ;  /* 0x0000002843297209 */ /* 0x000fe20007810000 */
[----:B------:R-:W-:Y:S01]  /*6d50*/  FFMA.FTZ R65, R84, UR33, -R8 ;  /* 0x0000002154417c23 */ /* 0x000fe20008010808 */
[----:B------:R-:W-:-:S02]  /*6d60*/  ISETP.LT.OR P3, PT, R12, 0x62, P3 ;  /* 0x000000620c00780c */ /* 0x000fc40001f61670 */
[----:B------:R-:W-:Y:S01]  /*6d70*/  FMNMX.FTZ R44, R70, R41, !PT ;  /* 0x00000029462c7209 */ /* 0x000fe20007810000 */
[----:B------:R0:W-:Y:S01]  /*6d80*/  MUFU.EX2 R40, R53 ;  /* 0x0000003500287308 */ /* 0x0001e20000000800 */
[----:B------:R-:W-:Y:S01]  /*6d90*/  ISETP.LT.OR P5, PT, R12, 0x69, P5 ;  /* 0x000000690c00780c */ /* 0x000fe20002fa1670 */
[--C-:B------:R-:W-:Y:S01]  /*6da0*/  FFMA.FTZ R41, R56, UR33, -R8.reuse ;  /* 0x0000002138297c23 */ /* 0x100fe20008010808 */
[----:B------:R-:W-:Y:S01]  /*6db0*/  FMNMX.FTZ R45, R71, R44, !PT ;  /* 0x0000002c472d7209 */ /* 0x000fe20007810000 */
[--C-:B------:R-:W-:Y:S01]  /*6dc0*/  FFMA.FTZ R56, R72, UR33, -R8.reuse ;  /* 0x0000002148387c23 */ /* 0x100fe20008010808 */
[----:B------:R-:W-:Y:S02]  /*6dd0*/  ISETP.LT.OR P4, PT, R12, 0x6a, P4 ;  /* 0x0000006a0c00780c */ /* 0x000fe40002781670 */
[----:B------:R-:W-:Y:S01]  /*6de0*/  FSEL R75, R75, -INF , !P3 ;  /* 0xff8000004b4b7808 */ /* 0x000fe20005800000 */
[----:B------:R-:W-:Y:S01]  /*6df0*/  MUFU.EX2 R15, R15 ;  /* 0x0000000f000f7308 */ /* 0x000fe20000000800 */
[----:B------:R-:W-:Y:S01]  /*6e00*/  FMNMX.FTZ R44, R74, R45, !PT ;  /* 0x0000002d4a2c7209 */ /* 0x000fe20007810000 */
[--C-:B------:R-:W-:Y:S01]  /*6e10*/  FFMA.FTZ R45, R60, UR33, -R8.reuse ;  /* 0x000000213c2d7c23 */ /* 0x100fe20008010808 */
[----:B------:R-:W-:Y:S01]  /*6e20*/  FSEL R78, R78, -INF , !P5 ;  /* 0xff8000004e4e7808 */ /* 0x000fe20006800000 */
[----:B0-----:R-:W-:Y:S01]  /*6e30*/  FFMA.FTZ R53, R69, UR33, -R8 ;  /* 0x0000002145357c23 */ /* 0x001fe20008010808 */
[----:B------:R-:W-:-:S02]  /*6e40*/  FSEL R79, R79, -INF , !P4 ;  /* 0xff8000004f4f7808 */ /* 0x000fc40006000000 */
[C---:B------:R-:W-:Y:S01]  /*6e50*/  ISETP.GT.AND P3, PT, R11.reuse, 0x70, P2 ;  /* 0x000000700b00780c */ /* 0x040fe20001764270 */
[----:B------:R-:W-:Y:S01]  /*6e60*/  MUFU.EX2 R21, R21 ;  /* 0x0000001500157308 */ /* 0x000fe20000000800 */
[C---:B------:R-:W-:Y:S02]  /*6e70*/  ISETP.GT.AND P5, PT, R11.reuse, 0x71, P2 ;  /* 0x000000710b00780c */ /* 0x040fe400017a4270 */
[C---:B------:R-:W-:Y:S02]  /*6e80*/  ISETP.GT.AND P4, PT, R11.reuse, 0x78, P2 ;  /* 0x000000780b00780c */ /* 0x040fe40001784270 */
[----:B------:R-:W-:Y:S02]  /*6e90*/  ISETP.GT.AND P2, PT, R11, 0x79, P2 ;  /* 0x000000790b00780c */ /* 0x000fe40001744270 */
[----:B------:R-:W-:Y:S01]  /*6ea0*/  FMNMX.FTZ R11, R75, R44, !PT ;  /* 0x0000002c4b0b7209 */ /* 0x000fe20007810000 */
[----:B------:R-:W-:Y:S01]  /*6eb0*/  MUFU.EX2 R25, R25 ;  /* 0x0000001900197308 */ /* 0x000fe20000000800 */
[----:B------:R-:W-:-:S02]  /*6ec0*/  ISETP.LT.OR P3, PT, R12, 0x71, P3 ;  /* 0x000000710c00780c */ /* 0x000fc40001f61670 */
[----:B------:R-:W-:Y:S02]  /*6ed0*/  FMNMX.FTZ R48, R78, R11, !PT ;  /* 0x0000000b4e307209 */ /* 0x000fe40007810000 */
[----:B------:R-:W-:Y:S02]  /*6ee0*/  ISETP.LT.OR P5, PT, R12, 0x72, P5 ;  /* 0x000000720c00780c */ /* 0x000fe40002fa1670 */
[----:B------:R-:W-:Y:S01]  /*6ef0*/  FSEL R82, R82, -INF , !P3 ;  /* 0xff80000052527808 */ /* 0x000fe20005800000 */
[----:B------:R0:W-:Y:S01]  /*6f00*/  MUFU.EX2 R44, R57 ;  /* 0x00000039002c7308 */ /* 0x0001e20000000800 */
[----:B------:R-:W-:Y:S02]  /*6f10*/  FMNMX.FTZ R11, R79, R48, !PT ;  /* 0x000000304f0b7209 */ /* 0x000fe40007810000 */
[----:B------:R-:W-:Y:S02]  /*6f20*/  ISETP.LT.OR P4, PT, R12, 0x79, P4 ;  /* 0x000000790c00780c */ /* 0x000fe40002781670 */
[----:B------:R-:W-:-:S02]  /*6f30*/  FSEL R83, R83, -INF , !P5 ;  /* 0xff80000053537808 */ /* 0x000fc40006800000 */
[----:B------:R-:W-:Y:S01]  /*6f40*/  FMNMX.FTZ R48, R82, R11, !PT ;  /* 0x0000000b52307209 */ /* 0x000fe20007810000 */
[----:B------:R-:W-:Y:S01]  /*6f50*/  MUFU.EX2 R29, R29 ;  /* 0x0000001d001d7308 */ /* 0x000fe20000000800 */
[----:B------:R-:W-:Y:S01]  /*6f60*/  ISETP.LT.OR P2, PT, R12, 0x7a, P2 ;  /* 0x0000007a0c00780c */ /* 0x000fe20001741670 */
[--C-:B------:R-:W-:Y:S01]  /*6f70*/  FFMA.FTZ R12, R61, UR33, -R8.reuse ;  /* 0x000000213d0c7c23 */ /* 0x100fe20008010808 */
[----:B------:R-:W-:Y:S01]  /*6f80*/  FSEL R86, R86, -INF , !P4 ;  /* 0xff80000056567808 */ /* 0x000fe20006000000 */
[--C-:B0-----:R-:W-:Y:S01]  /*6f90*/  FFMA.FTZ R57, R73, UR33, -R8.reuse ;  /* 0x0000002149397c23 */ /* 0x101fe20008010808 */
[----:B------:R-:W-:Y:S01]  /*6fa0*/  FMNMX.FTZ R11, R83, R48, !PT ;  /* 0x00000030530b7209 */ /* 0x000fe20007810000 */
[----:B------:R-:W-:Y:S01]  /*6fb0*/  FFMA.FTZ R61, R77, UR33, -R8 ;  /* 0x000000214d3d7c23 */ /* 0x000fe20008010808 */
[----:B------:R-:W-:Y:S01]  /*6fc0*/  FSEL R87, R87, -INF , !P2 ;  /* 0xff80000057577808 */ /* 0x000fe20005000000 */
[----:B------:R-:W-:Y:S01]  /*6fd0*/  MUFU.EX2 R33, R33 ;  /* 0x0000002100217308 */ /* 0x000fe20000000800 */
[----:B------:R-:W-:-:S04]  /*6fe0*/  FMNMX.FTZ R48, R86, R11, !PT ;  /* 0x0000000b56307209 */ /* 0x000fc80007810000 */
[----:B------:R-:W-:-:S03]  /*6ff0*/  FMNMX.FTZ R11, R87, R48, !PT ;  /* 0x00000030570b7209 */ /* 0x000fc60007810000 */
[----:B------:R0:W-:Y:S02]  /*7000*/  MUFU.EX2 R48, R64 ;  /* 0x0000004000307308 */ /* 0x0001e40000000800 */
[----:B------:R-:W1:Y:S06]  /*7010*/  SHFL.BFLY PT, R60, R11, 0x2, 0x1f ;  /* 0x0c401f000b3c7f89 */ /* 0x000e6c00000e0000 */
[----:B------:R-:W-:Y:S01]  /*7020*/  MUFU.EX2 R37, R37 ;  /* 0x0000002500257308 */ /* 0x000fe20000000800 */
[----:B0-----:R-:W-:-:S07]  /*7030*/  FFMA.FTZ R64, R80, UR33, -R8 ;  /* 0x0000002150407c23 */ /* 0x001fce0008010808 */
[----:B------:R-:W-:Y:S08]  /*7040*/  MUFU.EX2 R41, R41 ;  /* 0x0000002900297308 */ /* 0x000ff00000000800 */
[----:B------:R-:W-:Y:S01]  /*7050*/  MUFU.EX2 R45, R45 ;  /* 0x0000002d002d7308 */ /* 0x000fe20000000800 */
[----:B-1----:R-:W-:Y:S01]  /*7060*/  FMNMX.FTZ R69, R11, R60, !PT ;  /* 0x0000003c0b457209 */ /* 0x002fe20007810000 */
[--C-:B------:R-:W-:Y:S01]  /*7070*/  FFMA.FTZ R60, R76, UR33, -R8.reuse ;  /* 0x000000214c3c7c23 */ /* 0x100fe20008010808 */
[----:B------:R-:W-:Y:S01]  /*7080*/  FSEL R11, R7, RZ, P6 ;  /* 0x000000ff070b7208 */ /* 0x000fe20003000000 */
[----:B------:R-:W-:-:S02]  /*7090*/  FFMA.FTZ R8, R85, UR33, -R8 ;  /* 0x0000002155087c23 */ /* 0x000fc40008010808 */
[----:B------:R-:W0:Y:S02]  /*70a0*/  SHFL.BFLY PT, R72, R69, 0x1, 0x1f ;  /* 0x0c201f0045487f89 */ /* 0x000e2400000e0000 */
[----:B------:R-:W-:Y:S01]  /*70b0*/  MUFU.EX2 R12, R12 ;  /* 0x0000000c000c7308 */ /* 0x000fe20000000800 */
[----:B------:R-:W-:-:S07]  /*70c0*/  FADD.FTZ R11, -R11, R0 ;  /* 0x000000000b0b7221 */ /* 0x000fce0000010100 */
[----:B------:R1:W-:Y:S08]  /*70d0*/  MUFU.EX2 R0, R8 ;  /* 0x0000000800007308 */ /* 0x0003f00000000800 */
[----:B------:R-:W-:Y:S01]  /*70e0*/  MUFU.EX2 R49, R49 ;  /* 0x0000003100317308 */ /* 0x000fe20000000800 */
[----:B0-----:R-:W-:Y:S01]  /*70f0*/  FMNMX.FTZ R69, R69, R72, !PT ;  /* 0x0000004845457209 */ /* 0x001fe20007810000 */
[----:B------:R-:W-:-:S06]  /*7100*/  FMUL.FTZ R72, R11, UR33 ;  /* 0x000000210b487c20 */ /* 0x000fcc0008410000 */
[----:B------:R-:W-:Y:S01]  /*7110*/  MUFU.EX2 R52, R52 ;  /* 0x0000003400347308 */ /* 0x000fe20000000800 */
[C---:B------:R-:W-:Y:S01]  /*7120*/  FSETP.NEU.FTZ.AND P2, PT, R69.reuse, -INF , PT ;  /* 0xff8000004500780b */ /* 0x040fe20003f5d000 */
[----:B------:R-:W-:-:S03]  /*7130*/  FMUL.FTZ R73, R69, UR33 ;  /* 0x0000002145497c20 */ /* 0x000fc60008410000 */
[----:B-1----:R-:W-:Y:S02]  /*7140*/  FSEL R8, R69, RZ, P2 ;  /* 0x000000ff45087208 */ /* 0x002fe40001000000 */
[----:B------:R-:W-:Y:S01]  /*7150*/  FSEL R73, R73, RZ, P2 ;  /* 0x000000ff49497208 */ /* 0x000fe20001000000 */
[----:B------:R-:W0:Y:S01]  /*7160*/  MUFU.EX2 R72, R72 ;  /* 0x0000004800487308 */ /* 0x000e220000000800 */
[----:B------:R-:W-:Y:S01]  /*7170*/  ISETP.GT.AND P2, PT, R2, UR55, PT ;  /* 0x0000003702007c0c */ /* 0x000fe2000bf44270 */
[----:B------:R-:W-:Y:S01]  /*7180*/  FADD.FTZ R8, -R8, R5 ;  /* 0x0000000508087221 */ /* 0x000fe20000010100 */
[----:B------:R-:W-:Y:S02]  /*7190*/  VIADD R2, R2, 0xffffffff ;  /* 0xffffffff02027836 */ /* 0x000fe40000000000 */
[--C-:B------:R-:W-:Y:S01]  /*71a0*/  FFMA.FTZ R11, R26, UR33, -R73.reuse ;  /* 0x000000211a0b7c23 */ /* 0x100fe20008010849 */
[----:B------:R-:W-:Y:S01]  /*71b0*/  FFMA.FTZ R76, R27, UR33, -R73 ;  /* 0x000000211b4c7c23 */ /* 0x000fe20008010849 */
[----:B------:R-:W-:Y:S01]  /*71c0*/  FMUL.FTZ R5, R8, UR33 ;  /* 0x0000002108057c20 */ /* 0x000fe20008410000 */
[----:B------:R-:W-:-:S02]  /*71d0*/  IMAD.U32 R8, RZ, RZ, UR45 ;  /* 0x0000002dff087e24 */ /* 0x000fc4000f8e00ff */
[--C-:B------:R-:W-:Y:S01]  /*71e0*/  FFMA.FTZ R30, R30, UR33, -R73.reuse ;  /* 0x000000211e1e7c23 */ /* 0x100fe20008010849 */
[--C-:B------:R-:W-:Y:S01]  /*71f0*/  FFMA.FTZ R80, R31, UR33, -R73.reuse ;  /* 0x000000211f507c23 */ /* 0x100fe20008010849 */
[----:B------:R-:W-:Y:S01]  /*7200*/  MUFU.EX2 R11, R11 ;  /* 0x0000000b000b7308 */ /* 0x000fe20000000800 */
[--C-:B------:R-:W-:Y:S01]  /*7210*/  FFMA.FTZ R77, R47, UR33, -R73.reuse ;  /* 0x000000212f4d7c23 */ /* 0x100fe20008010849 */
[----:B------:R-:W-:Y:S01]  /*7220*/  @!P1 LEA R8, R8, UR42, 0x3 ;  /* 0x0000002a08089c11 */ /* 0x000fe2000f8e18ff */
[--C-:B------:R-:W-:Y:S01]  /*7230*/  FFMA.FTZ R31, R35, UR33, -R73.reuse ;  /* 0x00000021231f7c23 */ /* 0x100fe20008010849 */
[--C-:B------:R-:W-:Y:S01]  /*7240*/  FFMA.FTZ R47, R55, UR33, -R73.reuse ;  /* 0x00000021372f7c23 */ /* 0x100fe20008010849 */
[--C-:B------:R-:W-:Y:S01]  /*7250*/  FFMA.FTZ R27, R34, UR33, -R73.reuse ;  /* 0x00000021221b7c23 */ /* 0x100fe20008010849 */
[----:B------:R-:W-:Y:S01]  /*7260*/  FFMA.FTZ R35, R38, UR33, -R73 ;  /* 0x0000002126237c23 */ /* 0x000fe20008010849 */
[----:B------:R-:W-:Y:S01]  /*7270*/  @!P1 VIADD R8, R8, 0x2d860 ;  /* 0x0002d86008089836 */ /* 0x000fe20000000000 */
[----:B------:R-:W1:Y:S01]  /*7280*/  MUFU.EX2 R5, R5 ;  /* 0x0000000500057308 */ /* 0x000e620000000800 */
[----:B0-----:R-:W-:Y:S01]  /*7290*/  FFMA.FTZ R55, R72, R4, R9 ;  /* 0x0000000448377223 */ /* 0x001fe20000010009 */
[--C-:B------:R-:W-:Y:S01]  /*72a0*/  FFMA.FTZ R38, R39, UR33, -R73.reuse ;  /* 0x0000002127267c23 */ /* 0x100fe20008010849 */
[----:B------:R-:W-:Y:S01]  /*72b0*/  FFMA.FTZ R39, R54, UR33, -R73 ;  /* 0x0000002136277c23 */ /* 0x000fe20008010849 */
[----:B------:R-:W-:Y:S01]  /*72c0*/  @!P1 PRMT R54, RZ, 0x654, R8 ;  /* 0x00000654ff369816 */ /* 0x000fe20000000008 */
[----:B------:R-:W-:Y:S01]  /*72d0*/  FADD.FTZ R8, R10, R55 ;  /* 0x000000370a087221 */ /* 0x000fe20000010000 */
[--C-:B------:R-:W-:Y:S01]  /*72e0*/  FFMA.FTZ R34, R51, UR33, -R73.reuse ;  /* 0x0000002133227c23 */ /* 0x100fe20008010849 */
[--C-:B------:R-:W-:Y:S01]  /*72f0*/  FFMA.FTZ R51, R59, UR33, -R73.reuse ;  /* 0x000000213b337c23 */ /* 0x100fe20008010849 */
[----:B------:R-:W0:Y:S01]  /*7300*/  MUFU.EX2 R76, R76 ;  /* 0x0000004c004c7308 */ /* 0x000e220000000800 */
[----:B------:R-:W-:Y:S01]  /*7310*/  FADD.FTZ R55, R13, R8 ;  /* 0x000000080d377221 */ /* 0x000fe20000010000 */
[----:B------:R2:W-:Y:S01]  /*7320*/  @!P1 SYNCS.ARRIVE.TRANS64.RED.A1T0 RZ, [R54+URZ], RZ ;  /* 0x000000ff36ff99a7 */ /* 0x0005e2000810043f */
[--C-:B------:R-:W-:Y:S01]  /*7330*/  FFMA.FTZ R42, R42, UR33, -R73.reuse ;  /* 0x000000212a2a7c23 */ /* 0x100fe20008010849 */
[--C-:B------:R-:W-:Y:S01]  /*7340*/  FFMA.FTZ R26, R50, UR33, -R73.reuse ;  /* 0x00000021321a7c23 */ /* 0x100fe20008010849 */
[--C-:B------:R-:W-:Y:S01]  /*7350*/  FFMA.FTZ R50, R58, UR33, -R73.reuse ;  /* 0x000000213a327c23 */ /* 0x100fe20008010849 */
[----:B------:R-:W-:Y:S01]  /*7360*/  FFMA.FTZ R43, R43, UR33, -R73 ;  /* 0x000000212b2b7c23 */ /* 0x000fe20008010849 */
[----:B------:R-:W-:Y:S01]  /*7370*/  F2FP.BF16.F32.PACK_AB R8, R10, R9 ;  /* 0x000000090a08723e */ /* 0x000fe200000010ff */
[----:B------:R-:W3:Y:S01]  /*7380*/  MUFU.EX2 R30, R30 ;  /* 0x0000001e001e7308 */ /* 0x000ee20000000800 */
[----:B-1----:R-:W-:Y:S01]  /*7390*/  FFMA.FTZ R3, R5, R3, R11 ;  /* 0x0000000305037223 */ /* 0x002fe2000001000b */
[----:B--2---:R-:W-:Y:S01]  /*73a0*/  FADD.FTZ R54, R14, R55 ;  /* 0x000000370e367221 */ /* 0x004fe20000010000 */
[--C-:B------:R-:W-:Y:S01]  /*73b0*/  FFMA.FTZ R46, R46, UR33, -R73.reuse ;  /* 0x000000212e2e7c23 */ /* 0x100fe20008010849 */
[--C-:B------:R-:W-:Y:S01]  /*73c0*/  FFMA.FTZ R63, R63, UR33, -R73.reuse ;  /* 0x000000213f3f7c23 */ /* 0x100fe20008010849 */
[----:B------:R-:W-:Y:S01]  /*73d0*/  F2FP.BF16.F32.PACK_AB R10, R14, R13 ;  /* 0x0000000d0e0a723e */ /* 0x000fe200000010ff */
[----:B------:R-:W-:Y:S01]  /*73e0*/  FADD.FTZ R59, R15, R54 ;  /* 0x000000360f3b7221 */ /* 0x000fe20000010000 */
[----:B------:R-:W-:Y:S01]  /*73f0*/  FFMA.FTZ R14, R67, UR33, -R73 ;  /* 0x00000021430e7c23 */ /* 0x000fe20008010849 */
[----:B------:R-:W1:Y:S01]  /*7400*/  MUFU.EX2 R80, R80 ;  /* 0x0000005000507308 */ /* 0x000e620000000800 */
[----:B0-----:R-:W-:Y:S01]  /*7410*/  FADD.FTZ R3, R76, R3 ;  /* 0x000000034c037221 */ /* 0x001fe20000010000 */
[----:B------:R-:W-:Y:S01]  /*7420*/  FADD.FTZ R58, R20, R59 ;  /* 0x0000003b143a7221 */ /* 0x000fe20000010000 */
[----:B------:R-:W-:Y:S01]  /*7430*/  F2FP.BF16.F32.PACK_AB R9, R76, R11 ;  /* 0x0000000b4c09723e */ /* 0x000fe200000010ff */
[--C-:B------:R-:W-:Y:S01]  /*7440*/  FFMA.FTZ R4, R62, UR33, -R73.reuse ;  /* 0x000000213e047c23 */ /* 0x100fe20008010849 */
[--C-:B------:R-:W-:Y:S01]  /*7450*/  FFMA.FTZ R75, R75, UR33, -R73.reuse ;  /* 0x000000214b4b7c23 */ /* 0x100fe20008010849 */
[----:B------:R-:W-:Y:S01]  /*7460*/  FADD.FTZ R59, R21, R58 ;  /* 0x0000003a153b7221 */ /* 0x000fe20000010000 */
[----:B------:R-:W-:Y:S01]  /*7470*/  FFMA.FTZ R78, R78, UR33, -R73 ;  /* 0x000000214e4e7c23 */ /* 0x000fe20008010849 */
[----:B------:R-:W0:Y:S01]  /*7480*/  MUFU.EX2 R27, R27 ;  /* 0x0000001b001b7308 */ /* 0x000e220000000800 */
[----:B---3--:R-:W-:Y:S01]  /*7490*/  FADD.FTZ R55, R30, R3 ;  /* 0x000000031e377221 */ /* 0x008fe20000010000 */
[----:B------:R-:W-:Y:S01]  /*74a0*/  FADD.FTZ R58, R24, R59 ;  /* 0x0000003b183a7221 */ /* 0x000fe20000010000 */
[--C-:B------:R-:W-:Y:S01]  /*74b0*/  FFMA.FTZ R3, R66, UR33, -R73.reuse ;  /* 0x0000002142037c23 */ /* 0x100fe20008010849 */
[--C-:B------:R-:W-:Y:S01]  /*74c0*/  FFMA.FTZ R59, R74, UR33, -R73.reuse ;  /* 0x000000214a3b7c23 */ /* 0x100fe20008010849 */
[--C-:B------:R-:W-:Y:S01]  /*74d0*/  FFMA.FTZ R79, R79, UR33, -R73.reuse ;  /* 0x000000214f4f7c23 */ /* 0x100fe20008010849 */
[----:B------:R-:W-:Y:S01]  /*74e0*/  FADD.FTZ R67, R25, R58 ;  /* 0x0000003a19437221 */ /* 0x000fe20000010000 */
[----:B------:R-:W-:Y:S01]  /*74f0*/  FFMA.FTZ R83, R83, UR33, -R73 ;  /* 0x0000002153537c23 */ /* 0x000fe20008010849 */
[----:B------:R-:W2:Y:S01]  /*7500*/  MUFU.EX2 R31, R31 ;  /* 0x0000001f001f7308 */ /* 0x000ea20000000800 */
[C---:B-1----:R-:W-:Y:S01]  /*7510*/  FADD.FTZ R54, R80.reuse, R55 ;  /* 0x0000003750367221 */ /* 0x042fe20000010000 */
[----:B------:R-:W-:Y:S01]  /*7520*/  F2FP.BF16.F32.PACK_AB R11, R80, R30 ;  /* 0x0000001e500b723e */ /* 0x000fe200000010ff */
[----:B------:R-:W-:Y:S01]  /*7530*/  FADD.FTZ R58, R28, R67 ;  /* 0x000000431c3a7221 */ /* 0x000fe20000010000 */
[--C-:B------:R-:W-:Y:S01]  /*7540*/  FFMA.FTZ R55, R71, UR33, -R73.reuse ;  /* 0x0000002147377c23 */ /* 0x100fe20008010849 */
[--C-:B------:R-:W-:Y:S01]  /*7550*/  FFMA.FTZ R82, R82, UR33, -R73.reuse ;  /* 0x0000002152527c23 */ /* 0x100fe20008010849 */
[----:B------:R-:W-:Y:S01]  /*7560*/  FFMA.FTZ R86, R86, UR33, -R73 ;  /* 0x0000002156567c23 */ /* 0x000fe20008010849 */
[----:B------:R-:W-:Y:S01]  /*7570*/  FADD.FTZ R67, R29, R58 ;  /* 0x0000003a1d437221 */ /* 0x000fe20000010000 */
[----:B------:R-:W-:Y:S01]  /*7580*/  MUFU.EX2 R35, R35 ;  /* 0x0000002300237308 */ /* 0x000fe20000000800 */
[----:B0-----:R-:W-:Y:S01]  /*7590*/  FADD.FTZ R30, R27, R54 ;  /* 0x000000361b1e7221 */ /* 0x001fe20000010000 */
[----:B------:R0:W-:Y:S01]  /*75a0*/  STSM.16.M88.4 [R17+0x21800], R8 ;  /* 0x0218000811007844 */ /* 0x0001e20000000200 */
[----:B------:R-:W-:Y:S01]  /*75b0*/  FADD.FTZ R58, R32, R67 ;  /* 0x00000043203a7221 */ /* 0x000fe20000010000 */
[--C-:B------:R-:W-:Y:S01]  /*75c0*/  FFMA.FTZ R54, R70, UR33, -R73.reuse ;  /* 0x0000002146367c23 */ /* 0x100fe20008010849 */
[----:B------:R-:W-:Y:S01]  /*75d0*/  FFMA.FTZ R73, R87, UR33, -R73 ;  /* 0x0000002157497c23 */ /* 0x000fe20008010849 */
[----:B------:R-:W-:Y:S01]  /*75e0*/  F2FP.BF16.F32.PACK_AB R28, R28, R25 ;  /* 0x000000191c1c723e */ /* 0x000fe200000010ff */
[----:B------:R-:W-:Y:S01]  /*75f0*/  FADD.FTZ R67, R33, R58 ;  /* 0x0000003a21437221 */ /* 0x000fe20000010000 */
[----:B------:R-:W1:Y:S01]  /*7600*/  MUFU.EX2 R38, R38 ;  /* 0x0000002600267308 */ /* 0x000e620000000800 */
[----:B--2---:R-:W-:Y:S01]  /*7610*/  FADD.FTZ R30, R31, R30 ;  /* 0x0000001e1f1e7221 */ /* 0x004fe20000010000 */
[----:B------:R-:W-:Y:S01]  /*7620*/  UMOV UR45, UR54 ;  /* 0x00000036002d7c82 */ /* 0x000fe20008000000 */
[-C--:B------:R-:W-:Y:S01]  /*7630*/  FMUL.FTZ R90, R90, R5.reuse ;  /* 0x000000055a5a7220 */ /* 0x080fe20000410000 */
[-C--:B------:R-:W-:Y:S01]  /*7640*/  FMUL.FTZ R91, R91, R5.reuse ;  /* 0x000000055b5b7220 */ /* 0x080fe20000410000 */
[-C--:B------:R-:W-:Y:S01]  /*7650*/  FMUL.FTZ R94, R94, R5.reuse ;  /* 0x000000055e5e7220 */ /* 0x080fe20000410000 */
[-C--:B------:R-:W-:Y:S01]  /*7660*/  FMUL.FTZ R95, R95, R5.reuse ;  /* 0x000000055f5f7220 */ /* 0x080fe20000410000 */
[-C--:B------:R-:W-:Y:S01]  /*7670*/  FMUL.FTZ R98, R98, R5.reuse ;  /* 0x0000000562627220 */ /* 0x080fe20000410000 */
[----:B------:R-:W2:Y:S01]  /*7680*/  MUFU.EX2 R42, R42 ;  /* 0x0000002a002a7308 */ /* 0x000ea20000000800 */
[----:B------:R-:W-:Y:S01]  /*7690*/  FMUL.FTZ R99, R99, R5 ;  /* 0x0000000563637220 */ /* 0x000fe20000410000 */
[----:B0-----:R-:W-:Y:S01]  /*76a0*/  F2FP.BF16.F32.PACK_AB R8, R20, R15 ;  /* 0x0000000f1408723e */ /* 0x001fe200000010ff */
[----:B------:R-:W-:Y:S01]  /*76b0*/  FMUL.FTZ R102, R102, R5 ;  /* 0x0000000566667220 */ /* 0x000fe20000410000 */
[----:B------:R-:W-:Y:S01]  /*76c0*/  F2FP.BF16.F32.PACK_AB R10, R24, R21 ;  /* 0x00000015180a723e */ /* 0x000fe200000010ff */
[----:B------:R-:W-:Y:S01]  /*76d0*/  FMUL.FTZ R103, R103, R5 ;  /* 0x0000000567677220 */ /* 0x000fe20000410000 */
[----:B------:R-:W-:Y:S01]  /*76e0*/  F2FP.BF16.F32.PACK_AB R9, R31, R27 ;  /* 0x0000001b1f09723e */ /* 0x000fe200000010ff */
[----:B------:R-:W-:Y:S01]  /*76f0*/  FMUL.FTZ R106, R106, R5 ;  /* 0x000000056a6a7220 */ /* 0x000fe20000410000 */
[----:B------:R-:W0:Y:S01]  /*7700*/  MUFU.EX2 R43, R43 ;  /* 0x0000002b002b7308 */ /* 0x000e220000000800 */
[----:B-1----:R-:W-:Y:S01]  /*7710*/  F2FP.BF16.F32.PACK_AB R11, R38, R35 ;  /* 0x00000023260b723e */ /* 0x002fe200000010ff */
[-C--:B------:R-:W-:Y:S01]  /*7720*/  FMUL.FTZ R107, R107, R5.reuse ;  /* 0x000000056b6b7220 */ /* 0x080fe20000410000 */
[-C--:B------:R-:W-:Y:S01]  /*7730*/  FMUL.FTZ R110, R110, R5.reuse ;  /* 0x000000056e6e7220 */ /* 0x080fe20000410000 */
[-C--:B------:R-:W-:Y:S01]  /*7740*/  FMUL.FTZ R111, R111, R5.reuse ;  /* 0x000000056f6f7220 */ /* 0x080fe20000410000 */
[-C--:B------:R-:W-:Y:S01]  /*7750*/  FMUL.FTZ R114, R114, R5.reuse ;  /* 0x0000000572727220 */ /* 0x080fe20000410000 */
[----:B------:R1:W-:Y:S01]  /*7760*/  STSM.16.M88.4 [R23], R8 ;  /* 0x0000000817007844 */ /* 0x0003e20000000200 */
[-C--:B------:R-:W-:Y:S01]  /*7770*/  FMUL.FTZ R115, R115, R5.reuse ;  /* 0x0000000573737220 */ /* 0x080fe20000410000 */
[----:B------:R-:W3:Y:S01]  /*7780*/  MUFU.EX2 R46, R46 ;  /* 0x0000002e002e7308 */ /* 0x000ee20000000800 */
[-C--:B------:R-:W-:Y:S01]  /*7790*/  FMUL.FTZ R118, R118, R5.reuse ;  /* 0x0000000576767220 */ /* 0x080fe20000410000 */
[-C--:B------:R-:W-:Y:S01]  /*77a0*/  FMUL.FTZ R119, R119, R5.reuse ;  /* 0x0000000577777220 */ /* 0x080fe20000410000 */
[-C--:B------:R-:W-:Y:S01]  /*77b0*/  FMUL.FTZ R122, R122, R5.reuse ;  /* 0x000000057a7a7220 */ /* 0x080fe20000410000 */
[-C--:B------:R-:W-:Y:S01]  /*77c0*/  FMUL.FTZ R123, R123, R5.reuse ;  /* 0x000000057b7b7220 */ /* 0x080fe20000410000 */
[-C--:B------:R-:W-:Y:S01]  /*77d0*/  FMUL.FTZ R126, R126, R5.reuse ;  /* 0x000000057e7e7220 */ /* 0x080fe20000410000 */
[-C--:B------:R-:W-:Y:S01]  /*77e0*/  FMUL.FTZ R127, R127, R5.reuse ;  /* 0x000000057f7f7220 */ /* 0x080fe20000410000 */
[-C--:B------:R-:W-:Y:S01]  /*77f0*/  FMUL.FTZ R130, R130, R5.reuse ;  /* 0x0000000582827220 */ /* 0x080fe20000410000 */
[----:B------:R4:W-:Y:S01]  /*7800*/  MUFU.EX2 R13, R63 ;  /* 0x0000003f000d7308 */ /* 0x0009e20000000800 */
[-C--:B------:R-:W-:Y:S01]  /*7810*/  FMUL.FTZ R131, R131, R5.reuse ;  /* 0x0000000583837220 */ /* 0x080fe20000410000 */
[-C--:B------:R-:W-:Y:S01]  /*7820*/  FMUL.FTZ R134, R134, R5.reuse ;  /* 0x0000000586867220 */ /* 0x080fe20000410000 */
[----:B------:R-:W-:Y:S01]  /*7830*/  FMUL.FTZ R135, R135, R5 ;  /* 0x0000000587877220 */ /* 0x000fe20000410000 */
[-C--:B------:R-:W-:Y:S01]  /*7840*/  FMUL.FTZ R88, R88, R72.reuse ;  /* 0x0000004858587220 */ /* 0x080fe20000410000 */
[-C--:B------:R-:W-:Y:S01]  /*7850*/  FMUL.FTZ R89, R89, R72.reuse ;  /* 0x0000004859597220 */ /* 0x080fe20000410000 */
[-C--:B------:R-:W-:Y:S01]  /*7860*/  FMUL.FTZ R92, R92, R72.reuse ;  /* 0x000000485c5c7220 */ /* 0x080fe20000410000 */
[-C--:B------:R-:W-:Y:S01]  /*7870*/  FMUL.FTZ R93, R93, R72.reuse ;  /* 0x000000485d5d7220 */ /* 0x080fe20000410000 */
[----:B------:R-:W5:Y:S01]  /*7880*/  MUFU.EX2 R77, R77 ;  /* 0x0000004d004d7308 */ /* 0x000f620000000800 */
[----:B----4-:R-:W-:Y:S01]  /*7890*/  FADD.FTZ R63, R35, R30 ;  /* 0x0000001e233f7221 */ /* 0x010fe20000010000 */
[-C--:B------:R-:W-:Y:S01]  /*78a0*/  FMUL.FTZ R96, R96, R72.reuse ;  /* 0x0000004860607220 */ /* 0x080fe20000410000 */
[-C--:B------:R-:W-:Y:S01]  /*78b0*/  FMUL.FTZ R97, R97, R72.reuse ;  /* 0x0000004861617220 */ /* 0x080fe20000410000 */
[-C--:B------:R-:W-:Y:S01]  /*78c0*/  FMUL.FTZ R100, R100, R72.reuse ;  /* 0x0000004864647220 */ /* 0x080fe20000410000 */
[----:B------:R-:W-:Y:S01]  /*78d0*/  FADD.FTZ R63, R38, R63 ;  /* 0x0000003f263f7221 */ /* 0x000fe20000010000 */
[----:B------:R-:W-:Y:S01]  /*78e0*/  F2FP.BF16.F32.PACK_AB R38, R40, R37 ;  /* 0x000000252826723e */ /* 0x000fe200000010ff */
[-C--:B------:R-:W-:Y:S01]  /*78f0*/  FMUL.FTZ R101, R101, R72.reuse ;  /* 0x0000004865657220 */ /* 0x080fe20000410000 */
[----:B------:R-:W4:Y:S01]  /*7900*/  MUFU.EX2 R26, R26 ;  /* 0x0000001a001a7308 */ /* 0x000f220000000800 */
[----:B--2---:R-:W-:Y:S01]  /*7910*/  FADD.FTZ R30, R42, R63 ;  /* 0x0000003f2a1e7221 */ /* 0x004fe20000010000 */
[-C--:B------:R-:W-:Y:S01]  /*7920*/  FMUL.FTZ R104, R104, R72.reuse ;  /* 0x0000004868687220 */ /* 0x080fe20000410000 */
[-C--:B------:R-:W-:Y:S01]  /*7930*/  FMUL.FTZ R105, R105, R72.reuse ;  /* 0x0000004869697220 */ /* 0x080fe20000410000 */
[-C--:B------:R-:W-:Y:S01]  /*7940*/  FMUL.FTZ R108, R108, R72.reuse ;  /* 0x000000486c6c7220 */ /* 0x080fe20000410000 */
[----:B0-----:R-:W-:Y:S01]  /*7950*/  FADD.FTZ R63, R43, R30 ;  /* 0x0000001e2b3f7221 */ /* 0x001fe20000010000 */
[-C--:B------:R-:W-:Y:S01]  /*7960*/  FMUL.FTZ R109, R109, R72.reuse ;  /* 0x000000486d6d7220 */ /* 0x080fe20000410000 */
[----:B------:R-:W-:Y:S01]  /*7970*/  FMUL.FTZ R112, R112, R72 ;  /* 0x0000004870707220 */ /* 0x000fe20000410000 */
[----:B------:R-:W0:Y:S01]  /*7980*/  MUFU.EX2 R34, R34 ;  /* 0x0000002200227308 */ /* 0x000e220000000800 */
[----:B---3--:R-:W-:Y:S01]  /*7990*/  FADD.FTZ R30, R46, R63 ;  /* 0x0000003f2e1e7221 */ /* 0x008fe20000010000 */
[----:B-----5:R-:W-:Y:S01]  /*79a0*/  F2FP.BF16.F32.PACK_AB R31, R77, R46 ;  /* 0x0000002e4d1f723e */ /* 0x020fe200000010ff */
[-C--:B------:R-:W-:Y:S01]  /*79b0*/  FMUL.FTZ R113, R113, R72.reuse ;  /* 0x0000004871717220 */ /* 0x080fe20000410000 */
[----:B------:R-:W-:Y:S01]  /*79c0*/  F2FP.BF16.F32.PACK_AB R46, R12, R45 ;  /* 0x0000002d0c2e723e */ /* 0x000fe200000010ff */
[----:B------:R-:W-:Y:S01]  /*79d0*/  FADD.FTZ R63, R77, R30 ;  /* 0x0000001e4d3f7221 */ /* 0x000fe20000010000 */
[C---:B------:R-:W-:Y:S01]  /*79e0*/  FADD.FTZ R30, R36.reuse, R67 ;  /* 0x00000043241e7221 */ /* 0x040fe20000010000 */
[----:B------:R-:W-:Y:S01]  /*79f0*/  F2FP.BF16.F32.PACK_AB R36, R36, R33 ;  /* 0x000000212424723e */ /* 0x000fe200000010ff */
[----:B------:R-:W2:Y:S01]  /*7a00*/  MUFU.EX2 R39, R39 ;  /* 0x0000002700277308 */ /* 0x000ea20000000800 */
[----:B----4-:R-:W-:Y:S01]  /*7a10*/  FADD.FTZ R63, R26, R63 ;  /* 0x0000003f1a3f7221 */ /* 0x010fe20000010000 */
[----:B------:R-:W-:Y:S01]  /*7a20*/  FADD.FTZ R15, R37, R30 ;  /* 0x0000001e250f7221 */ /* 0x000fe20000010000 */
[----:B------:R-:W-:Y:S01]  /*7a30*/  F2FP.BF16.F32.PACK_AB R30, R32, R29 ;  /* 0x0000001d201e723e */ /* 0x000fe200000010ff */
[----:B------:R-:W-:Y:S01]  /*7a40*/  FMUL.FTZ R116, R116, R72 ;  /* 0x0000004874747220 */ /* 0x000fe20000410000 */
[----:B------:R-:W-:Y:S01]  /*7a50*/  F2FP.BF16.F32.PACK_AB R29, R43, R42 ;  /* 0x0000002a2b1d723e */ /* 0x000fe200000010ff */
[----:B------:R-:W-:Y:S01]  /*7a60*/  FADD.FTZ R58, R40, R15 ;  /* 0x0000000f283a7221 */ /* 0x000fe20000010000 */
[----:B------:R-:W-:Y:S01]  /*7a70*/  FMUL.FTZ R117, R117, R72 ;  /* 0x0000004875757220 */ /* 0x000fe20000410000 */
[----:B------:R-:W3:Y:S01]  /*7a80*/  MUFU.EX2 R47, R47 ;  /* 0x0000002f002f7308 */ /* 0x000ee20000000800 */
[C---:B0-----:R-:W-:Y:S01]  /*7a90*/  FADD.FTZ R24, R34.reuse, R63 ;  /* 0x0000003f22187221 */ /* 0x041fe20000010000 */
[----:B------:R-:W-:Y:S01]  /*7aa0*/  FADD.FTZ R21, R41, R58 ;  /* 0x0000003a29157221 */ /* 0x000fe20000010000 */
[----:B------:R-:W-:Y:S01]  /*7ab0*/  F2FP.BF16.F32.PACK_AB R37, R34, R26 ;  /* 0x0000001a2225723e */ /* 0x000fe200000010ff */
[----:B------:R0:W-:Y:S01]  /*7ac0*/  STSM.16.M88.4 [R22], R28 ;  /* 0x0000001c16007844 */ /* 0x0001e20000000200 */
[-C--:B------:R-:W-:Y:S01]  /*7ad0*/  FMUL.FTZ R120, R120, R72.reuse ;  /* 0x0000004878787220 */ /* 0x080fe20000410000 */
[C---:B------:R-:W-:Y:S01]  /*7ae0*/  FADD.FTZ R32, R44.reuse, R21 ;  /* 0x000000152c207221 */ /* 0x040fe20000010000 */
[----:B------:R-:W-:Y:S01]  /*7af0*/  F2FP.BF16.F32.PACK_AB R44, R44, R41 ;  /* 0x000000292c2c723e */ /* 0x000fe200000010ff */
[----:B------:R-:W4:Y:S01]  /*7b00*/  MUFU.EX2 R50, R50 ;  /* 0x0000003200327308 */ /* 0x000f220000000800 */
[----:B--2---:R-:W-:Y:S01]  /*7b10*/  FADD.FTZ R24, R39, R24 ;  /* 0x0000001827187221 */ /* 0x004fe20000010000 */
[----:B------:R-:W-:Y:S01]  /*7b20*/  FADD.FTZ R21, R45, R32 ;  /* 0x000000202d157221 */ /* 0x000fe20000010000 */
[-C--:B------:R-:W-:Y:S01]  /*7b30*/  FMUL.FTZ R121, R121, R72.reuse ;  /* 0x0000004879797220 */ /* 0x080fe20000410000 */
[-C--:B------:R-:W-:Y:S01]  /*7b40*/  FMUL.FTZ R124, R124, R72.reuse ;  /* 0x000000487c7c7220 */ /* 0x080fe20000410000 */
[-C--:B------:R-:W-:Y:S01]  /*7b50*/  FMUL.FTZ R125, R125, R72.reuse ;  /* 0x000000487d7d7220 */ /* 0x080fe20000410000 */
[----:B------:R-:W-:Y:S01]  /*7b60*/  FADD.FTZ R21, R12, R21 ;  /* 0x000000150c157221 */ /* 0x000fe20000010000 */
[-C--:B------:R-:W-:Y:S01]  /*7b70*/  FMUL.FTZ R128, R128, R72.reuse ;  /* 0x0000004880807220 */ /* 0x080fe20000410000 */
[----:B------:R-:W2:Y:S01]  /*7b80*/  MUFU.EX2 R51, R51 ;  /* 0x0000003300337308 */ /* 0x000ea20000000800 */
[C---:B---3--:R-:W-:Y:S01]  /*7b90*/  FADD.FTZ R15, R47.reuse, R24 ;  /* 0x000000182f0f7221 */ /* 0x048fe20000010000 */
[----:B------:R-:W-:Y:S01]  /*7ba0*/  FADD.FTZ R32, R48, R21 ;  /* 0x0000001530207221 */ /* 0x000fe20000010000 */
[----:B------:R-:W-:Y:S01]  /*7bb0*/  F2FP.BF16.F32.PACK_AB R39, R47, R39 ;  /* 0x000000272f27723e */ /* 0x000fe200000010ff */
[----:B------:R-:W-:Y:S01]  /*7bc0*/  FMUL.FTZ R129, R129, R72 ;  /* 0x0000004881817220 */ /* 0x000fe20000410000 */
[----:B------:R-:W-:Y:S01]  /*7bd0*/  F2FP.BF16.F32.PACK_AB R48, R49, R48 ;  /* 0x000000303130723e */ /* 0x000fe200000010ff */
[-C--:B------:R-:W-:Y:S01]  /*7be0*/  FMUL.FTZ R132, R132, R72.reuse ;  /* 0x0000004884847220 */ /* 0x080fe20000410000 */
[----:B------:R-:W-:Y:S01]  /*7bf0*/  FMUL.FTZ R133, R133, R72 ;  /* 0x0000004885857220 */ /* 0x000fe20000410000 */
[----:B------:R-:W3:Y:S01]  /*7c00*/  MUFU.EX2 R4, R4 ;  /* 0x0000000400047308 */ /* 0x000ee20000000800 */
[----:B----4-:R-:W-:Y:S01]  /*7c10*/  FADD.FTZ R24, R50, R15 ;  /* 0x0000000f32187221 */ /* 0x010fe20000010000 */
[----:B------:R0:W-:Y:S01]  /*7c20*/  STSM.16.M88.4 [R18], R36 ;  /* 0x0000002412007844 */ /* 0x0001e20000000200 */
[----:B------:R-:W-:-:S05]  /*7c30*/  IMAD.MOV.U32 R5, RZ, RZ, R69 ;  /* 0x000000ffff057224 */ /* 0x000fca00078e0045 */
[----:B------:R-:W4:Y:S01]  /*7c40*/  MUFU.EX2 R53, R53 ;  /* 0x0000003500357308 */ /* 0x000f220000000800 */
[C---:B--2---:R-:W-:Y:S01]  /*7c50*/  FADD.FTZ R15, R51.reuse, R24 ;  /* 0x00000018330f7221 */ /* 0x044fe20000010000 */
[----:B------:R-:W-:-:S06]  /*7c60*/  F2FP.BF16.F32.PACK_AB R45, R51, R50 ;  /* 0x00000032332d723e */ /* 0x000fcc00000010ff */
[----:B------:R-:W2:Y:S01]  /*7c70*/  MUFU.EX2 R3, R3 ;  /* 0x0000000300037308 */ /* 0x000ea20000000800 */
[----:B---3--:R-:W-:Y:S01]  /*7c80*/  FADD.FTZ R24, R4, R15 ;  /* 0x0000000f04187221 */ /* 0x008fe20000010000 */
[----:B------:R-:W-:Y:S01]  /*7c90*/  FADD.FTZ R15, R49, R32 ;  /* 0x00000020310f7221 */ /* 0x000fe20000010000 */
[C---:B------:R-:W-:Y:S02]  /*7ca0*/  F2FP.BF16.F32.PACK_AB R47, R13.reuse, R4 ;  /* 0x000000040d2f723e */ /* 0x040fe400000010ff */
[----:B------:R-:W-:Y:S01]  /*7cb0*/  FADD.FTZ R24, R13, R24 ;  /* 0x000000180d187221 */ /* 0x000fe20000010000 */
[----:B-1----:R-:W-:Y:S02]  /*7cc0*/  FADD.FTZ R8, R52, R15 ;  /* 0x0000000f34087221 */ /* 0x002fe40000010000 */
[----:B------:R-:W1:Y:S01]  /*7cd0*/  MUFU.EX2 R56, R56 ;  /* 0x0000003800387308 */ /* 0x000e620000000800 */
[C---:B----4-:R-:W-:Y:S01]  /*7ce0*/  F2FP.BF16.F32.PACK_AB R50, R53.reuse, R52 ;  /* 0x000000343532723e */ /* 0x050fe200000010ff */
[----:B------:R-:W-:Y:S01]  /*7cf0*/  FADD.FTZ R11, R53, R8 ;  /* 0x00000008350b7221 */ /* 0x000fe20000010000 */
[----:B------:R0:W-:Y:S05]  /*7d00*/  STSM.16.M88.4 [R17+0x27800], R44 ;  /* 0x0278002c11007844 */ /* 0x0001ea0000000200 */
[----:B------:R-:W3:Y:S01]  /*7d10*/  MUFU.EX2 R14, R14 ;  /* 0x0000000e000e7308 */ /* 0x000ee20000000800 */
[----:B--2---:R-:W-:-:S07]  /*7d20*/  FADD.FTZ R9, R3, R24 ;  /* 0x0000001803097221 */ /* 0x004fce0000010000 */
[----:B------:R-:W2:Y:S01]  /*7d30*/  MUFU.EX2 R57, R57 ;  /* 0x0000003900397308 */ /* 0x000ea20000000800 */
[----:B-1----:R-:W-:-:S07]  /*7d40*/  FADD.FTZ R10, R56, R11 ;  /* 0x0000000b380a7221 */ /* 0x002fce0000010000 */
[----:B------:R-:W1:Y:S01]  /*7d50*/  MUFU.EX2 R54, R54 ;  /* 0x0000003600367308 */ /* 0x000e620000000800 */
[C---:B---3--:R-:W-:Y:S01]  /*7d60*/  FADD.FTZ R9, R14.reuse, R9 ;  /* 0x000000090e097221 */ /* 0x048fe20000010000 */
[----:B------:R-:W-:-:S06]  /*7d70*/  F2FP.BF16.F32.PACK_AB R49, R14, R3 ;  /* 0x000000030e31723e */ /* 0x000fcc00000010ff */
[----:B------:R-:W3:Y:S01]  /*7d80*/  MUFU.EX2 R60, R60 ;  /* 0x0000003c003c7308 */ /* 0x000ee20000000800 */
[C---:B--2---:R-:W-:Y:S01]  /*7d90*/  FADD.FTZ R11, R57.reuse, R10 ;  /* 0x0000000a390b7221 */ /* 0x044fe20000010000 */
[----:B------:R-:W-:-:S06]  /*7da0*/  F2FP.BF16.F32.PACK_AB R56, R57, R56 ;  /* 0x000000383938723e */ /* 0x000fcc00000010ff */
[----:B------:R-:W2:Y:S01]  /*7db0*/  MUFU.EX2 R55, R55 ;  /* 0x0000003700377308 */ /* 0x000ea20000000800 */
[----:B-1----:R-:W-:-:S07]  /*7dc0*/  FADD.FTZ R8, R54, R9 ;  /* 0x0000000936087221 */ /* 0x002fce0000010000 */
[----:B------:R-:W1:Y:S01]  /*7dd0*/  MUFU.EX2 R61, R61 ;  /* 0x0000003d003d7308 */ /* 0x000e620000000800 */
[----:B---3--:R-:W-:-:S07]  /*7de0*/  FADD.FTZ R4, R60, R11 ;  /* 0x0000000b3c047221 */ /* 0x008fce0000010000 */
[----:B------:R-:W3:Y:S01]  /*7df0*/  MUFU.EX2 R59, R59 ;  /* 0x0000003b003b7308 */ /* 0x000ee20000000800 */
[C---:B--2---:R-:W-:Y:S01]  /*7e00*/  FADD.FTZ R8, R55.reuse, R8 ;  /* 0x0000000837087221 */ /* 0x044fe20000010000 */
[----:B------:R-:W-:-:S05]  /*7e10*/  F2FP.BF16.F32.PACK_AB R51, R55, R54 ;  /* 0x000000363733723e */ /* 0x000fca00000010ff */
[----:B------:R0:W-:Y:S01]  /*7e20*/  STSM.16.M88.4 [R136], R48 ;  /* 0x0000003088007844 */ /* 0x0001e20000000200 */
[----:B------:R-:W2:Y:S01]  /*7e30*/  MUFU.EX2 R64, R64 ;  /* 0x0000004000407308 */ /* 0x000ea20000000800 */
[C---:B-1----:R-:W-:Y:S01]  /*7e40*/  FADD.FTZ R11, R61.reuse, R4 ;  /* 0x000000043d0b7221 */ /* 0x042fe20000010000 */
[----:B------:R-:W-:-:S06]  /*7e50*/  F2FP.BF16.F32.PACK_AB R58, R61, R60 ;  /* 0x0000003c3d3a723e */ /* 0x000fcc00000010ff */
[----:B------:R-:W1:Y:S01]  /*7e60*/  MUFU.EX2 R20, R75 ;  /* 0x0000004b00147308 */ /* 0x000e620000000800 */
[----:B---3--:R-:W-:-:S07]  /*7e70*/  FADD.FTZ R9, R59, R8 ;  /* 0x000000083b097221 */ /* 0x008fce0000010000 */
[----:B------:R-:W3:Y:S01]  /*7e80*/  MUFU.EX2 R68, R68 ;  /* 0x0000004400447308 */ /* 0x000ee20000000800 */
[----:B--2---:R-:W-:-:S07]  /*7e90*/  FADD.FTZ R11, R64, R11 ;  /* 0x0000000b400b7221 */ /* 0x004fce0000010000 */
[----:B------:R-:W2:Y:S01]  /*7ea0*/  MUFU.EX2 R78, R78 ;  /* 0x0000004e004e7308 */ /* 0x000ea20000000800 */
[C---:B-1----:R-:W-:Y:S01]  /*7eb0*/  FADD.FTZ R9, R20.reuse, R9 ;  /* 0x0000000914097221 */ /* 0x042fe20000010000 */
[----:B------:R-:W-:-:S06]  /*7ec0*/  F2FP.BF16.F32.PACK_AB R57, R20, R59 ;  /* 0x0000003b1439723e */ /* 0x000fcc00000010ff */
[----:B------:R-:W1:Y:S01]  /*7ed0*/  MUFU.EX2 R79, R79 ;  /* 0x0000004f004f7308 */ /* 0x000e620000000800 */
[C---:B---3--:R-:W-:Y:S01]  /*7ee0*/  FADD.FTZ R12, R68.reuse, R11 ;  /* 0x0000000b440c7221 */ /* 0x048fe20000010000 */
[----:B------:R-:W-:-:S06]  /*7ef0*/  F2FP.BF16.F32.PACK_AB R8, R68, R64 ;  /* 0x000000404408723e */ /* 0x000fcc00000010ff */
[----:B------:R-:W3:Y:S01]  /*7f00*/  MUFU.EX2 R65, R65 ;  /* 0x0000004100417308 */ /* 0x000ee20000000800 */
[----:B--2---:R-:W-:-:S07]  /*7f10*/  FADD.FTZ R4, R78, R9 ;  /* 0x000000094e047221 */ /* 0x004fce0000010000 */
[----:B------:R-:W2:Y:S01]  /*7f20*/  MUFU.EX2 R21, R82 ;  /* 0x0000005200157308 */ /* 0x000ea20000000800 */
[C---:B-1----:R-:W-:Y:S01]  /*7f30*/  F2FP.BF16.F32.PACK_AB R59, R79.reuse, R78 ;  /* 0x0000004e4f3b723e */ /* 0x042fe200000010ff */
[----:B------:R-:W-:-:S04]  /*7f40*/  FADD.FTZ R4, R79, R4 ;  /* 0x000000044f047221 */ /* 0x000fc80000010000 */
[----:B------:R0:W-:Y:S02]  /*7f50*/  STSM.16.M88.4 [R22+0x6000], R56 ;  /* 0x0060003816007844 */ /* 0x0001e40000000200 */
[----:B------:R-:W1:Y:S01]  /*7f60*/  MUFU.EX2 R83, R83 ;  /* 0x0000005300537308 */ /* 0x000e620000000800 */
[----:B---3--:R-:W-:Y:S01]  /*7f70*/  F2FP.BF16.F32.PACK_AB R10, R0, R65 ;  /* 0x00000041000a723e */ /* 0x008fe200000010ff */
[----:B------:R-:W-:-:S06]  /*7f80*/  FADD.FTZ R65, R65, R12 ;  /* 0x0000000c41417221 */ /* 0x000fcc0000010000 */
[----:B------:R-:W3:Y:S01]  /*7f90*/  MUFU.EX2 R13, R86 ;  /* 0x00000056000d7308 */ /* 0x000ee20000000800 */
[----:B--2---:R-:W-:-:S07]  /*7fa0*/  FADD.FTZ R4, R21, R4 ;  /* 0x0000000415047221 */ /* 0x004fce0000010000 */
[----:B------:R-:W2:Y:S01]  /*7fb0*/  MUFU.EX2 R24, R73 ;  /* 0x0000004900187308 */ /* 0x000ea20000000800 */
[C---:B-1----:R-:W-:Y:S01]  /*7fc0*/  F2FP.BF16.F32.PACK_AB R9, R83.reuse, R21 ;  /* 0x000000155309723e */ /* 0x042fe200000010ff */
[----:B------:R-:W-:-:S04]  /*7fd0*/  FADD.FTZ R4, R83, R4 ;  /* 0x0000000453047221 */ /* 0x000fc80000010000 */
[----:B---3--:R-:W-:Y:S01]  /*7fe0*/  FADD.FTZ R3, R13, R4 ;  /* 0x000000040d037221 */ /* 0x008fe20000010000 */
[----:B------:R-:W-:Y:S01]  /*7ff0*/  FADD.FTZ R4, R0, R65 ;  /* 0x0000004100047221 */ /* 0x000fe20000010000 */
[----:B------:R-:W-:Y:S01]  /*8000*/  IMAD.MOV.U32 R0, RZ, RZ, R7 ;  /* 0x000000ffff007224 */ /* 0x000fe200078e0007 */
[C---:B--2---:R-:W-:Y:S01]  /*8010*/  F2FP.BF16.F32.PACK_AB R11, R24.reuse, R13 ;  /* 0x0000000d180b723e */ /* 0x044fe200000010ff */
[----:B------:R-:W-:-:S04]  /*8020*/  FADD.FTZ R3, R24, R3 ;  /* 0x0000000318037221 */ /* 0x000fc80000010000 */
[----:B------:R0:W-:Y:S01]  /*8030*/  STSM.16.M88.4 [R18+0x6000], R8 ;  /* 0x0060000812007844 */ /* 0x0001e20000000200 */
[----:B------:R1:W-:Y:S06]  /*8040*/  MEMBAR.ALL.CTA ;  /* 0x0000000000007992 */ /* 0x0003ec0000008000 */
[----:B-1----:R-:W1:Y:S02]  /*8050*/  FENCE.VIEW.ASYNC.S ;  /* 0x00000000000073c6 */ /* 0x002e640000000000 */
[----:B-1----:R-:W-:Y:S01]  /*8060*/  NOP ;  /* 0x0000000000007918 */ /* 0x002fe20000000000 */
[----:B------:R-:W-:Y:S05]  /*8070*/  @P2 BRA `(.L_x_862) ;  /* 0xffffffcc00b02947 */ /* 0x000fea000383ffff */
[----:B------:R-:W-:Y:S01]  /*8080*/  IMAD.MOV.U32 R5, RZ, RZ, R69 ;  /* 0x000000ffff057224 */ /* 0x000fe200078e0045 */
[----:B------:R-:W-:Y:S01]  /*8090*/  UMOV UR45, UR54 ;  /* 0x00000036002d7c82 */ /* 0x000fe20008000000 */
[----:B------:R-:W-:Y:S01]  /*80a0*/  IMAD.MOV.U32 R0, RZ, RZ, R7 ;  /* 0x000000ffff007224 */ /* 0x000fe200078e0007 */
[----:B------:R-:W-:-:S06]  /*80b0*/  UMOV UR50, UR53 ;  /* 0x0000003500327c82 */ /* 0x000fcc0008000000 */
.L_x_845:
[----:B------:R-:W2:Y:S01]  /*80c0*/  LDC R7, c[0x0][0x448] ;  /* 0x00011200ff077b82 */ /* 0x000ea20000000800 */
[----:B------:R-:W-:Y:S01]  /*80d0*/  UIADD3 UR6, UR41, 0xbf, URZ ;  /* 0x000000bf29067890 */ /* 0x000fe2000fffe03f */
[----:B------:R-:W-:-:S05]  /*80e0*/  IADD3 R143, -R143, 0x1, RZ ;  /* 0x000000018f8f7810 */ /* 0x000fca0007ffe1ff */
[----:B------:R-:W-:Y:S01]  /*80f0*/  IMAD R6, R6, UR43, R143 ;  /* 0x0000002b06067c24 */ /* 0x000fe2000f8e028f */
[----:B01----:R-:W0:Y:S01]  /*8100*/  LDC R10, c[0x0][0x9e4] ;  /* 0x00027900ff0a7b82 */ /* 0x003e220000000800 */
[----:B--2---:R-:W-:Y:S02]  /*8110*/  ISETP.NE.AND P5, PT, R7, 0x1, PT ;  /* 0x000000010700780c */ /* 0x004fe40003fa5270 */
[----:B0-----:R-:W-:-:S11]  /*8120*/  ISETP.GE.AND P6, PT, R10, 0x1, PT ;  /* 0x000000010a00780c */ /* 0x001fd60003fc6270 */
[----:B------:R-:W0:Y:S08]  /*8130*/  @P5 LDC R7, c[0x0][0x44c] ;  /* 0x00011300ff075b82 */ /* 0x000e300000000800 */
[----:B------:R-:W1:Y:S01]  /*8140*/  @P5 LDC R9, c[0x0][0x450] ;  /* 0x00011400ff095b82 */ /* 0x000e620000000800 */
[----:B0-----:R-:W-:-:S04]  /*8150*/  @P5 IMAD.HI.U32 R8, R7, UR6, RZ ;  /* 0x0000000607085c27 */ /* 0x001fc8000f8e00ff */
[----:B------:R-:W-:Y:S01]  /*8160*/  IMAD.U32 R7, RZ, RZ, UR6 ;  /* 0x00000006ff077e24 */ /* 0x000fe2000f8e00ff */
[----:B-1----:R-:W-:-:S05]  /*8170*/  @P5 SHF.R.U32.HI R7, RZ, R9, R8 ;  /* 0x00000009ff075219 */ /* 0x002fca0000011608 */
[----:B------:R-:W-:-:S04]  /*8180*/  IMAD.IADD R7, R6, 0x1, R7 ;  /* 0x0000000106077824 */ /* 0x000fc800078e0207 */
[----:B------:R-:W-:Y:S01]  /*8190*/  VIADD R6, R7, -UR35 ;  /* 0x8000002307067c36 */ /* 0x000fe20008000000 */
[----:B------:R-:W-:Y:S06]  /*81a0*/  @!P6 BRA `(.L_x_863) ;  /* 0x00000000003ce947 */ /* 0x000fec0003800000 */
[----:B------:R-:W-:-:S13]  /*81b0*/  ISETP.GT.AND P2, PT, R7, -0x1, PT ;  /* 0xffffffff0700780c */ /* 0x000fda0003f44270 */
[----:B------:R-:W-:Y:S05]  /*81c0*/  @P2 BRA `(.L_x_864) ;  /* 0x00000000001c2947 */ /* 0x000fea0003800000 */
[----:B------:R-:W-:Y:S02]  /*81d0*/  ISETP.NE.AND P2, PT, R10, 0x1, PT ;  /* 0x000000010a00780c */ /* 0x000fe40003f45270 */
[----:B------:R-:W-:-:S11]  /*81e0*/  LOP3.LUT R7, RZ, R7, RZ, 0x33, !PT ;  /* 0x00000007ff077212 */ /* 0x000fd600078e33ff */
[----:B------:R-:W0:Y:S02]  /*81f0*/  @P2 LDC.64 R8, c[0x0][0x9e8] ;  /* 0x00027a00ff082b82 */ /* 0x000e240000000a00 */
[----:B0-----:R-:W-:-:S05]  /*8200*/  @P2 IMAD.HI.U32 R8, R7, R8, RZ ;  /* 0x0000000807082227 */ /* 0x001fca00078e00ff */
[----:B------:R-:W-:-:S04]  /*8210*/  @P2 SHF.R.U32.HI R7, RZ, R9, R8 ;  /* 0x00000009ff072219 */ /* 0x000fc80000011608 */
[----:B------:R-:W-:Y:S01]  /*8220*/  LOP3.LUT R7, RZ, R7, RZ, 0x33, !PT ;  /* 0x00000007ff077212 */ /* 0x000fe200078e33ff */
[----:B------:R-:W-:Y:S06]  /*8230*/  BRA `(.L_x_865) ;  /* 0x0000000000107947 */ /* 0x000fec0003800000 */
.L_x_864:
[----:B------:R-:W-:-:S13]  /*8240*/  ISETP.NE.AND P2, PT, R10, 0x1, PT ;  /* 0x000000010a00780c */ /* 0x000fda0003f45270 */
[----:B------:R-:W0:Y:S02]  /*8250*/  @P2 LDC.64 R8, c[0x0][0x9e8] ;  /* 0x00027a00ff082b82 */ /* 0x000e240000000a00 */
[----:B0-----:R-:W-:-:S05]  /*8260*/  @P2 IMAD.HI.U32 R8, R7, R8, RZ ;  /* 0x0000000807082227 */ /* 0x001fca00078e00ff */
[----:B------:R-:W-:-:S07]  /*8270*/  @P2 SHF.R.U32.HI R7, RZ, R9, R8 ;  /* 0x00000009ff072219 */ /* 0x000fce0000011608 */
.L_x_865:
[----:B------:R-:W-:-:S05]  /*8280*/  IMAD R7, R7, R10, RZ ;  /* 0x0000000a07077224 */ /* 0x000fca00078e02ff */
[----:B------:R-:W-:-:S07]  /*8290*/  VIMNMX R6, R6, R7, !PT ;  /* 0x0000000706067248 */ /* 0x000fce0007fe0100 */
.L_x_863:
[----:B------:R-:W-:-:S05]  /*82a0*/  VIADD R6, R6, 0x7f ;  /* 0x0000007f06067836 */ /* 0x000fca0000000000 */
[----:B------:R-:W-:-:S04]  /*82b0*/  SHF.R.S32.HI R7, RZ, 0x1f, R6 ;  /* 0x0000001fff077819 */ /* 0x000fc80000011406 */
[----:B------:R-:W-:-:S04]  /*82c0*/  LEA.HI R7, R7, R6, RZ, 0x7 ;  /* 0x0000000607077211 */ /* 0x000fc800078f38ff */
[----:B------:R-:W-:-:S04]  /*82d0*/  SHF.R.S32.HI R6, RZ, 0x7, R7 ;  /* 0x00000007ff067819 */ /* 0x000fc80000011407 */
[----:B------:R-:W-:-:S04]  /*82e0*/  VIMNMX R6, R6, UR39, !PT ;  /* 0x0000002706067c48 */ /* 0x000fc8000ffe0100 */
[----:B------:R-:W-:-:S13]  /*82f0*/  ISETP.GE.AND P2, PT, R2, R6, PT ;  /* 0x000000060200720c */ /* 0x000fda0003f46270 */
[----:B------:R-:W-:Y:S05]  /*8300*/  @!P2 BRA `(.L_x_866) ;  /* 0x000000200024a947 */ /* 0x000fea0003800000 */
[----:B------:R-:W-:Y:S01]  /*8310*/  IMAD.MOV.U32 R7, RZ, RZ, R5 ;  /* 0x000000ffff077224 */ /* 0x000fe200078e0005 */
[----:B------:R-:W-:Y:S01]  /*8320*/  UMOV UR28, UR50 ;  /* 0x00000032001c7c82 */ /* 0x000fe20008000000 */
[----:B------:R-:W-:Y:S01]  /*8330*/  IMAD.MOV.U32 R9, RZ, RZ, R0 ;  /* 0x000000ffff097224 */ /* 0x000fe200078e0000 */
[----:B------:R-:W-:Y:S01]  /*8340*/  UMOV UR34, UR45 ;  /* 0x0000002d00227c82 */ /* 0x000fe20008000000 */
[----:B------:R-:W-:-:S05]  /*8350*/  ULDC UR33, c[0x0][0x988] ;  /* 0x0002620000217ab9 */ /* 0x000fca0000000800 */
.L_x_875:
[----:B------:R-:W-:Y:S01]  /*8360*/  UIADD3 UR45, UR34, 0x1, URZ ;  /* 0x00000001222d7890 */ /* 0x000fe2000fffe03f */
[----:B------:R-:W-:-:S03]  /*8370*/  ISETP.NE.AND P2, PT, RZ, UR37, PT ;  /* 0x00000025ff007c0c */ /* 0x000fc6000bf45270 */
[----:B------:R-:W-:-:S04]  /*8380*/  UISETP.NE.AND UP0, UPT, UR45, 0x2, UPT ;  /* 0x000000022d00788c */ /* 0x000fc8000bf05270 */
[----:B------:R-:W-:Y:S02]  /*8390*/  USEL UR50, URZ, 0x1, UP0 ;  /* 0x000000013f327887 */ /* 0x000fe40008000000 */
[----:B------:R-:W-:Y:S02]  /*83a0*/  USEL UR45, UR45, URZ, UP0 ;  /* 0x0000003f2d2d7287 */ /* 0x000fe40008000000 */
[----:B------:R-:W-:Y:S02]  /*83b0*/  ULOP3.LUT UR50, UR28, UR50, URZ, 0x3c, !UPT ;  /* 0x000000321c327292 */ /* 0x000fe4000f8e3c3f */
[----:B------:R-:W-:Y:S10]  /*83c0*/  @P2 BRA `(.L_x_867) ;  /* 0x00000000002c2947 */ /* 0x000ff40003800000 */
[----:B------:R-:W-:Y:S05]  /*83d0*/  @!P0 BRA `(.L_x_868) ;  /* 0x0000000000048947 */ /* 0x000fea0003800000 */
[----:B------:R-:W-:Y:S01]  /*83e0*/  BPT.TRAP 0x1 ;  /* 0x000000040000795c */ /* 0x000fe20000300000 */
.L_x_868:
[----:B------:R-:W-:Y:S01]  /*83f0*/  ULEA UR6, UR45, UR42, 0x3 ;  /* 0x0000002a2d067291 */ /* 0x000fe2000f8e183f */
[----:B------:R-:W-:-:S05]  /*8400*/  IMAD.U32 R0, RZ, RZ, UR50 ;  /* 0x00000032ff007e24 */ /* 0x000fca000f8e00ff */
[----:B------:R-:W-:-:S04]  /*8410*/  SHF.L.U32 R0, R0, 0x1f, RZ ;  /* 0x0000001f00007819 */ /* 0x000fc800000006ff */
[----:B------:R0:W1:Y:S01]  /*8420*/  SYNCS.PHASECHK.TRANS64.TRYWAIT P3, [UR6+0x2d830], R0 ;  /* 0x02d83000ff0075a7 */ /* 0x0000620008060146 */
[----:B------:R-:W-:Y:S05]  /*8430*/  @!P0 BRA `(.L_x_869) ;  /* 0x0000000000048947 */ /* 0x000fea0003800000 */
[----:B------:R-:W-:Y:S01]  /*8440*/  BPT.TRAP 0x1 ;  /* 0x000000040000795c */ /* 0x000fe20000300000 */
.L_x_869:
[----:B-1----:R-:W-:Y:S05]  /*8450*/  @P3 BRA `(.L_x_867) ;  /* 0x0000000000083947 */ /* 0x002fea0003800000 */
[----:B------:R-:W1:Y:S02]  /*8460*/  SYNCS.PHASECHK.TRANS64.TRYWAIT P3, [UR6+0x2d830], R0 ;  /* 0x02d83000ff0075a7 */ /* 0x000e640008060146 */
[----:B-1----:R-:W-:Y:S05]  /*8470*/  @!P3 BRA `(.L_x_870) ;  /* 0x000000c00060b947 */ /* 0x002fea0003800000 */
.L_x_867:
[----:B-1----:R-:W1:Y:S01]  /*8480*/  S2R R5, SR_TID.X ;  /* 0x0000000000057919 */ /* 0x002e620000002100 */
        /* <DEDUP_REMOVED lines=12> */
[----:B-1----:R-:W-:-:S05]  /*8550*/  SHF.R.U32.HI R5, RZ, 0x7, R5 ;  /* 0x00000007ff057819 */ /* 0x002fca0000011605 */
[----:B0-----:R-:W-:-:S05]  /*8560*/  VIADD R0, R5, 0x8 ;  /* 0x0000000805007836 */ /* 0x001fca0000000000 */
[----:B------:R0:W-:Y:S06]  /*8570*/  BAR.SYNC.DEFER_BLOCKING R0, 0x100 ;  /* 0x000400000000751d */ /* 0x0001ec0000010000 */
[----:B------:R-:W-:-:S06]  /*8580*/  WARPGROUP.ARRIVE ;  /* 0x00000000000079c5 */ /* 0x000fcc0000000000 */
        /* <DEDUP_REMOVED lines=20> */
.L_x_872:
[----:B------:R-:W-:Y:S01]  /*86d0*/  ULEA UR6, UR34, UR42, 0x3 ;  /* 0x0000002a22067291 */ /* 0x000fe2000f8e183f */
[----:B------:R-:W-:-:S05]  /*86e0*/  IMAD.U32 R0, RZ, RZ, UR28 ;  /* 0x0000001cff007e24 */ /* 0x000fca000f8e00ff */
[----:B------:R-:W-:-:S04]  /*86f0*/  SHF.L.U32 R0, R0, 0x1f, RZ ;  /* 0x0000001f00007819 */ /* 0x000fc800000006ff */
[----:B------:R0:W1:Y:S01]  /*8700*/  SYNCS.PHASECHK.TRANS64.TRYWAIT P2, [UR6+0x2d850], R0 ;  /* 0x02d85000ff0075a7 */ /* 0x0000620008040146 */
[----:B------:R-:W-:Y:S05]  /*8710*/  @!P0 BRA `(.L_x_873) ;  /* 0x0000000000048947 */ /* 0x000fea0003800000 */
[----:B------:R-:W-:Y:S01]  /*8720*/  BPT.TRAP 0x1 ;  /* 0x000000040000795c */ /* 0x000fe20000300000 */
.L_x_873:
[----:B-1----:R-:W-:Y:S05]  /*8730*/  @P2 BRA `(.L_x_871) ;  /* 0x0000000000082947 */ /* 0x002fea0003800000 */
[----:B------:R-:W1:Y:S02]  /*8740*/  SYNCS.PHASECHK.TRANS64.TRYWAIT P2, [UR6+0x2d850], R0 ;  /* 0x02d85000ff0075a7 */ /* 0x000e640008040146 */
[----:B-1----:R-:W-:Y:S05]  /*8750*/  @!P2 BRA `(.L_x_874) ;  /* 0x000000bc00c0a947 */ /* 0x002fea0003800000 */
.L_x_871:
[----:B------:R-:W-:Y:S01]  /*8760*/  UIADD3 UR6, UR42, 0x400, URZ ;  /* 0x000004002a067890 */ /* 0x000fe2000fffe03f */
[----:B------:R-:W-:Y:S01]  /*8770*/  WARPGROUP.ARRIVE ;  /* 0x00000000000079c5 */ /* 0x000fe20000000000 */
[----:B------:R-:W-:Y:S01]  /*8780*/  UMOV UR29, 0x40000040 ;  /* 0x40000040001d7882 */ /* 0x000fe20000000000 */
[----:B------:R-:W-:Y:S01]  /*8790*/  UMOV UR31, 0x80000020 ;  /* 0x80000020001f7882 */ /* 0x000fe20000000000 */
[----:B------:R-:W-:Y:S01]  /*87a0*/  USHF.R.U32.HI UR6, URZ, 0x4, UR6 ;  /* 0x000000043f067899 */ /* 0x000fe20008011606 */
[----:B01----:R-:W-:Y:S02]  /*87b0*/  FMNMX.FTZ R0, R24, R9, !PT ;  /* 0x0000000918007209 */ /* 0x003fe40007810000 */
[----:B------:R-:W0:Y:S01]  /*87c0*/  S2R R151, SR_TID.X ;  /* 0x0000000000977919 */ /* 0x000e220000002100 */
[----:B------:R-:W-:Y:S01]  /*87d0*/  FMNMX.FTZ R20, R26, R7, !PT ;  /* 0x000000071a147209 */ /* 0x000fe20007810000 */
[----:B------:R-:W-:Y:S01]  /*87e0*/  ULOP3.LUT UR6, UR6, 0x3fff, URZ, 0xc0, !UPT ;  /* 0x00003fff06067892 */ /* 0x000fe2000f8ec03f */
[----:B------:R-:W-:-:S03]  /*87f0*/  FMNMX.FTZ R5, R25, R0, !PT ;  /* 0x0000000019057209 */ /* 0x000fc60007810000 */
[----:B------:R-:W-:Y:S01]  /*8800*/  ULOP3.LUT UR7, UR6, 0x2000000, URZ, 0xfc, !UPT ;  /* 0x0200000006077892 */ /* 0x000fe2000f8efc3f */
[----:B------:R-:W-:Y:S01]  /*8810*/  FMNMX.FTZ R0, R28, R5, !PT ;  /* 0x000000051c007209 */ /* 0x000fe20007810000 */
[----:B------:R-:W-:Y:S02]  /*8820*/  ULOP3.LUT UR6, UR36, 0x10000, URZ, 0xfc, !UPT ;  /* 0x0001000024067892 */ /* 0x000fe4000f8efc3f */
[----:B------:R-:W-:Y:S01]  /*8830*/  UIMAD UR7, UR34, 0x600, UR7 ;  /* 0x00000600220778a4 */ /* 0x000fe2000f8e0207 */
[----:B------:R-:W-:-:S04]  /*8840*/  FMNMX.FTZ R5, R29, R0, !PT ;  /* 0x000000001d057209 */ /* 0x000fc80007810000 */
[----:B------:R-:W-:Y:S01]  /*8850*/  UMOV UR28, UR6 ;  /* 0x00000006001c7c82 */ /* 0x000fe20008000000 */
[----:B------:R-:W-:Y:S01]  /*8860*/  FMNMX.FTZ R0, R32, R5, !PT ;  /* 0x0000000520007209 */ /* 0x000fe20007810000 */
        /* <DEDUP_REMOVED lines=8> */
[----:B------:R-:W-:Y:S02]  /*88f0*/  FMNMX.FTZ R5, R37, R0, !PT ;  /* 0x0000000025057209 */ /* 0x000fe40007810000 */
[----:B0-----:R-:W-:Y:S02]  /*8900*/  SHF.R.U32.HI R143, RZ, 0x7, R151 ;  /* 0x00000007ff8f7819 */ /* 0x001fe40000011697 */
[----:B------:R-:W-:Y:S02]  /*8910*/  FMNMX.FTZ R0, R40, R5, !PT ;  /* 0x0000000528007209 */ /* 0x000fe40007810000 */
[----:B------:R-:W-:Y:S02]  /*8920*/  ISETP.GE.U32.AND P2, PT, R151, 0x180, PT ;  /* 0x000001809700780c */ /* 0x000fe40003f46070 */
        /* <DEDUP_REMOVED lines=28> */
[----:B------:R-:W0:Y:S01]  /*8af0*/  SHFL.BFLY PT, R0, R5, 0x2, 0x1f ;  /* 0x0c401f0005007f89 */ /* 0x000e2200000e0000 */
[----:B------:R-:W-:Y:S01]  /*8b00*/  UMOV UR29, 0x40000040 ;  /* 0x40000040001d7882 */ /* 0x000fe20000000000 */
[----:B------:R-:W-:Y:S01]  /*8b10*/  UMOV UR31, 0x80000020 ;  /* 0x80000020001f7882 */ /* 0x000fe20000000000 */
[----:B0-----:R-:W-:Y:S02]  /*8b20*/  FMNMX.FTZ R12, R5, R0, !PT ;  /* 0x00000000050c7209 */ /* 0x001fe40007810000 */
[----:B------:R-:W-:-:S03]  /*8b30*/  FMNMX.FTZ R5, R27, R20, !PT ;  /* 0x000000141b057209 */ /* 0x000fc60007810000 */
[----:B------:R-:W0:Y:S01]  /*8b40*/  SHFL.BFLY PT, R11, R12, 0x1, 0x1f ;  /* 0x0c201f000c0b7f89 */ /* 0x000e2200000e0000 */
[----:B------:R-:W-:-:S04]  /*8b50*/  FMNMX.FTZ R20, R30, R5, !PT ;  /* 0x000000051e147209 */ /* 0x000fc80007810000 */
[----:B------:R-:W-:Y:S02]  /*8b60*/  FMNMX.FTZ R5, R31, R20, !PT ;  /* 0x000000141f057209 */ /* 0x000fe40007810000 */
[----:B0-----:R-:W-:-:S05]  /*8b70*/  FMNMX.FTZ R0, R12, R11, !PT ;  /* 0x0000000b0c007209 */ /* 0x001fca0007810000 */
[C---:B------:R-:W-:Y:S01]  /*8b80*/  FADD.FTZ R8, -R0.reuse, R9 ;  /* 0x0000000900087221 */ /* 0x040fe20000010100 */
[----:B------:R-:W-:-:S03]  /*8b90*/  FMUL.FTZ R9, R0, UR33 ;  /* 0x0000002100097c20 */ /* 0x000fc60008410000 */
[----:B------:R-:W-:Y:S01]  /*8ba0*/  FMUL.FTZ R8, R8, UR33 ;  /* 0x0000002108087c20 */ /* 0x000fe20008410000 */
        /* <DEDUP_REMOVED lines=16> */
[----:B------:R-:W-:Y:S01]  /*8cb0*/  MUFU.EX2 R8, R8 ;  /* 0x0000000800087308 */ /* 0x000fe20000000800 */
[----:B------:R-:W-:Y:S01]  /*8cc0*/  FMNMX.FTZ R28, R42, R5, !PT ;  /* 0x000000052a1c7209 */ /* 0x000fe20007810000 */
[--C-:B------:R-:W-:Y:S01]  /*8cd0*/  FFMA.FTZ R69, R81, UR33, -R9.reuse ;  /* 0x0000002151457c23 */ /* 0x100fe20008010809 */
[--C-:B------:R-:W-:Y:S01]  /*8ce0*/  FFMA.FTZ R24, R40, UR33, -R9.reuse ;  /* 0x0000002128187c23 */ /* 0x100fe20008010809 */
[--C-:B------:R-:W-:Y:S01]  /*8cf0*/  FFMA.FTZ R14, R32, UR33, -R9.reuse ;  /* 0x00000021200e7c23 */ /* 0x100fe20008010809 */
[----:B------:R-:W-:Y:S01]  /*8d00*/  FMNMX.FTZ R5, R43, R28, !PT ;  /* 0x0000001c2b057209 */ /* 0x000fe20007810000 */
[--C-:B------:R-:W-:Y:S01]  /*8d10*/  FFMA.FTZ R40, R52, UR33, -R9.reuse ;  /* 0x0000002134287c23 */ /* 0x100fe20008010809 */
[--C-:B------:R-:W-:Y:S01]  /*8d20*/  FFMA.FTZ R52, R64, UR33, -R9.reuse ;  /* 0x0000002140347c23 */ /* 0x100fe20008010809 */
[----:B------:R-:W0:Y:S01]  /*8d30*/  MUFU.EX2 R10, R10 ;  /* 0x0000000a000a7308 */ /* 0x000e220000000800 */
[----:B------:R-:W-:Y:S01]  /*8d40*/  FMNMX.FTZ R28, R46, R5, !PT ;  /* 0x000000052e1c7209 */ /* 0x000fe20007810000 */
[--C-:B------:R-:W-:Y:S01]  /*8d50*/  FFMA.FTZ R64, R76, UR33, -R9.reuse ;  /* 0x000000214c407c23 */ /* 0x100fe20008010809 */
[--C-:B------:R-:W-:Y:S01]  /*8d60*/  FFMA.FTZ R32, R44, UR33, -R9.reuse ;  /* 0x000000212c207c23 */ /* 0x100fe20008010809 */
[--C-:B------:R-:W-:Y:S01]  /*8d70*/  FFMA.FTZ R44, R56, UR33, -R9.reuse ;  /* 0x00000021382c7c23 */ /* 0x100fe20008010809 */
[----:B------:R-:W-:Y:S01]  /*8d80*/  FMNMX.FTZ R5, R47, R28, !PT ;  /* 0x0000001c2f057209 */ /* 0x000fe20007810000 */
[--C-:B------:R-:W-:Y:S01]  /*8d90*/  FFMA.FTZ R56, R68, UR33, -R9.reuse ;  /* 0x0000002144387c23 */ /* 0x100fe20008010809 */
[--C-:B------:R-:W-:Y:S01]  /*8da0*/  FFMA.FTZ R68, R80, UR33, -R9.reuse ;  /* 0x0000002150447c23 */ /* 0x100fe20008010809 */
[----:B------:R-:W1:Y:S01]  /*8db0*/  MUFU.EX2 R11, R11 ;  /* 0x0000000b000b7308 */ /* 0x000e620000000800 */
[----:B------:R-:W-:Y:S01]  /*8dc0*/  FMNMX.FTZ R28, R50, R5, !PT ;  /* 0x00000005321c7209 */ /* 0x000fe20007810000 */
[----:B------:R-:W-:Y:S01]  /*8dd0*/  FFMA.FTZ R21, R37, UR33, -R9 ;  /* 0x0000002125157c23 */ /* 0x000fe20008010809 */
[----:B------:R-:W-:-:S02]  /*8de0*/  WARPGROUP.DEPBAR.LE gsb0, 0x0 ;  /* 0x00008000000079c5 */ /* 0x000fc40000010000 */
[----:B------:R-:W-:Y:S01]  /*8df0*/  WARPGROUP.ARRIVE ;  /* 0x00000000000079c5 */ /* 0x000fe20000000000 */
[----:B------:R-:W-:Y:S01]  /*8e00*/  FMNMX.FTZ R5, R51, R28, !PT ;  /* 0x0000001c33057209 */ /* 0x000fe20007810000 */
[--C-:B------:R-:W-:Y:S01]  /*8e10*/  FFMA.FTZ R20, R36, UR33, -R9.reuse ;  /* 0x0000002124147c23 */ /* 0x100fe20008010809 */
[----:B------:R-:W2:Y:S01]  /*8e20*/  MUFU.EX2 R12, R12 ;  /* 0x0000000c000c7308 */ /* 0x000ea20000000800 */
[----:B0-----:R-:W-:Y:S01]  /*8e30*/  FFMA.FTZ R4, R8, R4, R10 ;  /* 0x0000000408047223 */ /* 0x001fe2000001000a */
[----:B------:R-:W-:Y:S01]  /*8e40*/  FMNMX.FTZ R28, R54, R5, !PT ;  /* 0x00000005361c7209 */ /* 0x000fe20007810000 */
[----:B------:R-:W-:Y:S01]  /*8e50*/  HGMMA.64x96x16.F32.BF16 R88, gdesc[UR28].tnspB, R88, gsb0 ;  /* 0x416000001c5879f0 */ /* 0x000fe20008001858 */
[----:B------:R-:W-:Y:S01]  /*8e60*/  UIADD3 UR28, UR6, 0x6, URZ ;  /* 0x00000006061c7890 */ /* 0x000fe2000fffe03f */
[--C-:B------:R-:W-:Y:S01]  /*8e70*/  FFMA.FTZ R37, R49, UR33, -R9.reuse ;  /* 0x0000002131257c23 */ /* 0x100fe20008010809 */
[----:B------:R-:W-:Y:S01]  /*8e80*/  UIADD3 UR30, UR7, 0xc0, URZ ;  /* 0x000000c0071e7890 */ /* 0x000fe2000fffe03f */
[----:B------:R-:W-:Y:S01]  /*8e90*/  FMNMX.FTZ R5, R55, R28, !PT ;  /* 0x0000001c37057209 */ /* 0x000fe20007810000 */
[----:B------:R-:W-:Y:S01]  /*8ea0*/  UMOV UR29, 0x40000040 ;  /* 0x40000040001d7882 */ /* 0x000fe20000000000 */
[----:B------:R-:W-:Y:S01]  /*8eb0*/  UMOV UR31, 0x80000020 ;  /* 0x80000020001f7882 */ /* 0x000fe20000000000 */
        /* <DEDUP_REMOVED lines=11> */
[----:B------:R-:W-:-:S02]  /*8f70*/  FFMA.FTZ R9, R85, UR33, -R9 ;  /* 0x0000002155097c23 */ /* 0x000fc40008010809 */
[----:B------:R-:W-:-:S03]  /*8f80*/  FMNMX.FTZ R5, R63, R28, !PT ;  /* 0x0000001c3f057209 */ /* 0x000fc60007810000 */
        /* <DEDUP_REMOVED lines=18> */
[----:B------:R-:W-:Y:S02]  /*90b0*/  MUFU.EX2 R33, R33 ;  /* 0x0000002100217308 */ /* 0x000fe40000000800 */
[----:B------:R-:W0:Y:S06]  /*90c0*/  SHFL.BFLY PT, R5, R28, 0x2, 0x1f ;  /* 0x0c401f001c057f89 */ /* 0x000e2c00000e0000 */
[----:B------:R-:W-:Y:S08]  /*90d0*/  MUFU.EX2 R36, R36 ;  /* 0x0000002400247308 */ /* 0x000ff00000000800 */
[----:B------:R-:W-:Y:S08]  /*90e0*/  MUFU.EX2 R37, R37 ;  /* 0x0000002500257308 */ /* 0x000ff00000000800 */
[----:B------:R-:W-:Y:S01]  /*90f0*/  MUFU.EX2 R40, R40 ;  /* 0x0000002800287308 */ /* 0x000fe20000000800 */
[----:B0-----:R-:W-:Y:S01]  /*9100*/  FMNMX.FTZ R5, R28, R5, !PT ;  /* 0x000000051c057209 */ /* 0x001fe20007810000 */
[----:B------:R-:W-:-:S02]  /*9110*/  WARPGROUP.DEPBAR.LE gsb0, 0x0 ;  /* 0x00008000000079c5 */ /* 0x000fc40000010000 */
[----:B------:R-:W-:Y:S02]  /*9120*/  WARPGROUP.ARRIVE ;  /* 0x00000000000079c5 */ /* 0x000fe40000000000 */
[----:B------:R-:W0:Y:S02]  /*9130*/  SHFL.BFLY PT, R28, R5, 0x1, 0x1f ;  /* 0x0c201f00051c7f89 */ /* 0x000e2400000e0000 */
[----:B------:R-:W-:Y:S02]  /*9140*/  MUFU.EX2 R41, R41 ;  /* 0x0000002900297308 */ /* 0x000fe40000000800 */
[----:B------:R-:W-:Y:S01]  /*9150*/  HGMMA.64x96x16.F32.BF16 R88, gdesc[UR28].tnspB, R88, gsb0 ;  /* 0x416000001c5879f0 */ /* 0x000fe20008001858 */
[----:B------:R-:W-:Y:S02]  /*9160*/  UIADD3 UR28, UR6, 0x600, URZ ;  /* 0x00000600061c7890 */ /* 0x000fe4000fffe03f */
[----:B------:R-:W-:-:S03]  /*9170*/  UIADD3 UR30, UR7, 0x100, URZ ;  /* 0x00000100071e7890 */ /* 0x000fc6000fffe03f */
[----:B------:R-:W-:Y:S01]  /*9180*/  MUFU.EX2 R44, R44 ;  /* 0x0000002c002c7308 */ /* 0x000fe20000000800 */
[----:B------:R-:W-:Y:S01]  /*9190*/  UMOV UR29, 0x40000040 ;  /* 0x40000040001d7882 */ /* 0x000fe20000000000 */
[----:B------:R-:W-:-:S06]  /*91a0*/  UMOV UR31, 0x80000020 ;  /* 0x80000020001f7882 */ /* 0x000fcc0000000000 */
[----:B------:R-:W-:Y:S01]  /*91b0*/  MUFU.EX2 R45, R45 ;  /* 0x0000002d002d7308 */ /* 0x000fe20000000800 */
[----:B0-----:R-:W-:-:S07]  /*91c0*/  FMNMX.FTZ R5, R5, R28, !PT ;  /* 0x0000001c05057209 */ /* 0x001fce0007810000 */
[----:B------:R-:W-:Y:S01]  /*91d0*/  MUFU.EX2 R48, R48 ;  /* 0x0000003000307308 */ /* 0x000fe20000000800 */
[C---:B------:R-:W-:Y:S01]  /*91e0*/  FADD.FTZ R7, -R5.reuse, R7 ;  /* 0x0000000705077221 */ /* 0x040fe20000010100 */
[----:B------:R-:W-:-:S03]  /*91f0*/  FMUL.FTZ R28, R5, UR33 ;  /* 0x00000021051c7c20 */ /* 0x000fc60008410000 */
[----:B------:R-:W-:Y:S01]  /*9200*/  FMUL.FTZ R7, R7, UR33 ;  /* 0x0000002107077c20 */ /* 0x000fe20008410000 */
[--C-:B------:R-:W-:Y:S01]  /*9210*/  FFMA.FTZ R29, R26, UR33, -R28.reuse ;  /* 0x000000211a1d7c23 */ /* 0x100fe2000801081c */
[--C-:B------:R-:W-:Y:S01]  /*9220*/  FFMA.FTZ R77, R30, UR33, -R28.reuse ;  /* 0x000000211e4d7c23 */ /* 0x100fe2000801081c */
[----:B------:R-:W-:Y:S02]  /*9230*/  VIADD R30, R143, 0x9 ;  /* 0x000000098f1e7836 */ /* 0x000fe40000000000 */
[--C-:B------:R-:W-:Y:S01]  /*9240*/  FFMA.FTZ R26, R27, UR33, -R28.reuse ;  /* 0x000000211b1a7c23 */ /* 0x100fe2000801081c */
[--C-:B------:R-:W-:Y:S01]  /*9250*/  FFMA.FTZ R81, R39, UR33, -R28.reuse ;  /* 0x0000002127517c23 */ /* 0x100fe2000801081c */
[----:B------:R-:W-:Y:S01]  /*9260*/  FFMA.FTZ R39, R54, UR33, -R28 ;  /* 0x0000002136277c23 */ /* 0x000fe2000801081c */
[----:B------:R-:W-:Y:S01]  /*9270*/  MUFU.EX2 R7, R7 ;  /* 0x0000000700077308 */ /* 0x000fe20000000800 */
[----:B------:R-:W-:Y:S01]  /*9280*/  SEL R54, R30, 0x9, !P2 ;  /* 0x000000091e367807 */ /* 0x000fe20005000000 */
[----:B------:R-:W-:-:S02]  /*9290*/  IMAD.U32 R30, RZ, RZ, UR45 ;  /* 0x0000002dff1e7e24 */ /* 0x000fc4000f8e00ff */
[--C-:B------:R-:W-:Y:S01]  /*92a0*/  FFMA.FTZ R31, R31, UR33, -R28.reuse ;  /* 0x000000211f1f7c23 */ /* 0x100fe2000801081c */
[--C-:B------:R-:W-:Y:S01]  /*92b0*/  FFMA.FTZ R27, R46, UR33, -R28.reuse ;  /* 0x000000212e1b7c23 */ /* 0x100fe2000801081c */
[--C-:B------:R-:W-:Y:S01]  /*92c0*/  FFMA.FTZ R46, R51, UR33, -R28.reuse ;  /* 0x00000021332e7c23 */ /* 0x100fe2000801081c */
[----:B------:R-:W-:Y:S01]  /*92d0*/  IMAD.U32 R51, RZ, RZ, UR34 ;  /* 0x00000022ff337e24 */ /* 0x000fe2000f8e00ff */
[----:B------:R-:W-:Y:S01]  /*92e0*/  @!P1 LEA R30, R30, UR42, 0x3 ;  /* 0x0000002a1e1e9c11 */ /* 0x000fe2000f8e18ff */
[----:B------:R-:W0:Y:S01]  /*92f0*/  MUFU.EX2 R29, R29 ;  /* 0x0000001d001d7308 */ /* 0x000e220000000800 */
[--C-:B------:R-:W-:Y:S01]  /*9300*/  FFMA.FTZ R76, R34, UR33, -R28.reuse ;  /* 0x00000021224c7c23 */ /* 0x100fe2000801081c */
[--C-:B------:R-:W-:Y:S01]  /*9310*/  FFMA.FTZ R80, R35, UR33, -R28.reuse ;  /* 0x0000002123507c23 */ /* 0x100fe2000801081c */
[----:B------:R-:W-:Y:S01]  /*9320*/  @!P1 LEA R51, R51, UR42, 0x3 ;  /* 0x0000002a33339c11 */ /* 0x000fe2000f8e18ff */
[----:B------:R-:W-:Y:S02]  /*9330*/  @!P1 VIADD R30, R30, 0x2d840 ;  /* 0x0002d8401e1e9836 */ /* 0x000fe40000000000 */
[--C-:B------:R-:W-:Y:S01]  /*9340*/  FFMA.FTZ R35, R50, UR33, -R28.reuse ;  /* 0x0000002132237c23 */ /* 0x100fe2000801081c */
[--C-:B------:R-:W-:Y:S01]  /*9350*/  FFMA.FTZ R50, R59, UR33, -R28.reuse ;  /* 0x000000213b327c23 */ /* 0x100fe2000801081c */
[----:B------:R-:W-:Y:S01]  /*9360*/  FFMA.FTZ R73, R38, UR33, -R28 ;  /* 0x0000002126497c23 */ /* 0x000fe2000801081c */
[----:B------:R-:W3:Y:S01]  /*9370*/  MUFU.EX2 R26, R26 ;  /* 0x0000001a001a7308 */ /* 0x000ee20000000800 */
[----:B------:R-:W-:Y:S01]  /*9380*/  @!P1 PRMT R30, RZ, 0x654, R30 ;  /* 0x00000654ff1e9816 */ /* 0x000fe2000000001e */
[----:B------:R-:W-:-:S02]  /*9390*/  @!P1 VIADD R51, R51, 0x2d860 ;  /* 0x0002d86033339836 */ /* 0x000fc40000000000 */
[----:B-1----:R-:W-:Y:S01]  /*93a0*/  FADD.FTZ R59, R11, R4 ;  /* 0x000000040b3b7221 */ /* 0x002fe20000010000 */
[--C-:B------:R-:W-:Y:S01]  /*93b0*/  FFMA.FTZ R34, R58, UR33, -R28.reuse ;  /* 0x000000213a227c23 */ /* 0x100fe2000801081c */
[--C-:B------:R-:W-:Y:S01]  /*93c0*/  FFMA.FTZ R38, R42, UR33, -R28.reuse ;  /* 0x000000212a267c23 */ /* 0x100fe2000801081c */
[--C-:B------:R-:W-:Y:S01]  /*93d0*/  FFMA.FTZ R42, R43, UR33, -R28.reuse ;  /* 0x000000212b2a7c23 */ /* 0x100fe2000801081c */
[----:B--2---:R-:W-:Y:S01]  /*93e0*/  FADD.FTZ R58, R12, R59 ;  /* 0x0000003b0c3a7221 */ /* 0x004fe20000010000 */
[----:B------:R-:W-:Y:S01]  /*93f0*/  MUFU.EX2 R77, R77 ;  /* 0x0000004d004d7308 */ /* 0x000fe20000000800 */
[----:B0-----:R-:W-:Y:S01]  /*9400*/  FFMA.FTZ R3, R7, R3, R29 ;  /* 0x0000000307037223 */ /* 0x001fe2000001001d */
[----:B------:R-:W-:Y:S01]  /*9410*/  FFMA.FTZ R43, R47, UR33, -R28 ;  /* 0x000000212f2b7c23 */ /* 0x000fe2000801081c */
[----:B------:R-:W-:Y:S01]  /*9420*/  FADD.FTZ R59, R13, R58 ;  /* 0x0000003a0d3b7221 */ /* 0x000fe20000010000 */
[--C-:B------:R-:W-:Y:S01]  /*9430*/  FFMA.FTZ R63, R63, UR33, -R28.reuse ;  /* 0x000000213f3f7c23 */ /* 0x100fe2000801081c */
[--C-:B------:R-:W-:Y:S01]  /*9440*/  FFMA.FTZ R47, R55, UR33, -R28.reuse ;  /* 0x00000021372f7c23 */ /* 0x100fe2000801081c */
[--C-:B------:R-:W-:Y:S01]  /*9450*/  FFMA.FTZ R66, R66, UR33, -R28.reuse ;  /* 0x0000002142427c23 */ /* 0x100fe2000801081c */
[--C-:B------:R-:W-:Y:S01]  /*9460*/  FFMA.FTZ R55, R70, UR33, -R28.reuse ;  /* 0x0000002146377c23 */ /* 0x100fe2000801081c */
[----:B------:R-:W-:Y:S01]  /*9470*/  MUFU.EX2 R31, R31 ;  /* 0x0000001f001f7308 */ /* 0x000fe20000000800 */
[--C-:B------:R-:W-:Y:S01]  /*9480*/  FFMA.FTZ R71, R71, UR33, -R28.reuse ;  /* 0x0000002147477c23 */ /* 0x100fe2000801081c */
[--C-:B------:R-:W-:Y:S01]  /*9490*/  FFMA.FTZ R74, R74, UR33, -R28.reuse ;  /* 0x000000214a4a7c23 */ /* 0x100fe2000801081c */
[--C-:B------:R-:W-:Y:S01]  /*94a0*/  FFMA.FTZ R75, R75, UR33, -R28.reuse ;  /* 0x000000214b4b7c23 */ /* 0x100fe2000801081c */
[--C-:B------:R-:W-:Y:S01]  /*94b0*/  FFMA.FTZ R78, R78, UR33, -R28.reuse ;  /* 0x000000214e4e7c23 */ /* 0x100fe2000801081c */
[--C-:B------:R-:W-:Y:S01]  /*94c0*/  FFMA.FTZ R79, R79, UR33, -R28.reuse ;  /* 0x000000214f4f7c23 */ /* 0x100fe2000801081c */
[--C-:B------:R-:W-:Y:S01]  /*94d0*/  FFMA.FTZ R82, R82, UR33, -R28.reuse ;  /* 0x0000002152527c23 */ /* 0x100fe2000801081c */
[--C-:B------:R-:W-:Y:S01]  /*94e0*/  FFMA.FTZ R83, R83, UR33, -R28.reuse ;  /* 0x0000002153537c23 */ /* 0x100fe2000801081c */
[----:B------:R-:W-:Y:S01]  /*94f0*/  MUFU.EX2 R76, R76 ;  /* 0x0000004c004c7308 */ /* 0x000fe20000000800 */
[--C-:B------:R-:W-:Y:S01]  /*9500*/  FFMA.FTZ R86, R86, UR33, -R28.reuse ;  /* 0x0000002156567c23 */ /* 0x100fe2000801081c */
[----:B------:R-:W-:Y:S01]  /*9510*/  FFMA.FTZ R87, R87, UR33, -R28 ;  /* 0x0000002157577c23 */ /* 0x000fe2000801081c */
[----:B---3--:R-:W-:Y:S01]  /*9520*/  F2FP.BF16.F32.PACK_AB R29, R26, R29 ;  /* 0x0000001d1a1d723e */ /* 0x008fe200000010ff */
[----:B------:R-:W-:Y:S01]  /*9530*/  UMOV UR34, UR45 ;  /* 0x0000002d00227c82 */ /* 0x000fe20008000000 */
[C---:B------:R-:W-:Y:S01]  /*9540*/  ISETP.GT.AND P2, PT, R2.reuse, R6, PT ;  /* 0x000000060200720c */ /* 0x040fe20003f44270 */
[----:B------:R-:W-:-:S02]  /*9550*/  VIADD R2, R2, 0xffffffff ;  /* 0xffffffff02027836 */ /* 0x000fc40000000000 */
        /* <DEDUP_REMOVED lines=43> */
[----:B------:R-:W0:Y:S01]  /*9810*/  MUFU.EX2 R9, R9 ;  /* 0x0000000900097308 */ /* 0x000e220000000800 */
        /* <DEDUP_REMOVED lines=8> */
[----:B------:R-:W-:Y:S01]  /*98a0*/  MUFU.EX2 R83, R83 ;  /* 0x0000005300537308 */ /* 0x000fe20000000800 */
[----:B0-----:R-:W-:-:S07]  /*98b0*/  F2FP.BF16.F32.PACK_AB R70, R9, R72 ;  /* 0x000000480946723e */ /* 0x001fce00000010ff */
[----:B------:R-:W-:Y:S08]  /*98c0*/  MUFU.EX2 R86, R86 ;  /* 0x0000005600567308 */ /* 0x000ff00000000800 */
[----:B------:R-:W-:Y:S01]  /*98d0*/  MUFU.EX2 R87, R87 ;  /* 0x0000005700577308 */ /* 0x000fe20000000800 */
[----:B------:R-:W-:Y:S02]  /*98e0*/  WARPGROUP.DEPBAR.LE gsb0, 0x0 ;  /* 0x00008000000079c5 */ /* 0x000fe40000010000 */
[----:B------:R-:W-:-:S06]  /*98f0*/  WARPGROUP.ARRIVE ;  /* 0x00000000000079c5 */ /* 0x000fcc0000000000 */
[----:B------:R-:W-:Y:S01]  /*9900*/  HGMMA.64x96x16.F32.BF16 R88, gdesc[UR28].tnspB, R88, gsb0 ;  /* 0x416000001c5879f0 */ /* 0x000fe20008001858 */
[----:B------:R-:W-:Y:S02]  /*9910*/  UMOV UR28, UR50 ;  /* 0x00000032001c7c82 */ /* 0x000fe40008000000 */
[----:B------:R-:W-:Y:S02]  /*9920*/  WARPGROUP.DEPBAR.LE gsb0, 0x0 ;  /* 0x00008000000079c5 */ /* 0x000fe40000010000 */
[----:B------:R0:W-:Y:S06]  /*9930*/  BAR.ARV R54, 0x100 ;  /* 0x000400360000751d */ /* 0x0001ec0000002000 */
[----:B------:R1:W-:Y:S01]  /*9940*/  @!P1 SYNCS.ARRIVE.TRANS64.RED.A1T0 RZ, [R30+URZ], RZ ;  /* 0x000000ff1eff99a7 */ /* 0x0003e2000810043f */
[-C--:B------:R-:W-:Y:S01]  /*9950*/  FMUL.FTZ R90, R90, R7.reuse ;  /* 0x000000075a5a7220 */ /* 0x080fe20000410000 */
[----:B0-----:R-:W-:Y:S01]  /*9960*/  @!P1 PRMT R54, RZ, 0x654, R51 ;  /* 0x00000654ff369816 */ /* 0x001fe20000000033 */
[----:B------:R-:W-:Y:S01]  /*9970*/  FFMA.FTZ R51, R62, UR33, -R28 ;  /* 0x000000213e337c23 */ /* 0x000fe2000801081c */
[----:B------:R-:W-:Y:S01]  /*9980*/  F2FP.BF16.F32.PACK_AB R62, R65, R64 ;  /* 0x00000040413e723e */ /* 0x000fe200000010ff */
[-C--:B------:R-:W-:Y:S01]  /*9990*/  FMUL.FTZ R91, R91, R7.reuse ;  /* 0x000000075b5b7220 */ /* 0x080fe20000410000 */
[-C--:B------:R-:W-:Y:S01]  /*99a0*/  FMUL.FTZ R94, R94, R7.reuse ;  /* 0x000000075e5e7220 */ /* 0x080fe20000410000 */
[-C--:B------:R-:W-:Y:S01]  /*99b0*/  FMUL.FTZ R95, R95, R7.reuse ;  /* 0x000000075f5f7220 */ /* 0x080fe20000410000 */
[----:B-1----:R-:W-:Y:S01]  /*99c0*/  FADD.FTZ R30, R26, R3 ;  /* 0x000000031a1e7221 */ /* 0x002fe20000010000 */
[----:B------:R0:W-:Y:S01]  /*99d0*/  @!P1 SYNCS.ARRIVE.TRANS64.RED.A1T0 RZ, [R54+URZ], RZ ;  /* 0x000000ff36ff99a7 */ /* 0x0001e2000810043f */
[----:B------:R-:W1:Y:S01]  /*99e0*/  MUFU.EX2 R51, R51 ;  /* 0x0000003300337308 */ /* 0x000e620000000800 */
[-C--:B------:R-:W-:Y:S01]  /*99f0*/  FMUL.FTZ R98, R98, R7.reuse ;  /* 0x0000000762627220 */ /* 0x080fe20000410000 */
[----:B------:R-:W-:Y:S01]  /*9a00*/  FADD.FTZ R30, R77, R30 ;  /* 0x0000001e4d1e7221 */ /* 0x000fe20000010000 */
[-C--:B------:R-:W-:Y:S01]  /*9a10*/  FMUL.FTZ R99, R99, R7.reuse ;  /* 0x0000000763637220 */ /* 0x080fe20000410000 */
[-C--:B------:R-:W-:Y:S01]  /*9a20*/  FMUL.FTZ R102, R102, R7.reuse ;  /* 0x0000000766667220 */ /* 0x080fe20000410000 */
[-C--:B------:R-:W-:Y:S01]  /*9a30*/  FMUL.FTZ R103, R103, R7.reuse ;  /* 0x0000000767677220 */ /* 0x080fe20000410000 */
[----:B------:R-:W-:Y:S01]  /*9a40*/  FMUL.FTZ R106, R106, R7 ;  /* 0x000000076a6a7220 */ /* 0x000fe20000410000 */
[----:B0-----:R-:W-:Y:S01]  /*9a50*/  FFMA.FTZ R54, R67, UR33, -R28 ;  /* 0x0000002143367c23 */ /* 0x001fe2000801081c */
[----:B------:R-:W-:Y:S01]  /*9a60*/  FADD.FTZ R67, R31, R30 ;  /* 0x0000001e1f437221 */ /* 0x000fe20000010000 */
[----:B------:R-:W-:Y:S01]  /*9a70*/  FADD.FTZ R30, R14, R59 ;  /* 0x0000003b0e1e7221 */ /* 0x000fe20000010000 */
[----:B------:R-:W-:Y:S01]  /*9a80*/  F2FP.BF16.F32.PACK_AB R28, R11, R10 ;  /* 0x0000000a0b1c723e */ /* 0x000fe200000010ff */
[----:B------:R-:W0:Y:S01]  /*9a90*/  MUFU.EX2 R3, R66 ;  /* 0x0000004200037308 */ /* 0x000e220000000800 */
[----:B------:R-:W-:Y:S01]  /*9aa0*/  FADD.FTZ R67, R76, R67 ;  /* 0x000000434c437221 */ /* 0x000fe20000010000 */
[----:B------:R-:W-:Y:S01]  /*9ab0*/  FADD.FTZ R59, R15, R30 ;  /* 0x0000001e0f3b7221 */ /* 0x000fe20000010000 */
[----:B------:R-:W-:Y:S01]  /*9ac0*/  F2FP.BF16.F32.PACK_AB R31, R31, R77 ;  /* 0x0000004d1f1f723e */ /* 0x000fe200000010ff */
[-C--:B------:R-:W-:Y:S01]  /*9ad0*/  FMUL.FTZ R107, R107, R7.reuse ;  /* 0x000000076b6b7220 */ /* 0x080fe20000410000 */
[----:B------:R-:W-:Y:S01]  /*9ae0*/  FADD.FTZ R30, R80, R67 ;  /* 0x00000043501e7221 */ /* 0x000fe20000010000 */
[----:B------:R-:W-:Y:S01]  /*9af0*/  FADD.FTZ R58, R20, R59 ;  /* 0x0000003b143a7221 */ /* 0x000fe20000010000 */
[-C--:B------:R-:W-:Y:S01]  /*9b00*/  FMUL.FTZ R110, R110, R7.reuse ;  /* 0x000000076e6e7220 */ /* 0x080fe20000410000 */
[----:B------:R-:W2:Y:S01]  /*9b10*/  MUFU.EX2 R54, R54 ;  /* 0x0000003600367308 */ /* 0x000ea20000000800 */
[----:B------:R-:W-:Y:S01]  /*9b20*/  FADD.FTZ R30, R73, R30 ;  /* 0x0000001e491e7221 */ /* 0x000fe20000010000 */
[----:B------:R-:W-:Y:S01]  /*9b30*/  FADD.FTZ R59, R21, R58 ;  /* 0x0000003a153b7221 */ /* 0x000fe20000010000 */
[-C--:B------:R-:W-:Y:S01]  /*9b40*/  FMUL.FTZ R111, R111, R7.reuse ;  /* 0x000000076f6f7220 */ /* 0x080fe20000410000 */
[-C--:B------:R-:W-:Y:S01]  /*9b50*/  FMUL.FTZ R114, R114, R7.reuse ;  /* 0x0000000772727220 */ /* 0x080fe20000410000 */
[----:B------:R-:W-:Y:S01]  /*9b60*/  FADD.FTZ R63, R81, R30 ;  /* 0x0000001e513f7221 */ /* 0x000fe20000010000 */
[----:B------:R-:W-:Y:S01]  /*9b70*/  FADD.FTZ R58, R24, R59 ;  /* 0x0000003b183a7221 */ /* 0x000fe20000010000 */
[----:B------:R-:W-:Y:S01]  /*9b80*/  F2FP.BF16.F32.PACK_AB R30, R13, R12 ;  /* 0x0000000c0d1e723e */ /* 0x000fe200000010ff */
[----:B------:R-:W3:Y:S01]  /*9b90*/  MUFU.EX2 R10, R71 ;  /* 0x00000047000a7308 */ /* 0x000ee20000000800 */
[----:B------:R-:W-:Y:S01]  /*9ba0*/  FADD.FTZ R63, R38, R63 ;  /* 0x0000003f263f7221 */ /* 0x000fe20000010000 */
[C---:B------:R-:W-:Y:S01]  /*9bb0*/  FADD.FTZ R11, R25.reuse, R58 ;  /* 0x0000003a190b7221 */ /* 0x040fe20000010000 */
[----:B------:R-:W-:Y:S01]  /*9bc0*/  F2FP.BF16.F32.PACK_AB R24, R25, R24 ;  /* 0x000000181918723e */ /* 0x000fe200000010ff */
[----:B------:R-:W-:Y:S01]  /*9bd0*/  STSM.16.M88.4 [R17+0x21800], R28 ;  /* 0x0218001c11007844 */ /* 0x000fe20000000200 */
[----:B------:R-:W-:Y:S01]  /*9be0*/  FADD.FTZ R12, R42, R63 ;  /* 0x0000003f2a0c7221 */ /* 0x000fe20000010000 */
[----:B------:R-:W-:Y:S01]  /*9bf0*/  FADD.FTZ R26, R32, R11 ;  /* 0x0000000b201a7221 */ /* 0x000fe20000010000 */
[----:B------:R-:W-:Y:S01]  /*9c00*/  F2FP.BF16.F32.PACK_AB R25, R42, R38 ;  /* 0x000000262a19723e */ /* 0x000fe200000010ff */
[----:B------:R-:W4:Y:S01]  /*9c10*/  MUFU.EX2 R63, R78 ;  /* 0x0000004e003f7308 */ /* 0x000f220000000800 */
[----:B------:R-:W-:Y:S01]  /*9c20*/  FADD.FTZ R58, R27, R12 ;  /* 0x0000000c1b3a7221 */ /* 0x000fe20000010000 */
[----:B------:R-:W-:Y:S01]  /*9c30*/  FADD.FTZ R11, R33, R26 ;  /* 0x0000001a210b7221 */ /* 0x000fe20000010000 */
[----:B------:R-:W-:Y:S01]  /*9c40*/  F2FP.BF16.F32.PACK_AB R12, R15, R14 ;  /* 0x0000000e0f0c723e */ /* 0x000fe200000010ff */
[-C--:B------:R-:W-:Y:S01]  /*9c50*/  FMUL.FTZ R115, R115, R7.reuse ;  /* 0x0000000773737220 */ /* 0x080fe20000410000 */
        /* <DEDUP_REMOVED lines=11> */
[----:B------:R-:W-:Y:S01]  /*9d10*/  FMUL.FTZ R122, R122, R7 ;  /* 0x000000077a7a7220 */ /* 0x000fe20000410000 */
[----:B------:R-:W-:Y:S01]  /*9d20*/  FADD.FTZ R20, R39, R20 ;  /* 0x0000001427147221 */ /* 0x000fe20000010000 */
[----:B------:R-:W-:Y:S01]  /*9d30*/  FADD.FTZ R11, R41, R58 ;  /* 0x0000003a290b7221 */ /* 0x000fe20000010000 */
[----:B------:R-:W-:Y:S01]  /*9d40*/  F2FP.BF16.F32.PACK_AB R15, R81, R73 ;  /* 0x00000049510f723e */ /* 0x000fe200000010ff */
[----:B------:R-:W-:Y:S01]  /*9d50*/  FMUL.FTZ R123, R123, R7 ;  /* 0x000000077b7b7220 */ /* 0x000fe20000410000 */
[C---:B------:R-:W-:Y:S01]  /*9d60*/  FADD.FTZ R21, R47.reuse, R20 ;  /* 0x000000142f157221 */ /* 0x040fe20000010000 */
[----:B------:R-:W-:Y:S01]  /*9d70*/  FADD.FTZ R20, R44, R11 ;  /* 0x0000000b2c147221 */ /* 0x000fe20000010000 */
[----:B------:R-:W-:Y:S01]  /*9d80*/  F2FP.BF16.F32.PACK_AB R39, R47, R39 ;  /* 0x000000272f27723e */ /* 0x000fe200000010ff */
[----:B------:R5:W-:Y:S01]  /*9d90*/  STSM.16.M88.4 [R23], R12 ;  /* 0x0000000c17007844 */ /* 0x000be20000000200 */
[----:B------:R-:W-:Y:S01]  /*9da0*/  FADD.FTZ R21, R34, R21 ;  /* 0x0000001522157221 */ /* 0x000fe20000010000 */
[----:B------:R-:W-:Y:S01]  /*9db0*/  FADD.FTZ R11, R45, R20 ;  /* 0x000000142d0b7221 */ /* 0x000fe20000010000 */
[----:B-1----:R-:W-:Y:S01]  /*9dc0*/  F2FP.BF16.F32.PACK_AB R47, R4, R51 ;  /* 0x00000033042f723e */ /* 0x002fe200000010ff */
[----:B------:R-:W1:Y:S01]  /*9dd0*/  MUFU.EX2 R20, R79 ;  /* 0x0000004f00147308 */ /* 0x000e620000000800 */
[----:B------:R-:W-:Y:S01]  /*9de0*/  FADD.FTZ R32, R50, R21 ;  /* 0x0000001532207221 */ /* 0x000fe20000010000 */
[----:B------:R-:W-:Y:S01]  /*9df0*/  FADD.FTZ R38, R48, R11 ;  /* 0x0000000b30267221 */ /* 0x000fe20000010000 */
[----:B------:R-:W-:Y:S01]  /*9e00*/  F2FP.BF16.F32.PACK_AB R27, R43, R27 ;  /* 0x0000001b2b1b723e */ /* 0x000fe200000010ff */
[----:B------:R-:W-:Y:S01]  /*9e10*/  FMUL.FTZ R126, R126, R7 ;  /* 0x000000077e7e7220 */ /* 0x000fe20000410000 */
[----:B------:R-:W-:Y:S01]  /*9e20*/  FADD.FTZ R11, R51, R32 ;  /* 0x00000020330b7221 */ /* 0x000fe20000010000 */
[----:B------:R-:W-:Y:S01]  /*9e30*/  FADD.FTZ R21, R49, R38 ;  /* 0x0000002631157221 */ /* 0x000fe20000010000 */
[----:B------:R-:W-:Y:S01]  /*9e40*/  F2FP.BF16.F32.PACK_AB R36, R37, R36 ;  /* 0x000000242524723e */ /* 0x000fe200000010ff */
[----:B------:R1:W-:Y:S01]  /*9e50*/  STSM.16.M88.4 [R22], R24 ;  /* 0x0000001816007844 */ /* 0x0003e20000000200 */
[----:B------:R-:W-:Y:S01]  /*9e60*/  F2FP.BF16.F32.PACK_AB R37, R46, R35 ;  /* 0x000000232e25723e */ /* 0x000fe200000010ff */
[-C--:B------:R-:W-:Y:S01]  /*9e70*/  FMUL.FTZ R127, R127, R7.reuse ;  /* 0x000000077f7f7220 */ /* 0x080fe20000410000 */
[----:B------:R-:W-:Y:S01]  /*9e80*/  F2FP.BF16.F32.PACK_AB R38, R41, R40 ;  /* 0x000000282926723e */ /* 0x000fe200000010ff */
[----:B-----5:R-:W-:Y:S01]  /*9e90*/  FADD.FTZ R12, R4, R11 ;  /* 0x0000000b040c7221 */ /* 0x020fe20000010000 */
[----:B------:R-:W-:Y:S01]  /*9ea0*/  FADD.FTZ R14, R52, R21 ;  /* 0x00000015340e7221 */ /* 0x000fe20000010000 */
[----:B------:R-:W-:Y:S01]  /*9eb0*/  F2FP.BF16.F32.PACK_AB R44, R45, R44 ;  /* 0x0000002c2d2c723e */ /* 0x000fe200000010ff */
[-C--:B------:R-:W-:Y:S01]  /*9ec0*/  FMUL.FTZ R130, R130, R7.reuse ;  /* 0x0000000782827220 */ /* 0x080fe20000410000 */
[----:B0-----:R-:W-:Y:S01]  /*9ed0*/  FADD.FTZ R11, R3, R12 ;  /* 0x0000000c030b7221 */ /* 0x001fe20000010000 */
[C---:B------:R-:W-:Y:S01]  /*9ee0*/  FADD.FTZ R13, R53.reuse, R14 ;  /* 0x0000000e350d7221 */ /* 0x040fe20000010000 */
[----:B------:R-:W-:Y:S01]  /*9ef0*/  F2FP.BF16.F32.PACK_AB R52, R53, R52 ;  /* 0x000000343534723e */ /* 0x000fe200000010ff */
[----:B------:R0:W-:Y:S01]  /*9f00*/  STSM.16.M88.4 [R18], R36 ;  /* 0x0000002412007844 */ /* 0x0001e20000000200 */
[----:B--2---:R-:W-:Y:S01]  /*9f10*/  FADD.FTZ R12, R54, R11 ;  /* 0x0000000b360c7221 */ /* 0x004fe20000010000 */
[----:B------:R-:W-:Y:S01]  /*9f20*/  FADD.FTZ R14, R56, R13 ;  /* 0x0000000d380e7221 */ /* 0x000fe20000010000 */
[----:B------:R-:W-:Y:S01]  /*9f30*/  F2FP.BF16.F32.PACK_AB R45, R50, R34 ;  /* 0x00000022322d723e */ /* 0x000fe200000010ff */
[-C--:B------:R-:W-:Y:S01]  /*9f40*/  FMUL.FTZ R131, R131, R7.reuse ;  /* 0x0000000783837220 */ /* 0x080fe20000410000 */
[----:B------:R-:W-:Y:S01]  /*9f50*/  FADD.FTZ R11, R55, R12 ;  /* 0x0000000c370b7221 */ /* 0x000fe20000010000 */
[----:B------:R-:W-:Y:S01]  /*9f60*/  FADD.FTZ R13, R57, R14 ;  /* 0x0000000e390d7221 */ /* 0x000fe20000010000 */
[----:B------:R-:W-:Y:S01]  /*9f70*/  F2FP.BF16.F32.PACK_AB R46, R49, R48 ;  /* 0x00000030312e723e */ /* 0x000fe200000010ff */
[----:B------:R-:W-:Y:S01]  /*9f80*/  FMUL.FTZ R134, R134, R7 ;  /* 0x0000000786867220 */ /* 0x000fe20000410000 */
[----:B---3--:R-:W-:Y:S01]  /*9f90*/  FADD.FTZ R11, R10, R11 ;  /* 0x0000000b0a0b7221 */ /* 0x008fe20000010000 */
[----:B------:R-:W-:Y:S01]  /*9fa0*/  FADD.FTZ R4, R60, R13 ;  /* 0x0000000d3c047221 */ /* 0x000fe20000010000 */
[----:B------:R-:W-:Y:S01]  /*9fb0*/  F2FP.BF16.F32.PACK_AB R53, R54, R3 ;  /* 0x000000033635723e */ /* 0x000fe200000010ff */
[----:B------:R0:W-:Y:S01]  /*9fc0*/  STSM.16.M88.4 [R17+0x27800], R44 ;  /* 0x0278002c11007844 */ /* 0x0001e20000000200 */
        /* <DEDUP_REMOVED lines=8> */
[----:B----4-:R-:W-:Y:S01]  /*a050*/  FADD.FTZ R3, R63, R12 ;  /* 0x0000000c3f037221 */ /* 0x010fe20000010000 */
[----:B------:R-:W-:Y:S01]  /*a060*/  FADD.FTZ R11, R65, R4 ;  /* 0x00000004410b7221 */ /* 0x000fe20000010000 */
[----:B------:R-:W-:Y:S01]  /*a070*/  F2FP.BF16.F32.PACK_AB R60, R61, R60 ;  /* 0x0000003c3d3c723e */ /* 0x000fe200000010ff */
[----:B------:R0:W-:Y:S01]  /*a080*/  STSM.16.M88.4 [R136], R52 ;  /* 0x0000003488007844 */ /* 0x0001e20000000200 */
[----:B------:R-:W-:Y:S01]  /*a090*/  F2FP.BF16.F32.PACK_AB R61, R75, R74 ;  /* 0x0000004a4b3d723e */ /* 0x000fe200000010ff */
[----:B------:R-:W-:Y:S01]  /*a0a0*/  FADD.FTZ R4, R68, R11 ;  /* 0x0000000b44047221 */ /* 0x000fe20000010000 */
[C---:B-1----:R-:W-:Y:S01]  /*a0b0*/  F2FP.BF16.F32.PACK_AB R63, R20.reuse, R63 ;  /* 0x0000003f143f723e */ /* 0x042fe200000010ff */
[----:B------:R-:W-:Y:S01]  /*a0c0*/  FADD.FTZ R3, R20, R3 ;  /* 0x0000000314037221 */ /* 0x000fe20000010000 */
[C---:B------:R-:W-:Y:S01]  /*a0d0*/  F2FP.BF16.F32.PACK_AB R68, R69.reuse, R68 ;  /* 0x000000444544723e */ /* 0x040fe200000010ff */
[----:B------:R-:W-:Y:S01]  /*a0e0*/  FADD.FTZ R11, R69, R4 ;  /* 0x00000004450b7221 */ /* 0x000fe20000010000 */
[----:B------:R-:W-:Y:S01]  /*a0f0*/  F2FP.BF16.F32.PACK_AB R69, R83, R82 ;  /* 0x000000525345723e */ /* 0x000fe200000010ff */
[----:B------:R0:W-:Y:S01]  /*a100*/  STSM.16.M88.4 [R22+0x6000], R60 ;  /* 0x0060003c16007844 */ /* 0x0001e20000000200 */
[----:B------:R-:W-:Y:S01]  /*a110*/  F2FP.BF16.F32.PACK_AB R71, R87, R86 ;  /* 0x000000565747723e */ /* 0x000fe200000010ff */
[----:B------:R-:W-:Y:S01]  /*a120*/  FADD.FTZ R3, R82, R3 ;  /* 0x0000000352037221 */ /* 0x000fe20000010000 */
[----:B------:R-:W-:Y:S01]  /*a130*/  FADD.FTZ R4, R72, R11 ;  /* 0x0000000b48047221 */ /* 0x000fe20000010000 */
[-C--:B------:R-:W-:Y:S01]  /*a140*/  FMUL.FTZ R89, R89, R8.reuse ;  /* 0x0000000859597220 */ /* 0x080fe20000410000 */
[-C--:B------:R-:W-:Y:S01]  /*a150*/  FMUL.FTZ R92, R92, R8.reuse ;  /* 0x000000085c5c7220 */ /* 0x080fe20000410000 */
[----:B------:R0:W-:Y:S01]  /*a160*/  STSM.16.M88.4 [R18+0x6000], R68 ;  /* 0x0060004412007844 */ /* 0x0001e20000000200 */
[----:B------:R-:W-:Y:S01]  /*a170*/  FADD.FTZ R3, R83, R3 ;  /* 0x0000000353037221 */ /* 0x000fe20000010000 */
[----:B------:R-:W-:Y:S01]  /*a180*/  FADD.FTZ R4, R9, R4 ;  /* 0x0000000409047221 */ /* 0x000fe20000010000 */
[-C--:B------:R-:W-:Y:S01]  /*a190*/  FMUL.FTZ R93, R93, R8.reuse ;  /* 0x000000085d5d7220 */ /* 0x080fe20000410000 */
[----:B------:R-:W-:Y:S01]  /*a1a0*/  @!PT LDS RZ, [RZ] ;  /* 0x00000000fffff984 */ /* 0x000fe20000000800 */
[----:B------:R-:W-:Y:S01]  /*a1b0*/  @!PT LDS RZ, [RZ] ;  /* 0x00000000fffff984 */ /* 0x000fe20000000800 */
[----:B------:R-:W-:Y:S01]  /*a1c0*/  @!PT LDS RZ, [RZ] ;  /* 0x00000000fffff984 */ /* 0x000fe20000000800 */
[----:B------:R-:W-:Y:S01]  /*a1d0*/  @!PT LDS RZ, [RZ] ;  /* 0x00000000fffff984 */ /* 0x000fe20000000800 */
[----:B------:R1:W-:Y:S06]  /*a1e0*/  MEMBAR.ALL.CTA ;  /* 0x0000000000007992 */ /* 0x0003ec0000008000 */
[----:B-1----:R-:W1:Y:S01]  /*a1f0*/  FENCE.VIEW.ASYNC.S ;  /* 0x00000000000073c6 */ /* 0x002e620000000000 */
[----:B------:R-:W-:Y:S01]  /*a200*/  FADD.FTZ R3, R86, R3 ;  /* 0x0000000356037221 */ /* 0x000fe20000010000 */
[-C--:B------:R-:W-:Y:S01]  /*a210*/  FMUL.FTZ R96, R96, R8.reuse ;  /* 0x0000000860607220 */ /* 0x080fe20000410000 */
[-C--:B------:R-:W-:Y:S01]  /*a220*/  FMUL.FTZ R97, R97, R8.reuse ;  /* 0x0000000861617220 */ /* 0x080fe20000410000 */
[-C--:B------:R-:W-:Y:S01]  /*a230*/  FMUL.FTZ R100, R100, R8.reuse ;  /* 0x0000000864647220 */ /* 0x080fe20000410000 */
[----:B------:R-:W-:Y:S01]  /*a240*/  FADD.FTZ R3, R87, R3 ;  /* 0x0000000357037221 */ /* 0x000fe20000010000 */
        /* <DEDUP_REMOVED lines=19> */
[----:B-1----:R-:W-:Y:S01]  /*a380*/  NOP ;  /* 0x0000000000007918 */ /* 0x002fe20000000000 */
[----:B0-----:R-:W-:Y:S05]  /*a390*/  @P2 BRA `(.L_x_875) ;  /* 0xffffffdc00f02947 */ /* 0x001fea000383ffff */
.L_x_866:
[----:B------:R-:W-:-:S13]  /*a3a0*/  ISETP.GE.AND P2, PT, R2, UR39, PT ;  /* 0x0000002702007c0c */ /* 0x000fda000bf46270 */
[----:B------:R-:W-:Y:S05]  /*a3b0*/  @!P2 BRA `(.L_x_876) ;  /* 0x000000300050a947 */ /* 0x000fea0003800000 */
[----:B------:R-:W-:Y:S01]  /*a3c0*/  IMAD.MOV.U32 R7, RZ, RZ, R5 ;  /* 0x000000ffff077224 */ /* 0x000fe200078e0005 */
[----:B------:R-:W-:Y:S01]  /*a3d0*/  UMOV UR28, UR50 ;  /* 0x00000032001c7c82 */ /* 0x000fe20008000000 */
[----:B------:R-:W-:Y:S01]  /*a3e0*/  IMAD.MOV.U32 R6, RZ, RZ, R0 ;  /* 0x000000ffff067224 */ /* 0x000fe200078e0000 */
[----:B------:R-:W-:Y:S01]  /*a3f0*/  UMOV UR53, UR45 ;  /* 0x0000002d00357c82 */ /* 0x000fe20008000000 */
[----:B------:R-:W-:Y:S01]  /*a400*/  ULDC UR34, c[0x0][0x9e4] ;  /* 0x0002790000227ab9 */ /* 0x000fe20000000800 */
[----:B------:R-:W-:Y:S01]  /*a410*/  ULDC UR51, c[0x0][0x288] ;  /* 0x0000a20000337ab9 */ /* 0x000fe20000000800 */
[----:B------:R-:W-:Y:S01]  /*a420*/  ULDC UR52, c[0x0][0x9dc] ;  /* 0x0002770000347ab9 */ /* 0x000fe20000000800 */
[----:B------:R-:W-:Y:S01]  /*a430*/  ULDC UR33, c[0x0][0x988] ;  /* 0x0002620000217ab9 */ /* 0x000fe20000000800 */
[----:B------:R-:W-:-:S05]  /*a440*/  ULDC UR35, c[0x0][0x9e0] ;  /* 0x0002780000237ab9 */ /* 0x000fca0000000800 */
.L_x_893:
[----:B------:R-:W-:Y:S01]  /*a450*/  UIADD3 UR45, UR53, 0x1, URZ ;  /* 0x00000001352d7890 */ /* 0x000fe2000fffe03f */
[----:B------:R-:W-:-:S03]  /*a460*/  ISETP.NE.AND P2, PT, RZ, UR37, PT ;  /* 0x00000025ff007c0c */ /* 0x000fc6000bf45270 */
[----:B------:R-:W-:-:S04]  /*a470*/  UISETP.NE.AND UP0, UPT, UR45, 0x2, UPT ;  /* 0x000000022d00788c */ /* 0x000fc8000bf05270 */
[----:B------:R-:W-:Y:S02]  /*a480*/  USEL UR50, URZ, 0x1, UP0 ;  /* 0x000000013f327887 */ /* 0x000fe40008000000 */
[----:B------:R-:W-:Y:S02]  /*a490*/  USEL UR45, UR45, URZ, UP0 ;  /* 0x0000003f2d2d7287 */ /* 0x000fe40008000000 */
[----:B------:R-:W-:Y:S02]  /*a4a0*/  ULOP3.LUT UR50, UR28, UR50, URZ, 0x3c, !UPT ;  /* 0x000000321c327292 */ /* 0x000fe4000f8e3c3f */
[----:B--2---:R-:W-:Y:S10]  /*a4b0*/  @P2 BRA `(.L_x_877) ;  /* 0x00000000002c2947 */ /* 0x004ff40003800000 */
[----:B------:R-:W-:Y:S05]  /*a4c0*/  @!P0 BRA `(.L_x_878) ;  /* 0x0000000000048947 */ /* 0x000fea0003800000 */
[----:B------:R-:W-:Y:S01]  /*a4d0*/  BPT.TRAP 0x1 ;  /* 0x000000040000795c */ /* 0x000fe20000300000 */
.L_x_878:
[----:B------:R-:W-:Y:S01]  /*a4e0*/  ULEA UR6, UR45, UR42, 0x3 ;  /* 0x0000002a2d067291 */ /* 0x000fe2000f8e183f */
[----:B------:R-:W-:-:S05]  /*a4f0*/  IMAD.U32 R0, RZ, RZ, UR50 ;  /* 0x00000032ff007e24 */ /* 0x000fca000f8e00ff */
[----:B------:R-:W-:-:S04]  /*a500*/  SHF.L.U32 R0, R0, 0x1f, RZ ;  /* 0x0000001f00007819 */ /* 0x000fc800000006ff */
[----:B------:R0:W1:Y:S01]  /*a510*/  SYNCS.PHASECHK.TRANS64.TRYWAIT P3, [UR6+0x2d830], R0 ;  /* 0x02d83000ff0075a7 */ /* 0x0000620008060146 */
[----:B------:R-:W-:Y:S05]  /*a520*/  @!P0 BRA `(.L_x_879) ;  /* 0x0000000000048947 */ /* 0x000fea0003800000 */
[----:B------:R-:W-:Y:S01]  /*a530*/  BPT.TRAP 0x1 ;  /* 0x000000040000795c */ /* 0x000fe20000300000 */
.L_x_879:
[----:B-1----:R-:W-:Y:S05]  /*a540*/  @P3 BRA `(.L_x_877) ;  /* 0x0000000000083947 */ /* 0x002fea0003800000 */
[----:B------:R-:W1:Y:S02]  /*a550*/  SYNCS.PHASECHK.TRANS64.TRYWAIT P3, [UR6+0x2d830], R0 ;  /* 0x02d83000ff0075a7 */ /* 0x000e640008060146 */
[----:B-1----:R-:W-:Y:S05]  /*a560*/  @!P3 BRA `(.L_x_880) ;  /* 0x000000a00054b947 */ /* 0x002fea0003800000 */
.L_x_877:
        /* <DEDUP_REMOVED lines=37> */
.L_x_882:
[----:B------:R-:W-:Y:S01]  /*a7c0*/  ULEA UR6, UR53, UR42, 0x3 ;  /* 0x0000002a35067291 */ /* 0x000fe2000f8e183f */
[----:B------:R-:W-:-:S05]  /*a7d0*/  IMAD.U32 R0, RZ, RZ, UR28 ;  /* 0x0000001cff007e24 */ /* 0x000fca000f8e00ff */
[----:B------:R-:W-:-:S04]  /*a7e0*/  SHF.L.U32 R0, R0, 0x1f, RZ ;  /* 0x0000001f00007819 */ /* 0x000fc800000006ff */
[----:B------:R0:W1:Y:S01]  /*a7f0*/  SYNCS.PHASECHK.TRANS64.TRYWAIT P2, [UR6+0x2d850], R0 ;  /* 0x02d85000ff0075a7 */ /* 0x0000620008040146 */
[----:B------:R-:W-:Y:S05]  /*a800*/  @!P0 BRA `(.L_x_883) ;  /* 0x0000000000048947 */ /* 0x000fea0003800000 */
[----:B------:R-:W-:Y:S01]  /*a810*/  BPT.TRAP 0x1 ;  /* 0x000000040000795c */ /* 0x000fe20000300000 */
.L_x_883:
[----:B-1----:R-:W-:Y:S05]  /*a820*/  @P2 BRA `(.L_x_881) ;  /* 0x0000000000082947 */ /* 0x002fea0003800000 */
[----:B------:R-:W1:Y:S02]  /*a830*/  SYNCS.PHASECHK.TRANS64.TRYWAIT P2, [UR6+0x2d850], R0 ;  /* 0x02d85000ff0075a7 */ /* 0x000e640008040146 */
[----:B-1----:R-:W-:Y:S05]  /*a840*/  @!P2 BRA `(.L_x_884) ;  /* 0x0000009c00b4a947 */ /* 0x002fea0003800000 */
.L_x_881:
[----:B------:R-:W-:Y:S01]  /*a850*/  UIADD3 UR6, UR42, 0x400, URZ ;  /* 0x000004002a067890 */ /* 0x000fe2000fffe03f */
[----:B------:R-:W-:Y:S01]  /*a860*/  WARPGROUP.ARRIVE ;  /* 0x00000000000079c5 */ /* 0x000fe20000000000 */
[----:B------:R-:W-:Y:S01]  /*a870*/  UMOV UR29, 0x40000040 ;  /* 0x40000040001d7882 */ /* 0x000fe20000000000 */
[----:B------:R-:W-:Y:S01]  /*a880*/  UMOV UR31, 0x80000020 ;  /* 0x80000020001f7882 */ /* 0x000fe20000000000 */
[----:B------:R-:W-:Y:S01]  /*a890*/  USHF.R.U32.HI UR6, URZ, 0x4, UR6 ;  /* 0x000000043f067899 */ /* 0x000fe20008011606 */
[----:B-1----:R-:W1:Y:S02]  /*a8a0*/  @P5 LDC R5, c[0x0][0x44c] ;  /* 0x00011300ff055b82 */ /* 0x002e640000000800 */
[----:B------:R-:W2:Y:S01]  /*a8b0*/  S2R R10, SR_TID.X ;  /* 0x00000000000a7919 */ /* 0x000ea20000002100 */
[----:B------:R-:W-:Y:S01]  /*a8c0*/  VIADD R14, R137, UR41 ;  /* 0x00000029890e7c36 */ /* 0x000fe20008000000 */
[----:B------:R-:W-:Y:S01]  /*a8d0*/  ULOP3.LUT UR6, UR6, 0x3fff, URZ, 0xc0, !UPT ;  /* 0x00003fff06067892 */ /* 0x000fe2000f8ec03f */
[----:B------:R-:W-:-:S02]  /*a8e0*/  IMAD.U32 R8, RZ, RZ, UR45 ;  /* 0x0000002dff087e24 */ /* 0x000fc4000f8e00ff */
[----:B------:R-:W-:Y:S01]  /*a8f0*/  IMAD.SHL.U32 R12, R2, 0x80, RZ ;  /* 0x00000080020c7824 */ /* 0x000fe200078e00ff */
[----:B------:R-:W-:Y:S01]  /*a900*/  ULOP3.LUT UR7, UR6, 0x2000000, URZ, 0xfc, !UPT ;  /* 0x0200000006077892 */ /* 0x000fe2000f8efc3f */
[----:B0-----:R-:W0:Y:S01]  /*a910*/  @P5 LDC R0, c[0x0][0x450] ;  /* 0x00011400ff005b82 */ /* 0x001e220000000800 */
[----:B------:R-:W-:Y:S02]  /*a920*/  ULOP3.LUT UR6, UR36, 0x10000, URZ, 0xfc, !UPT ;  /* 0x0001000024067892 */ /* 0x000fe4000f8efc3f */
[----:B------:R-:W-:-:S05]  /*a930*/  UIMAD UR7, UR53, 0x600, UR7 ;  /* 0x00000600350778a4 */ /* 0x000fca000f8e0207 */
[----:B------:R-:W-:Y:S01]  /*a940*/  UMOV UR28, UR6 ;  /* 0x00000006001c7c82 */ /* 0x000fe20008000000 */
[----:B------:R-:W3:Y:S01]  /*a950*/  LDC R13, c[0x0][0x2f0] ;  /* 0x0000bc00ff0d7b82 */ /* 0x000ee20000000800 */
[----:B------:R-:W-:Y:S02]  /*a960*/  UMOV UR30, UR7 ;  /* 0x00000007001e7c82 */ /* 0x000fe40008000000 */
[----:B------:R-:W-:Y:S01]  /*a970*/  HGMMA.64x96x16.F32.BF16 R88, gdesc[UR28].tnspB, R88, gsb0 ;  /* 0x416000001c5879f0 */ /* 0x000fe20008001858 */
[----:B------:R-:W-:Y:S02]  /*a980*/  UIADD3 UR28, UR6, 0x2, URZ ;  /* 0x00000002061c7890 */ /* 0x000fe4000fffe03f */
[----:B------:R-:W-:Y:S01]  /*a990*/  UIADD3 UR30, UR7, 0x40, URZ ;  /* 0x00000040071e7890 */ /* 0x000fe2000fffe03f */
[----:B-1----:R-:W-:Y:S01]  /*a9a0*/  @P5 IMAD.HI.U32 R5, R14, R5, RZ ;  /* 0x000000050e055227 */ /* 0x002fe200078e00ff */
[----:B------:R-:W-:Y:S01]  /*a9b0*/  UMOV UR29, 0x40000040 ;  /* 0x40000040001d7882 */ /* 0x000fe20000000000 */
[----:B------:R-:W-:-:S03]  /*a9c0*/  UMOV UR31, 0x80000020 ;  /* 0x80000020001f7882 */ /* 0x000fc60000000000 */
[----:B0-----:R-:W-:Y:S02]  /*a9d0*/  @P5 SHF.R.U32.HI R14, RZ, R0, R5 ;  /* 0x00000000ff0e5219 */ /* 0x001fe40000011605 */
[----:B------:R-:W-:Y:S02]  /*a9e0*/  @!P1 LEA R5, R8, UR42, 0x3 ;  /* 0x0000002a08059c11 */ /* 0x000fe4000f8e18ff */
[----:B--2---:R-:W-:Y:S02]  /*a9f0*/  SHF.R.U32.HI R9, RZ, 0x7, R10 ;  /* 0x00000007ff097819 */ /* 0x004fe4000001160a */
[----:B------:R-:W-:Y:S01]  /*aa00*/  ISETP.GE.U32.AND P2, PT, R10, 0x180, PT ;  /* 0x000001800a00780c */ /* 0x000fe20003f46070 */
[----:B------:R-:W-:Y:S01]  /*aa10*/  @!P1 VIADD R8, R5, 0x2d840 ;  /* 0x0002d84005089836 */ /* 0x000fe20000000000 */
[----:B------:R-:W-:Y:S01]  /*aa20*/  IADD3 R5, -R12, 0x1, RZ ;  /* 0x000000010c057810 */ /* 0x000fe20007ffe1ff */
[----:B------:R-:W-:-:S03]  /*aa30*/  VIADD R0, R9, 0x9 ;  /* 0x0000000909007836 */ /* 0x000fc60000000000 */
[----:B------:R-:W-:Y:S02]  /*aa40*/  @!P1 PRMT R10, RZ, 0x654, R8 ;  /* 0x00000654ff0a9816 */ /* 0x000fe40000000008 */
[----:B------:R-:W0:Y:S01]  /*aa50*/  SHFL.IDX PT, R8, R14, RZ, 0x1c1f ;  /* 0x001c1fff0e087589 */ /* 0x000e2200000e0000 */
[----:B------:R-:W-:Y:S01]  /*aa60*/  SEL R9, R0, 0x9, !P2 ;  /* 0x0000000900097807 */ /* 0x000fe20005000000 */
[----:B------:R-:W-:-:S04]  /*aa70*/  IMAD R0, R16, -0x2, R5 ;  /* 0xfffffffe10007824 */ /* 0x000fc800078e0205 */
[----:B---3--:R-:W-:-:S04]  /*aa80*/  IMAD R0, R13, UR43, R0 ;  /* 0x0000002b0d007c24 */ /* 0x008fc8000f8e0200 */
[----:B------:R-:W-:-:S04]  /*aa90*/  VIADD R0, R0, -UR51 ;  /* 0x8000003300007c36 */ /* 0x000fc80008000000 */
[----:B------:R-:W-:-:S04]  /*aaa0*/  VIADD R11, R0, UR35 ;  /* 0x00000023000b7c36 */ /* 0x000fc80008000000 */
[----:B0-----:R-:W-:Y:S01]  /*aab0*/  IMAD.IADD R5, R8, 0x1, R11 ;  /* 0x0000000108057824 */ /* 0x001fe200078e020b */
        /* <DEDUP_REMOVED lines=42> */
[----:B------:R-:W-:Y:S01]  /*ad60*/  ULOP3.LUT UR6, URZ, UR52, URZ, 0x33, !UPT ;  /* 0x000000343f067292 */ /* 0x000fe2000f8e333f */
[----:B------:R-:W-:Y:S02]  /*ad70*/  WARPGROUP.DEPBAR.LE gsb0, 0x0 ;  /* 0x00008000000079c5 */ /* 0x000fe40000010000 */
[----:B------:R-:W-:-:S06]  /*ad80*/  WARPGROUP.ARRIVE ;  /* 0x00000000000079c5 */ /* 0x000fcc0000000000 */
[----:B------:R-:W-:Y:S03]  /*ad90*/  HGMMA.64x96x16.F32.BF16 R88, gdesc[UR28].tnspB, R88, gsb0 ;  /* 0x416000001c5879f0 */ /* 0x000fe60008001858 */
[----:B------:R-:W-:Y:S02]  /*ada0*/  WARPGROUP.DEPBAR.LE gsb0, 0x0 ;  /* 0x00008000000079c5 */ /* 0x000fe40000010000 */
[----:B------:R0:W-:Y:S06]  /*adb0*/  BAR.ARV R9, 0x100 ;  /* 0x000400090000751d */ /* 0x0001ec0000002000 */
[----:B------:R1:W-:Y:S02]  /*adc0*/  @!P1 SYNCS.ARRIVE.TRANS64.RED.A1T0 RZ, [R10+URZ], RZ ;  /* 0x000000ff0aff99a7 */ /* 0x0003e4000810043f */
[----:B-1----:R-:W-:-:S04]  /*add0*/  VIADD R10, R0, UR6 ;  /* 0x00000006000a7c36 */ /* 0x002fc80008000000 */
[----:B------:R-:W-:Y:S01]  /*ade0*/  IMAD.IADD R0, R8, 0x1, R10 ;  /* 0x0000000108007824 */ /* 0x000fe200078e020a */
[----:B0-----:R-:W-:Y:S06]  /*adf0*/  @!P6 BRA `(.L_x_885) ;  /* 0x00000000005ce947 */ /* 0x001fec0003800000 */
[----:B------:R-:W-:Y:S01]  /*ae00*/  IMAD R8, R13, UR43, R8 ;  /* 0x0000002b0d087c24 */ /* 0x000fe2000f8e0208 */
[----:B------:R-:W-:Y:S03]  /*ae10*/  BSSY B0, `(.L_x_886) ;  /* 0x0000011000007945 */ /* 0x000fe60003800000 */
[----:B------:R-:W-:-:S05]  /*ae20*/  VIADD R15, R8, -UR51 ;  /* 0x80000033080f7c36 */ /* 0x000fca0008000000 */
        /* <DEDUP_REMOVED lines=10> */
.L_x_887:
[----:B------:R-:W-:-:S05]  /*aed0*/  IMAD.U32 R20, RZ, RZ, UR34 ;  /* 0x00000022ff147e24 */ /* 0x000fca000f8e00ff */
[----:B------:R-:W-:-:S13]  /*aee0*/  ISETP.NE.AND P2, PT, R20, 0x1, PT ;  /* 0x000000011400780c */ /* 0x000fda0003f45270 */
[----:B------:R-:W0:Y:S02]  /*aef0*/  @P2 LDC.64 R8, c[0x0][0x9e8] ;  /* 0x00027a00ff082b82 */ /* 0x000e240000000a00 */
[----:B0-----:R-:W-:-:S05]  /*af00*/  @P2 IMAD.HI.U32 R8, R15, R8, RZ ;  /* 0x000000080f082227 */ /* 0x001fca00078e00ff */
[----:B------:R-:W-:-:S07]  /*af10*/  @P2 SHF.R.U32.HI R15, RZ, R9, R8 ;  /* 0x00000009ff0f2219 */ /* 0x000fce0000011608 */
.L_x_888:
[----:B------:R-:W-:Y:S05]  /*af20*/  BSYNC B0 ;  /* 0x0000000000007941 */ /* 0x000fea0003800000 */
.L_x_886:
[----:B------:R-:W-:-:S04]  /*af30*/  IMAD R15, R15, R20, -R12 ;  /* 0x000000140f0f7224 */ /* 0x000fc800078e0a0c */
[----:B------:R-:W-:-:S05]  /*af40*/  IMAD R15, R16, -0x2, R15 ;  /* 0xfffffffe100f7824 */ /* 0x000fca00078e020f */
[----:B------:R-:W-:Y:S02]  /*af50*/  VIADDMNMX R5, R15, R20, R5, PT ;  /* 0x000000140f057246 */ /* 0x000fe40003800105 */
[----:B------:R-:W-:-:S07]  /*af60*/  VIMNMX R0, R0, R15, !PT ;  /* 0x0000000f00007248 */ /* 0x000fce0007fe0100 */
.L_x_885:
[----:B------:R-:W-:Y:S01]  /*af70*/  ISETP.GT.AND P2, PT, R2, -0x1, PT ;  /* 0xffffffff0200780c */ /* 0x000fe20003f44270 */
[----:B------:R-:W0:Y:S03]  /*af80*/  SHFL.IDX PT, R14, R14, 0x1, 0x1c1f ;  /* 0x003c1f000e0e7f89 */ /* 0x000e2600000e0000 */
[C---:B------:R-:W-:Y:S02]  /*af90*/  ISETP.GT.AND P4, PT, R0.reuse, RZ, P2 ;  /* 0x000000ff0000720c */ /* 0x040fe40001784270 */
[----:B------:R-:W-:Y:S02]  /*afa0*/  ISETP.GT.AND P3, PT, R0, 0x1, P2 ;  /* 0x000000010000780c */ /* 0x000fe40001764270 */
[C---:B------:R-:W-:Y:S02]  /*afb0*/  ISETP.LT.OR P4, PT, R5.reuse, 0x1, P4 ;  /* 0x000000010500780c */ /* 0x040fe40002781670 */
[----:B------:R-:W-:-:S02]  /*afc0*/  ISETP.LT.OR P3, PT, R5, 0x2, P3 ;  /* 0x000000020500780c */ /* 0x000fc40001f61670 */
[----:B------:R-:W-:Y:S02]  /*afd0*/  FSEL R24, R24, -INF , !P4 ;  /* 0xff80000018187808 */ /* 0x000fe40006000000 */
[----:B------:R-:W-:Y:S02]  /*afe0*/  FSEL R25, R25, -INF , !P3 ;  /* 0xff80000019197808 */ /* 0x000fe40005800000 */
[C---:B------:R-:W-:Y:S02]  /*aff0*/  ISETP.GT.AND P4, PT, R0.reuse, 0x8, P2 ;  /* 0x000000080000780c */ /* 0x040fe40001784270 */
[----:B------:R-:W-:Y:S02]  /*b000*/  ISETP.GT.AND P3, PT, R0, 0x9, P2 ;  /* 0x000000090000780c */ /* 0x000fe40001764270 */
[C---:B------:R-:W-:Y:S02]  /*b010*/  ISETP.LT.OR P4, PT, R5.reuse, 0x9, P4 ;  /* 0x000000090500780c */ /* 0x040fe40002781670 */
[----:B------:R-:W-:-:S02]  /*b020*/  ISETP.LT.OR P3, PT, R5, 0xa, P3 ;  /* 0x0000000a0500780c */ /* 0x000fc40001f61670 */
[----:B------:R-:W-:Y:S01]  /*b030*/  FSEL R28, R28, -INF , !P4 ;  /* 0xff8000001c1c7808 */ /* 0x000fe20006000000 */
[--C-:B0-----:R-:W-:Y:S01]  /*b040*/  IMAD.IADD R11, R11, 0x1, R14.reuse ;  /* 0x000000010b0b7824 */ /* 0x101fe200078e020e */
[----:B------:R-:W-:Y:S01]  /*b050*/  FSEL R29, R29, -INF , !P3 ;  /* 0xff8000001d1d7808 */ /* 0x000fe20005800000 */
[----:B------:R-:W-:Y:S01]  /*b060*/  IMAD.IADD R10, R10, 0x1, R14 ;  /* 0x000000010a0a7824 */ /* 0x000fe200078e020e */
[C---:B------:R-:W-:Y:S02]  /*b070*/  ISETP.GT.AND P4, PT, R0.reuse, 0x10, P2 ;  /* 0x000000100000780c */ /* 0x040fe40001784270 */
        /* <DEDUP_REMOVED lines=82> */
[----:B------:R-:W-:Y:S01]  /*b5a0*/  FSEL R85, R85, -INF , !P3 ;  /* 0xff80000055557808 */ /* 0x000fe20005800000 */
[----:B------:R-:W-:Y:S08]  /*b5b0*/  @!P6 BRA `(.L_x_889) ;  /* 0x00000000005ce947 */ /* 0x000ff00003800000 */
        /* <DEDUP_REMOVED lines=13> */
.L_x_891:
[----:B------:R-:W-:-:S05]  /*b690*/  IMAD.U32 R0, RZ, RZ, UR34 ;  /* 0x00000022ff007e24 */ /* 0x000fca000f8e00ff */
[----:B------:R-:W-:-:S13]  /*b6a0*/  ISETP.NE.AND P3, PT, R0, 0x1, PT ;  /* 0x000000010000780c */ /* 0x000fda0003f65270 */
[----:B------:R-:W0:Y:S02]  /*b6b0*/  @P3 LDC.64 R8, c[0x0][0x9e8] ;  /* 0x00027a00ff083b82 */ /* 0x000e240000000a00 */
[----:B0-----:R-:W-:-:S05]  /*b6c0*/  @P3 IMAD.HI.U32 R8, R13, R8, RZ ;  /* 0x000000080d083227 */ /* 0x001fca00078e00ff */
[----:B------:R-:W-:-:S07]  /*b6d0*/  @P3 SHF.R.U32.HI R13, RZ, R9, R8 ;  /* 0x00000009ff0d3219 */ /* 0x000fce0000011608 */
.L_x_892:
[----:B------:R-:W-:Y:S05]  /*b6e0*/  BSYNC B0 ;  /* 0x0000000000007941 */ /* 0x000fea0003800000 */
.L_x_890:
[----:B------:R-:W-:-:S04]  /*b6f0*/  IMAD R13, R13, R0, -R12 ;  /* 0x000000000d0d7224 */ /* 0x000fc800078e0a0c */
[----:B------:R-:W-:-:S05]  /*b700*/  IMAD R13, R16, -0x2, R13 ;  /* 0xfffffffe100d7824 */ /* 0x000fca00078e020d */
[----:B------:R-:W-:Y:S02]  /*b710*/  VIADDMNMX R11, R13, R0, R11, PT ;  /* 0x000000000d0b7246 */ /* 0x000fe4000380010b */
[----:B------:R-:W-:-:S07]  /*b720*/  VIMNMX R10, R10, R13, !PT ;  /* 0x0000000d0a0a7248 */ /* 0x000fce0007fe0100 */
.L_x_889:
        /* <DEDUP_REMOVED lines=26> */
[C---:B------:R-:W-:Y:S02]  /*b8d0*/  ISETP.GT.AND P3, PT, R10.reuse, 0x1, P2 ;  /* 0x000000010a00780c */ /* 0x040fe40001764270 */
[----:B------:R-:W-:Y:S02]  /*b8e0*/  FMNMX.FTZ R5, R49, R0, !PT ;  /* 0x0000000031057209 */ /* 0x000fe40007810000 */
[----:B------:R-:W-:Y:S02]  /*b8f0*/  ISETP.GT.AND P4, PT, R10, 0x28, P2 ;  /* 0x000000280a00780c */ /* 0x000fe40001784270 */
[----:B------:R-:W-:Y:S02]  /*b900*/  FMNMX.FTZ R0, R52, R5, !PT ;  /* 0x0000000534007209 */ /* 0x000fe40007810000 */
[----:B------:R-:W-:-:S02]  /*b910*/  ISETP.LT.OR P3, PT, R11, 0x2, P3 ;  /* 0x000000020b00780c */ /* 0x000fc40001f61670 */
[----:B------:R-:W-:Y:S02]  /*b920*/  FMNMX.FTZ R5, R53, R0, !PT ;  /* 0x0000000035057209 */ /* 0x000fe40007810000 */
[----:B------:R-:W-:Y:S02]  /*b930*/  ISETP.LT.OR P4, PT, R11, 0x29, P4 ;  /* 0x000000290b00780c */ /* 0x000fe40002781670 */
[----:B------:R-:W-:Y:S02]  /*b940*/  FMNMX.FTZ R0, R56, R5, !PT ;  /* 0x0000000538007209 */ /* 0x000fe40007810000 */
[----:B------:R-:W-:Y:S02]  /*b950*/  FSEL R27, R27, -INF , !P3 ;  /* 0xff8000001b1b7808 */ /* 0x000fe40005800000 */
        /* <DEDUP_REMOVED lines=30> */
[C---:B------:R-:W-:Y:S01]  /*bb40*/  ISETP.LT.OR P3, PT, R11.reuse, 0x1a, P3 ;  /* 0x0000001a0b00780c */ /* 0x040fe20001f61670 */
[----:B------:R-:W0:Y:S01]  /*bb50*/  SHFL.BFLY PT, R5, R0, 0x2, 0x1f ;  /* 0x0c401f0000057f89 */ /* 0x000e2200000e0000 */
        /* <DEDUP_REMOVED lines=11> */
[----:B------:R-:W-:Y:S02]  /*bc10*/  ISETP.LT.OR P3, PT, R11, 0x2a, P3 ;  /* 0x0000002a0b00780c */ /* 0x000fe40001f61670 */
[----:B0-----:R-:W-:-:S02]  /*bc20*/  FMNMX.FTZ R0, R0, R5, !PT ;  /* 0x0000000500007209 */ /* 0x001fc40007810000 */
[----:B------:R-:W-:Y:S02]  /*bc30*/  ISETP.LT.OR P4, PT, R11, 0x49, P4 ;  /* 0x000000490b00780c */ /* 0x000fe40002781670 */
[----:B------:R-:W-:Y:S01]  /*bc40*/  FSEL R47, R47, -INF , !P3 ;  /* 0xff8000002f2f7808 */ /* 0x000fe20005800000 */
[----:B------:R-:W0:Y:S01]  /*bc50*/  SHFL.BFLY PT, R5, R0, 0x1, 0x1f ;  /* 0x0c201f0000057f89 */ /* 0x000e2200000e0000 */
[----:B------:R-:W-:Y:S02]  /*bc60*/  FSEL R62, R62, -INF , !P4 ;  /* 0xff8000003e3e7808 */ /* 0x000fe40006000000 */
[C---:B------:R-:W-:Y:S02]  /*bc70*/  ISETP.GT.AND P3, PT, R10.reuse, 0x31, P2 ;  /* 0x000000310a00780c */ /* 0x040fe40001764270 */
[----:B------:R-:W-:Y:S02]  /*bc80*/  ISETP.GT.AND P4, PT, R10, RZ, P2 ;  /* 0x000000ff0a00720c */ /* 0x000fe40001784270 */
[----:B------:R-:W-:-:S02]  /*bc90*/  ISETP.LT.OR P3, PT, R11, 0x32, P3 ;  /* 0x000000320b00780c */ /* 0x000fc40001f61670 */
[----:B------:R-:W-:Y:S02]  /*bca0*/  ISETP.LT.OR P4, PT, R11, 0x1, P4 ;  /* 0x000000010b00780c */ /* 0x000fe40002781670 */
[----:B------:R-:W-:Y:S02]  /*bcb0*/  FSEL R51, R51, -INF , !P3 ;  /* 0xff80000033337808 */ /* 0x000fe40005800000 */
[----:B------:R-:W-:Y:S02]  /*bcc0*/  FSEL R26, R26, -INF , !P4 ;  /* 0xff8000001a1a7808 */ /* 0x000fe40006000000 */
[----:B------:R-:W-:Y:S02]  /*bcd0*/  ISETP.GT.AND P3, PT, R10, 0x39, P2 ;  /* 0x000000390a00780c */ /* 0x000fe40001764270 */
[----:B------:R-:W-:Y:S02]  /*bce0*/  FMNMX.FTZ R20, R26, R7, !PT ;  /* 0x000000071a147209 */ /* 0x000fe40007810000 */
[----:B------:R-:W-:-:S02]  /*bcf0*/  ISETP.LT.OR P3, PT, R11, 0x3a, P3 ;  /* 0x0000003a0b00780c */ /* 0x000fc40001f61670 */
[----:B------:R-:W-:Y:S02]  /*bd00*/  FMNMX.FTZ R21, R27, R20, !PT ;  /* 0x000000141b157209 */ /* 0x000fe40007810000 */
[----:B------:R-:W-:Y:S02]  /*bd10*/  FSEL R55, R55, -INF , !P3 ;  /* 0xff80000037377808 */ /* 0x000fe40005800000 */
[----:B0-----:R-:W-:Y:S02]  /*bd20*/  FMNMX.FTZ R0, R0, R5, !PT ;  /* 0x0000000500007209 */ /* 0x001fe40007810000 */
[----:B------:R-:W-:Y:S02]  /*bd30*/  FMNMX.FTZ R20, R30, R21, !PT ;  /* 0x000000151e147209 */ /* 0x000fe40007810000 */
[C---:B------:R-:W-:Y:S01]  /*bd40*/  FSETP.NEU.FTZ.AND P3, PT, R0.reuse, -INF , PT ;  /* 0xff8000000000780b */ /* 0x040fe20003f7d000 */
[----:B------:R-:W-:Y:S01]  /*bd50*/  FMUL.FTZ R5, R0, UR33 ;  /* 0x0000002100057c20 */ /* 0x000fe20008410000 */
[----:B------:R-:W-:-:S02]  /*bd60*/  ISETP.GT.AND P4, PT, R10, 0x49, P2 ;  /* 0x000000490a00780c */ /* 0x000fc40001784270 */
[----:B------:R-:W-:Y:S02]  /*bd70*/  FMNMX.FTZ R21, R31, R20, !PT ;  /* 0x000000141f157209 */ /* 0x000fe40007810000 */
[----:B------:R-:W-:Y:S02]  /*bd80*/  FSEL R5, R5, RZ, P3 ;  /* 0x000000ff05057208 */ /* 0x000fe40001800000 */
[----:B------:R-:W-:-:S03]  /*bd90*/  ISETP.LT.OR P4, PT, R11, 0x4a, P4 ;  /* 0x0000004a0b00780c */ /* 0x000fc60002781670 */
[--C-:B------:R-:W-:Y:S01]  /*bda0*/  FFMA.FTZ R8, R24, UR33, -R5.reuse ;  /* 0x0000002118087c23 */ /* 0x100fe20008010805 */
[----:B------:R-:W-:Y:S01]  /*bdb0*/  FMNMX.FTZ R24, R34, R21, !PT ;  /* 0x0000001522187209 */ /* 0x000fe20007810000 */
[--C-:B------:R-:W-:Y:S01]  /*bdc0*/  FFMA.FTZ R9, R25, UR33, -R5.reuse ;  /* 0x0000002119097c23 */ /* 0x100fe20008010805 */
[----:B------:R-:W-:Y:S01]  /*bdd0*/  FSEL R63, R63, -INF , !P4 ;  /* 0xff8000003f3f7808 */ /* 0x000fe20006000000 */
[--C-:B------:R-:W-:Y:S01]  /*bde0*/  FFMA.FTZ R12, R28, UR33, -R5.reuse ;  /* 0x000000211c0c7c23 */ /* 0x100fe20008010805 */
[----:B------:R-:W-:Y:S01]  /*bdf0*/  ISETP.GT.AND P4, PT, R10, 0x50, P2 ;  /* 0x000000500a00780c */ /* 0x000fe20001784270 */
        /* <DEDUP_REMOVED lines=8> */
[--C-:B------:R-:W-:Y:S01]  /*be80*/  FFMA.FTZ R21, R37, UR33, -R5.reuse ;  /* 0x0000002125157c23 */ /* 0x100fe20008010805 */
[----:B------:R-:W-:Y:S01]  /*be90*/  ISETP.GT.AND P4, PT, R10, 0x51, P2 ;  /* 0x000000510a00780c */ /* 0x000fe20001784270 */
[----:B------:R0:W-:Y:S01]  /*bea0*/  MUFU.EX2 R20, R36 ;  /* 0x0000002400147308 */ /* 0x0001e20000000800 */
[----:B------:R-:W-:Y:S01]  /*beb0*/  FMNMX.FTZ R25, R39, R24, !PT ;  /* 0x0000001827197209 */ /* 0x000fe20007810000 */
[--C-:B------:R-:W-:Y:S01]  /*bec0*/  FFMA.FTZ R40, R40, UR33, -R5.reuse ;  /* 0x0000002128287c23 */ /* 0x100fe20008010805 */
[----:B------:R-:W-:Y:S01]  /*bed0*/  ISETP.LT.OR P4, PT, R11, 0x52, P4 ;  /* 0x000000520b00780c */ /* 0x000fe20002781670 */
[--C-:B------:R-:W-:Y:S01]  /*bee0*/  FFMA.FTZ R44, R44, UR33, -R5.reuse ;  /* 0x000000212c2c7c23 */ /* 0x100fe20008010805 */
[----:B------:R-:W-:Y:S01]  /*bef0*/  FMNMX.FTZ R28, R42, R25, !PT ;  /* 0x000000192a1c7209 */ /* 0x000fe20007810000 */
[--C-:B------:R-:W-:Y:S01]  /*bf00*/  FFMA.FTZ R25, R41, UR33, -R5.reuse ;  /* 0x0000002129197c23 */ /* 0x100fe20008010805 */
[----:B------:R-:W-:Y:S01]  /*bf10*/  FSEL R67, R67, -INF , !P4 ;  /* 0xff80000043437808 */ /* 0x000fe20006000000 */
[----:B------:R-:W-:Y:S01]  /*bf20*/  MUFU.EX2 R24, R40 ;  /* 0x0000002800187308 */ /* 0x000fe20000000800 */
        /* <DEDUP_REMOVED lines=9> */
[----:B------:R-:W-:Y:S01]  /*bfc0*/  FFMA.FTZ R85, R85, UR33, -R5 ;  /* 0x0000002155557c23 */ /* 0x000fe20008010805 */
[----:B------:R-:W-:Y:S01]  /*bfd0*/  FMNMX.FTZ R29, R47, R28, !PT ;  /* 0x0000001c2f1d7209 */ /* 0x000fe20007810000 */
[----:B------:R-:W-:Y:S01]  /*bfe0*/  MUFU.EX2 R8, R8 ;  /* 0x0000000800087308 */ /* 0x000fe20000000800 */
[----:B------:R-:W-:-:S02]  /*bff0*/  ISETP.GT.AND P4, PT, R10, 0x59, P2 ;  /* 0x000000590a00780c */ /* 0x000fc40001784270 */
[----:B------:R-:W-:Y:S01]  /*c000*/  FMNMX.FTZ R32, R50, R29, !PT ;  /* 0x0000001d32207209 */ /* 0x000fe20007810000 */
[----:B------:R-:W-:Y:S01]  /*c010*/  FFMA.FTZ R29, R45, UR33, -R5 ;  /* 0x000000212d1d7c23 */ /* 0x000fe20008010805 */
[----:B------:R-:W-:Y:S02]  /*c020*/  ISETP.LT.OR P4, PT, R11, 0x5a, P4 ;  /* 0x0000005a0b00780c */ /* 0x000fe40002781670 */
[----:B------:R-:W-:Y:S01]  /*c030*/  FMNMX.FTZ R33, R51, R32, !PT ;  /* 0x0000002033217209 */ /* 0x000fe20007810000 */
[----:B------:R-:W-:Y:S01]  /*c040*/  MUFU.EX2 R28, R44 ;  /* 0x0000002c001c7308 */ /* 0x000fe20000000800 */
[----:B------:R-:W-:Y:S02]  /*c050*/  FSEL R71, R71, -INF , !P4 ;  /* 0xff80000047477808 */ /* 0x000fe40006000000 */
[----:B------:R-:W-:Y:S02]  /*c060*/  ISETP.GT.AND P4, PT, R10, 0x60, P2 ;  /* 0x000000600a00780c */ /* 0x000fe40001784270 */
[----:B------:R-:W-:-:S02]  /*c070*/  FMNMX.FTZ R32, R54, R33, !PT ;  /* 0x0000002136207209 */ /* 0x000fc40007810000 */
[----:B------:R-:W-:Y:S01]  /*c080*/  ISETP.LT.OR P4, PT, R11, 0x61, P4 ;  /* 0x000000610b00780c */ /* 0x000fe20002781670 */
[----:B------:R-:W-:Y:S01]  /*c090*/  MUFU.EX2 R9, R9 ;  /* 0x0000000900097308 */ /* 0x000fe20000000800 */
[----:B------:R-:W-:Y:S02]  /*c0a0*/  FMNMX.FTZ R33, R55, R32, !PT ;  /* 0x0000002037217209 */ /* 0x000fe40007810000 */
[----:B------:R-:W-:Y:S02]  /*c0b0*/  FSEL R74, R74, -INF , !P4 ;  /* 0xff8000004a4a7808 */ /* 0x000fe40006000000 */
[----:B------:R-:W-:Y:S02]  /*c0c0*/  ISETP.GT.AND P4, PT, R10, 0x61, P2 ;  /* 0x000000610a00780c */ /* 0x000fe40001784270 */
[----:B0-----:R-:W-:Y:S01]  /*c0d0*/  FMNMX.FTZ R36, R58, R33, !PT ;  /* 0x000000213a247209 */ /* 0x001fe20007810000 */
[----:B------:R0:W-:Y:S01]  /*c0e0*/  MUFU.EX2 R32, R48 ;  /* 0x0000003000207308 */ /* 0x0001e20000000800 */
[----:B------:R-:W-:Y:S01]  /*c0f0*/  ISETP.LT.OR P4, PT, R11, 0x62, P4 ;  /* 0x000000620b00780c */ /* 0x000fe20002781670 */
[--C-:B------:R-:W-:Y:S01]  /*c100*/  FFMA.FTZ R33, R49, UR33, -R5.reuse ;  /* 0x0000002131217c23 */ /* 0x100fe20008010805 */
[----:B------:R-:W-:Y:S01]  /*c110*/  FMNMX.FTZ R37, R59, R36, !PT ;  /* 0x000000243b257209 */ /* 0x000fe20007810000 */
[--C-:B------:R-:W-:Y:S01]  /*c120*/  FFMA.FTZ R49, R65, UR33, -R5.reuse ;  /* 0x0000002141317c23 */ /* 0x100fe20008010805 */
[----:B------:R-:W-:Y:S01]  /*c130*/  FSEL R75, R75, -INF , !P4 ;  /* 0xff8000004b4b7808 */ /* 0x000fe20006000000 */
[--C-:B------:R-:W-:Y:S01]  /*c140*/  FFMA.FTZ R65, R84, UR33, -R5.reuse ;  /* 0x0000002154417c23 */ /* 0x100fe20008010805 */
[----:B------:R-:W-:Y:S01]  /*c150*/  ISETP.GT.AND P4, PT, R10, 0x68, P2 ;  /* 0x000000680a00780c */ /* 0x000fe20001784270 */
[----:B------:R-:W-:Y:S01]  /*c160*/  MUFU.EX2 R12, R12 ;  /* 0x0000000c000c7308 */ /* 0x000fe20000000800 */
[----:B------:R-:W-:Y:S01]  /*c170*/  FMNMX.FTZ R36, R62, R37, !PT ;  /* 0x000000253e247209 */ /* 0x000fe20007810000 */
[--C-:B0-----:R-:W-:Y:S01]  /*c180*/  FFMA.FTZ R48, R64, UR33, -R5.reuse ;  /* 0x0000002140307c23 */ /* 0x101fe20008010805 */
[----:B------:R-:W-:Y:S01]  /*c190*/  ISETP.LT.OR P4, PT, R11, 0x69, P4 ;  /* 0x000000690b00780c */ /* 0x000fe20002781670 */
[----:B------:R-:W-:Y:S01]  /*c1a0*/  FFMA.FTZ R64, R80, UR33, -R5 ;  /* 0x0000002150407c23 */ /* 0x000fe20008010805 */
[----:B------:R-:W-:-:S02]  /*c1b0*/  FMNMX.FTZ R37, R63, R36, !PT ;  /* 0x000000243f257209 */ /* 0x000fc40007810000 */
[----:B------:R-:W-:Y:S01]  /*c1c0*/  FSEL R78, R78, -INF , !P4 ;  /* 0xff8000004e4e7808 */ /* 0x000fe20006000000 */
[----:B------:R0:W-:Y:S01]  /*c1d0*/  MUFU.EX2 R36, R52 ;  /* 0x0000003400247308 */ /* 0x0001e20000000800 */
[----:B------:R-:W-:Y:S01]  /*c1e0*/  FMNMX.FTZ R40, R66, R37, !PT ;  /* 0x0000002542287209 */ /* 0x000fe20007810000 */
[--C-:B------:R-:W-:Y:S01]  /*c1f0*/  FFMA.FTZ R37, R53, UR33, -R5.reuse ;  /* 0x0000002135257c23 */ /* 0x100fe20008010805 */
[----:B------:R-:W-:Y:S01]  /*c200*/  ISETP.GT.AND P4, PT, R10, 0x69, P2 ;  /* 0x000000690a00780c */ /* 0x000fe20001784270 */
[--C-:B------:R-:W-:Y:S01]  /*c210*/  FFMA.FTZ R53, R69, UR33, -R5.reuse ;  /* 0x0000002145357c23 */ /* 0x100fe20008010805 */
[----:B------:R-:W-:Y:S02]  /*c220*/  FMNMX.FTZ R41, R67, R40, !PT ;  /* 0x0000002843297209 */ /* 0x000fe40007810000 */
[----:B------:R-:W-:Y:S01]  /*c230*/  ISETP.LT.OR P4, PT, R11, 0x6a, P4 ;  /* 0x0000006a0b00780c */ /* 0x000fe20002781670 */
[----:B------:R-:W-:Y:S01]  /*c240*/  MUFU.EX2 R13, R13 ;  /* 0x0000000d000d7308 */ /* 0x000fe20000000800 */
[----:B------:R-:W-:Y:S01]  /*c250*/  FMNMX.FTZ R40, R70, R41, !PT ;  /* 0x0000002946287209 */ /* 0x000fe20007810000 */
[--C-:B0-----:R-:W-:Y:S01]  /*c260*/  FFMA.FTZ R52, R68, UR33, -R5.reuse ;  /* 0x0000002144347c23 */ /* 0x101fe20008010805 */
[----:B------:R-:W-:Y:S01]  /*c270*/  FSEL R79, R79, -INF , !P4 ;  /* 0xff8000004f4f7808 */ /* 0x000fe20006000000 */
[----:B------:R-:W-:Y:S01]  /*c280*/  FFMA.FTZ R68, R81, UR33, -R5 ;  /* 0x0000002151447c23 */ /* 0x000fe20008010805 */
[----:B------:R-:W-:-:S02]  /*c290*/  ISETP.GT.AND P4, PT, R10, 0x70, P2 ;  /* 0x000000700a00780c */ /* 0x000fc40001784270 */
[----:B------:R-:W-:Y:S01]  /*c2a0*/  FMNMX.FTZ R41, R71, R40, !PT ;  /* 0x0000002847297209 */ /* 0x000fe20007810000 */
[----:B------:R-:W-:Y:S01]  /*c2b0*/  MUFU.EX2 R14, R14 ;  /* 0x0000000e000e7308 */ /* 0x000fe20000000800 */
[----:B------:R-:W-:Y:S02]  /*c2c0*/  ISETP.LT.OR P4, PT, R11, 0x71, P4 ;  /* 0x000000710b00780c */ /* 0x000fe40002781670 */
[----:B------:R-:W-:Y:S01]  /*c2d0*/  FMNMX.FTZ R44, R74, R41, !PT ;  /* 0x000000294a2c7209 */ /* 0x000fe20007810000 */
[--C-:B------:R-:W-:Y:S01]  /*c2e0*/  FFMA.FTZ R41, R57, UR33, -R5.reuse ;  /* 0x0000002139297c23 */ /* 0x100fe20008010805 */
[----:B------:R-:W-:Y:S01]  /*c2f0*/  FSEL R82, R82, -INF , !P4 ;  /* 0xff80000052527808 */ /* 0x000fe20006000000 */
[----:B------:R-:W-:Y:S01]  /*c300*/  FFMA.FTZ R57, R73, UR33, -R5 ;  /* 0x0000002149397c23 */ /* 0x000fe20008010805 */
[----:B------:R-:W-:Y:S01]  /*c310*/  ISETP.GT.AND P4, PT, R10, 0x71, P2 ;  /* 0x000000710a00780c */ /* 0x000fe20001784270 */
[----:B------:R0:W-:Y:S01]  /*c320*/  MUFU.EX2 R40, R56 ;  /* 0x0000003800287308 */ /* 0x0001e20000000800 */
[----:B------:R-:W-:-:S02]  /*c330*/  FMNMX.FTZ R45, R75, R44, !PT ;  /* 0x0000002c4b2d7209 */ /* 0x000fc40007810000 */
[----:B------:R-:W-:Y:S02]  /*c340*/  ISETP.LT.OR P4, PT, R11, 0x72, P4 ;  /* 0x000000720b00780c */ /* 0x000fe40002781670 */
[----:B------:R-:W-:Y:S02]  /*c350*/  FMNMX.FTZ R44, R78, R45, !PT ;  /* 0x0000002d4e2c7209 */ /* 0x000fe40007810000 */
[----:B------:R-:W-:Y:S01]  /*c360*/  FSEL R83, R83, -INF , !P4 ;  /* 0xff80000053537808 */ /* 0x000fe20006000000 */
[----:B------:R-:W-:Y:S01]  /*c370*/  MUFU.EX2 R15, R15 ;  /* 0x0000000f000f7308 */ /* 0x000fe20000000800 */
[----:B------:R-:W-:Y:S01]  /*c380*/  ISETP.GT.AND P4, PT, R10, 0x78, P2 ;  /* 0x000000780a00780c */ /* 0x000fe20001784270 */
[----:B0-----:R-:W-:Y:S01]  /*c390*/  FFMA.FTZ R56, R72, UR33, -R5 ;  /* 0x0000002148387c23 */ /* 0x001fe20008010805 */
[----:B------:R-:W-:Y:S02]  /*c3a0*/  FMNMX.FTZ R45, R79, R44, !PT ;  /* 0x0000002c4f2d7209 */ /* 0x000fe40007810000 */
[----:B------:R-:W-:-:S02]  /*c3b0*/  ISETP.GT.AND P2, PT, R10, 0x79, P2 ;  /* 0x000000790a00780c */ /* 0x000fc40001744270 */
[----:B------:R-:W-:Y:S01]  /*c3c0*/  ISETP.LT.OR P4, PT, R11, 0x79, P4 ;  /* 0x000000790b00780c */ /* 0x000fe20002781670 */
[----:B------:R0:W-:Y:S01]  /*c3d0*/  MUFU.EX2 R44, R60 ;  /* 0x0000003c002c7308 */ /* 0x0001e20000000800 */
[----:B------:R-:W-:Y:S01]  /*c3e0*/  FMNMX.FTZ R10, R82, R45, !PT ;  /* 0x0000002d520a7209 */ /* 0x000fe20007810000 */
[--C-:B------:R-:W-:Y:S01]  /*c3f0*/  FFMA.FTZ R45, R61, UR33, -R5.reuse ;  /* 0x000000213d2d7c23 */ /* 0x100fe20008010805 */
[----:B------:R-:W-:Y:S01]  /*c400*/  ISETP.LT.OR P2, PT, R11, 0x7a, P2 ;  /* 0x0000007a0b00780c */ /* 0x000fe20001741670 */
[--C-:B------:R-:W-:Y:S01]  /*c410*/  FFMA.FTZ R61, R77, UR33, -R5.reuse ;  /* 0x000000214d3d7c23 */ /* 0x100fe20008010805 */
[----:B------:R-:W-:Y:S02]  /*c420*/  FSEL R86, R86, -INF , !P4 ;  /* 0xff80000056567808 */ /* 0x000fe40006000000 */
[----:B------:R-:W-:Y:S01]  /*c430*/  FMNMX.FTZ R11, R83, R10, !PT ;  /* 0x0000000a530b7209 */ /* 0x000fe20007810000 */
[----:B------:R-:W-:Y:S01]  /*c440*/  MUFU.EX2 R21, R21 ;  /* 0x0000001500157308 */ /* 0x000fe20000000800 */
[----:B------:R-:W-:Y:S01]  /*c450*/  FSEL R87, R87, -INF , !P2 ;  /* 0xff80000057577808 */ /* 0x000fe20005000000 */
[----:B0-----:R-:W-:Y:S01]  /*c460*/  FFMA.FTZ R60, R76, UR33, -R5 ;  /* 0x000000214c3c7c23 */ /* 0x001fe20008010805 */
[----:B------:R-:W-:-:S02]  /*c470*/  FMNMX.FTZ R10, R86, R11, !PT ;  /* 0x0000000b560a7209 */ /* 0x000fc40007810000 */
[----:B------:R-:W-:Y:S02]  /*c480*/  FSEL R69, R0, RZ, P3 ;  /* 0x000000ff00457208 */ /* 0x000fe40001800000 */
[----:B------:R-:W-:Y:S01]  /*c490*/  FMNMX.FTZ R10, R87, R10, !PT ;  /* 0x0000000a570a7209 */ /* 0x000fe20007810000 */
[----:B------:R-:W-:Y:S02]  /*c4a0*/  MUFU.EX2 R25, R25 ;  /* 0x0000001900197308 */ /* 0x000fe40000000800 */
[----:B------:R-:W-:Y:S02]  /*c4b0*/  FADD.FTZ R69, -R69, R6 ;  /* 0x0000000645457221 */ /* 0x000fe40000010100 */
[----:B------:R-:W0:Y:S02]  /*c4c0*/  SHFL.BFLY PT, R11, R10, 0x2, 0x1f ;  /* 0x0c401f000a0b7f89 */ /* 0x000e2400000e0000 */
[----:B------:R-:W-:Y:S02]  /*c4d0*/  FMUL.FTZ R69, R69, UR33 ;  /* 0x0000002145457c20 */ /* 0x000fe40008410000 */
[----:B------:R-:W-:Y:S08]  /*c4e0*/  MUFU.EX2 R29, R29 ;  /* 0x0000001d001d7308 */ /* 0x000ff00000000800 */
[----:B------:R-:W1:Y:S08]  /*c4f0*/  MUFU.EX2 R69, R69 ;  /* 0x0000004500457308 */ /* 0x000e700000000800 */
[----:B------:R-:W-:Y:S01]  /*c500*/  MUFU.EX2 R33, R33 ;  /* 0x0000002100217308 */ /* 0x000fe20000000800 */
[----:B0-----:R-:W-:-:S07]  /*c510*/  FMNMX.FTZ R11, R10, R11, !PT ;  /* 0x0000000b0a0b7209 */ /* 0x001fce0007810000 */
[----:B------:R-:W-:Y:S01]  /*c520*/  MUFU.EX2 R37, R37 ;  /* 0x0000002500257308 */ /* 0x000fe20000000800 */
[----:B------:R-:W0:Y:S01]  /*c530*/  SHFL.BFLY PT, R10, R11, 0x1, 0x1f ;  /* 0x0c201f000b0a7f89 */ /* 0x000e2200000e0000 */
[-C--:B-1----:R-:W-:Y:S01]  /*c540*/  FMUL.FTZ R88, R88, R69.reuse ;  /* 0x0000004558587220 */ /* 0x082fe20000410000 */
[-C--:B------:R-:W-:Y:S01]  /*c550*/  FMUL.FTZ R89, R89, R69.reuse ;  /* 0x0000004559597220 */ /* 0x080fe20000410000 */
[-C--:B------:R-:W-:Y:S01]  /*c560*/  FMUL.FTZ R92, R92, R69.reuse ;  /* 0x000000455c5c7220 */ /* 0x080fe20000410000 */
[-C--:B------:R-:W-:Y:S01]  /*c570*/  FMUL.FTZ R93, R93, R69.reuse ;  /* 0x000000455d5d7220 */ /* 0x080fe20000410000 */
[-C--:B------:R-:W-:Y:S01]  /*c580*/  FMUL.FTZ R96, R96, R69.reuse ;  /* 0x0000004560607220 */ /* 0x080fe20000410000 */
[-C--:B------:R-:W-:Y:S01]  /*c590*/  FMUL.FTZ R97, R97, R69.reuse ;  /* 0x0000004561617220 */ /* 0x080fe20000410000 */
[----:B------:R-:W-:Y:S01]  /*c5a0*/  MUFU.EX2 R41, R41 ;  /* 0x0000002900297308 */ /* 0x000fe20000000800 */
[-C--:B------:R-:W-:Y:S01]  /*c5b0*/  FMUL.FTZ R100, R100, R69.reuse ;  /* 0x0000004564647220 */ /* 0x080fe20000410000 */
[-C--:B------:R-:W-:Y:S01]  /*c5c0*/  FMUL.FTZ R101, R101, R69.reuse ;  /* 0x0000004565657220 */ /* 0x080fe20000410000 */
        /* <DEDUP_REMOVED lines=14> */
[----:B0-----:R-:W-:Y:S01]  /*c6b0*/  FMNMX.FTZ R5, R11, R10, !PT ;  /* 0x0000000a0b057209 */ /* 0x001fe20007810000 */
[-C--:B------:R-:W-:Y:S01]  /*c6c0*/  FMUL.FTZ R128, R128, R69.reuse ;  /* 0x0000004580807220 */ /* 0x080fe20000410000 */
[-C--:B------:R-:W-:Y:S01]  /*c6d0*/  FMUL.FTZ R129, R129, R69.reuse ;  /* 0x0000004581817220 */ /* 0x080fe20000410000 */
[-C--:B------:R-:W-:Y:S01]  /*c6e0*/  FMUL.FTZ R132, R132, R69.reuse ;  /* 0x0000004584847220 */ /* 0x080fe20000410000 */
[C---:B------:R-:W-:Y:S01]  /*c6f0*/  FSETP.NEU.FTZ.AND P2, PT, R5.reuse, -INF , PT ;  /* 0xff8000000500780b */ /* 0x040fe20003f5d000 */
[----:B------:R-:W-:Y:S01]  /*c700*/  FMUL.FTZ R72, R5, UR33 ;  /* 0x0000002105487c20 */ /* 0x000fe20008410000 */
[----:B------:R-:W-:Y:S01]  /*c710*/  FMUL.FTZ R133, R133, R69 ;  /* 0x0000004585857220 */ /* 0x000fe20000410000 */
[----:B------:R-:W-:Y:S01]  /*c720*/  MUFU.EX2 R49, R49 ;  /* 0x0000003100317308 */ /* 0x000fe20000000800 */
[----:B------:R-:W-:-:S02]  /*c730*/  FSEL R10, R5, RZ, P2 ;  /* 0x000000ff050a7208 */ /* 0x000fc40001000000 */
[----:B------:R-:W-:Y:S02]  /*c740*/  FSEL R72, R72, RZ, P2 ;  /* 0x000000ff48487208 */ /* 0x000fe40001000000 */
[----:B------:R-:W-:Y:S01]  /*c750*/  ISETP.GT.AND P2, PT, R2, UR39, PT ;  /* 0x0000002702007c0c */ /* 0x000fe2000bf44270 */
[----:B------:R-:W-:Y:S01]  /*c760*/  FADD.FTZ R10, -R10, R7 ;  /* 0x000000070a0a7221 */ /* 0x000fe20000010100 */
[----:B------:R-:W-:Y:S02]  /*c770*/  VIADD R2, R2, 0xffffffff ;  /* 0xffffffff02027836 */ /* 0x000fe40000000000 */
[--C-:B------:R-:W-:Y:S01]  /*c780*/  FFMA.FTZ R11, R26, UR33, -R72.reuse ;  /* 0x000000211a0b7c23 */ /* 0x100fe20008010848 */
[--C-:B------:R-:W-:Y:S01]  /*c790*/  FFMA.FTZ R26, R27, UR33, -R72.reuse ;  /* 0x000000211b1a7c23 */ /* 0x100fe20008010848 */
[----:B------:R-:W-:Y:S01]  /*c7a0*/  FMUL.FTZ R7, R10, UR33 ;  /* 0x000000210a077c20 */ /* 0x000fe20008410000 */
[--C-:B------:R-:W-:Y:S01]  /*c7b0*/  FFMA.FTZ R27, R34, UR33, -R72.reuse ;  /* 0x00000021221b7c23 */ /* 0x100fe20008010848 */
[--C-:B------:R-:W-:Y:S01]  /*c7c0*/  FFMA.FTZ R34, R35, UR33, -R72.reuse ;  /* 0x0000002123227c23 */ /* 0x100fe20008010848 */
[----:B------:R-:W-:Y:S01]  /*c7d0*/  FFMA.FTZ R35, R54, UR33, -R72 ;  /* 0x0000002136237c23 */ /* 0x000fe20008010848 */
[----:B------:R-:W-:Y:S01]  /*c7e0*/  MUFU.EX2 R11, R11 ;  /* 0x0000000b000b7308 */ /* 0x000fe20000000800 */
[----:B------:R-:W-:-:S02]  /*c7f0*/  IMAD.U32 R54, RZ, RZ, UR53 ;  /* 0x00000035ff367e24 */ /* 0x000fc4000f8e00ff */
[--C-:B------:R-:W-:Y:S01]  /*c800*/  FFMA.FTZ R73, R30, UR33, -R72.reuse ;  /* 0x000000211e497c23 */ /* 0x100fe20008010848 */
[----:B------:R-:W-:Y:S01]  /*c810*/  FFMA.FTZ R77, R31, UR33, -R72 ;  /* 0x000000211f4d7c23 */ /* 0x000fe20008010848 */
[----:B------:R-:W-:Y:S01]  /*c820*/  FFMA.FTZ R10, R69, R4, R8 ;  /* 0x00000004450a7223 */ /* 0x000fe20000010008 */
[--C-:B------:R-:W-:Y:S01]  /*c830*/  FFMA.FTZ R76, R47, UR33, -R72.reuse ;  /* 0x000000212f4c7c23 */ /* 0x100fe20008010848 */
[----:B------:R-:W-:Y:S01]  /*c840*/  @!P1 LEA R54, R54, UR42, 0x3 ;  /* 0x0000002a36369c11 */ /* 0x000fe2000f8e18ff */
[----:B------:R-:W-:Y:S01]  /*c850*/  FFMA.FTZ R47, R55, UR33, -R72 ;  /* 0x00000021372f7c23 */ /* 0x000fe20008010848 */
[----:B------:R-:W0:Y:S01]  /*c860*/  MUFU.EX2 R7, R7 ;  /* 0x0000000700077308 */ /* 0x000e220000000800 */
[----:B------:R-:W-:Y:S01]  /*c870*/  FADD.FTZ R55, R9, R10 ;  /* 0x0000000a09377221 */ /* 0x000fe20000010000 */
[--C-:B------:R-:W-:Y:S01]  /*c880*/  FFMA.FTZ R38, R38, UR33, -R72.reuse ;  /* 0x0000002126267c23 */ /* 0x100fe20008010848 */
[----:B------:R-:W-:Y:S02]  /*c890*/  @!P1 VIADD R54, R54, 0x2d860 ;  /* 0x0002d86036369836 */ /* 0x000fe40000000000 */
[--C-:B------:R-:W-:Y:S01]  /*c8a0*/  FFMA.FTZ R39, R39, UR33, -R72.reuse ;  /* 0x0000002127277c23 */ /* 0x100fe20008010848 */
[----:B------:R-:W-:Y:S01]  /*c8b0*/  FADD.FTZ R10, R12, R55 ;  /* 0x000000370c0a7221 */ /* 0x000fe20000010000 */
[----:B------:R-:W-:Y:S01]  /*c8c0*/  FFMA.FTZ R42, R42, UR33, -R72 ;  /* 0x000000212a2a7c23 */ /* 0x000fe20008010848 */
[----:B------:R-:W-:Y:S01]  /*c8d0*/  F2FP.BF16.F32.PACK_AB R8, R9, R8 ;  /* 0x000000080908723e */ /* 0x000fe200000010ff */
[----:B------:R-:W1:Y:S01]  /*c8e0*/  MUFU.EX2 R26, R26 ;  /* 0x0000001a001a7308 */ /* 0x000e620000000800 */
[----:B------:R-:W-:Y:S01]  /*c8f0*/  @!P1 PRMT R54, RZ, 0x654, R54 ;  /* 0x00000654ff369816 */ /* 0x000fe20000000036 */
[--C-:B------:R-:W-:Y:S01]  /*c900*/  FFMA.FTZ R43, R43, UR33, -R72.reuse ;  /* 0x000000212b2b7c23 */ /* 0x100fe20008010848 */
[--C-:B------:R-:W-:Y:S01]  /*c910*/  FFMA.FTZ R31, R51, UR33, -R72.reuse ;  /* 0x00000021331f7c23 */ /* 0x100fe20008010848 */
[--C-:B------:R-:W-:Y:S01]  /*c920*/  FFMA.FTZ R51, R59, UR33, -R72.reuse ;  /* 0x000000213b337c23 */ /* 0x100fe20008010848 */
[----:B------:R1:W-:Y:S01]  /*c930*/  @!P1 SYNCS.ARRIVE.TRANS64.RED.A1T0 RZ, [R54+URZ], RZ ;  /* 0x000000ff36ff99a7 */ /* 0x0003e2000810043f */
[--C-:B------:R-:W-:Y:S01]  /*c940*/  FFMA.FTZ R63, R63, UR33, -R72.reuse ;  /* 0x000000213f3f7c23 */ /* 0x100fe20008010848 */
[--C-:B------:R-:W-:Y:S01]  /*c950*/  FFMA.FTZ R46, R46, UR33, -R72.reuse ;  /* 0x000000212e2e7c23 */ /* 0x100fe20008010848 */
[----:B------:R-:W2:Y:S01]  /*c960*/  MUFU.EX2 R73, R73 ;  /* 0x0000004900497308 */ /* 0x000ea20000000800 */
[----:B0-----:R-:W-:Y:S01]  /*c970*/  FFMA.FTZ R3, R7, R3, R11 ;  /* 0x0000000307037223 */ /* 0x001fe2000001000b */
[--C-:B------:R-:W-:Y:S01]  /*c980*/  FFMA.FTZ R30, R50, UR33, -R72.reuse ;  /* 0x00000021321e7c23 */ /* 0x100fe20008010848 */
[--C-:B------:R-:W-:Y:S01]  /*c990*/  FFMA.FTZ R50, R58, UR33, -R72.reuse ;  /* 0x000000213a327c23 */ /* 0x100fe20008010848 */
[--C-:B------:R-:W-:Y:S01]  /*c9a0*/  FFMA.FTZ R4, R62, UR33, -R72.reuse ;  /* 0x000000213e047c23 */ /* 0x100fe20008010848 */
[--C-:B------:R-:W-:Y:S01]  /*c9b0*/  FFMA.FTZ R75, R75, UR33, -R72.reuse ;  /* 0x000000214b4b7c23 */ /* 0x100fe20008010848 */
[--C-:B------:R-:W-:Y:S01]  /*c9c0*/  FFMA.FTZ R78, R78, UR33, -R72.reuse ;  /* 0x000000214e4e7c23 */ /* 0x100fe20008010848 */
[----:B------:R-:W-:Y:S01]  /*c9d0*/  FFMA.FTZ R79, R79, UR33, -R72 ;  /* 0x000000214f4f7c23 */ /* 0x000fe20008010848 */
[----:B------:R-:W0:Y:S01]  /*c9e0*/  MUFU.EX2 R77, R77 ;  /* 0x0000004d004d7308 */ /* 0x000e220000000800 */
[----:B-1----:R-:W-:Y:S01]  /*c9f0*/  FADD.FTZ R54, R26, R3 ;  /* 0x000000031a367221 */ /* 0x002fe20000010000 */
[C---:B------:R-:W-:Y:S01]  /*ca00*/  FADD.FTZ R3, R13.reuse, R10 ;  /* 0x0000000a0d037221 */ /* 0x040fe20000010000 */
[----:B------:R-:W-:Y:S01]  /*ca10*/  F2FP.BF16.F32.PACK_AB R10, R13, R12 ;  /* 0x0000000c0d0a723e */ /* 0x000fe200000010ff */
[--C-:B------:R-:W-:Y:S01]  /*ca20*/  FFMA.FTZ R82, R82, UR33, -R72.reuse ;  /* 0x0000002152527c23 */ /* 0x100fe20008010848 */
[----:B------:R-:W-:Y:S01]  /*ca30*/  F2FP.BF16.F32.PACK_AB R9, R26, R11 ;  /* 0x0000000b1a09723e */ /* 0x000fe200000010ff */
[----:B------:R-:W-:Y:S01]  /*ca40*/  FADD.FTZ R12, R14, R3 ;  /* 0x000000030e0c7221 */ /* 0x000fe20000010000 */
[----:B------:R-:W-:Y:S01]  /*ca50*/  FFMA.FTZ R3, R66, UR33, -R72 ;  /* 0x0000002142037c23 */ /* 0x000fe20008010848 */
[----:B------:R-:W1:Y:S01]  /*ca60*/  MUFU.EX2 R27, R27 ;  /* 0x0000001b001b7308 */ /* 0x000e620000000800 */
[----:B--2---:R-:W-:Y:S01]  /*ca70*/  FADD.FTZ R54, R73, R54 ;  /* 0x0000003649367221 */ /* 0x004fe20000010000 */
[----:B------:R-:W-:Y:S01]  /*ca80*/  FADD.FTZ R55, R15, R12 ;  /* 0x0000000c0f377221 */ /* 0x000fe20000010000 */
[--C-:B------:R-:W-:Y:S01]  /*ca90*/  FFMA.FTZ R12, R67, UR33, -R72.reuse ;  /* 0x00000021430c7c23 */ /* 0x100fe20008010848 */
[--C-:B------:R-:W-:Y:S01]  /*caa0*/  FFMA.FTZ R83, R83, UR33, -R72.reuse ;  /* 0x0000002153537c23 */ /* 0x100fe20008010848 */
[--C-:B------:R-:W-:Y:S01]  /*cab0*/  FFMA.FTZ R86, R86, UR33, -R72.reuse ;  /* 0x0000002156567c23 */ /* 0x100fe20008010848 */
[----:B------:R-:W-:Y:S01]  /*cac0*/  FADD.FTZ R26, R20, R55 ;  /* 0x00000037141a7221 */ /* 0x000fe20000010000 */
[----:B------:R-:W-:Y:S01]  /*cad0*/  FFMA.FTZ R55, R71, UR33, -R72 ;  /* 0x0000002147377c23 */ /* 0x000fe20008010848 */
[----:B------:R-:W2:Y:S01]  /*cae0*/  MUFU.EX2 R34, R34 ;  /* 0x0000002200227308 */ /* 0x000ea20000000800 */
[----:B0-----:R-:W-:Y:S01]  /*caf0*/  FADD.FTZ R54, R77, R54 ;  /* 0x000000364d367221 */ /* 0x001fe20000010000 */
[----:B------:R-:W-:Y:S01]  /*cb00*/  FADD.FTZ R67, R21, R26 ;  /* 0x0000001a15437221 */ /* 0x000fe20000010000 */
[----:B------:R-:W-:Y:S01]  /*cb10*/  F2FP.BF16.F32.PACK_AB R11, R77, R73 ;  /* 0x000000494d0b723e */ /* 0x000fe200000010ff */
[----:B------:R-:W-:Y:S01]  /*cb20*/  UMOV UR53, UR45 ;  /* 0x0000002d00357c82 */ /* 0x000fe20008000000 */
[-C--:B------:R-:W-:Y:S01]  /*cb30*/  FMUL.FTZ R90, R90, R7.reuse ;  /* 0x000000075a5a7220 */ /* 0x080fe20000410000 */
[----:B------:R-:W-:Y:S01]  /*cb40*/  FADD.FTZ R58, R24, R67 ;  /* 0x00000043183a7221 */ /* 0x000fe20000010000 */
[----:B------:R-:W-:Y:S01]  /*cb50*/  F2FP.BF16.F32.PACK_AB R24, R25, R24 ;  /* 0x000000181918723e */ /* 0x000fe200000010ff */
[----:B------:R-:W-:Y:S01]  /*cb60*/  MUFU.EX2 R38, R38 ;  /* 0x0000002600267308 */ /* 0x000fe20000000800 */
[----:B-1----:R-:W-:Y:S01]  /*cb70*/  FADD.FTZ R59, R27, R54 ;  /* 0x000000361b3b7221 */ /* 0x002fe20000010000 */
[----:B------:R-:W-:Y:S01]  /*cb80*/  FADD.FTZ R67, R25, R58 ;  /* 0x0000003a19437221 */ /* 0x000fe20000010000 */
[----:B------:R0:W-:Y:S01]  /*cb90*/  STSM.16.M88.4 [R17+0x21800], R8 ;  /* 0x0218000811007844 */ /* 0x0001e20000000200 */
[----:B------:R-:W-:Y:S01]  /*cba0*/  FFMA.FTZ R54, R70, UR33, -R72 ;  /* 0x0000002146367c23 */ /* 0x000fe20008010848 */
[-C--:B------:R-:W-:Y:S01]  /*cbb0*/  FMUL.FTZ R91, R91, R7.reuse ;  /* 0x000000075b5b7220 */ /* 0x080fe20000410000 */
[----:B------:R-:W-:Y:S01]  /*cbc0*/  FADD.FTZ R58, R28, R67 ;  /* 0x000000431c3a7221 */ /* 0x000fe20000010000 */
[-C--:B------:R-:W-:Y:S01]  /*cbd0*/  FMUL.FTZ R94, R94, R7.reuse ;  /* 0x000000075e5e7220 */ /* 0x080fe20000410000 */
[----:B------:R-:W1:Y:S01]  /*cbe0*/  MUFU.EX2 R39, R39 ;  /* 0x0000002700277308 */ /* 0x000e620000000800 */
[-C--:B------:R-:W-:Y:S01]  /*cbf0*/  FMUL.FTZ R95, R95, R7.reuse ;  /* 0x000000075f5f7220 */ /* 0x080fe20000410000 */
[----:B------:R-:W-:Y:S01]  /*cc00*/  FADD.FTZ R67, R29, R58 ;  /* 0x0000003a1d437221 */ /* 0x000fe20000010000 */
        /* <DEDUP_REMOVED lines=8> */
[----:B0-----:R-:W-:Y:S01]  /*cc90*/  F2FP.BF16.F32.PACK_AB R8, R15, R14 ;  /* 0x0000000e0f08723e */ /* 0x001fe200000010ff */
[-C--:B------:R-:W-:Y:S01]  /*cca0*/  FMUL.FTZ R111, R111, R7.reuse ;  /* 0x000000076f6f7220 */ /* 0x080fe20000410000 */
[----:B------:R-:W-:Y:S01]  /*ccb0*/  F2FP.BF16.F32.PACK_AB R10, R21, R20 ;  /* 0x00000014150a723e */ /* 0x000fe200000010ff */
[----:B------:R-:W-:Y:S01]  /*ccc0*/  FMUL.FTZ R114, R114, R7 ;  /* 0x0000000772727220 */ /* 0x000fe20000410000 */
[----:B--2---:R-:W-:Y:S01]  /*ccd0*/  F2FP.BF16.F32.PACK_AB R9, R34, R27 ;  /* 0x0000001b2209723e */ /* 0x004fe200000010ff */
        /* <DEDUP_REMOVED lines=8> */
[----:B------:R2:W-:Y:S01]  /*cd60*/  MUFU.EX2 R13, R63 ;  /* 0x0000003f000d7308 */ /* 0x0005e20000000800 */
[-C--:B------:R-:W-:Y:S01]  /*cd70*/  FMUL.FTZ R126, R126, R7.reuse ;  /* 0x000000077e7e7220 */ /* 0x080fe20000410000 */
[-C--:B------:R-:W-:Y:S01]  /*cd80*/  FMUL.FTZ R127, R127, R7.reuse ;  /* 0x000000077f7f7220 */ /* 0x080fe20000410000 */
[-C--:B------:R-:W-:Y:S01]  /*cd90*/  FMUL.FTZ R130, R130, R7.reuse ;  /* 0x0000000782827220 */ /* 0x080fe20000410000 */
[-C--:B------:R-:W-:Y:S01]  /*cda0*/  FMUL.FTZ R131, R131, R7.reuse ;  /* 0x0000000783837220 */ /* 0x080fe20000410000 */
[-C--:B------:R-:W-:Y:S01]  /*cdb0*/  FMUL.FTZ R134, R134, R7.reuse ;  /* 0x0000000786867220 */ /* 0x080fe20000410000 */
[----:B------:R-:W-:Y:S01]  /*cdc0*/  FMUL.FTZ R135, R135, R7 ;  /* 0x0000000787877220 */ /* 0x000fe20000410000 */
[----:B------:R-:W-:Y:S01]  /*cdd0*/  IMAD.MOV.U32 R7, RZ, RZ, R5 ;  /* 0x000000ffff077224 */ /* 0x000fe200078e0005 */
[----:B------:R-:W3:Y:S01]  /*cde0*/  MUFU.EX2 R46, R46 ;  /* 0x0000002e002e7308 */ /* 0x000ee20000000800 */
[----:B--2---:R-:W-:Y:S01]  /*cdf0*/  FADD.FTZ R63, R34, R59 ;  /* 0x0000003b223f7221 */ /* 0x004fe20000010000 */
[--C-:B------:R-:W-:Y:S01]  /*ce00*/  FFMA.FTZ R59, R74, UR33, -R72.reuse ;  /* 0x000000214a3b7c23 */ /* 0x100fe20008010848 */
[----:B------:R-:W-:Y:S01]  /*ce10*/  FFMA.FTZ R72, R87, UR33, -R72 ;  /* 0x0000002157487c23 */ /* 0x000fe20008010848 */
[----:B0-----:R-:W-:Y:S01]  /*ce20*/  F2FP.BF16.F32.PACK_AB R25, R43, R42 ;  /* 0x0000002a2b19723e */ /* 0x001fe200000010ff */
[----:B------:R-:W-:Y:S01]  /*ce30*/  FADD.FTZ R26, R38, R63 ;  /* 0x0000003f261a7221 */ /* 0x000fe20000010000 */
[----:B------:R-:W-:-:S02]  /*ce40*/  F2FP.BF16.F32.PACK_AB R34, R37, R36 ;  /* 0x000000242522723e */ /* 0x000fc400000010ff */
[----:B------:R-:W0:Y:S01]  /*ce50*/  MUFU.EX2 R76, R76 ;  /* 0x0000004c004c7308 */ /* 0x000e220000000800 */
[----:B------:R-:W-:-:S04]  /*ce60*/  FADD.FTZ R63, R39, R26 ;  /* 0x0000001a273f7221 */ /* 0x000fc80000010000 */
[----:B------:R-:W-:Y:S01]  /*ce70*/  FADD.FTZ R26, R42, R63 ;  /* 0x0000003f2a1a7221 */ /* 0x000fe20000010000 */
[----:B------:R-:W-:Y:S02]  /*ce80*/  F2FP.BF16.F32.PACK_AB R42, R45, R44 ;  /* 0x0000002c2d2a723e */ /* 0x000fe400000010ff */
[----:B------:R-:W2:Y:S01]  /*ce90*/  MUFU.EX2 R30, R30 ;  /* 0x0000001e001e7308 */ /* 0x000ea20000000800 */
[----:B------:R-:W-:Y:S01]  /*cea0*/  FADD.FTZ R63, R43, R26 ;  /* 0x0000001a2b3f7221 */ /* 0x000fe20000010000 */
[----:B------:R-:W-:Y:S01]  /*ceb0*/  FADD.FTZ R26, R32, R67 ;  /* 0x00000043201a7221 */ /* 0x000fe20000010000 */
[C---:B------:R-:W-:Y:S02]  /*cec0*/  F2FP.BF16.F32.PACK_AB R32, R33.reuse, R32 ;  /* 0x000000202120723e */ /* 0x040fe400000010ff */
[----:B---3--:R-:W-:Y:S01]  /*ced0*/  FADD.FTZ R63, R46, R63 ;  /* 0x0000003f2e3f7221 */ /* 0x008fe20000010000 */
[----:B------:R-:W-:Y:S02]  /*cee0*/  FADD.FTZ R67, R33, R26 ;  /* 0x0000001a21437221 */ /* 0x000fe40000010000 */
[----:B------:R-:W3:Y:S01]  /*cef0*/  MUFU.EX2 R31, R31 ;  /* 0x0000001f001f7308 */ /* 0x000ee20000000800 */
[----:B0-----:R-:W-:Y:S01]  /*cf00*/  FADD.FTZ R63, R76, R63 ;  /* 0x0000003f4c3f7221 */ /* 0x001fe20000010000 */
[----:B------:R-:W-:Y:S01]  /*cf10*/  FADD.FTZ R26, R36, R67 ;  /* 0x00000043241a7221 */ /* 0x000fe20000010000 */
[----:B------:R-:W-:-:S03]  /*cf20*/  F2FP.BF16.F32.PACK_AB R27, R76, R46 ;  /* 0x0000002e4c1b723e */ /* 0x000fc600000010ff */
[----:B------:R-:W-:Y:S01]  /*cf30*/  FADD.FTZ R15, R37, R26 ;  /* 0x0000001a250f7221 */ /* 0x000fe20000010000 */
[----:B------:R-:W-:Y:S01]  /*cf40*/  F2FP.BF16.F32.PACK_AB R26, R29, R28 ;  /* 0x0000001c1d1a723e */ /* 0x000fe200000010ff */
[----:B------:R-:W0:Y:S01]  /*cf50*/  MUFU.EX2 R35, R35 ;  /* 0x0000002300237308 */ /* 0x000e220000000800 */
[----:B--2---:R-:W-:Y:S01]  /*cf60*/  FADD.FTZ R14, R30, R63 ;  /* 0x0000003f1e0e7221 */ /* 0x004fe20000010000 */
[----:B------:R-:W-:Y:S01]  /*cf70*/  FADD.FTZ R28, R40, R15 ;  /* 0x0000000f281c7221 */ /* 0x000fe20000010000 */
[C---:B------:R-:W-:Y:S01]  /*cf80*/  F2FP.BF16.F32.PACK_AB R40, R41.reuse, R40 ;  /* 0x000000282928723e */ /* 0x040fe200000010ff */
[----:B------:R2:W-:Y:S02]  /*cf90*/  STSM.16.M88.4 [R22], R24 ;  /* 0x0000001816007844 */ /* 0x0005e40000000200 */
[----:B------:R-:W-:Y:S02]  /*cfa0*/  FADD.FTZ R21, R41, R28 ;  /* 0x0000001c29157221 */ /* 0x000fe40000010000 */
[----:B------:R-:W4:Y:S01]  /*cfb0*/  MUFU.EX2 R47, R47 ;  /* 0x0000002f002f7308 */ /* 0x000f220000000800 */
[C---:B---3--:R-:W-:Y:S01]  /*cfc0*/  FADD.FTZ R20, R31.reuse, R14 ;  /* 0x0000000e1f147221 */ /* 0x048fe20000010000 */
[----:B------:R-:W-:Y:S01]  /*cfd0*/  FADD.FTZ R28, R44, R21 ;  /* 0x000000152c1c7221 */ /* 0x000fe20000010000 */
[----:B------:R-:W-:-:S03]  /*cfe0*/  F2FP.BF16.F32.PACK_AB R33, R31, R30 ;  /* 0x0000001e1f21723e */ /* 0x000fc600000010ff */
[----:B------:R-:W-:Y:S02]  /*cff0*/  FADD.FTZ R21, R45, R28 ;  /* 0x0000001c2d157221 */ /* 0x000fe40000010000 */
[----:B------:R-:W3:Y:S01]  /*d000*/  MUFU.EX2 R50, R50 ;  /* 0x0000003200327308 */ /* 0x000ee20000000800 */
[----:B0-----:R-:W-:Y:S01]  /*d010*/  FADD.FTZ R20, R35, R20 ;  /* 0x0000001423147221 */ /* 0x001fe20000010000 */
[----:B------:R-:W-:Y:S01]  /*d020*/  FADD.FTZ R28, R48, R21 ;  /* 0x00000015301c7221 */ /* 0x000fe20000010000 */
[----:B------:R-:W-:-:S05]  /*d030*/  F2FP.BF16.F32.PACK_AB R48, R49, R48 ;  /* 0x000000303130723e */ /* 0x000fca00000010ff */
[----:B------:R-:W0:Y:S01]  /*d040*/  MUFU.EX2 R51, R51 ;  /* 0x0000003300337308 */ /* 0x000e220000000800 */
[C---:B----4-:R-:W-:Y:S01]  /*d050*/  FADD.FTZ R15, R47.reuse, R20 ;  /* 0x000000142f0f7221 */ /* 0x050fe20000010000 */
[----:B------:R-:W-:-:S05]  /*d060*/  F2FP.BF16.F32.PACK_AB R35, R47, R35 ;  /* 0x000000232f23723e */ /* 0x000fca00000010ff */
[----:B------:R2:W-:Y:S01]  /*d070*/  STSM.16.M88.4 [R18], R32 ;  /* 0x0000002012007844 */ /* 0x0005e20000000200 */
[----:B------:R-:W4:Y:S01]  /*d080*/  MUFU.EX2 R4, R4 ;  /* 0x0000000400047308 */ /* 0x000f220000000800 */
[----:B---3--:R-:W-:-:S07]  /*d090*/  FADD.FTZ R20, R50, R15 ;  /* 0x0000000f32147221 */ /* 0x008fce0000010000 */
[----:B------:R-:W1:Y:S01]  /*d0a0*/  MUFU.EX2 R52, R52 ;  /* 0x0000003400347308 */ /* 0x000e620000000800 */
[C---:B0-----:R-:W-:Y:S01]  /*d0b0*/  FADD.FTZ R15, R51.reuse, R20 ;  /* 0x00000014330f7221 */ /* 0x041fe20000010000 */
[----:B------:R-:W-:-:S06]  /*d0c0*/  F2FP.BF16.F32.PACK_AB R41, R51, R50 ;  /* 0x000000323329723e */ /* 0x000fcc00000010ff */
[----:B------:R-:W0:Y:S01]  /*d0d0*/  MUFU.EX2 R53, R53 ;  /* 0x0000003500357308 */ /* 0x000e220000000800 */
[----:B----4-:R-:W-:Y:S01]  /*d0e0*/  FADD.FTZ R20, R4, R15 ;  /* 0x0000000f04147221 */ /* 0x010fe20000010000 */
[----:B------:R-:W-:Y:S01]  /*d0f0*/  FADD.FTZ R15, R49, R28 ;  /* 0x0000001c310f7221 */ /* 0x000fe20000010000 */
[C---:B------:R-:W-:Y:S02]  /*d100*/  F2FP.BF16.F32.PACK_AB R43, R13.reuse, R4 ;  /* 0x000000040d2b723e */ /* 0x040fe400000010ff */
[----:B------:R-:W-:-:S03]  /*d110*/  FADD.FTZ R20, R13, R20 ;  /* 0x000000140d147221 */ /* 0x000fc60000010000 */
[----:B------:R-:W3:Y:S01]  /*d120*/  MUFU.EX2 R3, R3 ;  /* 0x0000000300037308 */ /* 0x000ee20000000800 */
[----:B-1----:R-:W-:Y:S01]  /*d130*/  FADD.FTZ R8, R52, R15 ;  /* 0x0000000f34087221 */ /* 0x002fe20000010000 */
[----:B------:R2:W-:Y:S06]  /*d140*/  STSM.16.M88.4 [R17+0x27800], R40 ;  /* 0x0278002811007844 */ /* 0x0005ec0000000200 */
[----:B------:R-:W1:Y:S01]  /*d150*/  MUFU.EX2 R56, R56 ;  /* 0x0000003800387308 */ /* 0x000e620000000800 */
[C---:B0-----:R-:W-:Y:S01]  /*d160*/  FADD.FTZ R11, R53.reuse, R8 ;  /* 0x00000008350b7221 */ /* 0x041fe20000010000 */
[----:B------:R-:W-:-:S06]  /*d170*/  F2FP.BF16.F32.PACK_AB R50, R53, R52 ;  /* 0x000000343532723e */ /* 0x000fcc00000010ff */
[----:B------:R-:W0:Y:S01]  /*d180*/  MUFU.EX2 R12, R12 ;  /* 0x0000000c000c7308 */ /* 0x000e220000000800 */
[----:B---3--:R-:W-:-:S07]  /*d190*/  FADD.FTZ R9, R3, R20 ;  /* 0x0000001403097221 */ /* 0x008fce0000010000 */
[----:B------:R-:W3:Y:S01]  /*d1a0*/  MUFU.EX2 R57, R57 ;  /* 0x0000003900397308 */ /* 0x000ee20000000800 */
[----:B-1----:R-:W-:-:S07]  /*d1b0*/  FADD.FTZ R10, R56, R11 ;  /* 0x0000000b380a7221 */ /* 0x002fce0000010000 */
[----:B------:R-:W1:Y:S01]  /*d1c0*/  MUFU.EX2 R54, R54 ;  /* 0x0000003600367308 */ /* 0x000e620000000800 */
[C---:B0-----:R-:W-:Y:S01]  /*d1d0*/  FADD.FTZ R9, R12.reuse, R9 ;  /* 0x000000090c097221 */ /* 0x041fe20000010000 */
[----:B------:R-:W-:-:S06]  /*d1e0*/  F2FP.BF16.F32.PACK_AB R49, R12, R3 ;  /* 0x000000030c31723e */ /* 0x000fcc00000010ff */
[----:B------:R-:W0:Y:S01]  /*d1f0*/  MUFU.EX2 R60, R60 ;  /* 0x0000003c003c7308 */ /* 0x000e220000000800 */
[C---:B---3--:R-:W-:Y:S01]  /*d200*/  FADD.FTZ R11, R57.reuse, R10 ;  /* 0x0000000a390b7221 */ /* 0x048fe20000010000 */
[----:B------:R-:W-:-:S06]  /*d210*/  F2FP.BF16.F32.PACK_AB R56, R57, R56 ;  /* 0x000000383938723e */ /* 0x000fcc00000010ff */
[----:B------:R-:W3:Y:S01]  /*d220*/  MUFU.EX2 R55, R55 ;  /* 0x0000003700377308 */ /* 0x000ee20000000800 */
[----:B-1----:R-:W-:-:S07]  /*d230*/  FADD.FTZ R8, R54, R9 ;  /* 0x0000000936087221 */ /* 0x002fce0000010000 */
[----:B------:R-:W1:Y:S01]  /*d240*/  MUFU.EX2 R61, R61 ;  /* 0x0000003d003d7308 */ /* 0x000e620000000800 */
[----:B0-----:R-:W-:-:S07]  /*d250*/  FADD.FTZ R4, R60, R11 ;  /* 0x0000000b3c047221 */ /* 0x001fce0000010000 */
[----:B------:R-:W0:Y:S01]  /*d260*/  MUFU.EX2 R59, R59 ;  /* 0x0000003b003b7308 */ /* 0x000e220000000800 */
[C---:B---3--:R-:W-:Y:S01]  /*d270*/  FADD.FTZ R8, R55.reuse, R8 ;  /* 0x0000000837087221 */ /* 0x048fe20000010000 */
[----:B------:R-:W-:-:S05]  /*d280*/  F2FP.BF16.F32.PACK_AB R51, R55, R54 ;  /* 0x000000363733723e */ /* 0x000fca00000010ff */
[----:B------:R2:W-:Y:S01]  /*d290*/  STSM.16.M88.4 [R136], R48 ;  /* 0x0000003088007844 */ /* 0x0005e20000000200 */
[----:B------:R-:W3:Y:S01]  /*d2a0*/  MUFU.EX2 R64, R64 ;  /* 0x0000004000407308 */ /* 0x000ee20000000800 */
[C---:B-1----:R-:W-:Y:S01]  /*d2b0*/  FADD.FTZ R11, R61.reuse, R4 ;  /* 0x000000043d0b7221 */ /* 0x042fe20000010000 */
[----:B------:R-:W-:-:S06]  /*d2c0*/  F2FP.BF16.F32.PACK_AB R58, R61, R60 ;  /* 0x0000003c3d3a723e */ /* 0x000fcc00000010ff */
[----:B------:R-:W1:Y:S01]  /*d2d0*/  MUFU.EX2 R14, R75 ;  /* 0x0000004b000e7308 */ /* 0x000e620000000800 */
[----:B0-----:R-:W-:-:S07]  /*d2e0*/  FADD.FTZ R9, R59, R8 ;  /* 0x000000083b097221 */ /* 0x001fce0000010000 */
[----:B------:R-:W0:Y:S01]  /*d2f0*/  MUFU.EX2 R68, R68 ;  /* 0x0000004400447308 */ /* 0x000e220000000800 */
[----:B---3--:R-:W-:-:S07]  /*d300*/  FADD.FTZ R11, R64, R11 ;  /* 0x0000000b400b7221 */ /* 0x008fce0000010000 */
[----:B------:R-:W3:Y:S01]  /*d310*/  MUFU.EX2 R78, R78 ;  /* 0x0000004e004e7308 */ /* 0x000ee20000000800 */
[C---:B-1----:R-:W-:Y:S01]  /*d320*/  FADD.FTZ R9, R14.reuse, R9 ;  /* 0x000000090e097221 */ /* 0x042fe20000010000 */
[----:B------:R-:W-:-:S06]  /*d330*/  F2FP.BF16.F32.PACK_AB R57, R14, R59 ;  /* 0x0000003b0e39723e */ /* 0x000fcc00000010ff */
[----:B------:R-:W1:Y:S01]  /*d340*/  MUFU.EX2 R79, R79 ;  /* 0x0000004f004f7308 */ /* 0x000e620000000800 */
[C---:B0-----:R-:W-:Y:S01]  /*d350*/  FADD.FTZ R20, R68.reuse, R11 ;  /* 0x0000000b44147221 */ /* 0x041fe20000010000 */
[----:B------:R-:W-:-:S06]  /*d360*/  F2FP.BF16.F32.PACK_AB R8, R68, R64 ;  /* 0x000000404408723e */ /* 0x000fcc00000010ff */
[----:B------:R-:W-:Y:S01]  /*d370*/  MUFU.EX2 R65, R65 ;  /* 0x0000004100417308 */ /* 0x000fe20000000800 */
[----:B---3--:R-:W-:-:S07]  /*d380*/  FADD.FTZ R4, R78, R9 ;  /* 0x000000094e047221 */ /* 0x008fce0000010000 */
[----:B------:R-:W0:Y:S01]  /*d390*/  MUFU.EX2 R6, R85 ;  /* 0x0000005500067308 */ /* 0x000e220000000800 */
[C---:B-1----:R-:W-:Y:S01]  /*d3a0*/  F2FP.BF16.F32.PACK_AB R59, R79.reuse, R78 ;  /* 0x0000004e4f3b723e */ /* 0x042fe200000010ff */
[----:B------:R-:W-:-:S04]  /*d3b0*/  FADD.FTZ R4, R79, R4 ;  /* 0x000000044f047221 */ /* 0x000fc80000010000 */
[----:B------:R2:W-:Y:S02]  /*d3c0*/  STSM.16.M88.4 [R22+0x6000], R56 ;  /* 0x0060003816007844 */ /* 0x0005e40000000200 */
[----:B------:R-:W1:Y:S08]  /*d3d0*/  MUFU.EX2 R21, R82 ;  /* 0x0000005200157308 */ /* 0x000e700000000800 */
[----:B------:R-:W3:Y:S01]  /*d3e0*/  MUFU.EX2 R83, R83 ;  /* 0x0000005300537308 */ /* 0x000ee20000000800 */
[----:B0-----:R-:W-:Y:S01]  /*d3f0*/  F2FP.BF16.F32.PACK_AB R10, R6, R65 ;  /* 0x00000041060a723e */ /* 0x001fe200000010ff */
[----:B------:R-:W-:-:S06]  /*d400*/  FADD.FTZ R65, R65, R20 ;  /* 0x0000001441417221 */ /* 0x000fcc0000010000 */
[----:B------:R-:W0:Y:S01]  /*d410*/  MUFU.EX2 R13, R86 ;  /* 0x00000056000d7308 */ /* 0x000e220000000800 */
[----:B-1----:R-:W-:-:S07]  /*d420*/  FADD.FTZ R4, R21, R4 ;  /* 0x0000000415047221 */ /* 0x002fce0000010000 */
[----:B------:R-:W1:Y:S01]  /*d430*/  MUFU.EX2 R72, R72 ;  /* 0x0000004800487308 */ /* 0x000e620000000800 */
[C---:B---3--:R-:W-:Y:S01]  /*d440*/  F2FP.BF16.F32.PACK_AB R9, R83.reuse, R21 ;  /* 0x000000155309723e */ /* 0x048fe200000010ff */
[----:B------:R-:W-:-:S04]  /*d450*/  FADD.FTZ R4, R83, R4 ;  /* 0x0000000453047221 */ /* 0x000fc80000010000 */
[----:B0-----:R-:W-:Y:S01]  /*d460*/  FADD.FTZ R3, R13, R4 ;  /* 0x000000040d037221 */ /* 0x001fe20000010000 */
[----:B------:R-:W-:Y:S01]  /*d470*/  FADD.FTZ R4, R6, R65 ;  /* 0x0000004106047221 */ /* 0x000fe20000010000 */
[----:B------:R-:W-:Y:S01]  /*d480*/  IMAD.MOV.U32 R6, RZ, RZ, R0 ;  /* 0x000000ffff067224 */ /* 0x000fe200078e0000 */
[C---:B-1----:R-:W-:Y:S01]  /*d490*/  F2FP.BF16.F32.PACK_AB R11, R72.reuse, R13 ;  /* 0x0000000d480b723e */ /* 0x042fe200000010ff */
[----:B------:R-:W-:-:S04]  /*d4a0*/  FADD.FTZ R3, R72, R3 ;  /* 0x0000000348037221 */ /* 0x000fc80000010000 */
[----:B------:R2:W-:Y:S01]  /*d4b0*/  STSM.16.M88.4 [R18+0x6000], R8 ;  /* 0x0060000812007844 */ /* 0x0005e20000000200 */
[----:B------:R0:W-:Y:S06]  /*d4c0*/  MEMBAR.ALL.CTA ;  /* 0x0000000000007992 */ /* 0x0001ec0000008000 */
[----:B0-----:R-:W0:Y:S02]  /*d4d0*/  FENCE.VIEW.ASYNC.S ;  /* 0x00000000000073c6 */ /* 0x001e240000000000 */
[----:B0-----:R-:W-:Y:S01]  /*d4e0*/  NOP ;  /* 0x0000000000007918 */ /* 0x001fe20000000000 */
[----:B------:R-:W-:Y:S05]  /*d4f0*/  @P2 BRA `(.L_x_893) ;  /* 0xffffffcc00d42947 */ /* 0x000fea000383ffff */
.L_x_876:
[----:B------:R-:W-:Y:S06]  /*d500*/  BAR.ARV 0x8, 0x200 ;  /* 0x0208000000007b1d */ /* 0x000fec0000002000 */
[----:B------:R-:W-:Y:S05]  /*d510*/  @!P0 BRA `(.L_x_894) ;  /* 0x0000000000048947 */ /* 0x000fea0003800000 */
[----:B------:R-:W-:Y:S01]  /*d520*/  BPT.TRAP 0x1 ;  /* 0x000000040000795c */ /* 0x000fe20000300000 */
.L_x_894:
[----:B------:R-:W-:Y:S01]  /*d530*/  ULEA UR9, UR45, UR42, 0x3 ;  /* 0x0000002a2d097291 */ /* 0x000fe2000f8e183f */
[----:B------:R-:W-:-:S05]  /*d540*/  IMAD.U32 R2, RZ, RZ, UR50 ;  /* 0x00000032ff027e24 */ /* 0x000fca000f8e00ff */
[----:B------:R-:W-:-:S04]  /*d550*/  SHF.L.U32 R2, R2, 0x1f, RZ ;  /* 0x0000001f02027819 */ /* 0x000fc800000006ff */
[----:B------:R0:W1:Y:S01]  /*d560*/  SYNCS.PHASECHK.TRANS64.TRYWAIT P2, [UR9+0x2d850], R2 ;  /* 0x02d85002ff0075a7 */ /* 0x0000620008040149 */
[----:B------:R-:W-:Y:S05]  /*d570*/  @!P0 BRA `(.L_x_895) ;  /* 0x0000000000048947 */ /* 0x000fea0003800000 */
[----:B------:R-:W-:Y:S01]  /*d580*/  BPT.TRAP 0x1 ;  /* 0x000000040000795c */ /* 0x000fe20000300000 */
.L_x_895:
[----:B-1----:R-:W-:Y:S05]  /*d590*/  @P2 BRA `(.L_x_896) ;  /* 0x0000000000082947 */ /* 0x002fea0003800000 */
[----:B------:R-:W1:Y:S02]  /*d5a0*/  SYNCS.PHASECHK.TRANS64.TRYWAIT P0, [UR9+0x2d850], R2 ;  /* 0x02d85002ff0075a7 */ /* 0x000e640008000149 */
[----:B-1----:R-:W-:Y:S05]  /*d5b0*/  @!P0 BRA `(.L_x_897) ;  /* 0x0000007000708947 */ /* 0x002fea0003800000 */
.L_x_896:
[----:B------:R-:W-:Y:S01]  /*d5c0*/  UIADD3 UR42, UR42, 0x400, URZ ;  /* 0x000004002a2a7890 */ /* 0x000fe2000fffe03f */
[----:B------:R-:W-:Y:S01]  /*d5d0*/  WARPGROUP.ARRIVE ;  /* 0x00000000000079c5 */ /* 0x000fe20000000000 */
[----:B------:R-:W-:Y:S01]  /*d5e0*/  ULOP3.LUT UR36, UR36, 0x10000, URZ, 0xfc, !UPT ;  /* 0x0001000024247892 */ /* 0x000fe2000f8efc3f */
[----:B-1----:R-:W1:Y:S01]  /*d5f0*/  SHFL.BFLY PT, R7, R4, 0x2, 0x1f ;  /* 0x0c401f0004077f89 */ /* 0x002e6200000e0000 */
[----:B------:R-:W-:Y:S01]  /*d600*/  USHF.R.U32.HI UR42, URZ, 0x4, UR42 ;  /* 0x000000043f2a7899 */ /* 0x000fe2000801162a */
[----:B------:R-:W-:Y:S01]  /*d610*/  IMAD.MOV.U32 R36, RZ, RZ, -0x800000 ;  /* 0xff800000ff247424 */ /* 0x000fe200078e00ff */
[----:B------:R-:W-:Y:S01]  /*d620*/  UMOV UR5, 0x40000040 ;  /* 0x4000004000057882 */ /* 0x000fe20000000000 */
[----:B------:R-:W-:Y:S01]  /*d630*/  UMOV UR7, 0x80000020 ;  /* 0x8000002000077882 */ /* 0x000fe20000000000 */
[----:B------:R-:W-:Y:S01]  /*d640*/  ULOP3.LUT UR42, UR42, 0x3fff, URZ, 0xc0, !UPT ;  /* 0x00003fff2a2a7892 */ /* 0x000fe2000f8ec03f */
[----:B0-----:R-:W0:Y:S01]  /*d650*/  SHFL.BFLY PT, R2, R3, 0x2, 0x1f ;  /* 0x0c401f0003027f89 */ /* 0x001e2200000e0000 */
[----:B------:R-:W-:Y:S01]  /*d660*/  UMOV UR4, UR36 ;  /* 0x0000002400047c82 */ /* 0x000fe20008000000 */
[----:B--2---:R-:W-:Y:S01]  /*d670*/  IMAD.MOV.U32 R48, RZ, RZ, RZ ;  /* 0x000000ffff307224 */ /* 0x004fe200078e00ff */
[----:B------:R-:W-:Y:S01]  /*d680*/  ULOP3.LUT UR8, UR42, 0x2000000, URZ, 0xfc, !UPT ;  /* 0x020000002a087892 */ /* 0x000fe2000f8efc3f */
[----:B------:R-:W-:Y:S01]  /*d690*/  IMAD.MOV.U32 R37, RZ, RZ, -0x800000 ;  /* 0xff800000ff257424 */ /* 0x000fe200078e00ff */
[----:B------:R-:W-:-:S02]  /*d6a0*/  UIADD3 UR46, UR46, 0x1, URZ ;  /* 0x000000012e2e7890 */ /* 0x000fc4000fffe03f */
[----:B------:R-:W-:Y:S02]  /*d6b0*/  UIMAD UR8, UR45, 0x600, UR8 ;  /* 0x000006002d0878a4 */ /* 0x000fe4000f8e0208 */
[----:B------:R-:W-:-:S04]  /*d6c0*/  UIADD3 UR45, UR45, 0x1, URZ ;  /* 0x000000012d2d7890 */ /* 0x000fc8000fffe03f */
[----:B------:R-:W-:Y:S01]  /*d6d0*/  UISETP.NE.AND UP0, UPT, UR45, 0x2, UPT ;  /* 0x000000022d00788c */ /* 0x000fe2000bf05270 */
[----:B------:R-:W-:Y:S02]  /*d6e0*/  UMOV UR6, UR8 ;  /* 0x0000000800067c82 */ /* 0x000fe40008000000 */
[----:B------:R-:W-:Y:S01]  /*d6f0*/  HGMMA.64x96x16.F32.BF16 R88, gdesc[UR4].tnspB, R88, gsb0 ;  /* 0x41600000045879f0 */ /* 0x000fe20008001858 */
[----:B------:R-:W-:Y:S01]  /*d700*/  UIADD3 UR4, UR36, 0x2, URZ ;  /* 0x0000000224047890 */ /* 0x000fe2000fffe03f */
[----:B-1----:R-:W-:Y:S01]  /*d710*/  FADD.FTZ R7, R7, R4 ;  /* 0x0000000407077221 */ /* 0x002fe20000010000 */
[----:B------:R-:W-:Y:S01]  /*d720*/  UIADD3 UR6, UR8, 0x40, URZ ;  /* 0x0000004008067890 */ /* 0x000fe2000fffe03f */
[----:B------:R-:W-:Y:S01]  /*d730*/  UMOV UR5, 0x40000040 ;  /* 0x4000004000057882 */ /* 0x000fe20000000000 */
[----:B------:R-:W-:Y:S01]  /*d740*/  UMOV UR7, 0x80000020 ;  /* 0x8000002000077882 */ /* 0x000fe20000000000 */
[----:B0-----:R-:W-:Y:S01]  /*d750*/  FADD.FTZ R6, R2, R3 ;  /* 0x0000000302067221 */ /* 0x001fe20000010000 */
[----:B------:R-:W-:Y:S01]  /*d760*/  IMAD.U32 R3, RZ, RZ, UR33 ;  /* 0x00000021ff037e24 */ /* 0x000fe2000f8e00ff */
[----:B------:R-:W0:Y:S01]  /*d770*/  SHFL.BFLY PT, R2, R7, 0x1, 0x1f ;  /* 0x0c201f0007027f89 */ /* 0x000e2200000e0000 */
[----:B------:R-:W-:-:S03]  /*d780*/  USEL UR45, UR45, URZ, UP0 ;  /* 0x0000003f2d2d7287 */ /* 0x000fc60008000000 */
[----:B------:R-:W1:Y:S01]  /*d790*/  SHFL.BFLY PT, R9, R6, 0x1, 0x1f ;  /* 0x0c201f0006097f89 */ /* 0x000e6200000e0000 */
[----:B0-----:R-:W-:Y:S01]  /*d7a0*/  FADD.FTZ R10, R7, R2 ;  /* 0x00000002070a7221 */ /* 0x001fe20000010000 */
[----:B------:R-:W-:Y:S02]  /*d7b0*/  IMAD.MOV.U32 R2, RZ, RZ, RZ ;  /* 0x000000ffff027224 */ /* 0x000fe400078e00ff */
[----:B------:R-:W-:Y:S02]  /*d7c0*/  IMAD.U32 R7, RZ, RZ, UR33 ;  /* 0x00000021ff077e24 */ /* 0x000fe4000f8e00ff */
[----:B-1----:R-:W-:Y:S01]  /*d7d0*/  FADD.FTZ R9, R6, R9 ;  /* 0x0000000906097221 */ /* 0x002fe20000010000 */
[----:B------:R-:W-:Y:S01]  /*d7e0*/  FSETP.NE.FTZ.AND P0, PT, R10, RZ, PT ;  /* 0x000000ff0a00720b */ /* 0x000fe20003f15000 */
[----:B------:R-:W-:-:S03]  /*d7f0*/  IMAD.U32 R6, RZ, RZ, UR9 ;  /* 0x00000009ff067e24 */ /* 0x000fc6000f8e00ff */
[----:B------:R-:W-:Y:S01]  /*d800*/  FSETP.NE.FTZ.AND P2, PT, R9, RZ, PT ;  /* 0x000000ff0900720b */ /* 0x000fe20003f55000 */
[----:B------:R-:W-:-:S08]  /*d810*/  @!P1 VIADD R6, R6, 0x2d860 ;  /* 0x0002d86006069836 */ /* 0x000fd00000000000 */
[----:B------:R-:W0:Y:S01]  /*d820*/  @P0 MUFU.LG2 R4, R10 ;  /* 0x0000000a00040308 */ /* 0x000e220000000c00 */
[----:B------:R-:W-:-:S03]  /*d830*/  @P0 FMUL.FTZ R3, R3, 0.69314718246459960938 ;  /* 0x3f31721803030820 */ /* 0x000fc60000410000 */
[----:B------:R-:W-:-:S04]  /*d840*/  @P2 FMUL.FTZ R7, R7, 0.69314718246459960938 ;  /* 0x3f31721807072820 */ /* 0x000fc80000410000 */
[----:B------:R-:W1:Y:S08]  /*d850*/  @P2 MUFU.LG2 R8, R9 ;  /* 0x0000000900082308 */ /* 0x000e700000000c00 */
[----:B------:R-:W2:Y:S01]  /*d860*/  @P2 MUFU.RCP R48, R9 ;  /* 0x0000000900302308 */ /* 0x000ea20000001000 */
[----:B0-----:R-:W-:-:S04]  /*d870*/  @P0 FMUL.FTZ R4, R4, 0.69314718246459960938 ;  /* 0x3f31721804040820 */ /* 0x001fc80000410000 */
[----:B------:R-:W-:Y:S01]  /*d880*/  @P0 FFMA.FTZ R36, R3, R0, R4 ;  /* 0x0000000003240223 */ /* 0x000fe20000010004 */
[----:B------:R-:W-:Y:S02]  /*d890*/  @!P1 PRMT R0, RZ, 0x654, R6 ;  /* 0x00000654ff009816 */ /* 0x000fe40000000006 */
[----:B------:R-:W0:Y:S01]  /*d8a0*/  @P0 MUFU.RCP R2, R10 ;  /* 0x0000000a00020308 */ /* 0x000e220000001000 */
[----:B-1----:R-:W-:Y:S01]  /*d8b0*/  @P2 FMUL.FTZ R8, R8, 0.69314718246459960938 ;  /* 0x3f31721808082820 */ /* 0x002fe20000410000 */
        /* <DEDUP_REMOVED lines=47> */
[----:B------:R-:W-:-:S04]  /*dbb0*/  USEL UR4, URZ, 0x1, UP0 ;  /* 0x000000013f047887 */ /* 0x000fc80008000000 */
[----:B------:R-:W-:Y:S01]  /*dbc0*/  ULOP3.LUT UR50, UR50, UR4, URZ, 0x3c, !UPT ;  /* 0x0000000432327292 */ /* 0x000fe2000f8e3c3f */
[----:B------:R-:W-:Y:S02]  /*dbd0*/  WARPGROUP.DEPBAR.LE gsb0, 0x0 ;  /* 0x00008000000079c5 */ /* 0x000fe40000010000 */
[----:B------:R1:W-:Y:S01]  /*dbe0*/  @!P1 SYNCS.ARRIVE.TRANS64.RED.A1T0 RZ, [R0+URZ], RZ ;  /* 0x000000ff00ff99a7 */ /* 0x0003e2000810043f */
[-C--:B--2---:R-:W-:Y:S01]  /*dbf0*/  FMUL.FTZ R90, R90, R48.reuse ;  /* 0x000000305a5a7220 */ /* 0x084fe20000410000 */
        /* <DEDUP_REMOVED lines=46> */
[----:B-1----:R-:W-:-:S07]  /*dee0*/  FMUL.FTZ R48, R135, R48 ;  /* 0x0000003087307220 */ /* 0x002fce0000410000 */
.L_x_827:
[----:B------:R-:W0:Y:S08]  /*def0*/  S2UR UR4, SR_CgaCtaId ;  /* 0x00000000000479c3 */ /* 0x000e300000008800 */
[----:B------:R-:W-:Y:S06]  /*df00*/  BAR.SYNC.DEFER_BLOCKING 0x5, 0x200 ;  /* 0x0148000000007b1d */ /* 0x000fec0000010000 */
[----:B------:R-:W-:Y:S01]  /*df10*/  UMOV UR42, 0x400 ;  /* 0x00000400002a7882 */ /* 0x000fe20000000000 */
[----:B------:R-:W-:Y:S01]  /*df20*/  BSSY B0, `(.L_x_898) ;  /* 0x0000170000007945 */ /* 0x000fe20003800000 */
[----:B0-----:R-:W-:-:S09]  /*df30*/  ULEA UR42, UR4, UR42, 0x18 ;  /* 0x0000002a042a7291 */ /* 0x001fd2000f8ec03f */
[----:B------:R-:W0:Y:S02]  /*df40*/  LDS R0, [UR42+0x2d8d0] ;  /* 0x02d8d02aff007984 */ /* 0x000e240008000800 */
[----:B0-----:R-:W-:Y:S01]  /*df50*/  R2UR UR4, R0 ;  /* 0x00000000000472ca */ /* 0x001fe200000e0000 */
[----:B------:R-:W-:Y:S06]  /*df60*/  BAR.ARV 0x4, 0x200 ;  /* 0x0108000000007b1d */ /* 0x000fec0000002000 */
[----:B------:R-:W-:Y:S08]  /*df70*/  @P0 BRA `(.L_x_899) ;  /* 0x0000000c00bc0947 */ /* 0x000ff00003800000 */
[----:B------:R-:W0:Y:S01]  /*df80*/  S2UR UR5, SR_SWINHI ;  /* 0x00000000000579c3 */ /* 0x000e220000002f00 */
[----:B------:R-:W-:-:S07]  /*df90*/  IMAD R3, R142, 0x20, R138 ;  /* 0x000000208e037824 */ /* 0x000fce00078e028a */
[----:B------:R-:W-:Y:S01]  /*dfa0*/  BAR.SYNC.DEFER_BLOCKING 0x1, 0x180 ;  /* 0x0046000000007b1d */ /* 0x000fe20000010000 */
[----:B------:R-:W-:Y:S01]  /*dfb0*/  USHF.R.S32.HI UR10, URZ, 0x1f, UR40 ;  /* 0x0000001f3f0a7899 */ /* 0x000fe20008011428 */
[----:B------:R-:W-:Y:S01]  /*dfc0*/  VIADD R52, R137, UR41 ;  /* 0x0000002989347c36 */ /* 0x000fe20008000000 */
[----:B------:R-:W-:Y:S01]  /*dfd0*/  USHF.R.S32.HI UR12, URZ, 0x1f, UR44 ;  /* 0x0000001f3f0c7899 */ /* 0x000fe2000801142c */
[----:B------:R-:W-:-:S04]  /*dfe0*/  F2FP.BF16.F32.PACK_AB R6, R93, R6 ;  /* 0x000000065d06723e */ /* 0x000fc800000010ff */
[----:B------:R-:W1:Y:S01]  /*dff0*/  LDC R0, c[0x0][0xbe8] ;  /* 0x0002fa00ff007b82 */ /* 0x000e620000000800 */
[----:B------:R-:W-:Y:S01]  /*e000*/  ULDC.64 UR8, c[0x0][0xb90] ;  /* 0x0002e40000087ab9 */ /* 0x000fe20000000a00 */
[----:B------:R-:W-:Y:S02]  /*e010*/  F2FP.BF16.F32.PACK_AB R26, R125, R26 ;  /* 0x0000001a7d1a723e */ /* 0x000fe400000010ff */
[----:B------:R-:W-:Y:S02]  /*e020*/  F2FP.BF16.F32.PACK_AB R27, R46, R27 ;  /* 0x0000001b2e1b723e */ /* 0x000fe400000010ff */
[----:B------:R-:W-:Y:S02]  /*e030*/  F2FP.BF16.F32.PACK_AB R28, R129, R28 ;  /* 0x0000001c811c723e */ /* 0x000fe400000010ff */
[----:B------:R-:W-:Y:S02]  /*e040*/  F2FP.BF16.F32.PACK_AB R29, R44, R29 ;  /* 0x0000001d2c1d723e */ /* 0x000fe400000010ff */
[----:B------:R-:W-:-:S02]  /*e050*/  F2FP.BF16.F32.PACK_AB R30, R133, R30 ;  /* 0x0000001e851e723e */ /* 0x000fc400000010ff */
[----:B------:R-:W-:Y:S01]  /*e060*/  F2FP.BF16.F32.PACK_AB R31, R48, R31 ;  /* 0x0000001f301f723e */ /* 0x000fe200000010ff */
[----:B------:R-:W-:Y:S01]  /*e070*/  UMOV UR6, UR42 ;  /* 0x0000002a00067c82 */ /* 0x000fe20008000000 */
[----:B0-----:R-:W-:Y:S01]  /*e080*/  UMOV UR7, UR5 ;  /* 0x0000000500077c82 */ /* 0x001fe20008000000 */
[----:B------:R-:W-:Y:S01]  /*e090*/  UIMAD UR5, UR10, UR8, URZ ;  /* 0x000000080a0572a4 */ /* 0x000fe2000f8e023f */
[----:B------:R-:W-:Y:S02]  /*e0a0*/  IMAD.U32 R40, RZ, RZ, UR6 ;  /* 0x00000006ff287e24 */ /* 0x000fe4000f8e00ff */
[----:B------:R-:W-:Y:S01]  /*e0b0*/  IMAD.U32 R41, RZ, RZ, UR7 ;  /* 0x00000007ff297e24 */ /* 0x000fe2000f8e00ff */
[----:B------:R-:W-:Y:S02]  /*e0c0*/  UIMAD.WIDE.U32 UR6, UR40, UR8, URZ ;  /* 0x00000008280672a5 */ /* 0x000fe4000f8e003f */
[----:B------:R-:W-:Y:S01]  /*e0d0*/  UIMAD UR5, UR40, UR9, UR5 ;  /* 0x00000009280572a4 */ /* 0x000fe2000f8e0205 */
[----:B------:R-:W-:-:S02]  /*e0e0*/  IMAD.WIDE R4, R147, 0x2, R40 ;  /* 0x0000000293047825 */ /* 0x000fc400078e0228 */
[----:B------:R-:W-:Y:S01]  /*e0f0*/  ULDC.64 UR8, c[0x0][0xb98] ;  /* 0x0002e60000087ab9 */ /* 0x000fe20000000a00 */
[----:B------:R-:W-:Y:S01]  /*e100*/  UIADD3 UR7, UR7, UR5, URZ ;  /* 0x0000000507077290 */ /* 0x000fe2000fffe03f */
[----:B------:R-:W-:Y:S01]  /*e110*/  IMAD.WIDE R40, R3, 0x2, R40 ;  /* 0x0000000203287825 */ /* 0x000fe200078e0228 */
[C---:B------:R-:W-:Y:S01]  /*e120*/  IADD3 R35, P1, R4.reuse, 0x6000, RZ ;  /* 0x0000600004237810 */ /* 0x040fe20007f3e0ff */
[----:B------:R-:W-:Y:S01]  /*e130*/  UIMAD UR5, UR12, UR8, URZ ;  /* 0x000000080c0572a4 */ /* 0x000fe2000f8e023f */
[C---:B------:R-:W-:Y:S01]  /*e140*/  LOP3.LUT R3, R4.reuse, 0x180, RZ, 0xc0, !PT ;  /* 0x0000018004037812 */ /* 0x040fe200078ec0ff */
[----:B------:R-:W-:Y:S01]  /*e150*/  UIMAD.WIDE.U32 UR6, UR44, UR8, UR6 ;  /* 0x000000082c0672a5 */ /* 0x000fe2000f8e0006 */
[----:B------:R-:W-:Y:S01]  /*e160*/  IADD3 R8, P3, R4, 0x3000, RZ ;  /* 0x0000300004087810 */ /* 0x000fe20007f7e0ff */
[--C-:B------:R-:W-:Y:S01]  /*e170*/  IMAD.X R25, RZ, RZ, R5.reuse, P1 ;  /* 0x000000ffff197224 */ /* 0x100fe200008e0605 */
[----:B-1----:R-:W-:Y:S01]  /*e180*/  ISETP.NE.AND P1, PT, R0, 0x1, PT ;  /* 0x000000010000780c */ /* 0x002fe20003f25270 */
[----:B------:R-:W-:Y:S01]  /*e190*/  UIMAD UR5, UR44, UR9, UR5 ;  /* 0x000000092c0572a4 */ /* 0x000fe2000f8e0205 */
[----:B------:R-:W-:Y:S01]  /*e1a0*/  SHF.R.U64 R3, R3, 0x3, RZ ;  /* 0x0000000303037819 */ /* 0x000fe200000012ff */
[----:B------:R-:W-:Y:S01]  /*e1b0*/  IMAD.X R13, RZ, RZ, R5, P3 ;  /* 0x000000ffff0d7224 */ /* 0x000fe200018e0605 */
[C---:B------:R-:W-:Y:S01]  /*e1c0*/  IADD3 R21, P4, R4.reuse, 0x20, RZ ;  /* 0x0000002004157810 */ /* 0x040fe20007f9e0ff */
[----:B------:R-:W-:Y:S01]  /*e1d0*/  ULDC.64 UR8, c[0x0][0xae8] ;  /* 0x0002ba0000087ab9 */ /* 0x000fe20000000a00 */
[----:B------:R-:W-:-:S02]  /*e1e0*/  IADD3 R15, P0, R4, 0x6020, RZ ;  /* 0x00006020040f7810 */ /* 0x000fc40007f1e0ff */
[----:B------:R-:W-:Y:S01]  /*e1f0*/  IADD3 R33, P2, R4, 0x3020, RZ ;  /* 0x0000302004217810 */ /* 0x000fe20007f5e0ff */
[--C-:B------:R-:W-:Y:S01]  /*e200*/  IMAD.X R9, RZ, RZ, R5.reuse, P4 ;  /* 0x000000ffff097224 */ /* 0x100fe200020e0605 */
[----:B------:R-:W-:Y:S02]  /*e210*/  LOP3.LUT R4, R3, R4, RZ, 0x3c, !PT ;  /* 0x0000000403047212 */ /* 0x000fe400078e3cff */
[----:B------:R-:W-:Y:S01]  /*e220*/  LOP3.LUT R12, R35, 0x180, RZ, 0xc0, !PT ;  /* 0x00000180230c7812 */ /* 0x000fe200078ec0ff */
[----:B------:R-:W0:Y:S01]  /*e230*/  @P1 LDC R45, c[0x0][0xbec] ;  /* 0x0002fb00ff2d1b82 */ /* 0x000e220000000800 */
[----:B------:R-:W-:Y:S01]  /*e240*/  LOP3.LUT R3, R8, 0x180, RZ, 0xc0, !PT ;  /* 0x0000018008037812 */ /* 0x000fe200078ec0ff */
[----:B------:R-:W-:Y:S01]  /*e250*/  IMAD.X R11, RZ, RZ, R5, P2 ;  /* 0x000000ffff0b7224 */ /* 0x000fe200010e0605 */
[----:B------:R-:W-:Y:S02]  /*e260*/  LOP3.LUT R2, R21, 0x180, RZ, 0xc0, !PT ;  /* 0x0000018015027812 */ /* 0x000fe400078ec0ff */
[----:B------:R-:W-:-:S02]  /*e270*/  SHF.R.U64 R12, R12, 0x3, RZ ;  /* 0x000000030c0c7819 */ /* 0x000fc400000012ff */
[----:B------:R-:W-:Y:S01]  /*e280*/  SHF.R.U64 R3, R3, 0x3, RZ ;  /* 0x0000000303037819 */ /* 0x000fe200000012ff */
[----:B------:R-:W1:Y:S01]  /*e290*/  @P1 LDC R50, c[0x0][0xbf0] ;  /* 0x0002fc00ff321b82 */ /* 0x000e620000000800 */
[----:B------:R-:W-:Y:S02]  /*e2a0*/  SHF.R.U64 R2, R2, 0x3, RZ ;  /* 0x0000000302027819 */ /* 0x000fe400000012ff */
[----:B------:R-:W-:Y:S02]  /*e2b0*/  IADD3 R43, P5, R40, 0x7800, RZ ;  /* 0x00007800282b7810 */ /* 0x000fe40007fbe0ff */
[----:B------:R-:W-:Y:S02]  /*e2c0*/  LOP3.LUT R24, R12, R35, RZ, 0x3c, !PT ;  /* 0x000000230c187212 */ /* 0x000fe400078e3cff */
[----:B------:R-:W-:Y:S02]  /*e2d0*/  LOP3.LUT R14, R15, 0x180, RZ, 0xc0, !PT ;  /* 0x000001800f0e7812 */ /* 0x000fe400078ec0ff */
[----:B------:R-:W-:-:S02]  /*e2e0*/  LOP3.LUT R12, R3, R8, RZ, 0x3c, !PT ;  /* 0x00000008030c7212 */ /* 0x000fc400078e3cff */
[----:B------:R-:W-:Y:S02]  /*e2f0*/  LOP3.LUT R8, R2, R21, RZ, 0x3c, !PT ;  /* 0x0000001502087212 */ /* 0x000fe400078e3cff */
[----:B------:R-:W-:Y:S02]  /*e300*/  LOP3.LUT R2, R43, 0x180, RZ, 0xc0, !PT ;  /* 0x000001802b027812 */ /* 0x000fe400078ec0ff */
[----:B------:R-:W-:Y:S01]  /*e310*/  SHF.R.U64 R14, R14, 0x3, RZ ;  /* 0x000000030e0e7819 */ /* 0x000fe200000012ff */
[----:B0-----:R-:W-:Y:S01]  /*e320*/  @P1 IMAD.HI.U32 R45, R52, R45, RZ ;  /* 0x0000002d342d1227 */ /* 0x001fe200078e00ff */
[----:B------:R-:W-:Y:S02]  /*e330*/  SHF.R.U64 R2, R2, 0x3, RZ ;  /* 0x0000000302027819 */ /* 0x000fe400000012ff */
[----:B------:R-:W-:Y:S01]  /*e340*/  LOP3.LUT R14, R14, R15, RZ, 0x3c, !PT ;  /* 0x0000000f0e0e7212 */ /* 0x000fe200078e3cff */
[----:B------:R-:W-:Y:S01]  /*e350*/  IMAD.X R15, RZ, RZ, R5, P0 ;  /* 0x000000ffff0f7224 */ /* 0x000fe200000e0605 */
[----:B------:R-:W-:-:S02]  /*e360*/  IADD3 R39, P0, R40, 0x1800, RZ ;  /* 0x0000180028277810 */ /* 0x000fc40007f1e0ff */
[----:B------:R-:W-:Y:S01]  /*e370*/  LOP3.LUT R2, R2, R43, RZ, 0x3c, !PT ;  /* 0x0000002b02027212 */ /* 0x000fe200078e3cff */
[----:B------:R-:W-:Y:S01]  /*e380*/  IMAD.MOV.U32 R43, RZ, RZ, R52 ;  /* 0x000000ffff2b7224 */ /* 0x000fe200078e0034 */
[----:B-1----:R-:W-:Y:S02]  /*e390*/  @P1 SHF.R.U32.HI R43, RZ, R50, R45 ;  /* 0x00000032ff2b1219 */ /* 0x002fe4000001162d */
[----:B------:R-:W-:Y:S02]  /*e3a0*/  LOP3.LUT R38, R39, 0x180, RZ, 0xc0, !PT ;  /* 0x0000018027267812 */ /* 0x000fe400078ec0ff */
[----:B------:R-:W-:Y:S01]  /*e3b0*/  MOV R47, R4 ;  /* 0x00000004002f7202 */ /* 0x000fe20000000f00 */
[----:B------:R-:W-:Y:S01]  /*e3c0*/  IMAD.MOV R45, RZ, RZ, -R43 ;  /* 0x000000ffff2d7224 */ /* 0x000fe200078e0a2b */
[----:B------:R-:W-:Y:S02]  /*e3d0*/  LOP3.LUT R10, R33, 0x180, RZ, 0xc0, !PT ;  /* 0x00000180210a7812 */ /* 0x000fe400078ec0ff */
[----:B------:R-:W-:-:S02]  /*e3e0*/  F2FP.BF16.F32.PACK_AB R4, R42, R7 ;  /* 0x000000072a04723e */ /* 0x000fc400000010ff */
[----:B------:R-:W-:Y:S02]  /*e3f0*/  SHF.R.U64 R38, R38, 0x3, RZ ;  /* 0x0000000326267819 */ /* 0x000fe400000012ff */
[----:B------:R-:W-:Y:S02]  /*e400*/  F2FP.BF16.F32.PACK_AB R5, R91, R90 ;  /* 0x0000005a5b05723e */ /* 0x000fe400000010ff */
[----:B------:R-:W-:Y:S02]  /*e410*/  F2FP.BF16.F32.PACK_AB R7, R95, R94 ;  /* 0x0000005e5f07723e */ /* 0x000fe400000010ff */
[----:B------:R-:W-:Y:S01]  /*e420*/  MOV R57, R14 ;  /* 0x0000000e00397202 */ /* 0x000fe20000000f00 */
[----:B------:R-:W-:Y:S01]  /*e430*/  IMAD R15, R0, R45, R52 ;  /* 0x0000002d000f7224 */ /* 0x000fe200078e0234 */
[----:B------:R-:W-:Y:S01]  /*e440*/  SHF.R.U64 R10, R10, 0x3, RZ ;  /* 0x000000030a0a7819 */ /* 0x000fe200000012ff */
[----:B------:R0:W-:Y:S01]  /*e450*/  STSM.16.M88.4 [R47], R4 ;  /* 0x000000042f007844 */ /* 0x0001e20000000200 */
[----:B------:R-:W-:Y:S01]  /*e460*/  LOP3.LUT R38, R38, R39, RZ, 0x3c, !PT ;  /* 0x0000002726267212 */ /* 0x000fe200078e3cff */
[----:B------:R-:W-:Y:S01]  /*e470*/  IMAD.X R39, RZ, RZ, R41, P0 ;  /* 0x000000ffff277224 */ /* 0x000fe200000e0629 */
[----:B------:R-:W-:Y:S01]  /*e480*/  MOV R62, R24 ;  /* 0x00000018003e7202 */ /* 0x000fe20000000f00 */
[----:B------:R-:W-:Y:S01]  /*e490*/  IMAD.U32 R25, RZ, RZ, UR5 ;  /* 0x00000005ff197e24 */ /* 0x000fe2000f8e00ff */
[----:B------:R-:W-:Y:S01]  /*e4a0*/  SHF.R.S32.HI R14, RZ, 0x1f, R43 ;  /* 0x0000001fff0e7819 */ /* 0x000fe2000001142b */
[----:B------:R-:W-:Y:S01]  /*e4b0*/  ULDC UR5, c[0x0][0xa88] ;  /* 0x0002a20000057ab9 */ /* 0x000fe20000000800 */
[----:B------:R-:W-:Y:S01]  /*e4c0*/  LOP3.LUT R10, R10, R33, RZ, 0x3c, !PT ;  /* 0x000000210a0a7212 */ /* 0x000fe200078e3cff */
[----:B------:R-:W-:Y:S01]  /*e4d0*/  IMAD R56, R0, UR5, RZ ;  /* 0x0000000500387c24 */ /* 0x000fe2000f8e02ff */
[----:B------:R-:W-:-:S02]  /*e4e0*/  IADD3 R33, P3, R40, 0x4800, RZ ;  /* 0x0000480028217810 */ /* 0x000fc40007f7e0ff */
[----:B------:R-:W-:Y:S02]  /*e4f0*/  IADD3 R35, P2, R40, 0x3000, RZ ;  /* 0x0000300028237810 */ /* 0x000fe40007f5e0ff */
[----:B------:R-:W-:Y:S02]  /*e500*/  LOP3.LUT R32, R33, 0x180, RZ, 0xc0, !PT ;  /* 0x0000018021207812 */ /* 0x000fe400078ec0ff */
[----:B------:R-:W-:Y:S02]  /*e510*/  LOP3.LUT R34, R35, 0x180, RZ, 0xc0, !PT ;  /* 0x0000018023227812 */ /* 0x000fe400078ec0ff */
[----:B0-----:R-:W-:Y:S02]  /*e520*/  IADD3 R4, P0, R43, UR6, RZ ;  /* 0x000000062b047c10 */ /* 0x001fe4000ff1e0ff */
[----:B------:R-:W-:Y:S02]  /*e530*/  SHF.R.S32.HI R6, RZ, 0x1f, R15 ;  /* 0x0000001fff067819 */ /* 0x000fe4000001140f */
[----:B------:R-:W-:Y:S01]  /*e540*/  IADD3.X R5, R14, UR7, R25, P0, !PT ;  /* 0x000000070e057c10 */ /* 0x000fe200087fe419 */
[----:B------:R-:W-:Y:S01]  /*e550*/  ULDC.64 UR6, c[0x0][0xb88] ;  /* 0x0002e20000067ab9 */ /* 0x000fe20000000a00 */
[----:B------:R-:W-:Y:S01]  /*e560*/  SHF.R.U64 R32, R32, 0x3, RZ ;  /* 0x0000000320207819 */ /* 0x000fe200000012ff */
[----:B------:R-:W-:Y:S01]  /*e570*/  IMAD R6, R6, UR6, RZ ;  /* 0x0000000606067c24 */ /* 0x000fe2000f8e02ff */
[----:B------:R-:W-:Y:S01]  /*e580*/  MOV R63, R10 ;  /* 0x0000000a003f7202 */ /* 0x000fe20000000f00 */
[----:B------:R-:W-:Y:S01]  /*e590*/  IMAD.WIDE.U32 R4, R15, UR6, R4 ;  /* 0x000000060f047c25 */ /* 0x000fe2000f8e0004 */
[----:B------:R-:W-:-:S02]  /*e5a0*/  SHF.R.U64 R34, R34, 0x3, RZ ;  /* 0x0000000322227819 */ /* 0x000fc400000012ff */
[----:B------:R-:W-:Y:S01]  /*e5b0*/  LOP3.LUT R32, R32, R33, RZ, 0x3c, !PT ;  /* 0x0000002120207212 */ /* 0x000fe200078e3cff */
[----:B------:R-:W-:Y:S01]  /*e5c0*/  IMAD R15, R15, UR7, R6 ;  /* 0x000000070f0f7c24 */ /* 0x000fe2000f8e0206 */
[----:B------:R-:W-:Y:S01]  /*e5d0*/  ULDC.64 UR6, c[0x0][0xb50] ;  /* 0x0002d40000067ab9 */ /* 0x000fe20000000a00 */
[----:B------:R-:W-:Y:S01]  /*e5e0*/  VIADD R11, R146, UR41 ;  /* 0x00000029920b7c36 */ /* 0x000fe20008000000 */
[----:B------:R-:W-:Y:S01]  /*e5f0*/  LOP3.LUT P0, RZ, R144, 0x3, RZ, 0xc0, !PT ;  /* 0x0000000390ff7812 */ /* 0x000fe2000780c0ff */
[----:B------:R-:W-:Y:S01]  /*e600*/  IMAD.X R33, RZ, RZ, R41, P3 ;  /* 0x000000ffff217224 */ /* 0x000fe200018e0629 */
[----:B------:R-:W-:Y:S01]  /*e610*/  LEA R42, P3, R4, UR6, 0x2 ;  /* 0x00000006042a7c11 */ /* 0x000fe2000f8610ff */
[----:B------:R-:W-:Y:S01]  /*e620*/  VIADD R7, R11, 0x8 ;  /* 0x000000080b077836 */ /* 0x000fe20000000000 */
[----:B------:R-:W-:Y:S01]  /*e630*/  LOP3.LUT R34, R34, R35, RZ, 0x3c, !PT ;  /* 0x0000002322227212 */ /* 0x000fe200078e3cff */
[----:B------:R-:W-:Y:S01]  /*e640*/  IMAD.IADD R5, R5, 0x1, R15 ;  /* 0x0000000105057824 */ /* 0x000fe200078e020f */
[----:B------:R-:W-:Y:S01]  /*e650*/  MOV R53, R8 ;  /* 0x0000000800357202 */ /* 0x000fe20000000f00 */
[----:B------:R-:W-:Y:S01]  /*e660*/  IMAD.X R35, RZ, RZ, R41, P2 ;  /* 0x000000ffff237224 */ /* 0x000fe200010e0629 */
[-C--:B------:R-:W-:Y:S01]  /*e670*/  ISETP.GE.OR P2, PT, R11, R56.reuse, P0 ;  /* 0x000000380b00720c */ /* 0x080fe20000746670 */
[----:B------:R-:W-:Y:S01]  /*e680*/  SHFL.IDX PT, R58, R42, RZ, 0x1c1f ;  /* 0x001c1fff2a3a7589 */ /* 0x000fe200000e0000 */
[----:B------:R-:W-:-:S02]  /*e690*/  ISETP.GE.OR P0, PT, R7, R56, P0 ;  /* 0x000000380700720c */ /* 0x000fc40000706670 */
[----:B------:R-:W-:Y:S01]  /*e6a0*/  LEA.HI.X R43, R4, UR7, R5, 0x2, P3 ;  /* 0x00000007042b7c11 */ /* 0x000fe200098f1405 */
[----:B------:R-:W-:Y:S01]  /*e6b0*/  SHFL.IDX PT, R60, R42, 0x1, 0x1c1f ;  /* 0x003c1f002a3c7f89 */ /* 0x000fe200000e0000 */
[----:B------:R-:W-:Y:S02]  /*e6c0*/  F2FP.BF16.F32.PACK_AB R4, R97, R96 ;  /* 0x000000606104723e */ /* 0x000fe400000010ff */
[----:B------:R-:W-:Y:S01]  /*e6d0*/  F2FP.BF16.F32.PACK_AB R5, R99, R98 ;  /* 0x000000626305723e */ /* 0x000fe200000010ff */
[----:B------:R-:W0:Y:S01]  /*e6e0*/  SHFL.IDX PT, R59, R43, RZ, 0x1c1f ;  /* 0x001c1fff2b3b7589 */ /* 0x000e2200000e0000 */
[----:B------:R-:W-:Y:S02]  /*e6f0*/  F2FP.BF16.F32.PACK_AB R6, R101, R100 ;  /* 0x000000646506723e */ /* 0x000fe400000010ff */
[----:B------:R-:W-:Y:S01]  /*e700*/  F2FP.BF16.F32.PACK_AB R7, R103, R102 ;  /* 0x000000666707723e */ /* 0x000fe200000010ff */
[----:B------:R-:W1:Y:S01]  /*e710*/  SHFL.IDX PT, R61, R43, 0x1, 0x1c1f ;  /* 0x003c1f002b3d7f89 */ /* 0x000e6200000e0000 */
[----:B------:R-:W-:-:S02]  /*e720*/  MOV R52, R12 ;  /* 0x0000000c00347202 */ /* 0x000fc40000000f00 */
[----:B------:R-:W-:Y:S01]  /*e730*/  F2FP.BF16.F32.PACK_AB R8, R105, R104 ;  /* 0x000000686908723e */ /* 0x000fe200000010ff */
[----:B------:R-:W-:Y:S01]  /*e740*/  STSM.16.M88.4 [R53], R4 ;  /* 0x0000000435007844 */ /* 0x000fe20000000200 */
[----:B------:R-:W-:Y:S02]  /*e750*/  F2FP.BF16.F32.PACK_AB R9, R107, R106 ;  /* 0x0000006a6b09723e */ /* 0x000fe400000010ff */
[----:B------:R-:W-:Y:S02]  /*e760*/  F2FP.BF16.F32.PACK_AB R10, R109, R108 ;  /* 0x0000006c6d0a723e */ /* 0x000fe400000010ff */
[----:B------:R-:W-:Y:S02]  /*e770*/  F2FP.BF16.F32.PACK_AB R11, R111, R110 ;  /* 0x0000006e6f0b723e */ /* 0x000fe400000010ff */
[----:B------:R-:W-:Y:S02]  /*e780*/  F2FP.BF16.F32.PACK_AB R12, R113, R112 ;  /* 0x00000070710c723e */ /* 0x000fe400000010ff */
[----:B------:R-:W-:Y:S01]  /*e790*/  F2FP.BF16.F32.PACK_AB R13, R115, R114 ;  /* 0x00000072730d723e */ /* 0x000fe200000010ff */
[----:B------:R-:W-:Y:S01]  /*e7a0*/  STSM.16.M88.4 [R52], R8 ;  /* 0x0000000834007844 */ /* 0x000fe20000000200 */
[----:B------:R-:W-:-:S02]  /*e7b0*/  F2FP.BF16.F32.PACK_AB R14, R117, R116 ;  /* 0x00000074750e723e */ /* 0x000fc400000010ff */
[----:B------:R-:W-:Y:S02]  /*e7c0*/  F2FP.BF16.F32.PACK_AB R15, R119, R118 ;  /* 0x00000076770f723e */ /* 0x000fe400000010ff */
[----:B------:R-:W-:Y:S02]  /*e7d0*/  F2FP.BF16.F32.PACK_AB R24, R121, R120 ;  /* 0x000000787918723e */ /* 0x000fe400000010ff */
[----:B------:R-:W-:Y:S01]  /*e7e0*/  F2FP.BF16.F32.PACK_AB R25, R123, R122 ;  /* 0x0000007a7b19723e */ /* 0x000fe200000010ff */
[----:B------:R2:W-:Y:S01]  /*e7f0*/  STSM.16.M88.4 [R63], R12 ;  /* 0x0000000c3f007844 */ /* 0x0005e20000000200 */
[C---:B------:R-:W-:Y:S02]  /*e800*/  LOP3.LUT R3, R40.reuse, 0x180, RZ, 0xc0, !PT ;  /* 0x0000018028037812 */ /* 0x040fe400078ec0ff */
[----:B------:R-:W-:Y:S01]  /*e810*/  IADD3 R21, P4, R40, 0x6000, RZ ;  /* 0x0000600028157810 */ /* 0x000fe20007f9e0ff */
[----:B------:R3:W-:Y:S01]  /*e820*/  STSM.16.M88.4 [R62], R24 ;  /* 0x000000183e007844 */ /* 0x0007e20000000200 */
[----:B------:R-:W-:Y:S01]  /*e830*/  SHF.R.U64 R3, R3, 0x3, RZ ;  /* 0x0000000303037819 */ /* 0x000fe200000012ff */
[----:B------:R-:W-:Y:S01]  /*e840*/  UIMAD UR5, UR10, UR8, URZ ;  /* 0x000000080a0572a4 */ /* 0x000fe2000f8e023f */
[----:B------:R-:W-:Y:S01]  /*e850*/  LOP3.LUT R20, R21, 0x180, RZ, 0xc0, !PT ;  /* 0x0000018015147812 */ /* 0x000fe200078ec0ff */
[----:B------:R4:W-:Y:S01]  /*e860*/  STSM.16.M88.4 [R57], R28 ;  /* 0x0000001c39007844 */ /* 0x0009e20000000200 */
[----:B------:R-:W-:Y:S01]  /*e870*/  LOP3.LUT R40, R3, R40, RZ, 0x3c, !PT ;  /* 0x0000002803287212 */ /* 0x000fe200078e3cff */
[--C-:B------:R-:W-:Y:S01]  /*e880*/  IMAD.X R3, RZ, RZ, R41.reuse, P5 ;  /* 0x000000ffff037224 */ /* 0x100fe200028e0629 */
[----:B--2---:R-:W2:Y:S08]  /*e890*/  @P1 LDC R15, c[0x0][0xbec] ;  /* 0x0002fb00ff0f1b82 */ /* 0x004eb00000000800 */
[----:B------:R-:W-:Y:S08]  /*e8a0*/  BAR.SYNC.DEFER_BLOCKING 0x1, 0x180 ;  /* 0x0046000000007b1d */ /* 0x000ff00000010000 */
[----:B---3--:R-:W3:Y:S01]  /*e8b0*/  @P1 LDC R25, c[0x0][0xbf0] ;  /* 0x0002fc00ff191b82 */ /* 0x008ee20000000800 */
[----:B------:R-:W-:Y:S01]  /*e8c0*/  IMAD R12, R141, 0x60, R142 ;  /* 0x000000608d0c7824 */ /* 0x000fe200078e028e */
[----:B------:R-:W-:Y:S01]  /*e8d0*/  UIMAD.WIDE.U32 UR6, UR40, UR8, URZ ;  /* 0x00000008280672a5 */ /* 0x000fe2000f8e003f */
[----:B------:R-:W-:Y:S01]  /*e8e0*/  SHF.R.U64 R20, R20, 0x3, RZ ;  /* 0x0000000314147819 */ /* 0x000fe200000012ff */
[----:B------:R-:W-:Y:S01]  /*e8f0*/  ULDC.64 UR10, c[0x0][0xaf0] ;  /* 0x0002bc00000a7ab9 */ /* 0x000fe20000000a00 */
[----:B------:R-:W-:Y:S01]  /*e900*/  VIADD R14, R12, UR41 ;  /* 0x000000290c0e7c36 */ /* 0x000fe20008000000 */
[----:B------:R-:W-:Y:S01]  /*e910*/  UIMAD UR5, UR40, UR9, UR5 ;  /* 0x00000009280572a4 */ /* 0x000fe2000f8e0205 */
[----:B------:R-:W-:Y:S01]  /*e920*/  LOP3.LUT R20, R20, R21, RZ, 0x3c, !PT ;  /* 0x0000001514147212 */ /* 0x000fe200078e3cff */
[----:B------:R-:W-:Y:S01]  /*e930*/  UIMAD UR8, UR12, UR10, URZ ;  /* 0x0000000a0c0872a4 */ /* 0x000fe2000f8e023f */
[----:B------:R-:W-:Y:S01]  /*e940*/  IMAD.MOV.U32 R13, RZ, RZ, R14 ;  /* 0x000000ffff0d7224 */ /* 0x000fe200078e000e */
[----:B------:R-:W-:Y:S01]  /*e950*/  UIADD3 UR7, UR7, UR5, URZ ;  /* 0x0000000507077290 */ /* 0x000fe2000fffe03f */
[----:B------:R-:W-:Y:S01]  /*e960*/  IMAD.X R21, RZ, RZ, R41, P4 ;  /* 0x000000ffff157224 */ /* 0x000fe200020e0629 */
[----:B0-----:R4:W-:Y:S04]  /*e970*/  @!P2 ST.E desc[UR48][R58.64], R36 ;  /* 0x000000243a00a985 */ /* 0x0019e8000c101930 */
[----:B-1----:R4:W-:Y:S04]  /*e980*/  @!P0 ST.E desc[UR48][R60.64], R37 ;  /* 0x000000253c008985 */ /* 0x0029e8000c101930 */
[----:B------:R2:W5:Y:S01]  /*e990*/  LD.E.128 R8, desc[UR48][R2.64] ;  /* 0x0000003002087980 */ /* 0x000562000c101d00 */
[----:B------:R-:W-:-:S02]  /*e9a0*/  UIMAD UR5, UR44, UR11, UR8 ;  /* 0x0000000b2c0572a4 */ /* 0x000fc4000f8e0208 */
[----:B------:R-:W-:Y:S01]  /*e9b0*/  UIMAD.WIDE.U32 UR6, UR44, UR10, UR6 ;  /* 0x0000000a2c0672a5 */ /* 0x000fe2000f8e0006 */
[----:B------:R-:W5:Y:S01]  /*e9c0*/  LD.E.128 R40, desc[UR48][R40.64] ;  /* 0x0000003028287980 */ /* 0x000f62000c101d00 */
[----:B------:R-:W-:-:S03]  /*e9d0*/  ULDC.64 UR8, c[0x0][0xae0] ;  /* 0x0002b80000087ab9 */ /* 0x000fc60000000a00 */
[----:B------:R-:W5:Y:S01]  /*e9e0*/  LD.E.128 R44, desc[UR48][R38.64] ;  /* 0x00000030262c7980 */ /* 0x000f62000c101d00 */
[----:B--2---:R-:W-:-:S03]  /*e9f0*/  @P1 IMAD.HI.U32 R2, R14, R15, RZ ;  /* 0x0000000f0e021227 */ /* 0x004fc600078e00ff */
[----:B------:R-:W5:Y:S02]  /*ea00*/  LD.E.128 R48, desc[UR48][R34.64] ;  /* 0x0000003022307980 */ /* 0x000f64000c101d00 */
[----:B---3--:R-:W-:Y:S01]  /*ea10*/  @P1 SHF.R.U32.HI R13, RZ, R25, R2 ;  /* 0x00000019ff0d1219 */ /* 0x008fe20000011602 */
[----:B------:R-:W-:Y:S01]  /*ea20*/  UIADD3 UR5, UR7, UR5, URZ ;  /* 0x0000000507057290 */ /* 0x000fe2000fffe03f */
[----:B------:R-:W5:Y:S02]  /*ea30*/  LD.E.128 R4, desc[UR48][R32.64] ;  /* 0x0000003020047980 */ /* 0x000f64000c101d00 */
[--C-:B------:R-:W-:Y:S01]  /*ea40*/  SHF.R.S32.HI R12, RZ, 0x1f, R13.reuse ;  /* 0x0000001fff0c7819 */ /* 0x100fe2000001140d */
[----:B------:R-:W-:Y:S01]  /*ea50*/  IMAD.MOV R15, RZ, RZ, -R13 ;  /* 0x000000ffff0f7224 */ /* 0x000fe200078e0a0d */
[----:B------:R0:W5:Y:S01]  /*ea60*/  LD.E.128 R52, desc[UR48][R20.64] ;  /* 0x0000003014347980 */ /* 0x000162000c101d00 */
[----:B------:R-:W-:Y:S02]  /*ea70*/  IMAD.U32 R3, RZ, RZ, UR7 ;  /* 0x00000007ff037e24 */ /* 0x000fe4000f8e00ff */
[----:B------:R-:W-:Y:S01]  /*ea80*/  IMAD R15, R0, R15, R14 ;  /* 0x0000000f000f7224 */ /* 0x000fe200078e020e */
[----:B------:R-:W-:Y:S01]  /*ea90*/  @!PT LDS RZ, [RZ] ;  /* 0x00000000fffff984 */ /* 0x000fe20000000800 */
[----:B------:R-:W-:Y:S01]  /*eaa0*/  @!PT LDS RZ, [RZ] ;  /* 0x00000000fffff984 */ /* 0x000fe20000000800 */
[----:B------:R-:W-:Y:S01]  /*eab0*/  @!PT LDS RZ, [RZ] ;  /* 0x00000000fffff984 */ /* 0x000fe20000000800 */
[----:B------:R-:W-:Y:S01]  /*eac0*/  @!PT LDS RZ, [RZ] ;  /* 0x00000000fffff984 */ /* 0x000fe20000000800 */
[----:B------:R1:W-:Y:S06]  /*ead0*/  MEMBAR.ALL.CTA ;  /* 0x0000000000007992 */ /* 0x0003ec0000008000 */
[----:B-1----:R-:W1:Y:S01]  /*eae0*/  FENCE.VIEW.ASYNC.S ;  /* 0x00000000000073c6 */ /* 0x002e620000000000 */
[----:B------:R-:W-:Y:S01]  /*eaf0*/  IMAD.U32 R2, RZ, RZ, UR6 ;  /* 0x00000006ff027e24 */ /* 0x000fe2000f8e00ff */
[----:B------:R-:W-:Y:S01]  /*eb00*/  ULDC.64 UR6, c[0x0][0xad8] ;  /* 0x0002b60000067ab9 */ /* 0x000fe20000000a00 */
[----:B------:R-:W-:-:S02]  /*eb10*/  IMAD.U32 R3, RZ, RZ, UR5 ;  /* 0x00000005ff037e24 */ /* 0x000fc4000f8e00ff */
[----:B------:R-:W-:Y:S01]  /*eb20*/  IMAD R12, R12, UR8, RZ ;  /* 0x000000080c0c7c24 */ /* 0x000fe2000f8e02ff */
[----:B------:R-:W-:Y:S01]  /*eb30*/  SHF.R.S32.HI R0, RZ, 0x1f, R15 ;  /* 0x0000001fff007819 */ /* 0x000fe2000001140f */
[----:B------:R-:W-:-:S04]  /*eb40*/  IMAD.WIDE.U32 R2, R13, UR8, R2 ;  /* 0x000000080d027c25 */ /* 0x000fc8000f8e0002 */
[----:B0-----:R-:W-:Y:S02]  /*eb50*/  IMAD R21, R13, UR9, R12 ;  /* 0x000000090d157c24 */ /* 0x001fe4000f8e020c */
[----:B------:R-:W-:Y:S02]  /*eb60*/  IMAD R0, R0, UR6, RZ ;  /* 0x0000000600007c24 */ /* 0x000fe4000f8e02ff */
[----:B------:R-:W-:Y:S02]  /*eb70*/  IMAD.IADD R3, R3, 0x1, R21 ;  /* 0x0000000103037824 */ /* 0x000fe400078e0215 */
[----:B------:R-:W-:Y:S01]  /*eb80*/  VIADD R25, R142, UR41 ;  /* 0x000000298e197c36 */ /* 0x000fe20008000000 */
[----:B------:R-:W-:Y:S01]  /*eb90*/  UIADD3 UR5, UR42, 0x2d820, URZ ;  /* 0x0002d8202a057890 */ /* 0x000fe2000fffe03f */
[C---:B------:R-:W-:Y:S02]  /*eba0*/  IMAD R13, R15.reuse, UR7, R0 ;  /* 0x000000070f0d7c24 */ /* 0x040fe4000f8e0200 */
[----:B------:R-:W-:Y:S01]  /*ebb0*/  IMAD.WIDE.U32 R2, R15, UR6, R2 ;  /* 0x000000060f027c25 */ /* 0x000fe2000f8e0002 */
[----:B------:R-:W-:Y:S01]  /*ebc0*/  ISETP.GE.AND P0, PT, R25, R56, PT ;  /* 0x000000381900720c */ /* 0x000fe20003f06270 */
[----:B------:R-:W-:Y:S01]  /*ebd0*/  ULDC.64 UR6, c[0x0][0xa80] ;  /* 0x0002a00000067ab9 */ /* 0x000fe20000000a00 */
[----:B------:R-:W-:Y:S01]  /*ebe0*/  UPRMT UR5, URZ, 0x654, UR5 ;  /* 0x000006543f057896 */ /* 0x000fe20008000005 */
[----:B------:R-:W-:Y:S01]  /*ebf0*/  IMAD.IADD R3, R3, 0x1, R13 ;  /* 0x0000000103037824 */ /* 0x000fe200078e020d */
[----:B------:R-:W-:-:S04]  /*ec00*/  LEA R0, P1, R2, UR6, 0x1 ;  /* 0x0000000602007c11 */ /* 0x000fc8000f8208ff */
[----:B------:R-:W-:Y:S01]  /*ec10*/  LEA.HI.X R24, R2, UR7, R3, 0x1, P1 ;  /* 0x0000000702187c11 */ /* 0x000fe200088f0c03 */
[----:B-1----:R4:W0:Y:S01]  /*ec20*/  SHFL.IDX PT, R12, R0, RZ, 0x1c1f ;  /* 0x001c1fff000c7589 */ /* 0x00282200000e0000 */
[----:B------:R-:W-:Y:S01]  /*ec30*/  BSSY B1, `(.L_x_900) ;  /* 0x0000010000017945 */ /* 0x000fe20003800000 */
[----:B------:R-:W-:Y:S02]  /*ec40*/  SYNCS.ARRIVE.TRANS64.RED.A1T0 RZ, [UR5], RZ ;  /* 0x000000ffffff79a7 */ /* 0x000fe40008100405 */
[----:B------:R4:W1:Y:S01]  /*ec50*/  SHFL.IDX PT, R13, R24, RZ, 0x1c1f ;  /* 0x001c1fff180d7589 */ /* 0x00086200000e0000 */
[----:B------:R-:W-:Y:S05]  /*ec60*/  @P0 BRA `(.L_x_901) ;  /* 0x0000000000300947 */ /* 0x000fea0003800000 */
        /* <DEDUP_REMOVED lines=12> */
.L_x_901:
[----:B------:R-:W-:Y:S05]  /*ed30*/  BSYNC B1 ;  /* 0x0000000000017941 */ /* 0x000fea0003800000 */
.L_x_900:
[----:B--2---:R-:W-:Y:S01]  /*ed40*/  VIADD R3, R25, 0x60 ;  /* 0x0000006019037836 */ /* 0x004fe20000000000 */
[----:B-1----:R1:W2:Y:S04]  /*ed50*/  SHFL.IDX PT, R13, R24, 0x1, 0x1c1f ;  /* 0x003c1f00180d7f89 */ /* 0x0022a800000e0000 */
[----:B------:R-:W-:Y:S01]  /*ed60*/  ISETP.GE.AND P0, PT, R3, R56, PT ;  /* 0x000000380300720c */ /* 0x000fe20003f06270 */
[----:B0-----:R1:W0:-:S12]  /*ed70*/  SHFL.IDX PT, R12, R0, 0x1, 0x1c1f ;  /* 0x003c1f00000c7f89 */ /* 0x00121800000e0000 */
[----:B-1----:R-:W-:Y:S05]  /*ed80*/  @P0 BRA `(.L_x_902) ;  /* 0x0000000800240947 */ /* 0x002fea0003800000 */
[----:B------:R-:W-:Y:S02]  /*ed90*/  ULDC UR5, c[0x0][0xac8] ;  /* 0x0002b20000057ab9 */ /* 0x000fe40000000800 */
[----:B------:R-:W-:Y:S02]  /*eda0*/  ISETP.GE.AND P2, PT, R139, UR5, PT ;  /* 0x000000058b007c0c */ /* 0x000fe4000bf46270 */
[----:B------:R-:W-:-:S11]  /*edb0*/  ISETP.GE.AND P1, PT, R138, UR5, PT ;  /* 0x000000058a007c0c */ /* 0x000fd6000bf26270 */
[C---:B0-----:R-:W-:Y:S02]  /*edc0*/  @!P2 LEA R14, P0, R139.reuse, R12, 0x1 ;  /* 0x0000000c8b0ea211 */ /* 0x041fe400078008ff */
[----:B--2---:R-:W-:Y:S02]  /*edd0*/  @!P1 IMAD.WIDE R2, R138, 0x2, R12 ;  /* 0x000000028a029825 */ /* 0x004fe400078e020c */
[----:B------:R-:W-:Y:S02]  /*ede0*/  @!P2 LEA.HI.X R15, R139, R13, R149, 0x1, P0 ;  /* 0x0000000d8b0fa211 */ /* 0x000fe400000f0c95 */
[----:B------:R-:W-:Y:S01]  /*edf0*/  ISETP.GE.AND P0, PT, R140, UR5, PT ;  /* 0x000000058c007c0c */ /* 0x000fe2000bf06270 */
[----:B-----5:R0:W-:Y:S04]  /*ee00*/  @!P1 ST.E.128 desc[UR48][R2.64], R44 ;  /* 0x0000002c02009985 */ /* 0x0201e8000c101d30 */
[----:B------:R0:W-:Y:S08]  /*ee10*/  @!P2 ST.E.128 desc[UR48][R14.64], R4 ;  /* 0x000000040e00a985 */ /* 0x0001f0000c101d30 */
[----:B------:R-:W-:Y:S05]  /*ee20*/  @P0 BRA `(.L_x_902) ;  /* 0x0000000400fc0947 */ /* 0x000fea0003800000 */
[----:B0-----:R-:W-:-:S04]  /*ee30*/  LEA R2, P0, R140, R12, 0x1 ;  /* 0x0000000c8c027211 */ /* 0x001fc800078008ff */
[----:B------:R-:W-:-:S05]  /*ee40*/  LEA.HI.X R3, R140, R13, R148, 0x1, P0 ;  /* 0x0000000d8c037211 */ /* 0x000fca00000f0c94 */
[----:B------:R0:W-:Y:S01]  /*ee50*/  ST.E.128 desc[UR48][R2.64], R8 ;  /* 0x0000000802007985 */ /* 0x0001e2000c101d30 */
[----:B------:R-:W-:Y:S05]  /*ee60*/  BRA `(.L_x_902) ;  /* 0x0000000400ec7947 */ /* 0x000fea0003800000 */
.L_x_899:
[----:B------:R-:W0:Y:S01]  /*ee70*/  LDC R8, c[0x0][0xbe8] ;  /* 0x0002fa00ff087b82 */ /* 0x000e220000000800 */
[----:B------:R-:W-:Y:S01]  /*ee80*/  ISETP.GE.AND P0, PT, R150, 0xc0, PT ;  /* 0x000000c09600780c */ /* 0x000fe20003f06270 */
[----:B------:R-:W-:Y:S01]  /*ee90*/  USHF.R.S32.HI UR8, URZ, 0x1f, UR40 ;  /* 0x0000001f3f087899 */ /* 0x000fe20008011428 */
[----:B------:R-:W-:Y:S01]  /*eea0*/  BSSY B1, `(.L_x_903) ;  /* 0x000002f000017945 */ /* 0x000fe20003800000 */
[----:B------:R-:W-:Y:S01]  /*eeb0*/  USHF.R.S32.HI UR9, URZ, 0x1f, UR44 ;  /* 0x0000001f3f097899 */ /* 0x000fe2000801142c */
[----:B------:R-:W-:Y:S01]  /*eec0*/  IMAD R6, R141, 0x60, R142 ;  /* 0x000000608d067824 */ /* 0x000fe200078e028e */
[----:B0-----:R-:W-:-:S13]  /*eed0*/  ISETP.NE.AND P1, PT, R8, 0x1, PT ;  /* 0x000000010800780c */ /* 0x001fda0003f25270 */
[----:B------:R-:W0:Y:S08]  /*eee0*/  @P1 LDC R9, c[0x0][0xbec] ;  /* 0x0002fb00ff091b82 */ /* 0x000e300000000800 */
[----:B------:R-:W1:Y:S01]  /*eef0*/  @P1 LDC R11, c[0x0][0xbf0] ;  /* 0x0002fc00ff0b1b82 */ /* 0x000e620000000800 */
[----:B------:R-:W-:Y:S05]  /*ef00*/  @P0 BRA `(.L_x_904) ;  /* 0x0000000000a00947 */ /* 0x000fea0003800000 */
[----:B------:R-:W2:Y:S01]  /*ef10*/  S2R R0, SR_TID.X ;  /* 0x0000000000007919 */ /* 0x000ea20000002100 */
[----:B------:R-:W3:Y:S01]  /*ef20*/  LDC R3, c[0x0][0xbe8] ;  /* 0x0002fa00ff037b82 */ /* 0x000ee20000000800 */
[----:B------:R-:W-:Y:S01]  /*ef30*/  IMAD.U32 R4, RZ, RZ, UR41 ;  /* 0x00000029ff047e24 */ /* 0x000fe2000f8e00ff */
[----:B------:R-:W-:Y:S02]  /*ef40*/  ULDC UR5, c[0x0][0xa88] ;  /* 0x0002a20000057ab9 */ /* 0x000fe40000000800 */
[----:B---3--:R-:W-:Y:S02]  /*ef50*/  IMAD R5, R3, UR5, RZ ;  /* 0x0000000503057c24 */ /* 0x008fe4000f8e02ff */
[----:B--2---:R-:W-:-:S04]  /*ef60*/  IADD3 R4, R4, -0x80, R0 ;  /* 0xffffff8004047810 */ /* 0x004fc80007ffe000 */
[----:B------:R-:W-:-:S13]  /*ef70*/  ISETP.GE.AND P0, PT, R4, R5, PT ;  /* 0x000000050400720c */ /* 0x000fda0003f06270 */
[----:B------:R-:W-:Y:S05]  /*ef80*/  @P0 BRA `(.L_x_904) ;  /* 0x0000000000800947 */ /* 0x000fea0003800000 */
[----:B------:R-:W-:Y:S01]  /*ef90*/  ISETP.NE.AND P0, PT, R3, 0x1, PT ;  /* 0x000000010300780c */ /* 0x000fe20003f05270 */
[----:B------:R-:W-:Y:S01]  /*efa0*/  ULDC.64 UR10, c[0x0][0xb90] ;  /* 0x0002e400000a7ab9 */ /* 0x000fe20000000a00 */
[----:B------:R-:W-:Y:S01]  /*efb0*/  IMAD.MOV.U32 R2, RZ, RZ, R4 ;  /* 0x000000ffff027224 */ /* 0x000fe200078e0004 */
[----:B------:R-:W-:Y:S02]  /*efc0*/  UIMAD UR5, UR8, UR10, URZ ;  /* 0x0000000a080572a4 */ /* 0x000fe4000f8e023f */
[----:B------:R-:W-:Y:S02]  /*efd0*/  UIMAD.WIDE.U32 UR6, UR40, UR10, URZ ;  /* 0x0000000a280672a5 */ /* 0x000fe4000f8e003f */
[----:B------:R-:W-:-:S03]  /*efe0*/  UIMAD UR5, UR40, UR11, UR5 ;  /* 0x0000000b280572a4 */ /* 0x000fc6000f8e0205 */
[----:B------:R-:W-:Y:S01]  /*eff0*/  ULDC.64 UR10, c[0x0][0xb98] ;  /* 0x0002e600000a7ab9 */ /* 0x000fe20000000a00 */
[----:B------:R-:W-:Y:S02]  /*f000*/  UIADD3 UR7, UR7, UR5, URZ ;  /* 0x0000000507077290 */ /* 0x000fe4000fffe03f */
[----:B------:R-:W2:Y:S01]  /*f010*/  @P0 LDC R5, c[0x0][0xbec] ;  /* 0x0002fb00ff050b82 */ /* 0x000ea20000000800 */
[----:B------:R-:W-:Y:S02]  /*f020*/  UIMAD UR5, UR9, UR10, URZ ;  /* 0x0000000a090572a4 */ /* 0x000fe4000f8e023f */
[----:B------:R-:W-:Y:S02]  /*f030*/  UIMAD.WIDE.U32 UR6, UR44, UR10, UR6 ;  /* 0x0000000a2c0672a5 */ /* 0x000fe4000f8e0006 */
[----:B------:R-:W-:-:S03]  /*f040*/  UIMAD UR5, UR44, UR11, UR5 ;  /* 0x0000000b2c0572a4 */ /* 0x000fc6000f8e0205 */
[----:B------:R-:W3:Y:S01]  /*f050*/  @P0 LDC R7, c[0x0][0xbf0] ;  /* 0x0002fc00ff070b82 */ /* 0x000ee20000000800 */
[----:B------:R-:W-:Y:S01]  /*f060*/  ULDC.64 UR10, c[0x0][0xb88] ;  /* 0x0002e200000a7ab9 */ /* 0x000fe20000000a00 */
[----:B--2---:R-:W-:-:S05]  /*f070*/  @P0 IMAD.HI.U32 R0, R4, R5, RZ ;  /* 0x0000000504000227 */ /* 0x004fca00078e00ff */
[----:B---3--:R-:W-:-:S05]  /*f080*/  @P0 SHF.R.U32.HI R2, RZ, R7, R0 ;  /* 0x00000007ff020219 */ /* 0x008fca0000011600 */
[----:B------:R-:W-:-:S04]  /*f090*/  IMAD.MOV R5, RZ, RZ, -R2 ;  /* 0x000000ffff057224 */ /* 0x000fc800078e0a02 */
[----:B------:R-:W-:Y:S01]  /*f0a0*/  IMAD R5, R3, R5, R4 ;  /* 0x0000000503057224 */ /* 0x000fe200078e0204 */
[----:B------:R-:W-:Y:S01]  /*f0b0*/  SHF.R.S32.HI R3, RZ, 0x1f, R2 ;  /* 0x0000001fff037819 */ /* 0x000fe20000011402 */
[----:B------:R-:W-:Y:S01]  /*f0c0*/  IMAD.U32 R4, RZ, RZ, UR5 ;  /* 0x00000005ff047e24 */ /* 0x000fe2000f8e00ff */
[----:B------:R-:W-:Y:S02]  /*f0d0*/  IADD3 R2, P0, R2, UR6, RZ ;  /* 0x0000000602027c10 */ /* 0x000fe4000ff1e0ff */
[----:B------:R-:W-:Y:S02]  /*f0e0*/  SHF.R.S32.HI R0, RZ, 0x1f, R5 ;  /* 0x0000001fff007819 */ /* 0x000fe40000011405 */
[----:B------:R-:W-:Y:S01]  /*f0f0*/  IADD3.X R3, R3, UR7, R4, P0, !PT ;  /* 0x0000000703037c10 */ /* 0x000fe200087fe404 */
[----:B------:R-:W-:Y:S02]  /*f100*/  ULDC.64 UR6, c[0x0][0xb50] ;  /* 0x0002d40000067ab9 */ /* 0x000fe40000000a00 */
[----:B------:R-:W-:-:S02]  /*f110*/  IMAD R0, R0, UR10, RZ ;  /* 0x0000000a00007c24 */ /* 0x000fc4000f8e02ff */
[----:B------:R-:W-:-:S04]  /*f120*/  IMAD.WIDE.U32 R2, R5, UR10, R2 ;  /* 0x0000000a05027c25 */ /* 0x000fc8000f8e0002 */
[----:B------:R-:W-:Y:S01]  /*f130*/  IMAD R7, R5, UR11, R0 ;  /* 0x0000000b05077c24 */ /* 0x000fe2000f8e0200 */
[----:B------:R-:W-:-:S03]  /*f140*/  LEA R4, P0, R2, UR6, 0x2 ;  /* 0x0000000602047c11 */ /* 0x000fc6000f8010ff */
[----:B------:R-:W-:-:S05]  /*f150*/  IMAD.IADD R3, R3, 0x1, R7 ;  /* 0x0000000103037824 */ /* 0x000fca00078e0207 */
[----:B------:R-:W-:Y:S01]  /*f160*/  LEA.HI.X R5, R2, UR7, R3, 0x2, P0 ;  /* 0x0000000702057c11 */ /* 0x000fe200080f1403 */
[----:B------:R-:W-:-:S05]  /*f170*/  IMAD.MOV.U32 R3, RZ, RZ, -0x800000 ;  /* 0xff800000ff037424 */ /* 0x000fca00078e00ff */
[----:B------:R2:W-:Y:S02]  /*f180*/  STG.E desc[UR48][R4.64], R3 ;  /* 0x0000000304007986 */ /* 0x0005e4000c101930 */
.L_x_904:
[----:B------:R-:W-:Y:S05]  /*f190*/  BSYNC B1 ;  /* 0x0000000000017941 */ /* 0x000fea0003800000 */
.L_x_903:
[----:B------:R-:W-:Y:S01]  /*f1a0*/  ULDC.64 UR10, c[0x0][0xae8] ;  /* 0x0002ba00000a7ab9 */ /* 0x000fe20000000a00 */
[----:B------:R-:W-:Y:S01]  /*f1b0*/  VIADD R6, R6, UR41 ;  /* 0x0000002906067c36 */ /* 0x000fe20008000000 */
[----:B------:R-:W-:Y:S01]  /*f1c0*/  UIMAD UR5, UR8, UR10, URZ ;  /* 0x0000000a080572a4 */ /* 0x000fe2000f8e023f */
[----:B------:R-:W-:Y:S01]  /*f1d0*/  BSSY B1, `(.L_x_905) ;  /* 0x0000033000017945 */ /* 0x000fe20003800000 */
[----:B------:R-:W-:Y:S01]  /*f1e0*/  UIMAD.WIDE.U32 UR6, UR40, UR10, URZ ;  /* 0x0000000a280672a5 */ /* 0x000fe2000f8e003f */
[----:B0-----:R-:W-:Y:S01]  /*f1f0*/  @P1 IMAD.HI.U32 R0, R6, R9, RZ ;  /* 0x0000000906001227 */ /* 0x001fe200078e00ff */
[----:B------:R-:W-:-:S03]  /*f200*/  UIMAD UR5, UR40, UR11, UR5 ;  /* 0x0000000b280572a4 */ /* 0x000fc6000f8e0205 */
[----:B------:R-:W-:Y:S01]  /*f210*/  ULDC.64 UR10, c[0x0][0xaf0] ;  /* 0x0002bc00000a7ab9 */ /* 0x000fe20000000a00 */
[----:B------:R-:W-:Y:S01]  /*f220*/  UIADD3 UR7, UR7, UR5, URZ ;  /* 0x0000000507077290 */ /* 0x000fe2000fffe03f */
[----:B--2---:R-:W-:Y:S01]  /*f230*/  IMAD.MOV.U32 R5, RZ, RZ, R6 ;  /* 0x000000ffff057224 */ /* 0x004fe200078e0006 */
[----:B------:R-:W-:Y:S01]  /*f240*/  UIMAD UR5, UR9, UR10, URZ ;  /* 0x0000000a090572a4 */ /* 0x000fe2000f8e023f */
[----:B-1----:R-:W-:Y:S01]  /*f250*/  @P1 SHF.R.U32.HI R5, RZ, R11, R0 ;  /* 0x0000000bff051219 */ /* 0x002fe20000011600 */
[----:B------:R-:W-:Y:S02]  /*f260*/  UIMAD.WIDE.U32 UR6, UR44, UR10, UR6 ;  /* 0x0000000a2c0672a5 */ /* 0x000fe4000f8e0006 */
[----:B------:R-:W-:Y:S01]  /*f270*/  UIMAD UR5, UR44, UR11, UR5 ;  /* 0x0000000b2c0572a4 */ /* 0x000fe2000f8e0205 */
[--C-:B------:R-:W-:Y:S01]  /*f280*/  SHF.R.S32.HI R0, RZ, 0x1f, R5.reuse ;  /* 0x0000001fff007819 */ /* 0x100fe20000011405 */
[----:B------:R-:W-:Y:S01]  /*f290*/  IMAD.MOV R7, RZ, RZ, -R5 ;  /* 0x000000ffff077224 */ /* 0x000fe200078e0a05 */
[----:B------:R-:W-:Y:S01]  /*f2a0*/  ULDC.64 UR8, c[0x0][0xae0] ;  /* 0x0002b80000087ab9 */ /* 0x000fe20000000a00 */
[----:B------:R-:W-:-:S02]  /*f2b0*/  UIADD3 UR5, UR7, UR5, URZ ;  /* 0x0000000507057290 */ /* 0x000fc4000fffe03f */
[----:B------:R-:W-:Y:S02]  /*f2c0*/  IMAD.U32 R3, RZ, RZ, UR7 ;  /* 0x00000007ff037e24 */ /* 0x000fe4000f8e00ff */
[----:B------:R-:W-:Y:S02]  /*f2d0*/  IMAD R7, R8, R7, R6 ;  /* 0x0000000708077224 */ /* 0x000fe400078e0206 */
[----:B------:R-:W-:Y:S02]  /*f2e0*/  IMAD R0, R0, UR8, RZ ;  /* 0x0000000800007c24 */ /* 0x000fe4000f8e02ff */
[----:B------:R-:W-:Y:S01]  /*f2f0*/  IMAD.U32 R2, RZ, RZ, UR6 ;  /* 0x00000006ff027e24 */ /* 0x000fe2000f8e00ff */
[----:B------:R-:W-:Y:S01]  /*f300*/  ULDC.64 UR6, c[0x0][0xad8] ;  /* 0x0002b60000067ab9 */ /* 0x000fe20000000a00 */
[----:B------:R-:W-:Y:S01]  /*f310*/  IMAD.U32 R3, RZ, RZ, UR5 ;  /* 0x00000005ff037e24 */ /* 0x000fe2000f8e00ff */
[----:B------:R-:W-:Y:S01]  /*f320*/  ULDC UR5, c[0x0][0xa88] ;  /* 0x0002a20000057ab9 */ /* 0x000fe20000000800 */
[C---:B------:R-:W-:Y:S01]  /*f330*/  IMAD R9, R5.reuse, UR9, R0 ;  /* 0x0000000905097c24 */ /* 0x040fe2000f8e0200 */
[----:B------:R-:W-:Y:S01]  /*f340*/  SHF.R.S32.HI R0, RZ, 0x1f, R7 ;  /* 0x0000001fff007819 */ /* 0x000fe20000011407 */
[----:B------:R-:W-:-:S04]  /*f350*/  IMAD.WIDE.U32 R2, R5, UR8, R2 ;  /* 0x0000000805027c25 */ /* 0x000fc8000f8e0002 */
[----:B------:R-:W-:Y:S02]  /*f360*/  IMAD R0, R0, UR6, RZ ;  /* 0x0000000600007c24 */ /* 0x000fe4000f8e02ff */
[----:B------:R-:W-:Y:S02]  /*f370*/  IMAD.IADD R3, R3, 0x1, R9 ;  /* 0x0000000103037824 */ /* 0x000fe400078e0209 */
[C---:B------:R-:W-:Y:S02]  /*f380*/  IMAD R5, R7.reuse, UR7, R0 ;  /* 0x0000000707057c24 */ /* 0x040fe4000f8e0200 */
[----:B------:R-:W-:Y:S01]  /*f390*/  IMAD.WIDE.U32 R2, R7, UR6, R2 ;  /* 0x0000000607027c25 */ /* 0x000fe2000f8e0002 */
[----:B------:R-:W-:-:S03]  /*f3a0*/  ULDC.64 UR6, c[0x0][0xa80] ;  /* 0x0002a00000067ab9 */ /* 0x000fc60000000a00 */
[----:B------:R-:W-:Y:S01]  /*f3b0*/  IMAD R7, R8, UR5, RZ ;  /* 0x0000000508077c24 */ /* 0x000fe2000f8e02ff */
[----:B------:R-:W-:Y:S01]  /*f3c0*/  LEA R4, P1, R2, UR6, 0x1 ;  /* 0x0000000602047c11 */ /* 0x000fe2000f8208ff */
[----:B------:R-:W-:Y:S02]  /*f3d0*/  VIADD R0, R142, UR41 ;  /* 0x000000298e007c36 */ /* 0x000fe40008000000 */
[----:B------:R-:W-:-:S03]  /*f3e0*/  IMAD.IADD R3, R3, 0x1, R5 ;  /* 0x0000000103037824 */ /* 0x000fc600078e0205 */
[----:B------:R-:W-:Y:S02]  /*f3f0*/  ISETP.GE.AND P0, PT, R0, R7, PT ;  /* 0x000000070000720c */ /* 0x000fe40003f06270 */
[----:B------:R-:W-:Y:S02]  /*f400*/  LEA.HI.X R5, R2, UR7, R3, 0x1, P1 ;  /* 0x0000000702057c11 */ /* 0x000fe400088f0c03 */
[----:B------:R0:W1:Y:S04]  /*f410*/  SHFL.IDX PT, R2, R4, RZ, 0x1c1f ;  /* 0x001c1fff04027589 */ /* 0x00006800000e0000 */
[----:B------:R0:W2:Y:S05]  /*f420*/  SHFL.IDX PT, R3, R5, RZ, 0x1c1f ;  /* 0x001c1fff05037589 */ /* 0x0000aa00000e0000 */
[----:B------:R-:W-:Y:S05]  /*f430*/  @P0 BRA `(.L_x_906) ;  /* 0x0000000000300947 */ /* 0x000fea0003800000 */
[----:B------:R-:W-:Y:S02]  /*f440*/  ULDC UR5, c[0x0][0xac8] ;  /* 0x0002b20000057ab9 */ /* 0x000fe40000000800 */
[----:B------:R-:W-:Y:S02]  /*f450*/  ISETP.GE.AND P3, PT, R139, UR5, PT ;  /* 0x000000058b007c0c */ /* 0x000fe4000bf66270 */
[----:B------:R-:W-:Y:S02]  /*f460*/  ISETP.GE.AND P4, PT, R140, UR5, PT ;  /* 0x000000058c007c0c */ /* 0x000fe4000bf86270 */
[----:B------:R-:W-:-:S09]  /*f470*/  ISETP.GE.AND P2, PT, R138, UR5, PT ;  /* 0x000000058a007c0c */ /* 0x000fd2000bf46270 */
[CC--:B-1----:R-:W-:Y:S02]  /*f480*/  @!P3 LEA R10, P0, R139.reuse, R2.reuse, 0x1 ;  /* 0x000000028b0ab211 */ /* 0x0c2fe400078008ff */
[----:B------:R-:W-:Y:S02]  /*f490*/  @!P4 LEA R12, P1, R140, R2, 0x1 ;  /* 0x000000028c0cc211 */ /* 0x000fe400078208ff */
[----:B--2---:R-:W-:Y:S01]  /*f4a0*/  @!P2 IMAD.WIDE R8, R138, 0x2, R2 ;  /* 0x000000028a08a825 */ /* 0x004fe200078e0202 */
[-C--:B------:R-:W-:Y:S02]  /*f4b0*/  @!P3 LEA.HI.X R11, R139, R3.reuse, R149, 0x1, P0 ;  /* 0x000000038b0bb211 */ /* 0x080fe400000f0c95 */
[----:B------:R-:W-:Y:S02]  /*f4c0*/  @!P4 LEA.HI.X R13, R140, R3, R148, 0x1, P1 ;  /* 0x000000038c0dc211 */ /* 0x000fe400008f0c94 */
[----:B------:R3:W-:Y:S04]  /*f4d0*/  @!P2 ST.E.128 desc[UR48][R8.64], RZ ;  /* 0x000000ff0800a985 */ /* 0x0007e8000c101d30 */
[----:B------:R3:W-:Y:S04]  /*f4e0*/  @!P3 ST.E.128 desc[UR48][R10.64], RZ ;  /* 0x000000ff0a00b985 */ /* 0x0007e8000c101d30 */
[----:B------:R3:W-:Y:S02]  /*f4f0*/  @!P4 ST.E.128 desc[UR48][R12.64], RZ ;  /* 0x000000ff0c00c985 */ /* 0x0007e4000c101d30 */
.L_x_906:
[----:B------:R-:W-:Y:S05]  /*f500*/  BSYNC B1 ;  /* 0x0000000000017941 */ /* 0x000fea0003800000 */
.L_x_905:
[----:B------:R-:W-:Y:S01]  /*f510*/  VIADD R0, R0, 0x60 ;  /* 0x0000006000007836 */ /* 0x000fe20000000000 */
[----:B--2---:R2:W4:Y:S04]  /*f520*/  SHFL.IDX PT, R3, R5, 0x1, 0x1c1f ;  /* 0x003c1f0005037f89 */ /* 0x00452800000e0000 */
[----:B------:R-:W-:Y:S01]  /*f530*/  ISETP.GE.AND P0, PT, R0, R7, PT ;  /* 0x000000070000720c */ /* 0x000fe20003f06270 */
[----:B-1----:R2:W1:-:S12]  /*f540*/  SHFL.IDX PT, R2, R4, 0x1, 0x1c1f ;  /* 0x003c1f0004027f89 */ /* 0x00245800000e0000 */
[----:B--2---:R-:W-:Y:S05]  /*f550*/  @P0 BRA `(.L_x_902) ;  /* 0x0000000000300947 */ /* 0x004fea0003800000 */
[----:B------:R-:W-:Y:S02]  /*f560*/  ULDC UR5, c[0x0][0xac8] ;  /* 0x0002b20000057ab9 */ /* 0x000fe40000000800 */
[----:B------:R-:W-:Y:S02]  /*f570*/  ISETP.GE.AND P3, PT, R139, UR5, PT ;  /* 0x000000058b007c0c */ /* 0x000fe4000bf66270 */
[----:B------:R-:W-:Y:S02]  /*f580*/  ISETP.GE.AND P4, PT, R140, UR5, PT ;  /* 0x000000058c007c0c */ /* 0x000fe4000bf86270 */
[----:B------:R-:W-:-:S09]  /*f590*/  ISETP.GE.AND P2, PT, R138, UR5, PT ;  /* 0x000000058a007c0c */ /* 0x000fd2000bf46270 */
[CC--:B-1----:R-:W-:Y:S02]  /*f5a0*/  @!P3 LEA R6, P0, R139.reuse, R2.reuse, 0x1 ;  /* 0x000000028b06b211 */ /* 0x0c2fe400078008ff */
[----:B---3--:R-:W-:Y:S02]  /*f5b0*/  @!P4 LEA R8, P1, R140, R2, 0x1 ;  /* 0x000000028c08c211 */ /* 0x008fe400078208ff */
[----:B0---4-:R-:W-:Y:S01]  /*f5c0*/  @!P2 IMAD.WIDE R4, R138, 0x2, R2 ;  /* 0x000000028a04a825 */ /* 0x011fe200078e0202 */
[-C--:B------:R-:W-:Y:S02]  /*f5d0*/  @!P3 LEA.HI.X R7, R139, R3.reuse, R149, 0x1, P0 ;  /* 0x000000038b07b211 */ /* 0x080fe400000f0c95 */
[----:B------:R-:W-:Y:S02]  /*f5e0*/  @!P4 LEA.HI.X R9, R140, R3, R148, 0x1, P1 ;  /* 0x000000038c09c211 */ /* 0x000fe400008f0c94 */
[----:B------:R2:W-:Y:S04]  /*f5f0*/  @!P2 ST.E.128 desc[UR48][R4.64], RZ ;  /* 0x000000ff0400a985 */ /* 0x0005e8000c101d30 */
[----:B------:R2:W-:Y:S04]  /*f600*/  @!P3 ST.E.128 desc[UR48][R6.64], RZ ;  /* 0x000000ff0600b985 */ /* 0x0005e8000c101d30 */
[----:B------:R2:W-:Y:S02]  /*f610*/  @!P4 ST.E.128 desc[UR48][R8.64], RZ ;  /* 0x000000ff0800c985 */ /* 0x0005e4000c101d30 */
.L_x_902:
[----:B------:R-:W-:Y:S05]  /*f620*/  BSYNC B0 ;  /* 0x0000000000007941 */ /* 0x000fea0003800000 */
.L_x_898:
[----:B------:R-:W-:Y:S02]  /*f630*/  ULDC UR5, c[0x0][0xc38] ;  /* 0x00030e0000057ab9 */ /* 0x000fe40000000800 */
[----:B------:R-:W-:-:S06]  /*f640*/  UISETP.GE.AND UP0, UPT, UR4, UR5, UPT ;  /* 0x000000050400728c */ /* 0x000fcc000bf06270 */
[----:B------:R-:W-:-:S13]  /*f650*/  PLOP3.LUT P0, PT, PT, PT, UP0, 0x80, 0x0 ;  /* 0x000000000000781c */ /* 0x000fda0003f0f008 */
[----:B------:R-:W-:Y:S05]  /*f660*/  @!P0 BRA `(.L_x_907) ;  /* 0xffffff1800288947 */ /* 0x000fea000383ffff */
[----:B------:R-:W-:Y:S05]  /*f670*/  EXIT ;  /* 0x000000000000794d */ /* 0x000fea0003800000 */
.L_x_817:
[----:B------:R-:W-:-:S08]  /*f680*/  NOP ;  /* 0x0000000000007918 */ /* 0x000fd00000000000 */
[----:B------:R-:W0:-:S00]  /*f690*/  USETMAXREG.DEALLOC.CTAPOOL 0x20 ;  /* 0x00000020000079c8 */ /* 0x000e0000080e0500 */
[----:B0-----:R-:W-:-:S06]  /*f6a0*/  LOP3.LUT R0, R0, 0x3, RZ, 0xc0, !PT ;  /* 0x0000000300007812 */ /* 0x001fcc00078ec0ff */
[----:B------:R-:W0:Y:S01]  /*f6b0*/  S2UR UR6, SR_CTAID.X ;  /* 0x00000000000679c3 */ /* 0x000e220000002500 */
[----:B------:R-:W-:Y:S01]  /*f6c0*/  LOP3.LUT R19, R19, 0xfffffffb, RZ, 0xc0, !PT ;  /* 0xfffffffb13137812 */ /* 0x000fe200078ec0ff */
[----:B------:R-:W-:Y:S01]  /*f6d0*/  IMAD.MOV.U32 R16, RZ, RZ, RZ ;  /* 0x000000ffff107224 */ /* 0x000fe200078e00ff */
[----:B------:R1:W2:Y:S01]  /*f6e0*/  SHFL.IDX PT, R2, R0, RZ, 0x1f ;  /* 0x00001fff00027589 */ /* 0x0002a200000e0000 */
[----:B------:R-:W-:Y:S02]  /*f6f0*/  IMAD.MOV.U32 R24, RZ, RZ, 0x1 ;  /* 0x00000001ff187424 */ /* 0x000fe400078e00ff */
[----:B------:R-:W-:Y:S02]  /*f700*/  IMAD.MOV.U32 R29, RZ, RZ, RZ ;  /* 0x000000ffff1d7224 */ /* 0x000fe400078e00ff */
[----:B-1----:R-:W0:Y:S01]  /*f710*/  LDC R0, c[0x0][0xc38] ;  /* 0x00030e00ff007b82 */ /* 0x002e220000000800 */
[----:B--2---:R-:W-:-:S13]  /*f720*/  ISETP.NE.AND P0, PT, R2, RZ, PT ;  /* 0x000000ff0200720c */ /* 0x004fda0003f05270 */
[----:B------:R-:W-:Y:S01]  /*f730*/  @P0 LOP3.LUT R19, R19, 0x4, RZ, 0xfc, !PT ;  /* 0x0000000413130812 */ /* 0x000fe200078efcff */
[----:B------:R-:W-:Y:S06]  /*f740*/  @P0 BAR.ARV 0x4, 0x200 ;  /* 0x0108000000000b1d */ /* 0x000fec0000002000 */
[----:B0-----:R-:W-:-:S13]  /*f750*/  ISETP.LE.AND P0, PT, R0, UR6, PT ;  /* 0x0000000600007c0c */ /* 0x001fda000bf03270 */
[----:B------:R-:W-:Y:S05]  /*f760*/  @P0 BRA `(.L_x_908) ;  /* 0x0000004800640947 */ /* 0x000fea0003800000 */
[----:B------:R-:W0:Y:S01]  /*f770*/  S2R R6, SR_TID.X ;  /* 0x0000000000067919 */ /* 0x000e220000002100 */
[----:B------:R-:W1:Y:S01]  /*f780*/  S2UR UR5, SR_CgaCtaId ;  /* 0x00000000000579c3 */ /* 0x000e620000008800 */
[----:B------:R-:W-:Y:S01]  /*f790*/  UMOV UR4, 0x400 ;  /* 0x0000040000047882 */ /* 0x000fe20000000000 */
[----:B------:R-:W-:Y:S01]  /*f7a0*/  IMAD.U32 R27, RZ, RZ, UR6 ;  /* 0x00000006ff1b7e24 */ /* 0x000fe2000f8e00ff */
[----:B------:R-:W-:Y:S01]  /*f7b0*/  ULDC UR42, c[0x0][0xc] ;  /* 0x00000300002a7ab9 */ /* 0x000fe20000000800 */
[----:B------:R-:W-:Y:S01]  /*f7c0*/  IMAD.MOV.U32 R24, RZ, RZ, 0x1 ;  /* 0x00000001ff187424 */ /* 0x000fe200078e00ff */
[----:B------:R-:W-:Y:S01]  /*f7d0*/  ULDC.64 UR46, c[0x0][0x198] ;  /* 0x00006600002e7ab9 */ /* 0x000fe20000000a00 */
[----:B------:R-:W-:Y:S02]  /*f7e0*/  IMAD.MOV.U32 R29, RZ, RZ, RZ ;  /* 0x000000ffff1d7224 */ /* 0x000fe400078e00ff */
[----:B------:R-:W-:Y:S01]  /*f7f0*/  IMAD.MOV.U32 R16, RZ, RZ, RZ ;  /* 0x000000ffff107224 */ /* 0x000fe200078e00ff */
[----:B-1----:R-:W-:-:S06]  /*f800*/  ULEA UR4, UR5, UR4, 0x18 ;  /* 0x0000000405047291 */ /* 0x002fcc000f8ec03f */
[----:B------:R-:W-:Y:S01]  /*f810*/  IMAD.U32 R17, RZ, RZ, UR4 ;  /* 0x00000004ff117e24 */ /* 0x000fe2000f8e00ff */
[C---:B0-----:R-:W-:Y:S01]  /*f820*/  LOP3.LUT R5, R6.reuse, 0x7f, RZ, 0xc0, !PT ;  /* 0x0000007f06057812 */ /* 0x041fe200078ec0ff */
[C---:B------:R-:W-:Y:S01]  /*f830*/  IMAD.SHL.U32 R0, R6.reuse, 0x8, RZ ;  /* 0x0000000806007824 */ /* 0x040fe200078e00ff */
[----:B------:R-:W-:-:S03]  /*f840*/  LOP3.LUT R28, R6, 0x1f, RZ, 0xc0, !PT ;  /* 0x0000001f061c7812 */ /* 0x000fc600078ec0ff */
[----:B------:R-:W-:Y:S01]  /*f850*/  IMAD.SHL.U32 R4, R5, 0x8, RZ ;  /* 0x0000000805047824 */ /* 0x000fe200078e00ff */
[C---:B------:R-:W-:Y:S02]  /*f860*/  LOP3.LUT R3, R0.reuse, 0x20, RZ, 0xc0, !PT ;  /* 0x0000002000037812 */ /* 0x040fe400078ec0ff */
[----:B------:R-:W-:Y:S02]  /*f870*/  LOP3.LUT R2, R0, 0xd8, RZ, 0xc0, !PT ;  /* 0x000000d800027812 */ /* 0x000fe400078ec0ff */
[----:B------:R-:W-:Y:S02]  /*f880*/  LOP3.LUT R3, R3, 0x300, R4, 0xf8, !PT ;  /* 0x0000030003037812 */ /* 0x000fe400078ef804 */
[----:B------:R-:W-:Y:S02]  /*f890*/  LOP3.LUT R2, R2, 0x18, R6, 0x78, !PT ;  /* 0x0000001802027812 */ /* 0x000fe400078e7806 */
[----:B------:R-:W-:Y:S02]  /*f8a0*/  LOP3.LUT R0, R0, 0x18, RZ, 0xc0, !PT ;  /* 0x0000001800007812 */ /* 0x000fe400078ec0ff */
[----:B------:R-:W-:Y:S01]  /*f8b0*/  LOP3.LUT R26, R3, R2, RZ, 0xfc, !PT ;  /* 0x00000002031a7212 */ /* 0x000fe200078efcff */
[----:B------:R-:W-:Y:S01]  /*f8c0*/  IMAD.SHL.U32 R2, R6, 0x20, RZ ;  /* 0x0000002006027824 */ /* 0x000fe200078e00ff */
[----:B------:R-:W-:-:S03]  /*f8d0*/  SHF.R.U32.HI R3, RZ, 0x2, R5 ;  /* 0x00000002ff037819 */ /* 0x000fc60000011605 */
[----:B------:R-:W-:Y:S01]  /*f8e0*/  IMAD R26, R26, 0x2, R17 ;  /* 0x000000021a1a7824 */ /* 0x000fe200078e0211 */
[----:B------:R-:W-:Y:S02]  /*f8f0*/  LOP3.LUT R3, R3, 0x60, R2, 0xf8, !PT ;  /* 0x0000006003037812 */ /* 0x000fe400078ef802 */
[C---:B------:R-:W-:Y:S02]  /*f900*/  LOP3.LUT R2, R0.reuse, 0x20, RZ, 0xfc, !PT ;  /* 0x0000002000027812 */ /* 0x040fe400078efcff */
[----:B------:R-:W-:-:S07]  /*f910*/  LOP3.LUT R0, R0, 0x40, RZ, 0xfc, !PT ;  /* 0x0000004000007812 */ /* 0x000fce00078efcff */
.L_x_1006:
[----:B------:R-:W-:Y:S01]  /*f920*/  ULDC UR8, c[0x0][0xc60] ;  /* 0x0003180000087ab9 */ /* 0x000fe20000000800 */
[C---:B------:R-:W-:Y:S01]  /*f930*/  R2UR UR7, R27.reuse ;  /* 0x000000001b0772ca */ /* 0x040fe200000e0000 */
[----:B------:R-:W-:Y:S01]  /*f940*/  UISETP.NE.AND UP0, UPT, UR8, 0x1, UPT ;  /* 0x000000010800788c */ /* 0x000fe2000bf05270 */
[----:B------:R-:W-:-:S10]  /*f950*/  R2UR UR6, R27 ;  /* 0x000000001b0672ca */ /* 0x000fd400000e0000 */
        /* <DEDUP_REMOVED lines=9> */
[----:B0-----:R-:W-:Y:S05]  /*f9f0*/  @!P0 BRA `(.L_x_909) ;  /* 0x0000000000208947 */ /* 0x001fea0003800000 */
        /* <DEDUP_REMOVED lines=8> */
.L_x_909:
[----:B------:R-:W-:Y:S01]  /*fa80*/  ULDC UR9, c[0x0][0xc54] ;  /* 0x0003150000097ab9 */ /* 0x000fe20000000800 */
[----:B------:R-:W-:Y:S01]  /*fa90*/  UMOV UR6, UR8 ;  /* 0x0000000800067c82 */ /* 0x000fe20008000000 */
[----:B------:R-:W-:-:S11]  /*faa0*/  UISETP.NE.AND UP0, UPT, UR9, 0x1, UPT ;  /* 0x000000010900788c */ /* 0x000fd6000bf05270 */
[----:B------:R-:W-:Y:S02]  /*fab0*/  @UP0 ULDC.64 UR10, c[0x0][0xc58] ;  /* 0x00031600000a0ab9 */ /* 0x000fe40000000a00 */
[----:B------:R-:W-:-:S04]  /*fac0*/  UIMAD.WIDE.U32 UR4, UR8, UR10, URZ ;  /* 0x0000000a080472a5 */ /* 0x000fc8000f8e003f */
[----:B------:R-:W-:-:S04]  /*fad0*/  @UP0 USHF.R.U32.HI UR6, URZ, UR11, UR5 ;  /* 0x0000000b3f060299 */ /* 0x000fc80008011605 */
[----:B------:R-:W-:-:S12]  /*fae0*/  UIMAD UR4, UR6, UR9, URZ ;  /* 0x00000009060472a4 */ /* 0x000fd8000f8e023f */
.L_x_910:
[----:B------:R-:W-:Y:S02]  /*faf0*/  ULOP3.LUT UR5, URZ, UR6, URZ, 0x33, !UPT ;  /* 0x000000063f057292 */ /* 0x000fe4000f8e333f */
[----:B------:R-:W-:Y:S01]  /*fb00*/  UIADD3 UR4, UR8, -UR4, URZ ;  /* 0x8000000408047290 */ /* 0x000fe2000fffe03f */
[----:B------:R-:W-:Y:S01]  /*fb10*/  ULDC UR15, c[0x0][0xc48] ;  /* 0x00031200000f7ab9 */ /* 0x000fe20000000800 */
[----:B------:R-:W-:Y:S01]  /*fb20*/  ULDC UR9, c[0x0][0x448] ;  /* 0x0001120000097ab9 */ /* 0x000fe20000000800 */
[----:B------:R-:W-:Y:S01]  /*fb30*/  ULDC UR41, c[0x0][0xc3c] ;  /* 0x00030f0000297ab9 */ /* 0x000fe20000000800 */
[----:B------:R-:W-:Y:S02]  /*fb40*/  UISETP.NE.AND UP2, UPT, UR15, 0x1, UPT ;  /* 0x000000010f00788c */ /* 0x000fe4000bf45270 */
[----:B------:R-:W-:Y:S02]  /*fb50*/  UISETP.NE.AND UP1, UPT, UR9, 0x1, UPT ;  /* 0x000000010900788c */ /* 0x000fe4000bf25270 */
[----:B------:R-:W-:Y:S01]  /*fb60*/  UIADD3 UR41, UR5, UR41, URZ ;  /* 0x0000002905297290 */ /* 0x000fe2000fffe03f */
[----:B------:R-:W-:Y:S01]  /*fb70*/  ULDC UR14, c[0x0][0xc54] ;  /* 0x00031500000e7ab9 */ /* 0x000fe20000000800 */
[----:B------:R-:W-:Y:S01]  /*fb80*/  ULDC.64 UR10, c[0x0][0x418] ;  /* 0x00010600000a7ab9 */ /* 0x000fe20000000a00 */
[----:B------:R-:W-:-:S02]  /*fb90*/  UIMAD UR14, UR7, UR14, UR4 ;  /* 0x0000000e070e72a4 */ /* 0x000fc4000f8e0204 */
[----:B------:R-:W-:Y:S01]  /*fba0*/  UISETP.NE.U32.AND UP0, UPT, UR10, URZ, UPT ;  /* 0x0000003f0a00728c */ /* 0x000fe2000bf05070 */
[----:B------:R-:W-:Y:S01]  /*fbb0*/  ULDC.64 UR4, c[0x0][0x9e0] ;  /* 0x0002780000047ab9 */ /* 0x000fe20000000a00 */
[----:B------:R-:W-:Y:S02]  /*fbc0*/  UIMAD UR41, UR41, 0xc0, URZ ;  /* 0x000000c0292978a4 */ /* 0x000fe4000f8e023f */
[----:B------:R-:W-:Y:S02]  /*fbd0*/  UISETP.GE.AND UP3, UPT, UR5, 0x1, UPT ;  /* 0x000000010500788c */ /* 0x000fe4000bf66270 */
[----:B------:R-:W-:Y:S02]  /*fbe0*/  UISETP.NE.AND.EX UP0, UPT, UR11, URZ, UPT, UP0 ;  /* 0x0000003f0b00728c */ /* 0x000fe4000bf05300 */
[----:B------:R-:W-:Y:S01]  /*fbf0*/  UIADD3 UR9, UR41, 0xbf, URZ ;  /* 0x000000bf29097890 */ /* 0x000fe2000fffe03f */
[----:B------:R-:W-:Y:S01]  /*fc00*/  ULDC UR8, c[0x0][0x424] ;  /* 0x0001090000087ab9 */ /* 0x000fe20000000800 */
[----:B------:R-:W-:Y:S01]  /*fc10*/  ULDC UR6, c[0x0][0x288] ;  /* 0x0000a20000067ab9 */ /* 0x000fe20000000800 */
[----:B------:R-:W-:Y:S01]  /*fc20*/  @UP2 ULDC UR10, c[0x0][0xc4c] ;  /* 0x00031300000a2ab9 */ /* 0x000fe20000000800 */
[----:B------:R-:W-:Y:S01]  /*fc30*/  @UP1 ULDC UR12, c[0x0][0x44c] ;  /* 0x00011300000c1ab9 */ /* 0x000fe20000000800 */
[----:B------:R-:W-:Y:S01]  /*fc40*/  UIADD3 UR16, -UR6, 0x1, URZ ;  /* 0x0000000106107890 */ /* 0x000fe2000fffe13f */
[----:B------:R-:W-:Y:S01]  /*fc50*/  PLOP3.LUT P1, PT, PT, PT, UP3, 0x80, 0x0 ;  /* 0x000000000000781c */ /* 0x000fe20003f2f038 */
[----:B------:R-:W-:-:S02]  /*fc60*/  UIMAD.WIDE.U32 UR10, UR14, UR10, URZ ;  /* 0x0000000a0e0a72a5 */ /* 0x000fc4000f8e003f */
[----:B------:R-:W-:Y:S02]  /*fc70*/  USEL UR8, UR8, 0x1, UP0 ;  /* 0x0000000108087887 */ /* 0x000fe40008000000 */
[----:B------:R-:W-:Y:S01]  /*fc80*/  UIMAD.WIDE.U32 UR12, UR9, UR12, URZ ;  /* 0x0000000c090c72a5 */ /* 0x000fe2000f8e003f */
[----:B------:R-:W-:Y:S01]  /*fc90*/  ULDC UR7, c[0x0][0x2f0] ;  /* 0x0000bc0000077ab9 */ /* 0x000fe20000000800 */
[----:B------:R-:W-:Y:S01]  /*fca0*/  @UP2 ULDC UR17, c[0x0][0xc50] ;  /* 0x0003140000112ab9 */ /* 0x000fe20000000800 */
[----:B------:R-:W-:Y:S01]  /*fcb0*/  @UP1 ULDC UR18, c[0x0][0x450] ;  /* 0x0001140000121ab9 */ /* 0x000fe20000000800 */
[----:B------:R-:W-:Y:S01]  /*fcc0*/  UMOV UR43, UR14 ;  /* 0x0000000e002b7c82 */ /* 0x000fe20008000000 */
[----:B------:R-:W-:Y:S02]  /*fcd0*/  UIMAD UR16, UR8, UR7, UR16 ;  /* 0x00000007081072a4 */ /* 0x000fe4000f8e0210 */
[----:B------:R-:W-:Y:S02]  /*fce0*/  @UP2 USHF.R.U32.HI UR43, URZ, UR17, UR11 ;  /* 0x000000113f2b2299 */ /* 0x000fe4000801160b */
[----:B------:R-:W-:-:S02]  /*fcf0*/  @UP1 USHF.R.U32.HI UR9, URZ, UR18, UR13 ;  /* 0x000000123f091299 */ /* 0x000fc4000801160d */
[----:B------:R-:W-:Y:S02]  /*fd00*/  UIADD3 UR36, -UR43, URZ, URZ ;  /* 0x0000003f2b247290 */ /* 0x000fe4000fffe13f */
[----:B------:R-:W-:Y:S02]  /*fd10*/  UIADD3 UR10, UR16, UR9, URZ ;  /* 0x00000009100a7290 */ /* 0x000fe4000fffe03f */
[----:B------:R-:W-:Y:S02]  /*fd20*/  UIMAD UR36, UR15, UR36, UR14 ;  /* 0x000000240f2472a4 */ /* 0x000fe4000f8e020e */
[----:B------:R-:W-:Y:S01]  /*fd30*/  UIADD3 UR4, UR10, UR4, URZ ;  /* 0x000000040a047290 */ /* 0x000fe2000fffe03f */
[----:B------:R-:W-:Y:S11]  /*fd40*/  @!P1 BRA `(.L_x_911) ;  /* 0x0000000000449947 */ /* 0x000ff60003800000 */
        /* <DEDUP_REMOVED lines=10> */
.L_x_912:
[----:B------:R-:W-:-:S11]  /*fdf0*/  UISETP.NE.AND UP0, UPT, UR5, 0x1, UPT ;  /* 0x000000010500788c */ /* 0x000fd6000bf05270 */
[----:B------:R-:W-:Y:S02]  /*fe00*/  @UP0 ULDC.64 UR12, c[0x0][0x9e8] ;  /* 0x00027a00000c0ab9 */ /* 0x000fe40000000a00 */
[----:B------:R-:W-:-:S04]  /*fe10*/  UIMAD.WIDE.U32 UR10, UR9, UR12, URZ ;  /* 0x0000000c090a72a5 */ /* 0x000fc8000f8e003f */
[----:B------:R-:W-:-:S12]  /*fe20*/  @UP0 USHF.R.U32.HI UR9, URZ, UR13, UR11 ;  /* 0x0000000d3f090299 */ /* 0x000fd8000801160b */
.L_x_913:
[----:B------:R-:W-:-:S04]  /*fe30*/  UIMAD UR9, UR9, UR5, UR5 ;  /* 0x00000005090972a4 */ /* 0x000fc8000f8e0205 */
[----:B------:R-:W-:-:S04]  /*fe40*/  UISETP.LT.AND UP0, UPT, UR4, UR9, UPT ;  /* 0x000000090400728c */ /* 0x000fc8000bf01270 */
[----:B------:R-:W-:-:S12]  /*fe50*/  USEL UR4, UR4, UR9, UP0 ;  /* 0x0000000904047287 */ /* 0x000fd80008000000 */
.L_x_911:
[----:B------:R-:W-:Y:S02]  /*fe60*/  UIMAD UR13, UR8, UR7, 0x7f ;  /* 0x0000007f080d74a4 */ /* 0x000fe4000f8e0207 */
[----:B------:R-:W-:Y:S02]  /*fe70*/  UIADD3 UR4, UR4, 0x7f, URZ ;  /* 0x0000007f04047890 */ /* 0x000fe4000fffe03f */
[----:B------:R-:W-:Y:S02]  /*fe80*/  USHF.R.S32.HI UR14, URZ, 0x1f, UR13 ;  /* 0x0000001f3f0e7899 */ /* 0x000fe4000801140d */
[----:B------:R-:W-:Y:S01]  /*fe90*/  USHF.R.S32.HI UR9, URZ, 0x1f, UR4 ;  /* 0x0000001f3f097899 */ /* 0x000fe20008011404 */
[----:B------:R-:W-:Y:S01]  /*fea0*/  @UP1 ULDC UR10, c[0x0][0x44c] ;  /* 0x00011300000a1ab9 */ /* 0x000fe20000000800 */
[----:B------:R-:W-:Y:S02]  /*feb0*/  ULEA.HI UR14, UR14, UR13, URZ, 0x7 ;  /* 0x0000000d0e0e7291 */ /* 0x000fe4000f8f383f */
[----:B------:R-:W-:-:S02]  /*fec0*/  UIMAD.WIDE.U32 UR10, UR41, UR10, URZ ;  /* 0x0000000a290a72a5 */ /* 0x000fc4000f8e003f */
[----:B------:R-:W-:Y:S01]  /*fed0*/  ULEA.HI UR9, UR9, UR4, URZ, 0x7 ;  /* 0x0000000409097291 */ /* 0x000fe2000f8f383f */
[----:B------:R-:W-:Y:S01]  /*fee0*/  @UP1 ULDC UR15, c[0x0][0x450] ;  /* 0x00011400000f1ab9 */ /* 0x000fe20000000800 */
[----:B------:R-:W-:Y:S01]  /*fef0*/  UMOV UR12, UR41 ;  /* 0x00000029000c7c82 */ /* 0x000fe20008000000 */
[----:B------:R-:W-:Y:S02]  /*ff00*/  UIMAD UR4, UR8, UR7, -UR6 ;  /* 0x00000007080472a4 */ /* 0x000fe4000f8e0a06 */
[----:B------:R-:W-:Y:S02]  /*ff10*/  USHF.R.S32.HI UR14, URZ, 0x7, UR14 ;  /* 0x000000073f0e7899 */ /* 0x000fe4000801140e */
[----:B------:R-:W-:Y:S02]  /*ff20*/  USHF.R.S32.HI UR9, URZ, 0x7, UR9 ;  /* 0x000000073f097899 */ /* 0x000fe40008011409 */
[----:B------:R-:W-:Y:S02]  /*ff30*/  @UP1 USHF.R.U32.HI UR12, URZ, UR15, UR11 ;  /* 0x0000000f3f0c1299 */ /* 0x000fe4000801160b */
[----:B------:R-:W-:-:S02]  /*ff40*/  UISETP.LT.AND UP0, UPT, UR14, UR9, UPT ;  /* 0x000000090e00728c */ /* 0x000fc4000bf01270 */
[----:B------:R-:W-:Y:S01]  /*ff50*/  UIADD3 UR4, UR4, UR12, URZ ;  /* 0x0000000c04047290 */ /* 0x000fe2000fffe03f */
[----:B------:R-:W-:Y:S01]  /*ff60*/  ULDC UR8, c[0x0][0x9dc] ;  /* 0x0002770000087ab9 */ /* 0x000fe20000000800 */
[----:B------:R-:W-:Y:S02]  /*ff70*/  USEL UR40, UR14, UR9, UP0 ;  /* 0x000000090e287287 */ /* 0x000fe40008000000 */
        /* <DEDUP_REMOVED lines=12> */
.L_x_915:
[----:B------:R-:W-:-:S11]  /*10040*/  UISETP.NE.AND UP0, UPT, UR5, 0x1, UPT ;  /* 0x000000010500788c */ /* 0x000fd6000bf05270 */
[----:B------:R-:W-:Y:S02]  /*10050*/  @UP0 ULDC.64 UR10, c[0x0][0x9e8] ;  /* 0x00027a00000a0ab9 */ /* 0x000fe40000000a00 */
[----:B------:R-:W-:-:S04]  /*10060*/  UIMAD.WIDE.U32 UR6, UR4, UR10, URZ ;  /* 0x0000000a040672a5 */ /* 0x000fc8000f8e003f */
[----:B------:R-:W-:-:S12]  /*10070*/  @UP0 USHF.R.U32.HI UR4, URZ, UR11, UR7 ;  /* 0x0000000b3f040299 */ /* 0x000fd80008011607 */
.L_x_916:
[----:B------:R-:W-:-:S04]  /*10080*/  UIMAD UR4, UR4, UR5, URZ ;  /* 0x00000005040472a4 */ /* 0x000fc8000f8e023f */
[----:B------:R-:W-:-:S04]  /*10090*/  UISETP.LT.AND UP0, UPT, UR8, UR4, UPT ;  /* 0x000000040800728c */ /* 0x000fc8000bf01270 */
[----:B------:R-:W-:-:S12]  /*100a0*/  USEL UR8, UR8, UR4, !UP0 ;  /* 0x0000000408087287 */ /* 0x000fd8000c000000 */
.L_x_914:
[----:B------:R-:W-:Y:S01]  /*100b0*/  USHF.R.S32.HI UR4, URZ, 0x1f, UR8 ;  /* 0x0000001f3f047899 */ /* 0x000fe20008011408 */
[----:B------:R-:W-:Y:S03]  /*100c0*/  BSSY B7, `(.L_x_917) ;  /* 0x00003ea000077945 */ /* 0x000fe60003800000 */
[----:B------:R-:W-:-:S04]  /*100d0*/  ULEA.HI UR4, UR4, UR8, URZ, 0x7 ;  /* 0x0000000804047291 */ /* 0x000fc8000f8f383f */
[----:B------:R-:W-:-:S04]  /*100e0*/  USHF.R.S32.HI UR4, URZ, 0x7, UR4 ;  /* 0x000000073f047899 */ /* 0x000fc80008011404 */
[----:B------:R-:W-:-:S04]  /*100f0*/  UISETP.LT.AND UP0, UPT, URZ, UR4, UPT ;  /* 0x000000043f00728c */ /* 0x000fc8000bf01270 */
[----:B------:R-:W-:-:S04]  /*10100*/  USEL UR39, URZ, UR4, !UP0 ;  /* 0x000000043f277287 */ /* 0x000fc8000c000000 */
[----:B------:R-:W-:-:S06]  /*10110*/  UISETP.GT.AND UP0, UPT, UR40, UR39, UPT ;  /* 0x000000272800728c */ /* 0x000fcc000bf04270 */
[----:B------:R-:W-:-:S13]  /*10120*/  PLOP3.LUT P0, PT, PT, PT, UP0, 0x80, 0x0 ;  /* 0x000000000000781c */ /* 0x000fda0003f0f008 */
[----:B------:R-:W-:Y:S05]  /*10130*/  @P0 BRA `(.L_x_918) ;  /* 0x0000000000440947 */ /* 0x000fea0003800000 */
[----:B------:R-:W0:Y:S02]  /*10140*/  S2R R0, SR_TID.X ;  /* 0x0000000000007919 */ /* 0x000e240000002100 */
[----:B0-----:R-:W-:-:S04]  /*10150*/  LOP3.LUT R0, R0, 0x7f, RZ, 0xc0, !PT ;  /* 0x0000007f00007812 */ /* 0x001fc800078ec0ff */
[----:B------:R-:W-:-:S13]  /*10160*/  ISETP.NE.AND P1, PT, R0, RZ, PT ;  /* 0x000000ff0000720c */ /* 0x000fda0003f25270 */
[----:B------:R-:W-:Y:S05]  /*10170*/  @P1 BRA `(.L_x_919) ;  /* 0x0000003c00781947 */ /* 0x000fea0003800000 */
[----:B------:R-:W0:Y:S01]  /*10180*/  S2R R5, SR_LANEID ;  /* 0x0000000000057919 */ /* 0x000e220000000000 */
[----:B------:R-:W-:Y:S01]  /*10190*/  VOTEU.ANY UR4, UPT, PT ;  /* 0x0000000000047886 */ /* 0x000fe200038e0100 */
[----:B------:R-:W1:Y:S01]  /*101a0*/  LDC.64 R2, c[0x0][0xc80] ;  /* 0x00032000ff027b82 */ /* 0x000e620000000a00 */
[----:B------:R-:W0:Y:S02]  /*101b0*/  FLO.U32 R0, UR4 ;  /* 0x0000000400007d00 */ /* 0x000e2400080e0000 */
[----:B0-----:R-:W-:-:S06]  /*101c0*/  ISETP.EQ.U32.AND P0, PT, R0, R5, PT ;  /* 0x000000050000720c */ /* 0x001fcc0003f02070 */
[----:B------:R-:W1:Y:S07]  /*101d0*/  POPC R5, UR4 ;  /* 0x0000000400057d09 */ /* 0x000e6e0008000000 */
[----:B-1----:R-:W2:Y:S01]  /*101e0*/  @P0 ATOMG.E.ADD.STRONG.GPU PT, R3, desc[UR48][R2.64], R5 ;  /* 0x00000005020309a8 */ /* 0x002ea200081ee1f0 */
[----:B------:R-:W0:Y:S02]  /*101f0*/  S2R R4, SR_LTMASK ;  /* 0x0000000000047919 */ /* 0x000e240000003900 */
[----:B0-----:R-:W-:-:S04]  /*10200*/  LOP3.LUT R4, R4, UR4, RZ, 0xc0, !PT ;  /* 0x0000000404047c12 */ /* 0x001fc8000f8ec0ff */
[----:B------:R-:W0:Y:S01]  /*10210*/  POPC R27, R4 ;  /* 0x00000004001b7309 */ /* 0x000e220000000000 */
[----:B--2---:R-:W0:Y:S02]  /*10220*/  SHFL.IDX PT, R0, R3, R0, 0x1f ;  /* 0x00001f0003007589 */ /* 0x004e2400000e0000 */
[----:B0-----:R-:W-:Y:S01]  /*10230*/  IADD3 R27, R0, UR42, R27 ;  /* 0x0000002a001b7c10 */ /* 0x001fe2000fffe01b */
[----:B------:R-:W-:Y:S06]  /*10240*/  BRA `(.L_x_919) ;  /* 0x0000003c00447947 */ /* 0x000fec0003800000 */
.L_x_918:
        /* <DEDUP_REMOVED lines=20> */
.L_x_921:
[----:B------:R-:W-:Y:S05]  /*10390*/  BSYNC B6 ;  /* 0x0000000000067941 */ /* 0x000fea0003800000 */
.L_x_920:
        /* <DEDUP_REMOVED lines=8> */
[----:B------:R0:W1:Y:S01]  /*10420*/  LDC.64 R2, c[0x4][R18] ;  /* 0x0100000012027b82 */ /* 0x0000620000000a00 */
        /* <DEDUP_REMOVED lines=11> */
.L_x_924:
        /* <DEDUP_REMOVED lines=15> */
.L_x_923:
[----:B------:R-:W-:Y:S05]  /*105d0*/  BSYNC B6 ;  /* 0x0000000000067941 */ /* 0x000fea0003800000 */
.L_x_922:
[----:B------:R-:W-:Y:S01]  /*105e0*/  ULDC.64 UR4, c[0x0][0x9f8] ;  /* 0x00027e0000047ab9 */ /* 0x000fe20000000a00 */
[----:B------:R-:W-:Y:S01]  /*105f0*/  IMAD.U32 R23, RZ, RZ, UR43 ;  /* 0x0000002bff177e24 */ /* 0x000fe2000f8e00ff */
[----:B------:R-:W-:-:S04]  /*10600*/  UISETP.NE.U32.AND UP0, UPT, UR4, URZ, UPT ;  /* 0x0000003f0400728c */ /* 0x000fc8000bf05070 */
[----:B------:R-:W-:-:S06]  /*10610*/  UISETP.NE.AND.EX UP0, UPT, UR5, URZ, UPT, UP0 ;  /* 0x0000003f0500728c */ /* 0x000fcc000bf05300 */
[----:B------:R-:W-:-:S05]  /*10620*/  PLOP3.LUT P0, PT, PT, PT, UP0, 0x80, 0x0 ;  /* 0x000000000000781c */ /* 0x000fca0003f0f008 */
[----:B------:R-:W-:Y:S02]  /*10630*/  @UP0 ULDC.64 UR4, c[0x0][0x9f8] ;  /* 0x00027e0000040ab9 */ /* 0x000fe40000000a00 */
[----:B------:R-:W-:-:S06]  /*10640*/  @UP0 UIMAD.WIDE UR4, UR43, 0x4, UR4 ;  /* 0x000000042b0408a5 */ /* 0x000fcc000f8e0204 */
[----:B------:R-:W-:Y:S02]  /*10650*/  IMAD.U32 R2, RZ, RZ, UR4 ;  /* 0x00000004ff027e24 */ /* 0x000fe4000f8e00ff */
[----:B------:R-:W-:-:S05]  /*10660*/  IMAD.U32 R3, RZ, RZ, UR5 ;  /* 0x00000005ff037e24 */ /* 0x000fca000f8e00ff */
[----:B------:R0:W2:Y:S01]  /*10670*/  @P0 LDG.E R23, desc[UR48][R2.64] ;  /* 0x0000003002170981 */ /* 0x0000a2000c1e1900 */
[----:B------:R-:W-:Y:S01]  /*10680*/  UMOV UR4, 0xffffffff ;  /* 0xffffffff00047882 */ /* 0x000fe20000000000 */
[----:B------:R-:W-:Y:S01]  /*10690*/  IMAD.U32 R22, RZ, RZ, UR40 ;  /* 0x00000028ff167e24 */ /* 0x000fe2000f8e00ff */
[----:B------:R-:W-:Y:S01]  /*106a0*/  LOP3.LUT R19, R19, 0xfffffffe, RZ, 0xc0, !PT ;  /* 0xfffffffe13137812 */ /* 0x000fe200078ec0ff */
[----:B------:R-:W1:Y:S02]  /*106b0*/  S2R R18, SR_TID.X ;  /* 0x0000000000127919 */ /* 0x000e640000002100 */
[----:B------:R-:W-:Y:S01]  /*106c0*/  VIADD R22, R22, 0xffffffff ;  /* 0xffffffff16167836 */ /* 0x000fe20000000000 */
[----:B0-----:R-:W0:Y:S02]  /*106d0*/  LDC.64 R2, c[0x0][0x418] ;  /* 0x00010600ff027b82 */ /* 0x001e240000000a00 */
[----:B0-----:R-:W-:Y:S02]  /*106e0*/  ISETP.NE.U32.AND P0, PT, R2, RZ, PT ;  /* 0x000000ff0200720c */ /* 0x001fe40003f05070 */
[----:B-1----:R-:W-:-:S02]  /*106f0*/  SHF.R.U32.HI R20, RZ, 0x5, R18 ;  /* 0x00000005ff147819 */ /* 0x002fc40000011612 */
[----:B------:R-:W-:Y:S02]  /*10700*/  ISETP.NE.AND.EX P1, PT, R3, RZ, PT, P0 ;  /* 0x000000ff0300720c */ /* 0x000fe40003f25300 */
[----:B------:R-:W-:-:S11]  /*10710*/  LOP3.LUT R20, R20, 0x3, RZ, 0xc0, !PT ;  /* 0x0000000314147812 */ /* 0x000fd600078ec0ff */
[----:B------:R-:W-:Y:S02]  /*10720*/  @P1 LOP3.LUT R19, R19, 0x1, RZ, 0xfc, !PT ;  /* 0x0000000113131812 */ /* 0x000fe400078efcff */
[----:B--2---:R-:W-:Y:S02]  /*10730*/  SHF.R.S32.HI R25, RZ, 0x1f, R23 ;  /* 0x0000001fff197819 */ /* 0x004fe40000011417 */
[----:B------:R-:W-:Y:S01]  /*10740*/  SEL R18, R23, RZ, !P1 ;  /* 0x000000ff17127207 */ /* 0x000fe20004800000 */
[----:B------:R-:W-:Y:S06]  /*10750*/  BRA.DIV UR4, `(.L_x_925) ;  /* 0x0000004204207947 */ /* 0x000fec000b800000 */
[----:B------:R0:W1:Y:S02]  /*10760*/  SHFL.IDX PT, R14, R20, RZ, 0x1f ;  /* 0x00001fff140e7589 */ /* 0x00006400000e0000 */
.L_x_1021:
        /* <DEDUP_REMOVED lines=8> */
.L_x_1024:
[----:B------:R-:W-:Y:S05]  /*107f0*/  @!P6 BRA `(.L_x_926) ;  /* 0x000000040004e947 */ /* 0x000fea0003800000 */
[----:B------:R-:W-:Y:S01]  /*10800*/  IMAD.MOV.U32 R18, RZ, RZ, R23 ;  /* 0x000000ffff127224 */ /* 0x000fe200078e0017 */
[----:B------:R-:W-:Y:S06]  /*10810*/  @!P1 BRA `(.L_x_928) ;  /* 0x0000000000489947 */ /* 0x000fec0003800000 */
[----:B------:R-:W1:Y:S01]  /*10820*/  LDC R0, c[0x0][0x43c] ;  /* 0x00010f00ff007b82 */ /* 0x000e620000000800 */
[----:B------:R-:W-:Y:S01]  /*10830*/  IMAD.MOV.U32 R6, RZ, RZ, R22 ;  /* 0x000000ffff067224 */ /* 0x000fe200078e0016 */
[----:B------:R-:W-:Y:S02]  /*10840*/  ULDC.64 UR4, c[0x0][0x428] ;  /* 0x00010a0000047ab9 */ /* 0x000fe40000000a00 */
[----:B------:R-:W-:-:S04]  /*10850*/  IMAD R8, R25, UR4, RZ ;  /* 0x0000000419087c24 */ /* 0x000fc8000f8e02ff */
[----:B------:R-:W-:Y:S01]  /*10860*/  IMAD R7, R23, UR5, R8 ;  /* 0x0000000517077c24 */ /* 0x000fe2000f8e0208 */
[----:B-1----:R-:W-:-:S13]  /*10870*/  ISETP.NE.AND P0, PT, R0, 0x1, PT ;  /* 0x000000010000780c */ /* 0x002fda0003f05270 */
[----:B------:R-:W1:Y:S02]  /*10880*/  @P0 LDC.64 R4, c[0x0][0x440] ;  /* 0x00011000ff040b82 */ /* 0x000e640000000a00 */
[----:B-1----:R-:W-:-:S05]  /*10890*/  @P0 IMAD.HI.U32 R4, R22, R4, RZ ;  /* 0x0000000416040227 */ /* 0x002fca00078e00ff */
[----:B------:R-:W-:-:S04]  /*108a0*/  @P0 SHF.R.U32.HI R6, RZ, R5, R4 ;  /* 0x00000005ff060219 */ /* 0x000fc80000011604 */
[--C-:B------:R-:W-:Y:S01]  /*108b0*/  SHF.R.S32.HI R5, RZ, 0x1f, R6.reuse ;  /* 0x0000001fff057819 */ /* 0x100fe20000011406 */
[----:B------:R-:W-:-:S04]  /*108c0*/  IMAD.MOV.U32 R4, RZ, RZ, R6 ;  /* 0x000000ffff047224 */ /* 0x000fc800078e0006 */
[----:B------:R-:W-:-:S04]  /*108d0*/  IMAD.WIDE.U32 R4, R23, UR4, R4 ;  /* 0x0000000417047c25 */ /* 0x000fc8000f8e0004 */
[----:B------:R-:W-:Y:S01]  /*108e0*/  IMAD.IADD R5, R5, 0x1, R7 ;  /* 0x0000000105057824 */ /* 0x000fe200078e0207 */
[----:B------:R-:W-:-:S04]  /*108f0*/  LEA R2, P0, R4, R2, 0x2 ;  /* 0x0000000204027211 */ /* 0x000fc800078010ff */
[----:B------:R-:W-:-:S05]  /*10900*/  LEA.HI.X R3, R4, R3, R5, 0x2, P0 ;  /* 0x0000000304037211 */ /* 0x000fca00000f1405 */
[----:B------:R1:W5:Y:S01]  /*10910*/  LDG.E R18, desc[UR48][R2.64] ;  /* 0x0000003002127981 */ /* 0x000362000c1e1900 */
[----:B------:R-:W-:-:S04]  /*10920*/  IMAD.MOV R5, RZ, RZ, -R6 ;  /* 0x000000ffff057224 */ /* 0x000fc800078e0a06 */
[----:B------:R-:W-:-:S07]  /*10930*/  IMAD R22, R0, R5, R22 ;  /* 0x0000000500167224 */ /* 0x000fce00078e0216 */
.L_x_928:
[----:B------:R-:W2:Y:S01]  /*10940*/  S2R R0, SR_TID.X ;  /* 0x0000000000007919 */ /* 0x000ea20000002100 */
[----:B-1----:R-:W-:Y:S01]  /*10950*/  IMAD R3, R16, 0x8, R17 ;  /* 0x0000000810037824 */ /* 0x002fe200078e0211 */
[----:B--2---:R-:W-:Y:S02]  /*10960*/  LOP3.LUT R2, R0, 0x7f, RZ, 0xc0, !PT ;  /* 0x0000007f00027812 */ /* 0x004fe400078ec0ff */
[----:B------:R-:W-:Y:S02]  /*10970*/  SHF.L.U32 R0, R24, 0x1f, RZ ;  /* 0x0000001f18007819 */ /* 0x000fe400000006ff */
[----:B------:R-:W-:Y:S02]  /*10980*/  ISETP.NE.AND P1, PT, R2, RZ, PT ;  /* 0x000000ff0200720c */ /* 0x000fe40003f25270 */
[----:B------:R-:W1:Y:S02]  /*10990*/  SYNCS.PHASECHK.TRANS64.TRYWAIT P0, [R3+URZ+0x2d840], R0 ;  /* 0x02d84000030075a7 */ /* 0x000e64000800017f */
[----:B-1----:R-:W-:Y:S09]  /*109a0*/  @!P0 BRA `(.L_x_929) ;  /* 0x0000003c00cc8947 */ /* 0x002ff20003800000 */
.L_x_1025:
[----:B------:R-:W-:Y:S05]  /*109b0*/  @P1 BRA `(.L_x_930) ;  /* 0x0000000000141947 */ /* 0x000fea0003800000 */
[----:B------:R-:W-:Y:S01]  /*109c0*/  ISETP.NE.AND P0, PT, R28, RZ, PT ;  /* 0x000000ff1c00720c */ /* 0x000fe20003f05270 */
[----:B-1----:R-:W-:-:S04]  /*109d0*/  IMAD.MOV.U32 R0, RZ, RZ, 0x6000 ;  /* 0x00006000ff007424 */ /* 0x002fc800078e00ff */
[----:B------:R2:W-:Y:S08]  /*109e0*/  SYNCS.ARRIVE.TRANS64 RZ, [R3+URZ+0x2d830], R0 ;  /* 0x02d8300003ff79a7 */ /* 0x0005f0000800003f */
[----:B------:R-:W-:Y:S05]  /*109f0*/  @!P0 BRA `(.L_x_930) ;  /* 0x0000000000048947 */ /* 0x000fea0003800000 */
[----:B------:R-:W-:Y:S01]  /*10a00*/  BPT.TRAP 0x1 ;  /* 0x000000040000795c */ /* 0x000fe20000300000 */
.L_x_930:
[----:B-12---:R-:W-:Y:S01]  /*10a10*/  IMAD R0, R16, 0x6000, R17 ;  /* 0x0000600010007824 */ /* 0x006fe200078e0211 */
[----:B------:R-:W-:Y:S01]  /*10a20*/  R2UR UR33, R3 ;  /* 0x00000000032172ca */ /* 0x000fe200000e0000 */
[----:B------:R-:W-:Y:S01]  /*10a30*/  UIADD3 UR4, UP0, UR46, 0x370, URZ ;  /* 0x000003702e047890 */ /* 0x000fe2000ff1e03f */
[----:B------:R-:W-:Y:S01]  /*10a40*/  R2UR UR35, R22 ;  /* 0x00000000162372ca */ /* 0x000fe200000e0000 */
[----:B------:R-:W-:Y:S01]  /*10a50*/  UMOV UR6, 0x0 ;  /* 0x0000000000067882 */ /* 0x000fe20000000000 */
[----:B------:R-:W-:Y:S01]  /*10a60*/  R2UR UR8, R0 ;  /* 0x00000000000872ca */ /* 0x000fe200000e0000 */
[----:B------:R-:W-:Y:S01]  /*10a70*/  UIADD3.X UR5, URZ, UR47, URZ, UP0, !UPT ;  /* 0x0000002f3f057290 */ /* 0x000fe200087fe43f */
[----:B-----5:R-:W-:Y:S01]  /*10a80*/  R2UR UR37, R18 ;  /* 0x00000000122572ca */ /* 0x020fe200000e0000 */
[----:B------:R-:W-:Y:S01]  /*10a90*/  UMOV UR7, 0x14f00000 ;  /* 0x14f0000000077882 */ /* 0x000fe20000000000 */
[----:B------:R-:W-:Y:S01]  /*10aa0*/  UMOV UR34, URZ ;  /* 0x0000003f00227c82 */ /* 0x000fe20008000000 */
[----:B------:R-:W-:Y:S01]  /*10ab0*/  UMOV UR18, 0x20 ;  /* 0x0000002000127882 */ /* 0x000fe20000000000 */
[----:B------:R-:W-:Y:S01]  /*10ac0*/  UMOV UR20, UR36 ;  /* 0x0000002400147c82 */ /* 0x000fe20008000000 */
[----:B------:R-:W-:Y:S01]  /*10ad0*/  UMOV UR10, 0x40 ;  /* 0x00000040000a7882 */ /* 0x000fe20000000000 */
[----:B------:R-:W-:Y:S01]  /*10ae0*/  UMOV UR12, UR36 ;  /* 0x00000024000c7c82 */ /* 0x000fe20008000000 */
[----:B------:R-:W-:Y:S01]  /*10af0*/  UIADD3 UR33, UR33, 0x2d830, URZ ;  /* 0x0002d83021217890 */ /* 0x000fe2000fffe03f */
[----:B------:R-:W-:Y:S01]  /*10b00*/  PLOP3.LUT P0, PT, PT, PT, PT, 0x80, 0x0 ;  /* 0x000000000000781c */ /* 0x000fe20003f0f070 */
[----:B------:R-:W-:Y:S01]  /*10b10*/  USHF.L.U32 UR35, UR35, 0x7, URZ ;  /* 0x0000000723237899 */ /* 0x000fe2000800063f */
[----:B------:R-:W-:Y:S01]  /*10b20*/  LOP3.LUT R19, R19, 0xfffffffd, RZ, 0xc0, !PT ;  /* 0xfffffffd13137812 */ /* 0x000fe200078ec0ff */
[----:B------:R-:W-:-:S02]  /*10b30*/  UIADD3 UR32, UR8, 0x15400, URZ ;  /* 0x0001540008207890 */ /* 0x000fc4000fffe03f */
[----:B------:R-:W-:Y:S02]  /*10b40*/  UIADD3 UR16, UR8, 0x17400, URZ ;  /* 0x0001740008107890 */ /* 0x000fe4000fffe03f */
[----:B------:R-:W-:Y:S01]  /*10b50*/  UIADD3 UR8, UR8, 0x19400, URZ ;  /* 0x0001940008087890 */ /* 0x000fe2000fffe03f */
[----:B------:R-:W-:Y:S01]  /*10b60*/  UMOV UR21, UR37 ;  /* 0x0000002500157c82 */ /* 0x000fe20008000000 */
[----:B------:R-:W-:Y:S01]  /*10b70*/  UMOV UR17, UR33 ;  /* 0x0000002100117c82 */ /* 0x000fe20008000000 */
[----:B------:R-:W-:Y:S01]  /*10b80*/  UMOV UR19, UR35 ;  /* 0x0000002300137c82 */ /* 0x000fe20008000000 */
[----:B------:R-:W-:Y:S01]  /*10b90*/  UMOV UR13, UR37 ;  /* 0x00000025000d7c82 */ /* 0x000fe20008000000 */
[----:B------:R-:W-:Y:S01]  /*10ba0*/  UMOV UR9, UR33 ;  /* 0x0000002100097c82 */ /* 0x000fe20008000000 */
[----:B------:R-:W-:Y:S01]  /*10bb0*/  UMOV UR11, UR35 ;  /* 0x00000023000b7c82 */ /* 0x000fe20008000000 */
[----:B------:R1:W-:Y:S01]  /*10bc0*/  UTMALDG.4D [UR32], [UR4], desc[UR6] ;  /* 0x00000620040075b4 */ /* 0x0003e20008019000 */
[----:B------:R-:W-:Y:S01]  /*10bd0*/  @P0 LOP3.LUT R19, R19, 0x2, RZ, 0xfc, !PT ;  /* 0x0000000213130812 */ /* 0x000fe200078efcff */
[----:B------:R1:W-:Y:S01]  /*10be0*/  UTMALDG.4D [UR16], [UR4], desc[UR6] ;  /* 0x00000610040075b4 */ /* 0x0003e20008019000 */
[----:B------:R1:W-:Y:S02]  /*10bf0*/  UTMALDG.4D [UR8], [UR4], desc[UR6] ;  /* 0x00000608040075b4 */ /* 0x0003e40008019000 */
[----:B-1----:R-:W-:-:S03]  /*10c00*/  NOP ;  /* 0x0000000000007918 */ /* 0x002fc60000000000 */
.L_x_926:
[----:B------:R-:W-:Y:S05]  /*10c10*/  WARPSYNC.ALL ;  /* 0x0000000000007948 */ /* 0x000fea0003800000 */
[----:B------:R-:W-:Y:S01]  /*10c20*/  VIADD R0, R17, 0xc400 ;  /* 0x0000c40011007836 */ /* 0x000fe20000000000 */
[----:B------:R-:W-:Y:S01]  /*10c30*/  USHF.R.S32.HI UR4, URZ, 0x1f, UR36 ;  /* 0x0000001f3f047899 */ /* 0x000fe20008011424 */
[----:B------:R-:W-:Y:S01]  /*10c40*/  BAR.SYNC.DEFER_BLOCKING 0x8, 0x200 ;  /* 0x0208000000007b1d */ /* 0x000fe20000010000 */
[----:B------:R-:W-:Y:S02]  /*10c50*/  USHF.R.S32.HI UR37, URZ, 0x1f, UR43 ;  /* 0x0000001f3f257899 */ /* 0x000fe4000801142b */
[----:B------:R-:W-:-:S03]  /*10c60*/  LOP3.LUT P0, RZ, R0, 0x1bf, RZ, 0xc0, !PT ;  /* 0x000001bf00ff7812 */ /* 0x000fc6000780c0ff */
[----:B------:R-:W-:Y:S01]  /*10c70*/  ULDC.64 UR6, c[0x0][0x2d8] ;  /* 0x0000b60000067ab9 */ /* 0x000fe20000000a00 */
[----:B------:R-:W-:Y:S01]  /*10c80*/  BSSY B6, `(.L_x_931) ;  /* 0x0000016000067945 */ /* 0x000fe20003800000 */
[----:B------:R-:W-:Y:S02]  /*10c90*/  UIMAD UR4, UR4, UR6, URZ ;  /* 0x00000006040472a4 */ /* 0x000fe4000f8e023f */
[----:B------:R-:W-:Y:S02]  /*10ca0*/  UIMAD.WIDE.U32 UR50, UR36, UR6, URZ ;  /* 0x00000006243272a5 */ /* 0x000fe4000f8e003f */
[----:B------:R-:W-:-:S04]  /*10cb0*/  UIMAD UR4, UR36, UR7, UR4 ;  /* 0x00000007240472a4 */ /* 0x000fc8000f8e0204 */
[----:B------:R-:W-:Y:S01]  /*10cc0*/  UIADD3 UR45, UR51, UR4, URZ ;  /* 0x00000004332d7290 */ /* 0x000fe2000fffe03f */
[----:B------:R-:W-:Y:S11]  /*10cd0*/  @!P0 BRA `(.L_x_932) ;  /* 0x0000000000408947 */ /* 0x000ff60003800000 */
        /* <DEDUP_REMOVED lines=14> */
[----:B0-----:R-:W-:-:S07]  /*10dc0*/  LEPC R20, `(.L_x_932) ;  /* 0x000000001014794e */ /* 0x001fce0000000000 */
[----:B-1----:R-:W-:Y:S05]  /*10dd0*/  CALL.ABS.NOINC R2 ;  /* 0x0000000002007343 */ /* 0x002fea0003c00000 */
.L_x_932:
[----:B------:R-:W-:Y:S05]  /*10de0*/  BSYNC B6 ;  /* 0x0000000000067941 */ /* 0x000fea0003800000 */
.L_x_931:
[----:B------:R-:W1:Y:S01]  /*10df0*/  LDC R9, c[0x0][0x448] ;  /* 0x00011200ff097b82 */ /* 0x000e620000000800 */
[----:B0-----:R-:W0:Y:S01]  /*10e00*/  S2R R20, SR_TID.X ;  /* 0x0000000000147919 */ /* 0x001e220000002100 */
[----:B------:R-:W-:Y:S01]  /*10e10*/  ULDC.64 UR8, c[0x0][0x2e0] ;  /* 0x0000b80000087ab9 */ /* 0x000fe20000000a00 */
[----:B------:R-:W-:Y:S01]  /*10e20*/  UMOV UR44, UR50 ;  /* 0x00000032002c7c82 */ /* 0x000fe20008000000 */
[----:B------:R-:W-:Y:S01]  /*10e30*/  UIMAD UR6, UR37, UR8, URZ ;  /* 0x00000008250672a4 */ /* 0x000fe2000f8e023f */
[----:B------:R-:W2:Y:S01]  /*10e40*/  S2R R10, SR_TID.X ;  /* 0x00000000000a7919 */ /* 0x000ea20000002100 */
[----:B------:R-:W-:Y:S02]  /*10e50*/  UIMAD.WIDE.U32 UR4, UR43, UR8, UR44 ;  /* 0x000000082b0472a5 */ /* 0x000fe4000f8e002c */
[----:B------:R-:W-:-:S03]  /*10e60*/  UIMAD UR6, UR43, UR9, UR6 ;  /* 0x000000092b0672a4 */ /* 0x000fc6000f8e0206 */
[----:B------:R-:W-:Y:S01]  /*10e70*/  ULDC.64 UR8, c[0x0][0x2d0] ;  /* 0x0000b40000087ab9 */ /* 0x000fe20000000a00 */
[----:B------:R-:W-:Y:S01]  /*10e80*/  UIADD3 UR6, UR5, UR6, URZ ;  /* 0x0000000605067290 */ /* 0x000fe2000fffe03f */
[----:B------:R-:W-:-:S04]  /*10e90*/  IMAD.U32 R4, RZ, RZ, UR4 ;  /* 0x00000004ff047e24 */ /* 0x000fc8000f8e00ff */
[----:B------:R-:W-:Y:S01]  /*10ea0*/  IMAD.MOV.U32 R2, RZ, RZ, R4 ;  /* 0x000000ffff027224 */ /* 0x000fe200078e0004 */
[----:B-1----:R-:W-:Y:S02]  /*10eb0*/  ISETP.NE.AND P1, PT, R9, 0x1, PT ;  /* 0x000000010900780c */ /* 0x002fe40003f25270 */
[C---:B0-----:R-:W-:Y:S01]  /*10ec0*/  LOP3.LUT R21, R20.reuse, 0x7f, RZ, 0xc0, !PT ;  /* 0x0000007f14157812 */ /* 0x041fe200078ec0ff */
[----:B------:R-:W-:-:S10]  /*10ed0*/  IMAD.SHL.U32 R20, R20, 0x20, RZ ;  /* 0x0000002014147824 */ /* 0x000fd400078e00ff */
[----:B------:R-:W0:Y:S01]  /*10ee0*/  @P1 LDC R3, c[0x0][0x44c] ;  /* 0x00011300ff031b82 */ /* 0x000e220000000800 */
[----:B------:R-:W-:Y:S01]  /*10ef0*/  SHF.R.U32.HI R21, RZ, 0x2, R21 ;  /* 0x00000002ff157819 */ /* 0x000fe20000011615 */
[----:B--2---:R-:W-:-:S03]  /*10f00*/  IMAD.SHL.U32 R10, R10, 0x8, RZ ;  /* 0x000000080a0a7824 */ /* 0x004fc600078e00ff */
[----:B------:R-:W-:Y:S02]  /*10f10*/  LOP3.LUT R20, R21, 0x60, R20, 0xf8, !PT ;  /* 0x0000006015147812 */ /* 0x000fe400078ef814 */
[----:B------:R-:W1:Y:S01]  /*10f20*/  S2R R21, SR_TID.X ;  /* 0x0000000000157919 */ /* 0x000e620000002100 */
[----:B------:R-:W2:Y:S01]  /*10f30*/  @P1 LDC R5, c[0x0][0x450] ;  /* 0x00011400ff051b82 */ /* 0x000ea20000000800 */
[----:B------:R-:W-:Y:S01]  /*10f40*/  LOP3.LUT R10, R10, 0x18, RZ, 0xc0, !PT ;  /* 0x000000180a0a7812 */ /* 0x000fe200078ec0ff */
[----:B------:R-:W-:-:S03]  /*10f50*/  VIADD R6, R20, UR41 ;  /* 0x0000002914067c36 */ /* 0x000fc60008000000 */
[C---:B------:R-:W-:Y:S01]  /*10f60*/  LOP3.LUT R12, R10.reuse, 0x20, RZ, 0xfc, !PT ;  /* 0x000000200a0c7812 */ /* 0x040fe200078efcff */
[----:B------:R-:W-:Y:S01]  /*10f70*/  IMAD.MOV.U32 R7, RZ, RZ, R6 ;  /* 0x000000ffff077224 */ /* 0x000fe200078e0006 */
[----:B------:R-:W-:Y:S01]  /*10f80*/  LOP3.LUT R10, R10, 0x40, RZ, 0xfc, !PT ;  /* 0x000000400a0a7812 */ /* 0x000fe200078efcff */
[----:B0-----:R-:W-:-:S04]  /*10f90*/  @P1 IMAD.HI.U32 R0, R6, R3, RZ ;  /* 0x0000000306001227 */ /* 0x001fc800078e00ff */
[----:B------:R-:W-:Y:S01]  /*10fa0*/  IMAD.U32 R3, RZ, RZ, UR6 ;  /* 0x00000006ff037e24 */ /* 0x000fe2000f8e00ff */
[----:B------:R-:W-:Y:S01]  /*10fb0*/  ULDC.64 UR6, c[0x0][0x280] ;  /* 0x0000a00000067ab9 */ /* 0x000fe20000000a00 */
[----:B--2---:R-:W-:Y:S01]  /*10fc0*/  @P1 SHF.R.U32.HI R7, RZ, R5, R0 ;  /* 0x00000005ff071219 */ /* 0x004fe20000011600 */
[----:B------:R-:W-:Y:S01]  /*10fd0*/  IMAD.U32 R5, RZ, RZ, UR5 ;  /* 0x00000005ff057e24 */ /* 0x000fe2000f8e00ff */
[----:B------:R-:W-:Y:S02]  /*10fe0*/  ULDC.64 UR4, c[0x0][0x2c8] ;  /* 0x0000b20000047ab9 */ /* 0x000fe40000000a00 */
[----:B------:R-:W-:Y:S01]  /*10ff0*/  SHF.R.S32.HI R0, RZ, 0x1f, R7 ;  /* 0x0000001fff007819 */ /* 0x000fe20000011407 */
[----:B------:R-:W-:-:S04]  /*11000*/  IMAD.WIDE.U32 R4, R7, UR8, R2 ;  /* 0x0000000807047c25 */ /* 0x000fc8000f8e0002 */
[----:B------:R-:W-:Y:S02]  /*11010*/  IMAD R0, R0, UR8, RZ ;  /* 0x0000000800007c24 */ /* 0x000fe4000f8e02ff */
[C---:B-1----:R-:W-:Y:S01]  /*11020*/  IMAD.SHL.U32 R20, R21.reuse, 0x8, RZ ;  /* 0x0000000815147824 */ /* 0x042fe200078e00ff */
[----:B------:R-:W-:Y:S01]  /*11030*/  LOP3.LUT R21, R21, 0x7f, RZ, 0xc0, !PT ;  /* 0x0000007f15157812 */ /* 0x000fe200078ec0ff */
[----:B------:R-:W-:Y:S02]  /*11040*/  IMAD R11, R7, UR9, R0 ;  /* 0x00000009070b7c24 */ /* 0x000fe4000f8e0200 */
[----:B------:R-:W-:Y:S01]  /*11050*/  IMAD.MOV R0, RZ, RZ, -R7 ;  /* 0x000000ffff007224 */ /* 0x000fe200078e0a07 */
[----:B------:R-:W-:Y:S01]  /*11060*/  LOP3.LUT R20, R20, 0x18, RZ, 0xc0, !PT ;  /* 0x0000001814147812 */ /* 0x000fe200078ec0ff */
[----:B------:R-:W-:Y:S01]  /*11070*/  IMAD.IADD R5, R5, 0x1, R11 ;  /* 0x0000000105057824 */ /* 0x000fe200078e020b */
[----:B------:R-:W-:Y:S01]  /*11080*/  SHF.R.U32.HI R21, RZ, 0x2, R21 ;  /* 0x00000002ff157819 */ /* 0x000fe20000011615 */
[----:B------:R-:W-:-:S02]  /*11090*/  IMAD R7, R9, R0, R6 ;  /* 0x0000000009077224 */ /* 0x000fc400078e0206 */
[----:B------:R-:W-:Y:S02]  /*110a0*/  VIADD R6, R6, 0x80 ;  /* 0x0000008006067836 */ /* 0x000fe40000000000 */
[----:B------:R-:W-:Y:S01]  /*110b0*/  IMAD.WIDE.U32 R4, R7, UR4, R4 ;  /* 0x0000000407047c25 */ /* 0x000fe2000f8e0004 */
[----:B------:R-:W-:-:S05]  /*110c0*/  SHF.R.S32.HI R0, RZ, 0x1f, R7 ;  /* 0x0000001fff007819 */ /* 0x000fca0000011407 */
[----:B------:R-:W-:-:S04]  /*110d0*/  IMAD R0, R0, UR4, RZ ;  /* 0x0000000400007c24 */ /* 0x000fc8000f8e02ff */
[----:B------:R-:W-:Y:S01]  /*110e0*/  IMAD R11, R7, UR5, R0 ;  /* 0x00000005070b7c24 */ /* 0x000fe2000f8e0200 */
[----:B------:R-:W-:Y:S01]  /*110f0*/  LEA R0, P0, R4, UR6, 0x1 ;  /* 0x0000000604007c11 */ /* 0x000fe2000f8008ff */
[----:B------:R-:W0:Y:S02]  /*11100*/  @P1 LDC R7, c[0x0][0x44c] ;  /* 0x00011300ff071b82 */ /* 0x000e240000000800 */
[----:B------:R-:W-:-:S05]  /*11110*/  IMAD.IADD R5, R5, 0x1, R11 ;  /* 0x0000000105057824 */ /* 0x000fca00078e020b */
[----:B------:R-:W-:Y:S02]  /*11120*/  LEA.HI.X R4, R4, UR7, R5, 0x1, P0 ;  /* 0x0000000704047c11 */ /* 0x000fe400080f0c05 */
[----:B------:R-:W1:Y:S01]  /*11130*/  @P1 LDC R5, c[0x0][0x450] ;  /* 0x00011400ff051b82 */ /* 0x000e620000000800 */
[----:B0-----:R-:W-:-:S04]  /*11140*/  @P1 IMAD.HI.U32 R8, R6, R7, RZ ;  /* 0x0000000706081227 */ /* 0x001fc800078e00ff */
[----:B------:R-:W-:Y:S01]  /*11150*/  IMAD.MOV.U32 R7, RZ, RZ, R6 ;  /* 0x000000ffff077224 */ /* 0x000fe200078e0006 */
[----:B-1----:R-:W-:-:S05]  /*11160*/  @P1 SHF.R.U32.HI R7, RZ, R5, R8 ;  /* 0x00000005ff071219 */ /* 0x002fca0000011608 */
[----:B------:R-:W-:Y:S02]  /*11170*/  IMAD.MOV R5, RZ, RZ, -R7 ;  /* 0x000000ffff057224 */ /* 0x000fe400078e0a07 */
[----:B------:R-:W-:-:S04]  /*11180*/  IMAD.WIDE.U32 R2, R7, UR8, R2 ;  /* 0x0000000807027c25 */ /* 0x000fc8000f8e0002 */
[----:B------:R-:W-:Y:S01]  /*11190*/  IMAD R5, R9, R5, R6 ;  /* 0x0000000509057224 */ /* 0x000fe200078e0206 */
[----:B------:R-:W-:-:S05]  /*111a0*/  SHF.R.S32.HI R6, RZ, 0x1f, R7 ;  /* 0x0000001fff067819 */ /* 0x000fca0000011407 */
[----:B------:R-:W-:-:S04]  /*111b0*/  IMAD R6, R6, UR8, RZ ;  /* 0x0000000806067c24 */ /* 0x000fc8000f8e02ff */
[----:B------:R-:W-:Y:S01]  /*111c0*/  IMAD R7, R7, UR9, R6 ;  /* 0x0000000907077c24 */ /* 0x000fe2000f8e0206 */
[----:B------:R-:W-:-:S03]  /*111d0*/  SHF.R.S32.HI R6, RZ, 0x1f, R5 ;  /* 0x0000001fff067819 */ /* 0x000fc60000011405 */
[----:B------:R-:W-:Y:S02]  /*111e0*/  IMAD.IADD R3, R3, 0x1, R7 ;  /* 0x0000000103037824 */ /* 0x000fe400078e0207 */
[----:B------:R-:W-:Y:S02]  /*111f0*/  IMAD R6, R6, UR4, RZ ;  /* 0x0000000406067c24 */ /* 0x000fe4000f8e02ff */
[C---:B------:R-:W-:Y:S01]  /*11200*/  IMAD.WIDE.U32 R2, R5.reuse, UR4, R2 ;  /* 0x0000000405027c25 */ /* 0x040fe2000f8e0002 */
[----:B------:R-:W-:Y:S02]  /*11210*/  ULDC UR4, c[0x0][0x2b8] ;  /* 0x0000ae0000047ab9 */ /* 0x000fe40000000800 */
[----:B------:R-:W-:Y:S01]  /*11220*/  ISETP.GE.AND P1, PT, R12, UR4, PT ;  /* 0x000000040c007c0c */ /* 0x000fe2000bf26270 */
[----:B------:R-:W-:Y:S01]  /*11230*/  IMAD R7, R5, UR5, R6 ;  /* 0x0000000505077c24 */ /* 0x000fe2000f8e0206 */
[----:B------:R-:W-:Y:S02]  /*11240*/  LEA R8, P0, R2, UR6, 0x1 ;  /* 0x0000000602087c11 */ /* 0x000fe4000f8008ff */
[----:B------:R-:W-:Y:S01]  /*11250*/  ISETP.GE.AND P2, PT, R10, UR4, PT ;  /* 0x000000040a007c0c */ /* 0x000fe2000bf46270 */
[----:B------:R-:W-:-:S05]  /*11260*/  IMAD.IADD R7, R3, 0x1, R7 ;  /* 0x0000000103077824 */ /* 0x000fca00078e0207 */
[----:B------:R-:W-:Y:S02]  /*11270*/  LEA.HI.X R7, R2, UR7, R7, 0x1, P0 ;  /* 0x0000000702077c11 */ /* 0x000fe400080f0c07 */
[----:B------:R-:W-:Y:S01]  /*11280*/  ISETP.GE.AND P0, PT, R20, UR4, PT ;  /* 0x0000000414007c0c */ /* 0x000fe2000bf06270 */
[----:B------:R-:W-:-:S03]  /*11290*/  UMOV UR4, 0xffffffff ;  /* 0xffffffff00047882 */ /* 0x000fc60000000000 */
[----:B------:R-:W-:Y:S09]  /*112a0*/  BRA.DIV UR4, `(.L_x_933) ;  /* 0x0000003604a07947 */ /* 0x000ff2000b800000 */
[----:B------:R-:W0:Y:S01]  /*112b0*/  SHFL.IDX PT, R14, R0, RZ, 0x1c1f ;  /* 0x001c1fff000e7589 */ /* 0x000e2200000e0000 */
[----:B------:R-:W-:Y:S01]  /*112c0*/  ULDC UR4, c[0x0][0x288] ;  /* 0x0000a20000047ab9 */ /* 0x000fe20000000800 */
[----:B------:R-:W-:Y:S02]  /*112d0*/  VIADD R6, R21, UR41 ;  /* 0x0000002915067c36 */ /* 0x000fe40008000000 */
[----:B------:R-:W1:Y:S01]  /*112e0*/  SHFL.IDX PT, R2, R4, RZ, 0x1c1f ;  /* 0x001c1fff04027589 */ /* 0x000e6200000e0000 */
[----:B------:R-:W-:Y:S02]  /*112f0*/  IMAD R5, R9, UR4, RZ ;  /* 0x0000000409057c24 */ /* 0x000fe4000f8e02ff */
[----:B------:R-:W-:-:S03]  /*11300*/  VIADD R10, R6, 0x20 ;  /* 0x00000020060a7836 */ /* 0x000fc60000000000 */
[----:B------:R-:W-:-:S13]  /*11310*/  ISETP.GE.AND P4, PT, R6, R5, PT ;  /* 0x000000050600720c */ /* 0x000fda0003f86270 */
[----:B0-----:R-:W-:-:S05]  /*11320*/  @!P4 LEA R14, P3, R20, R14, 0x1 ;  /* 0x0000000e140ec211 */ /* 0x001fca00078608ff */
[----:B-1----:R-:W-:Y:S02]  /*11330*/  @!P4 IMAD.X R3, RZ, RZ, R2, P3 ;  /* 0x000000ffff03c224 */ /* 0x002fe400018e0602 */
[----:B------:R-:W-:Y:S02]  /*11340*/  @!P4 IMAD.MOV.U32 R2, RZ, RZ, R14 ;  /* 0x000000ffff02c224 */ /* 0x000fe400078e000e */
[----:B------:R-:W0:Y:S04]  /*11350*/  SHFL.IDX PT, R14, R0, 0x1, 0x1c1f ;  /* 0x003c1f00000e7f89 */ /* 0x000e2800000e0000 */
[----:B------:R-:W-:Y:S04]  /*11360*/  @!P4 LDGSTS.E.BYPASS.LTC128B.128 [R26+0xc400], desc[UR48][R2.64], !P0 ;  /* 0x0c400000021acfae */ /* 0x000fe8000c101d70 */
[----:B------:R-:W-:Y:S04]  /*11370*/  @!P4 LDGSTS.E.BYPASS.LTC128B.128 [R26+0xf400], desc[UR48][R2.64+0x40], !P1 ;  /* 0x0f400040021acfae */ /* 0x000fe8000c901d70 */
[----:B------:R1:W-:Y:S01]  /*11380*/  @!P4 LDGSTS.E.BYPASS.LTC128B.128 [R26+0x12400], desc[UR48][R2.64+0x80], !P2 ;  /* 0x12400080021acfae */ /* 0x0003e2000d101d70 */
[----:B------:R-:W-:Y:S01]  /*11390*/  ISETP.GE.AND P4, PT, R10, R5, PT ;  /* 0x000000050a00720c */ /* 0x000fe20003f86270 */
[----:B------:R-:W-:-:S02]  /*113a0*/  VIADD R10, R6, 0x40 ;  /* 0x00000040060a7836 */ /* 0x000fc40000000000 */
[----:B-1----:R-:W1:Y:S10]  /*113b0*/  SHFL.IDX PT, R2, R4, 0x1, 0x1c1f ;  /* 0x003c1f0004027f89 */ /* 0x002e7400000e0000 */
[----:B0-----:R-:W-:-:S05]  /*113c0*/  @!P4 LEA R14, P3, R20, R14, 0x1 ;  /* 0x0000000e140ec211 */ /* 0x001fca00078608ff */
[----:B-1----:R-:W-:Y:S02]  /*113d0*/  @!P4 IMAD.X R9, RZ, RZ, R2, P3 ;  /* 0x000000ffff09c224 */ /* 0x002fe400018e0602 */
[----:B------:R-:W-:Y:S02]  /*113e0*/  @!P4 IMAD.MOV.U32 R2, RZ, RZ, R14 ;  /* 0x000000ffff02c224 */ /* 0x000fe400078e000e */
[----:B------:R-:W-:Y:S01]  /*113f0*/  @!P4 IMAD.MOV.U32 R3, RZ, RZ, R9 ;  /* 0x000000ffff03c224 */ /* 0x000fe200078e0009 */
[----:B------:R-:W0:Y:S04]  /*11400*/  SHFL.IDX PT, R14, R0, 0x2, 0x1c1f ;  /* 0x005c1f00000e7f89 */ /* 0x000e2800000e0000 */
[----:B------:R-:W-:Y:S04]  /*11410*/  @!P4 LDGSTS.E.BYPASS.LTC128B.128 [R26+0xcc00], desc[UR48][R2.64], !P0 ;  /* 0x0cc00000021acfae */ /* 0x000fe8000c101d70 */
[----:B------:R-:W-:Y:S04]  /*11420*/  @!P4 LDGSTS.E.BYPASS.LTC128B.128 [R26+0xfc00], desc[UR48][R2.64+0x40], !P1 ;  /* 0x0fc00040021acfae */ /* 0x000fe8000c901d70 */
[----:B------:R1:W-:Y:S01]  /*11430*/  @!P4 LDGSTS.E.BYPASS.LTC128B.128 [R26+0x12c00], desc[UR48][R2.64+0x80], !P2 ;  /* 0x12c00080021acfae */ /* 0x0003e2000d101d70 */
[----:B------:R-:W-:Y:S01]  /*11440*/  ISETP.GE.AND P4, PT, R10, R5, PT ;  /* 0x000000050a00720c */ /* 0x000fe20003f86270 */
[----:B------:R-:W-:-:S02]  /*11450*/  VIADD R10, R6, 0x60 ;  /* 0x00000060060a7836 */ /* 0x000fc40000000000 */
[----:B-1----:R-:W1:Y:S10]  /*11460*/  SHFL.IDX PT, R2, R4, 0x2, 0x1c1f ;  /* 0x005c1f0004027f89 */ /* 0x002e7400000e0000 */
[----:B0-----:R-:W-:Y:S01]  /*11470*/  @!P4 LEA R14, P3, R20, R14, 0x1 ;  /* 0x0000000e140ec211 */ /* 0x001fe200078608ff */
[----:B------:R-:W-:Y:S04]  /*11480*/  SHFL.IDX PT, R4, R4, 0x3, 0x1c1f ;  /* 0x007c1f0004047f89 */ /* 0x000fe800000e0000 */
[----:B-1----:R-:W-:-:S02]  /*11490*/  @!P4 IMAD.X R9, RZ, RZ, R2, P3 ;  /* 0x000000ffff09c224 */ /* 0x002fc400018e0602 */
[----:B------:R-:W-:Y:S02]  /*114a0*/  @!P4 IMAD.MOV.U32 R2, RZ, RZ, R14 ;  /* 0x000000ffff02c224 */ /* 0x000fe400078e000e */
[----:B------:R-:W0:Y:S01]  /*114b0*/  SHFL.IDX PT, R14, R0, 0x3, 0x1c1f ;  /* 0x007c1f00000e7f89 */ /* 0x000e2200000e0000 */
[----:B------:R-:W-:-:S03]  /*114c0*/  @!P4 IMAD.MOV.U32 R3, RZ, RZ, R9 ;  /* 0x000000ffff03c224 */ /* 0x000fc600078e0009 */
[----:B------:R-:W-:Y:S04]  /*114d0*/  SHFL.IDX PT, R0, R7, RZ, 0x1c1f ;  /* 0x001c1fff07007589 */ /* 0x000fe800000e0000 */
[----:B------:R-:W-:Y:S04]  /*114e0*/  @!P4 LDGSTS.E.BYPASS.LTC128B.128 [R26+0xd400], desc[UR48][R2.64], !P0 ;  /* 0x0d400000021acfae */ /* 0x000fe8000c101d70 */
[----:B------:R-:W-:Y:S04]  /*114f0*/  @!P4 LDGSTS.E.BYPASS.LTC128B.128 [R26+0x10400], desc[UR48][R2.64+0x40], !P1 ;  /* 0x10400040021acfae */ /* 0x000fe8000c901d70 */
[----:B------:R1:W-:Y:S01]  /*11500*/  @!P4 LDGSTS.E.BYPASS.LTC128B.128 [R26+0x13400], desc[UR48][R2.64+0x80], !P2 ;  /* 0x13400080021acfae */ /* 0x0003e2000d101d70 */
[----:B------:R-:W-:Y:S01]  /*11510*/  ISETP.GE.AND P4, PT, R10, R5, PT ;  /* 0x000000050a00720c */ /* 0x000fe20003f86270 */
[----:B------:R-:W-:-:S02]  /*11520*/  VIADD R10, R6, 0x80 ;  /* 0x00000080060a7836 */ /* 0x000fc40000000000 */
[----:B------:R-:W-:Y:S10]  /*11530*/  SHFL.IDX PT, R7, R7, 0x1, 0x1c1f ;  /* 0x003c1f0007077f89 */ /* 0x000ff400000e0000 */
[----:B0-----:R-:W-:-:S05]  /*11540*/  @!P4 LEA R14, P3, R20, R14, 0x1 ;  /* 0x0000000e140ec211 */ /* 0x001fca00078608ff */
[----:B------:R-:W-:Y:S02]  /*11550*/  @!P4 IMAD.X R9, RZ, RZ, R4, P3 ;  /* 0x000000ffff09c224 */ /* 0x000fe400018e0604 */
[----:B-1----:R-:W-:Y:S02]  /*11560*/  @!P4 IMAD.MOV.U32 R2, RZ, RZ, R14 ;  /* 0x000000ffff02c224 */ /* 0x002fe400078e000e */
[----:B------:R-:W0:Y:S01]  /*11570*/  SHFL.IDX PT, R14, R8, RZ, 0x1c1f ;  /* 0x001c1fff080e7589 */ /* 0x000e2200000e0000 */
[----:B------:R-:W-:-:S05]  /*11580*/  @!P4 IMAD.MOV.U32 R3, RZ, RZ, R9 ;  /* 0x000000ffff03c224 */ /* 0x000fca00078e0009 */
[----:B------:R-:W-:Y:S04]  /*11590*/  @!P4 LDGSTS.E.BYPASS.LTC128B.128 [R26+0xdc00], desc[UR48][R2.64], !P0 ;  /* 0x0dc00000021acfae */ /* 0x000fe8000c101d70 */
[----:B------:R-:W-:Y:S04]  /*115a0*/  @!P4 LDGSTS.E.BYPASS.LTC128B.128 [R26+0x10c00], desc[UR48][R2.64+0x40], !P1 ;  /* 0x10c00040021acfae */ /* 0x000fe8000c901d70 */
[----:B------:R1:W-:Y:S01]  /*115b0*/  @!P4 LDGSTS.E.BYPASS.LTC128B.128 [R26+0x13c00], desc[UR48][R2.64+0x80], !P2 ;  /* 0x13c00080021acfae */ /* 0x0003e2000d101d70 */
[----:B------:R-:W-:-:S13]  /*115c0*/  ISETP.GE.AND P4, PT, R10, R5, PT ;  /* 0x000000050a00720c */ /* 0x000fda0003f86270 */
[----:B0-----:R-:W-:-:S05]  /*115d0*/  @!P4 LEA R14, P3, R20, R14, 0x1 ;  /* 0x0000000e140ec211 */ /* 0x001fca00078608ff */
[----:B------:R-:W-:Y:S02]  /*115e0*/  @!P4 IMAD.X R9, RZ, RZ, R0, P3 ;  /* 0x000000ffff09c224 */ /* 0x000fe400018e0600 */
[----:B-1----:R-:W-:Y:S02]  /*115f0*/  @!P4 IMAD.MOV.U32 R2, RZ, RZ, R14 ;  /* 0x000000ffff02c224 */ /* 0x002fe400078e000e */
[----:B------:R-:W-:Y:S01]  /*11600*/  @!P4 IMAD.MOV.U32 R3, RZ, RZ, R9 ;  /* 0x000000ffff03c224 */ /* 0x000fe200078e0009 */
[----:B------:R0:W1:Y:S04]  /*11610*/  SHFL.IDX PT, R14, R8, 0x1, 0x1c1f ;  /* 0x003c1f00080e7f89 */ /* 0x00006800000e0000 */
[----:B------:R0:W-:Y:S04]  /*11620*/  @!P4 LDGSTS.E.BYPASS.LTC128B.128 [R26+0xe400], desc[UR48][R2.64], !P0 ;  /* 0x0e400000021acfae */ /* 0x0001e8000c101d70 */
[----:B------:R0:W-:Y:S04]  /*11630*/  @!P4 LDGSTS.E.BYPASS.LTC128B.128 [R26+0x11400], desc[UR48][R2.64+0x40], !P1 ;  /* 0x11400040021acfae */ /* 0x0001e8000c901d70 */
[----:B------:R0:W-:Y:S02]  /*11640*/  @!P4 LDGSTS.E.BYPASS.LTC128B.128 [R26+0x14400], desc[UR48][R2.64+0x80], !P2 ;  /* 0x14400080021acfae */ /* 0x0001e4000d101d70 */
.L_x_1038:
[----:B------:R-:W-:Y:S02]  /*11650*/  VIADD R6, R6, 0xa0 ;  /* 0x000000a006067836 */ /* 0x000fe40000000000 */
[----:B------:R-:W-:-:S03]  /*11660*/  VIADD R0, R17, 0x2d800 ;  /* 0x0002d80011007836 */ /* 0x000fc60000000000 */
[----:B------:R-:W-:-:S13]  /*11670*/  ISETP.GE.AND P3, PT, R6, R5, PT ;  /* 0x000000050600720c */ /* 0x000fda0003f66270 */
[----:B01----:R-:W-:-:S05]  /*11680*/  @!P3 LEA R2, P4, R20, R14, 0x1 ;  /* 0x0000000e1402b211 */ /* 0x003fca00078808ff */
[----:B------:R-:W-:-:S05]  /*11690*/  @!P3 IMAD.X R3, RZ, RZ, R7, P4 ;  /* 0x000000ffff03b224 */ /* 0x000fca00020e0607 */
[----:B------:R-:W-:Y:S01]  /*116a0*/  @!PT LDS RZ, [RZ] ;  /* 0x00000000fffff984 */ /* 0x000fe20000000800 */
[----:B------:R-:W-:Y:S01]  /*116b0*/  @!PT LDS RZ, [RZ] ;  /* 0x00000000fffff984 */ /* 0x000fe20000000800 */
[----:B------:R-:W-:Y:S01]  /*116c0*/  @!PT LDS RZ, [RZ] ;  /* 0x00000000fffff984 */ /* 0x000fe20000000800 */
[----:B------:R0:W-:Y:S01]  /*116d0*/  @!P3 LDGSTS.E.BYPASS.LTC128B.128 [R26+0xec00], desc[UR48][R2.64], !P0 ;  /* 0x0ec00000021abfae */ /* 0x0001e2000c101d70 */
[----:B------:R-:W-:-:S03]  /*116e0*/  PLOP3.LUT P0, PT, PT, PT, PT, 0x80, 0x0 ;  /* 0x000000000000781c */ /* 0x000fc60003f0f070 */
[----:B------:R0:W-:Y:S04]  /*116f0*/  @!P3 LDGSTS.E.BYPASS.LTC128B.128 [R26+0x11c00], desc[UR48][R2.64+0x40], !P1 ;  /* 0x11c00040021abfae */ /* 0x0001e8000c901d70 */
[----:B------:R0:W-:Y:S01]  /*11700*/  @!P3 LDGSTS.E.BYPASS.LTC128B.128 [R26+0x14c00], desc[UR48][R2.64+0x80], !P2 ;  /* 0x14c00080021abfae */ /* 0x0001e2000d101d70 */
[----:B------:R-:W-:-:S05]  /*11710*/  NOP ;  /* 0x0000000000007918 */ /* 0x000fca0000000000 */
.L_x_934:
[----:B------:R-:W-:Y:S02]  /*11720*/  PLOP3.LUT P1, PT, P1, P0, PT, 0xa2, 0x0 ;  /* 0x000000000000781c */ /* 0x000fe40000f21472 */
[----:B------:R-:W-:-:S08]  /*11730*/  @P0 R2UR P1, UR4, R17 ;  /* 0x00000000110402ca */ /* 0x000fd00000020000 */
[----:B------:R-:W-:-:S05]  /*11740*/  @P0 PLOP3.LUT P0, PT, P1, PT, PT, 0x80, 0x0 ;  /* 0x000000000000081c */ /* 0x000fca0000f0f070 */
[----:B------:R-:W-:Y:S01]  /*11750*/  @!P1 SYNCS.ARRIVE.TRANS64.RED.A0T1 RZ, [UR4+0x2d800], RZ ;  /* 0x02d800ffffff99a7 */ /* 0x000fe20008200404 */
[----:B------:R-:W-:Y:S07]  /*11760*/  @!P1 ARRIVES.LDGSTSBAR.64.TRANSCNT [UR4+0x2d800] ;  /* 0x02d80000ff0099b0 */ /* 0x000fee0008000a84 */
[----:B------:R-:W-:Y:S05]  /*11770*/  @P0 BRA.U.ANY `(.L_x_934) ;  /* 0xfffffffd00e80947 */ /* 0x000fea000393ffff */
[----:B------:R-:W-:-:S05]  /*11780*/  VIADD R29, R29, 0x1 ;  /* 0x000000011d1d7836 */ /* 0x000fca0000000000 */
[----:B0-----:R-:W-:-:S04]  /*11790*/  LEA.HI R2, R29, R29, RZ, 0x1 ;  /* 0x0000001d1d027211 */ /* 0x001fc800078f08ff */
[----:B------:R-:W-:-:S05]  /*117a0*/  LOP3.LUT R2, R2, 0xfffffffe, RZ, 0xc0, !PT ;  /* 0xfffffffe02027812 */ /* 0x000fca00078ec0ff */
[----:B------:R-:W-:-:S05]  /*117b0*/  IMAD.IADD R2, R29, 0x1, -R2 ;  /* 0x000000011d027824 */ /* 0x000fca00078e0a02 */
[----:B------:R-:W-:Y:S01]  /*117c0*/  SHF.L.U32 R2, R2, 0x1f, RZ ;  /* 0x0000001f02027819 */ /* 0x000fe200000006ff */
[----:B------:R-:W-:Y:S01]  /*117d0*/  NOP ;  /* 0x0000000000007918 */ /* 0x000fe20000000000 */
[----:B------:R0:W-:Y:S01]  /*117e0*/  SYNCS.ARRIVE.TRANS64.A1T0 RZ, [R17+URZ+0x2d800], RZ ;  /* 0x02d800ff11ff79a7 */ /* 0x0001e2000810003f */
[----:B------:R-:W-:Y:S01]  /*117f0*/  BSSY B0, `(.L_x_935) ;  /* 0x0000003000007945 */ /* 0x000fe20003800000 */
[----:B------:R-:W1:Y:S03]  /*11800*/  SYNCS.PHASECHK.TRANS64.TRYWAIT P0, [R17+URZ+0x2d820], R2 ;  /* 0x02d82002110075a7 */ /* 0x000e66000800017f */
[----:B01----:R-:W-:Y:S05]  /*11810*/  @!P0 BRA `(.L_x_936) ;  /* 0x0000003800348947 */ /* 0x003fea0003800000 */
.L_x_1039:
[----:B------:R-:W-:Y:S05]  /*11820*/  BSYNC B0 ;  /* 0x0000000000007941 */ /* 0x000fea0003800000 */
.L_x_935:
[----:B------:R-:W-:-:S04]  /*11830*/  UIADD3 UR4, UR40, -0x2, URZ ;  /* 0xfffffffe28047890 */ /* 0x000fc8000fffe03f */
[----:B------:R-:W-:-:S06]  /*11840*/  UISETP.GE.AND UP0, UPT, UR4, UR39, UPT ;  /* 0x000000270400728c */ /* 0x000fcc000bf06270 */
[----:B------:R-:W-:-:S13]  /*11850*/  PLOP3.LUT P0, PT, PT, PT, UP0, 0x80, 0x0 ;  /* 0x000000000000781c */ /* 0x000fda0003f0f008 */
[----:B------:R-:W-:Y:S05]  /*11860*/  @!P0 BRA `(.L_x_937) ;  /* 0x00000020004c8947 */ /* 0x000fea0003800000 */
[----:B0-----:R-:W-:Y:S01]  /*11870*/  IMAD R2, RZ, RZ, -UR40 ;  /* 0x80000028ff027e24 */ /* 0x001fe2000f8e02ff */
[----:B------:R-:W-:Y:S01]  /*11880*/  LOP3.LUT R7, RZ, UR39, RZ, 0x33, !PT ;  /* 0x00000027ff077c12 */ /* 0x000fe2000f8e33ff */
[----:B------:R-:W-:-:S03]  /*11890*/  IMAD.U32 R6, RZ, RZ, UR4 ;  /* 0x00000004ff067e24 */ /* 0x000fc6000f8e00ff */
[----:B------:R-:W-:-:S05]  /*118a0*/  VIADDMNMX R7, R2, 0x1, R7, !PT ;  /* 0x0000000102077846 */ /* 0x000fca0007800107 */
[----:B------:R-:W-:-:S05]  /*118b0*/  VIADD R2, R7, UR40 ;  /* 0x0000002807027c36 */ /* 0x000fca0008000000 */
        /* <DEDUP_REMOVED lines=15> */
[----:B------:R-:W-:Y:S02]  /*119b0*/  ULDC.64 UR4, c[0x0][0x428] ;  /* 0x00010a0000047ab9 */ /* 0x000fe40000000a00 */
[----:B------:R-:W-:-:S04]  /*119c0*/  IMAD R10, R25, UR4, RZ ;  /* 0x00000004190a7c24 */ /* 0x000fc8000f8e02ff */
[----:B------:R-:W-:Y:S01]  /*119d0*/  IMAD R10, R23, UR5, R10 ;  /* 0x00000005170a7c24 */ /* 0x000fe2000f8e020a */
[----:B0-----:R-:W-:-:S13]  /*119e0*/  ISETP.NE.AND P0, PT, R5, 0x1, PT ;  /* 0x000000010500780c */ /* 0x001fda0003f05270 */
[----:B------:R-:W0:Y:S02]  /*119f0*/  @P0 LDC.64 R2, c[0x0][0x440] ;  /* 0x00011000ff020b82 */ /* 0x000e240000000a00 */
[----:B0-----:R-:W-:-:S04]  /*11a00*/  @P0 IMAD.HI.U32 R4, R6, R2, RZ ;  /* 0x0000000206040227 */ /* 0x001fc800078e00ff */
[----:B------:R-:W-:Y:S01]  /*11a10*/  IMAD.MOV.U32 R2, RZ, RZ, R6 ;  /* 0x000000ffff027224 */ /* 0x000fe200078e0006 */
[----:B------:R-:W-:-:S05]  /*11a20*/  @P0 SHF.R.U32.HI R2, RZ, R3, R4 ;  /* 0x00000003ff020219 */ /* 0x000fca0000011604 */
[----:B------:R-:W-:-:S04]  /*11a30*/  IMAD.MOV R3, RZ, RZ, -R2 ;  /* 0x000000ffff037224 */ /* 0x000fc800078e0a02 */
[----:B------:R-:W-:Y:S01]  /*11a40*/  IMAD R6, R5, R3, R6 ;  /* 0x0000000305067224 */ /* 0x000fe200078e0206 */
[--C-:B------:R-:W-:Y:S01]  /*11a50*/  SHF.R.S32.HI R3, RZ, 0x1f, R2.reuse ;  /* 0x0000001fff037819 */ /* 0x100fe20000011402 */
[----:B------:R-:W0:Y:S02]  /*11a60*/  LDC.64 R4, c[0x0][0x418] ;  /* 0x00010600ff047b82 */ /* 0x000e240000000a00 */
[----:B------:R-:W-:-:S04]  /*11a70*/  IMAD.WIDE.U32 R2, R23, UR4, R2 ;  /* 0x0000000417027c25 */ /* 0x000fc8000f8e0002 */
[----:B------:R-:W-:Y:S01]  /*11a80*/  IMAD.IADD R10, R10, 0x1, R3 ;  /* 0x000000010a0a7824 */ /* 0x000fe200078e0203 */
[----:B0-----:R-:W-:-:S04]  /*11a90*/  LEA R4, P0, R2, R4, 0x2 ;  /* 0x0000000402047211 */ /* 0x001fc800078010ff */
[----:B------:R-:W-:-:S05]  /*11aa0*/  LEA.HI.X R5, R2, R5, R10, 0x2, P0 ;  /* 0x0000000502057211 */ /* 0x000fca00000f140a */
[----:B------:R0:W5:Y:S04]  /*11ab0*/  LDG.E R4, desc[UR48][R4.64] ;  /* 0x0000003004047981 */ /* 0x000168000c1e1900 */
.L_x_941:
[----:B------:R-:W0:Y:S01]  /*11ac0*/  S2R R2, SR_TID.X ;  /* 0x0000000000027919 */ /* 0x000e220000002100 */
[----:B------:R-:W-:Y:S01]  /*11ad0*/  IMAD R3, R8, 0x8, R17 ;  /* 0x0000000808037824 */ /* 0x000fe200078e0211 */
[----:B------:R-:W-:Y:S01]  /*11ae0*/  BSSY B1, `(.L_x_942) ;  /* 0x0000006000017945 */ /* 0x000fe20003800000 */
[----:B0-----:R-:W-:Y:S02]  /*11af0*/  LOP3.LUT R5, R2, 0x7f, RZ, 0xc0, !PT ;  /* 0x0000007f02057812 */ /* 0x001fe400078ec0ff */
[----:B------:R-:W-:Y:S02]  /*11b00*/  SHF.L.U32 R2, R9, 0x1f, RZ ;  /* 0x0000001f09027819 */ /* 0x000fe400000006ff */
[----:B------:R-:W-:Y:S02]  /*11b10*/  ISETP.NE.AND P1, PT, R5, RZ, PT ;  /* 0x000000ff0500720c */ /* 0x000fe40003f25270 */
[----:B------:R-:W0:Y:S02]  /*11b20*/  SYNCS.PHASECHK.TRANS64.TRYWAIT P0, [R3+URZ+0x2d840], R2 ;  /* 0x02d84002030075a7 */ /* 0x000e24000800017f */
[----:B0-----:R-:W-:Y:S09]  /*11b30*/  @!P0 BRA `(.L_x_943) ;  /* 0x0000003400808947 */ /* 0x001ff20003800000 */
.L_x_1040:
[----:B------:R-:W-:Y:S05]  /*11b40*/  BSYNC B1 ;  /* 0x0000000000017941 */ /* 0x000fea0003800000 */
.L_x_942:
[----:B------:R-:W-:Y:S04]  /*11b50*/  BSSY B1, `(.L_x_944) ;  /* 0x0000007000017945 */ /* 0x000fe80003800000 */
[----:B------:R-:W-:Y:S05]  /*11b60*/  @P1 BRA `(.L_x_945) ;  /* 0x0000000000141947 */ /* 0x000fea0003800000 */
[----:B------:R-:W-:Y:S01]  /*11b70*/  ISETP.NE.AND P0, PT, R28, RZ, PT ;  /* 0x000000ff1c00720c */ /* 0x000fe20003f05270 */
[----:B0-----:R-:W-:-:S04]  /*11b80*/  IMAD.MOV.U32 R2, RZ, RZ, 0x6000 ;  /* 0x00006000ff027424 */ /* 0x001fc800078e00ff */
[----:B------:R1:W-:Y:S08]  /*11b90*/  SYNCS.ARRIVE.TRANS64 RZ, [R3+URZ+0x2d830], R2 ;  /* 0x02d8300203ff79a7 */ /* 0x0003f0000800003f */
[----:B------:R-:W-:Y:S05]  /*11ba0*/  @!P0 BRA `(.L_x_945) ;  /* 0x0000000000048947 */ /* 0x000fea0003800000 */
[----:B------:R-:W-:Y:S01]  /*11bb0*/  BPT.TRAP 0x1 ;  /* 0x000000040000795c */ /* 0x000fe20000300000 */
.L_x_945:
[----:B------:R-:W-:Y:S05]  /*11bc0*/  BSYNC B1 ;  /* 0x0000000000017941 */ /* 0x000fea0003800000 */
.L_x_944:
[----:B------:R-:W-:Y:S01]  /*11bd0*/  IMAD.MOV.U32 R12, RZ, RZ, RZ ;  /* 0x000000ffff0c7224 */ /* 0x000fe200078e00ff */
[----:B------:R-:W-:Y:S01]  /*11be0*/  UIADD3 UR4, UP0, UR46, 0x370, URZ ;  /* 0x000003702e047890 */ /* 0x000fe2000ff1e03f */
[----:B------:R-:W-:Y:S01]  /*11bf0*/  IMAD R11, R8, 0x6000, R17 ;  /* 0x00006000080b7824 */ /* 0x000fe200078e0211 */
[----:B------:R-:W-:Y:S01]  /*11c00*/  PLOP3.LUT P0, PT, PT, PT, PT, 0x80, 0x0 ;  /* 0x000000000000781c */ /* 0x000fe20003f0f070 */
[----:B01----:R-:W-:Y:S01]  /*11c10*/  VIADD R3, R3, 0x2d830 ;  /* 0x0002d83003037836 */ /* 0x003fe20000000000 */
[----:B------:R-:W-:Y:S01]  /*11c20*/  R2UR UR10, R12 ;  /* 0x000000000c0a72ca */ /* 0x000fe200000e0000 */
[----:B------:R-:W-:Y:S01]  /*11c30*/  IMAD.SHL.U32 R2, R6, 0x80, RZ ;  /* 0x0000008006027824 */ /* 0x000fe200078e00ff */
[----:B------:R-:W-:Y:S01]  /*11c40*/  UIADD3.X UR5, URZ, UR47, URZ, UP0, !UPT ;  /* 0x0000002f3f057290 */ /* 0x000fe200087fe43f */
[----:B------:R-:W-:Y:S01]  /*11c50*/  VIADD R5, R11, 0x15400 ;  /* 0x000154000b057836 */ /* 0x000fe20000000000 */
[----:B------:R-:W-:Y:S01]  /*11c60*/  UMOV UR6, 0x0 ;  /* 0x0000000000067882 */ /* 0x000fe20000000000 */
[----:B------:R-:W-:-:S10]  /*11c70*/  UMOV UR7, 0x14f00000 ;  /* 0x14f0000000077882 */ /* 0x000fd40000000000 */
.L_x_946:
[----:B------:R-:W-:-:S13]  /*11c80*/  @P0 ELECT P2, URZ, PT ;  /* 0x00000000003f082f */ /* 0x000fda0003840000 */
[----:B-----5:R-:W-:Y:S01]  /*11c90*/  @P2 R2UR UR13, R4 ;  /* 0x00000000040d22ca */ /* 0x020fe200000e0000 */
[----:B------:R-:W-:Y:S01]  /*11ca0*/  UMOV UR12, UR36 ;  /* 0x00000024000c7c82 */ /* 0x000fe20008000000 */
[----:B------:R-:W-:Y:S02]  /*11cb0*/  @P2 R2UR UR11, R2 ;  /* 0x00000000020b22ca */ /* 0x000fe400000e0000 */
[----:B------:R-:W-:Y:S02]  /*11cc0*/  @P2 R2UR UR9, R3 ;  /* 0x00000000030922ca */ /* 0x000fe400000e0000 */
[----:B------:R-:W-:Y:S02]  /*11cd0*/  @P2 R2UR UR8, R5 ;  /* 0x00000000050822ca */ /* 0x000fe400000e0000 */
[----:B------:R-:W-:Y:S02]  /*11ce0*/  @P2 PLOP3.LUT P0, PT, P2, PT, PT, 0x8, 0x0 ;  /* 0x000000000000281c */ /* 0x000fe4000170e170 */
        /* <DEDUP_REMOVED lines=9> */
.L_x_947:
[----:B------:R-:W-:-:S13]  /*11d80*/  @P0 ELECT P2, URZ, PT ;  /* 0x00000000003f082f */ /* 0x000fda0003840000 */
[----:B------:R-:W-:Y:S01]  /*11d90*/  @P2 R2UR UR13, R4 ;  /* 0x00000000040d22ca */ /* 0x000fe200000e0000 */
        /* <DEDUP_REMOVED lines=14> */
.L_x_948:
        /* <DEDUP_REMOVED lines=15> */
.L_x_1041:
[----:B------:R-:W-:Y:S05]  /*11f70*/  BSYNC B1 ;  /* 0x0000000000017941 */ /* 0x000fea0003800000 */
.L_x_949:
[----:B------:R-:W-:Y:S01]  /*11f80*/  BSSY B1, `(.L_x_951) ;  /* 0x000000a000017945 */ /* 0x000fe20003800000 */
[----:B0-----:R-:W-:Y:S02]  /*11f90*/  IMAD.MOV.U32 R2, RZ, RZ, 0x0 ;  /* 0x00000000ff027424 */ /* 0x001fe400078e00ff */
[----:B------:R-:W-:Y:S01]  /*11fa0*/  IMAD.MOV.U32 R3, RZ, RZ, 0x14f00000 ;  /* 0x14f00000ff037424 */ /* 0x000fe200078e00ff */
[----:B------:R-:W-:Y:S06]  /*11fb0*/  @P1 BRA `(.L_x_952) ;  /* 0x0000000000181947 */ /* 0x000fec0003800000 */
[----:B------:R-:W-:Y:S01]  /*11fc0*/  ISETP.NE.AND P0, PT, R28, RZ, PT ;  /* 0x000000ff1c00720c */ /* 0x000fe20003f05270 */
[----:B------:R-:W-:Y:S02]  /*11fd0*/  IMAD R11, R16, 0x8, R17 ;  /* 0x00000008100b7824 */ /* 0x000fe400078e0211 */
[----:B------:R-:W-:-:S04]  /*11fe0*/  IMAD.MOV.U32 R14, RZ, RZ, 0x6000 ;  /* 0x00006000ff0e7424 */ /* 0x000fc800078e00ff */
[----:B------:R0:W-:Y:S06]  /*11ff0*/  SYNCS.ARRIVE.TRANS64 RZ, [R11+URZ+0x2d850], R14 ;  /* 0x02d8500e0bff79a7 */ /* 0x0001ec000800003f */
[----:B------:R-:W-:Y:S05]  /*12000*/  @!P0 BRA `(.L_x_952) ;  /* 0x0000000000048947 */ /* 0x000fea0003800000 */
[----:B------:R-:W-:Y:S01]  /*12010*/  BPT.TRAP 0x1 ;  /* 0x000000040000795c */ /* 0x000fe20000300000 */
.L_x_952:
[----:B------:R-:W-:Y:S05]  /*12020*/  BSYNC B1 ;  /* 0x0000000000017941 */ /* 0x000fea0003800000 */
.L_x_951:
[----:B------:R-:W-:Y:S01]  /*12030*/  R2UR UR6, R2 ;  /* 0x00000000020672ca */ /* 0x000fe200000e0000 */
[--C-:B0-----:R-:W-:Y:S01]  /*12040*/  IMAD R11, R16, 0x8, R17.reuse ;  /* 0x00000008100b7824 */ /* 0x101fe200078e0211 */
[----:B------:R-:W-:Y:S01]  /*12050*/  R2UR UR7, R3 ;  /* 0x00000000030772ca */ /* 0x000fe200000e0000 */
[----:B------:R-:W-:Y:S01]  /*12060*/  UIADD3 UR4, UP0, UR46, 0x470, URZ ;  /* 0x000004702e047890 */ /* 0x000fe2000ff1e03f */
[----:B------:R-:W-:Y:S01]  /*12070*/  R2UR UR10, R12 ;  /* 0x000000000c0a72ca */ /* 0x000fe200000e0000 */
[----:B------:R-:W-:Y:S01]  /*12080*/  IMAD R12, R16, 0x6000, R17 ;  /* 0x00006000100c7824 */ /* 0x000fe200078e0211 */
[----:B------:R-:W-:Y:S01]  /*12090*/  PLOP3.LUT P0, PT, PT, PT, PT, 0x80, 0x0 ;  /* 0x000000000000781c */ /* 0x000fe20003f0f070 */
[----:B------:R-:W-:Y:S01]  /*120a0*/  IMAD.SHL.U32 R13, R22, 0x80, RZ ;  /* 0x00000080160d7824 */ /* 0x000fe200078e00ff */
[----:B------:R-:W-:Y:S01]  /*120b0*/  UIADD3.X UR5, URZ, UR47, URZ, UP0, !UPT ;  /* 0x0000002f3f057290 */ /* 0x000fe200087fe43f */
[----:B------:R-:W-:Y:S02]  /*120c0*/  VIADD R11, R11, 0x2d850 ;  /* 0x0002d8500b0b7836 */ /* 0x000fe40000000000 */
[----:B------:R-:W-:-:S09]  /*120d0*/  VIADD R14, R12, 0x400 ;  /* 0x000004000c0e7836 */ /* 0x000fd20000000000 */
.L_x_953:
        /* <DEDUP_REMOVED lines=15> */
.L_x_954:
        /* <DEDUP_REMOVED lines=15> */
.L_x_955:
        /* <DEDUP_REMOVED lines=10> */
[----:B------:R-:W-:Y:S02]  /*12360*/  IMAD.MOV.U32 R18, RZ, RZ, R4 ;  /* 0x000000ffff127224 */ /* 0x000fe400078e0004 */
[----:B------:R-:W-:-:S07]  /*12370*/  IMAD.MOV.U32 R22, RZ, RZ, R6 ;  /* 0x000000ffff167224 */ /* 0x000fce00078e0006 */
.L_x_940:
[----:B------:R-:W-:Y:S05]  /*12380*/  BSYNC B0 ;  /* 0x0000000000007941 */ /* 0x000fea0003800000 */
.L_x_939:
[----:B------:R-:W-:Y:S01]  /*12390*/  UIADD3 UR4, UR40, -0x3, URZ ;  /* 0xfffffffd28047890 */ /* 0x000fe2000fffe03f */
[----:B------:R-:W-:Y:S02]  /*123a0*/  IMAD.MOV.U32 R16, RZ, RZ, R8 ;  /* 0x000000ffff107224 */ /* 0x000fe400078e0008 */
[----:B------:R-:W-:-:S03]  /*123b0*/  IMAD.MOV.U32 R24, RZ, RZ, R9 ;  /* 0x000000ffff187224 */ /* 0x000fc600078e0009 */
[----:B------:R-:W-:-:S07]  /*123c0*/  IMAD.U32 R6, RZ, RZ, UR4 ;  /* 0x00000004ff067e24 */ /* 0x000fce000f8e00ff */
.L_x_938:
[----:B------:R-:W-:Y:S01]  /*123d0*/  ULOP3.LUT UR4, URZ, UR40, URZ, 0x33, !UPT ;  /* 0x000000283f047292 */ /* 0x000fe2000f8e333f */
[----:B------:R-:W-:Y:S01]  /*123e0*/  VIADD R7, R7, 0xfffffffe ;  /* 0xfffffffe07077836 */ /* 0x000fe20000000000 */
[----:B------:R-:W-:Y:S04]  /*123f0*/  BSSY B0, `(.L_x_937) ;  /* 0x000015a000007945 */ /* 0x000fe80003800000 */
[----:B------:R-:W-:-:S13]  /*12400*/  ISETP.NE.AND P0, PT, R7, UR4, PT ;  /* 0x0000000407007c0c */ /* 0x000fda000bf05270 */
[----:B------:R-:W-:Y:S05]  /*12410*/  @!P0 BRA `(.L_x_956) ;  /* 0x00000014005c8947 */ /* 0x000fea0003800000 */
[----:B------:R-:W-:-:S07]  /*12420*/  IMAD.MOV.U32 R4, RZ, RZ, R18 ;  /* 0x000000ffff047224 */ /* 0x000fce00078e0012 */
.L_x_991:
[----:B------:R-:W-:Y:S01]  /*12430*/  LOP3.LUT P1, RZ, R19, 0x2, RZ, 0xc0, !PT ;  /* 0x0000000213ff7812 */ /* 0x000fe2000782c0ff */
[----:B------:R-:W-:Y:S01]  /*12440*/  VIADD R7, R16, 0x1 ;  /* 0x0000000110077836 */ /* 0x000fe20000000000 */
[----:B------:R-:W-:Y:S05]  /*12450*/  YIELD ;  /* 0x0000000000007946 */ /* 0x000fea0003800000 */
[----:B------:R-:W-:Y:S01]  /*12460*/  ISETP.NE.AND P0, PT, R7, 0x2, PT ;  /* 0x000000020700780c */ /* 0x000fe20003f05270 */
[----:B------:R-:W-:Y:S03]  /*12470*/  BSSY B1, `(.L_x_957) ;  /* 0x00000a4000017945 */ /* 0x000fe60003800000 */
[----:B------:R-:W-:-:S02]  /*12480*/  SEL R3, RZ, 0x1, P0 ;  /* 0x00000001ff037807 */ /* 0x000fc40000000000 */
        /* <DEDUP_REMOVED lines=15> */
[----:B------:R-:W-:-:S04]  /*12580*/  IMAD.MOV R9, RZ, RZ, -R2 ;  /* 0x000000ffff097224 */ /* 0x000fc800078e0a02 */
[----:B------:R-:W-:Y:S02]  /*12590*/  IMAD R9, R5, R9, R6 ;  /* 0x0000000905097224 */ /* 0x000fe400078e0206 */
[C---:B------:R-:W-:Y:S02]  /*125a0*/  IMAD R5, R23.reuse, UR5, R4 ;  /* 0x0000000517057c24 */ /* 0x040fe4000f8e0204 */
[----:B------:R-:W-:Y:S01]  /*125b0*/  IMAD.WIDE.U32 R2, R23, UR4, R2 ;  /* 0x0000000417027c25 */ /* 0x000fe2000f8e0002 */
[----:B------:R-:W-:-:S03]  /*125c0*/  ULDC.64 UR4, c[0x0][0x418] ;  /* 0x0001060000047ab9 */ /* 0x000fc60000000a00 */
[----:B------:R-:W-:Y:S01]  /*125d0*/  IMAD.IADD R5, R5, 0x1, R3 ;  /* 0x0000000105057824 */ /* 0x000fe200078e0203 */
[----:B------:R-:W-:-:S04]  /*125e0*/  LEA R4, P0, R2, UR4, 0x2 ;  /* 0x0000000402047c11 */ /* 0x000fc8000f8010ff */
[----:B------:R-:W-:-:S05]  /*125f0*/  LEA.HI.X R5, R2, UR5, R5, 0x2, P0 ;  /* 0x0000000502057c11 */ /* 0x000fca00080f1405 */
[----:B------:R0:W5:Y:S04]  /*12600*/  LDG.E R4, desc[UR48][R4.64] ;  /* 0x0000003004047981 */ /* 0x000168000c1e1900 */
.L_x_959:
        /* <DEDUP_REMOVED lines=8> */
.L_x_1042:
[----:B------:R-:W-:Y:S05]  /*12690*/  BSYNC B2 ;  /* 0x0000000000027941 */ /* 0x000fea0003800000 */
.L_x_960:
[----:B------:R-:W-:Y:S04]  /*126a0*/  BSSY B2, `(.L_x_962) ;  /* 0x0000007000027945 */ /* 0x000fe80003800000 */
[----:B------:R-:W-:Y:S05]  /*126b0*/  @P1 BRA `(.L_x_963) ;  /* 0x0000000000141947 */ /* 0x000fea0003800000 */
[----:B------:R-:W-:Y:S01]  /*126c0*/  ISETP.NE.AND P0, PT, R28, RZ, PT ;  /* 0x000000ff1c00720c */ /* 0x000fe20003f05270 */
[----:B0-----:R-:W-:-:S04]  /*126d0*/  IMAD.MOV.U32 R2, RZ, RZ, 0x6000 ;  /* 0x00006000ff027424 */ /* 0x001fc800078e00ff */
[----:B------:R1:W-:Y:S08]  /*126e0*/  SYNCS.ARRIVE.TRANS64 RZ, [R3+URZ+0x2d830], R2 ;  /* 0x02d8300203ff79a7 */ /* 0x0003f0000800003f */
[----:B------:R-:W-:Y:S05]  /*126f0*/  @!P0 BRA `(.L_x_963) ;  /* 0x0000000000048947 */ /* 0x000fea0003800000 */
[----:B------:R-:W-:Y:S01]  /*12700*/  BPT.TRAP 0x1 ;  /* 0x000000040000795c */ /* 0x000fe20000300000 */
.L_x_963:
[----:B------:R-:W-:Y:S05]  /*12710*/  BSYNC B2 ;  /* 0x0000000000027941 */ /* 0x000fea0003800000 */
.L_x_962:
        /* <DEDUP_REMOVED lines=11> */
.L_x_964:
        /* <DEDUP_REMOVED lines=16> */
.L_x_965:
        /* <DEDUP_REMOVED lines=16> */
.L_x_966:
        /* <DEDUP_REMOVED lines=15> */
.L_x_1043:
[----:B------:R-:W-:Y:S05]  /*12ac0*/  BSYNC B2 ;  /* 0x0000000000027941 */ /* 0x000fea0003800000 */
.L_x_967:
[----:B------:R-:W-:Y:S01]  /*12ad0*/  BSSY B2, `(.L_x_969) ;  /* 0x0000009000027945 */ /* 0x000fe20003800000 */
[----:B------:R-:W-:Y:S02]  /*12ae0*/  IMAD.MOV.U32 R2, RZ, RZ, 0x0 ;  /* 0x00000000ff027424 */ /* 0x000fe400078e00ff */
[----:B0-----:R-:W-:Y:S01]  /*12af0*/  IMAD.MOV.U32 R3, RZ, RZ, 0x14f00000 ;  /* 0x14f00000ff037424 */ /* 0x001fe200078e00ff */
[----:B------:R-:W-:Y:S06]  /*12b00*/  @P1 BRA `(.L_x_970) ;  /* 0x0000000000141947 */ /* 0x000fec0003800000 */
[----:B------:R-:W-:Y:S01]  /*12b10*/  ISETP.NE.AND P0, PT, R28, RZ, PT ;  /* 0x000000ff1c00720c */ /* 0x000fe20003f05270 */
[----:B------:R-:W-:-:S04]  /*12b20*/  IMAD.MOV.U32 R13, RZ, RZ, 0x6000 ;  /* 0x00006000ff0d7424 */ /* 0x000fc800078e00ff */
[----:B------:R0:W-:Y:S08]  /*12b30*/  SYNCS.ARRIVE.TRANS64 RZ, [R12+URZ+0x50], R13 ;  /* 0x0000500d0cff79a7 */ /* 0x0001f0000800003f */
[----:B------:R-:W-:Y:S05]  /*12b40*/  @!P0 BRA `(.L_x_970) ;  /* 0x0000000000048947 */ /* 0x000fea0003800000 */
[----:B------:R-:W-:Y:S01]  /*12b50*/  BPT.TRAP 0x1 ;  /* 0x000000040000795c */ /* 0x000fe20000300000 */
.L_x_970:
[----:B------:R-:W-:Y:S05]  /*12b60*/  BSYNC B2 ;  /* 0x0000000000027941 */ /* 0x000fea0003800000 */
.L_x_969:
[----:B------:R-:W-:Y:S01]  /*12b70*/  R2UR UR6, R2 ;  /* 0x00000000020672ca */ /* 0x000fe200000e0000 */
[----:B------:R-:W-:Y:S01]  /*12b80*/  IMAD R16, R16, 0x6000, R17 ;  /* 0x0000600010107824 */ /* 0x000fe200078e0211 */
[----:B------:R-:W-:Y:S01]  /*12b90*/  R2UR UR7, R3 ;  /* 0x00000000030772ca */ /* 0x000fe200000e0000 */
[----:B------:R-:W-:Y:S01]  /*12ba0*/  UIADD3 UR4, UP0, UR46, 0x470, URZ ;  /* 0x000004702e047890 */ /* 0x000fe2000ff1e03f */
[----:B------:R-:W-:Y:S01]  /*12bb0*/  R2UR UR10, R5 ;  /* 0x00000000050a72ca */ /* 0x000fe200000e0000 */
[----:B------:R-:W-:Y:S01]  /*12bc0*/  IMAD.SHL.U32 R5, R22, 0x80, RZ ;  /* 0x0000008016057824 */ /* 0x000fe200078e00ff */
[----:B------:R-:W-:Y:S01]  /*12bd0*/  PLOP3.LUT P0, PT, PT, PT, PT, 0x80, 0x0 ;  /* 0x000000000000781c */ /* 0x000fe20003f0f070 */
[----:B0-----:R-:W-:Y:S01]  /*12be0*/  VIADD R12, R12, 0x50 ;  /* 0x000000500c0c7836 */ /* 0x001fe20000000000 */
[----:B------:R-:W-:Y:S01]  /*12bf0*/  UIADD3.X UR5, URZ, UR47, URZ, UP0, !UPT ;  /* 0x0000002f3f057290 */ /* 0x000fe200087fe43f */
[----:B------:R-:W-:-:S11]  /*12c00*/  VIADD R13, R16, 0x400 ;  /* 0x00000400100d7836 */ /* 0x000fd60000000000 */
.L_x_971:
        /* <DEDUP_REMOVED lines=15> */
.L_x_972:
        /* <DEDUP_REMOVED lines=15> */
.L_x_973:
        /* <DEDUP_REMOVED lines=12> */
.L_x_958:
[----:B------:R-:W-:Y:S05]  /*12eb0*/  BSYNC B1 ;  /* 0x0000000000017941 */ /* 0x000fea0003800000 */
.L_x_957:
[----:B------:R-:W-:Y:S01]  /*12ec0*/  LOP3.LUT P1, RZ, R19, 0x2, RZ, 0xc0, !PT ;  /* 0x0000000213ff7812 */ /* 0x000fe2000782c0ff */
[----:B------:R-:W-:Y:S01]  /*12ed0*/  VIADD R16, R7, 0x1 ;  /* 0x0000000107107836 */ /* 0x000fe20000000000 */
[----:B------:R-:W-:Y:S01]  /*12ee0*/  BSSY B1, `(.L_x_974) ;  /* 0x00000a7000017945 */ /* 0x000fe20003800000 */
[----:B------:R-:W-:-:S03]  /*12ef0*/  VIADD R9, R6, 0xffffffff ;  /* 0xffffffff06097836 */ /* 0x000fc60000000000 */
        /* <DEDUP_REMOVED lines=24> */
[----:B------:R-:W-:-:S05]  /*13080*/  LEA.HI.X R5, R2, UR5, R3, 0x2, P0 ;  /* 0x0000000502057c11 */ /* 0x000fca00080f1403 */
[----:B------:R0:W5:Y:S04]  /*13090*/  LDG.E R4, desc[UR48][R4.64] ;  /* 0x0000003004047981 */ /* 0x000168000c1e1900 */
.L_x_976:
[----:B------:R-:W-:Y:S01]  /*130a0*/  IMAD R2, R16, 0x8, R17 ;  /* 0x0000000810027824 */ /* 0x000fe200078e0211 */
[----:B------:R-:W-:Y:S01]  /*130b0*/  SHF.L.U32 R3, R24, 0x1f, RZ ;  /* 0x0000001f18037819 */ /* 0x000fe200000006ff */
[----:B------:R-:W-:Y:S03]  /*130c0*/  BSSY B2, `(.L_x_977) ;  /* 0x0000003000027945 */ /* 0x000fe60003800000 */
[----:B------:R-:W1:Y:S02]  /*130d0*/  SYNCS.PHASECHK.TRANS64.TRYWAIT P0, [R2+URZ+0x2d840], R3 ;  /* 0x02d84003020075a7 */ /* 0x000e64000800017f */
[----:B-1----:R-:W-:Y:S05]  /*130e0*/  @!P0 BRA `(.L_x_978) ;  /* 0x0000002000648947 */ /* 0x002fea0003800000 */
.L_x_1044:
[----:B------:R-:W-:Y:S05]  /*130f0*/  BSYNC B2 ;  /* 0x0000000000027941 */ /* 0x000fea0003800000 */
.L_x_977:
[----:B0-----:R-:W0:Y:S01]  /*13100*/  S2R R5, SR_TID.X ;  /* 0x0000000000057919 */ /* 0x001e220000002100 */
[----:B------:R-:W-:Y:S01]  /*13110*/  BSSY B2, `(.L_x_979) ;  /* 0x0000009000027945 */ /* 0x000fe20003800000 */
[----:B0-----:R-:W-:-:S04]  /*13120*/  LOP3.LUT R5, R5, 0x7f, RZ, 0xc0, !PT ;  /* 0x0000007f05057812 */ /* 0x001fc800078ec0ff */
[----:B------:R-:W-:-:S13]  /*13130*/  ISETP.NE.AND P1, PT, R5, RZ, PT ;  /* 0x000000ff0500720c */ /* 0x000fda0003f25270 */
[----:B------:R-:W-:Y:S05]  /*13140*/  @P1 BRA `(.L_x_980) ;  /* 0x0000000000141947 */ /* 0x000fea0003800000 */
[----:B------:R-:W-:Y:S01]  /*13150*/  ISETP.NE.AND P0, PT, R28, RZ, PT ;  /* 0x000000ff1c00720c */ /* 0x000fe20003f05270 */
[----:B-1----:R-:W-:-:S04]  /*13160*/  IMAD.MOV.U32 R3, RZ, RZ, 0x6000 ;  /* 0x00006000ff037424 */ /* 0x002fc800078e00ff */
[----:B------:R0:W-:Y:S08]  /*13170*/  SYNCS.ARRIVE.TRANS64 RZ, [R2+URZ+0x2d830], R3 ;  /* 0x02d8300302ff79a7 */ /* 0x0001f0000800003f */
[----:B------:R-:W-:Y:S05]  /*13180*/  @!P0 BRA `(.L_x_980) ;  /* 0x0000000000048947 */ /* 0x000fea0003800000 */
[----:B------:R-:W-:Y:S01]  /*13190*/  BPT.TRAP 0x1 ;  /* 0x000000040000795c */ /* 0x000fe20000300000 */
.L_x_980:
[----:B------:R-:W-:Y:S05]  /*131a0*/  BSYNC B2 ;  /* 0x0000000000027941 */ /* 0x000fea0003800000 */
.L_x_979:
[----:B------:R-:W-:Y:S01]  /*131b0*/  IMAD.MOV.U32 R5, RZ, RZ, RZ ;  /* 0x000000ffff057224 */ /* 0x000fe200078e00ff */
[----:B------:R-:W-:Y:S01]  /*131c0*/  UIADD3 UR4, UP0, UR46, 0x370, URZ ;  /* 0x000003702e047890 */ /* 0x000fe2000ff1e03f */
[C---:B01----:R-:W-:Y:S01]  /*131d0*/  IMAD R3, R16.reuse, 0x8, R0 ;  /* 0x0000000810037824 */ /* 0x043fe200078e0200 */
[----:B------:R-:W-:Y:S01]  /*131e0*/  PLOP3.LUT P0, PT, PT, PT, PT, 0x80, 0x0 ;  /* 0x000000000000781c */ /* 0x000fe20003f0f070 */
[----:B------:R-:W-:Y:S01]  /*131f0*/  IMAD R13, R16, 0x6000, R17 ;  /* 0x00006000100d7824 */ /* 0x000fe200078e0211 */
[----:B------:R-:W-:Y:S01]  /*13200*/  R2UR UR10, R5 ;  /* 0x00000000050a72ca */ /* 0x000fe200000e0000 */
[----:B------:R-:W-:Y:S01]  /*13210*/  VIADD R3, R3, 0x30 ;  /* 0x0000003003037836 */ /* 0x000fe20000000000 */
[----:B------:R-:W-:Y:S01]  /*13220*/  UIADD3.X UR5, URZ, UR47, URZ, UP0, !UPT ;  /* 0x0000002f3f057290 */ /* 0x000fe200087fe43f */
[----:B------:R-:W-:Y:S01]  /*13230*/  IMAD.SHL.U32 R2, R10, 0x80, RZ ;  /* 0x000000800a027824 */ /* 0x000fe200078e00ff */
[----:B------:R-:W-:Y:S01]  /*13240*/  UMOV UR6, 0x0 ;  /* 0x0000000000067882 */ /* 0x000fe20000000000 */
[----:B------:R-:W-:Y:S01]  /*13250*/  VIADD R11, R13, 0x15400 ;  /* 0x000154000d0b7836 */ /* 0x000fe20000000000 */
[----:B------:R-:W-:-:S09]  /*13260*/  UMOV UR7, 0x14f00000 ;  /* 0x14f0000000077882 */ /* 0x000fd20000000000 */
.L_x_981:
        /* <DEDUP_REMOVED lines=16> */
.L_x_982:
        /* <DEDUP_REMOVED lines=16> */
.L_x_983:
        /* <DEDUP_REMOVED lines=15> */
.L_x_1045:
[----:B------:R-:W-:Y:S05]  /*13560*/  BSYNC B2 ;  /* 0x0000000000027941 */ /* 0x000fea0003800000 */
.L_x_984:
[----:B------:R-:W-:Y:S01]  /*13570*/  BSSY B2, `(.L_x_986) ;  /* 0x0000009000027945 */ /* 0x000fe20003800000 */
[----:B0-----:R-:W-:Y:S02]  /*13580*/  IMAD.MOV.U32 R2, RZ, RZ, 0x0 ;  /* 0x00000000ff027424 */ /* 0x001fe400078e00ff */
[----:B------:R-:W-:Y:S01]  /*13590*/  IMAD.MOV.U32 R3, RZ, RZ, 0x14f00000 ;  /* 0x14f00000ff037424 */ /* 0x000fe200078e00ff */
[----:B------:R-:W-:Y:S06]  /*135a0*/  @P1 BRA `(.L_x_987) ;  /* 0x0000000000141947 */ /* 0x000fec0003800000 */
[----:B------:R-:W-:Y:S01]  /*135b0*/  ISETP.NE.AND P0, PT, R28, RZ, PT ;  /* 0x000000ff1c00720c */ /* 0x000fe20003f05270 */
[----:B------:R-:W-:-:S04]  /*135c0*/  IMAD.MOV.U32 R13, RZ, RZ, 0x6000 ;  /* 0x00006000ff0d7424 */ /* 0x000fc800078e00ff */
[----:B------:R0:W-:Y:S08]  /*135d0*/  SYNCS.ARRIVE.TRANS64 RZ, [R8+URZ+0x50], R13 ;  /* 0x0000500d08ff79a7 */ /* 0x0001f0000800003f */
[----:B------:R-:W-:Y:S05]  /*135e0*/  @!P0 BRA `(.L_x_987) ;  /* 0x0000000000048947 */ /* 0x000fea0003800000 */
[----:B------:R-:W-:Y:S01]  /*135f0*/  BPT.TRAP 0x1 ;  /* 0x000000040000795c */ /* 0x000fe20000300000 */
.L_x_987:
[----:B------:R-:W-:Y:S05]  /*13600*/  BSYNC B2 ;  /* 0x0000000000027941 */ /* 0x000fea0003800000 */
.L_x_986:
        /* <DEDUP_REMOVED lines=10> */
.L_x_988:
        /* <DEDUP_REMOVED lines=15> */
.L_x_989:
        /* <DEDUP_REMOVED lines=15> */
.L_x_990:
        /* <DEDUP_REMOVED lines=12> */
.L_x_975:
[----:B------:R-:W-:Y:S05]  /*13950*/  BSYNC B1 ;  /* 0x0000000000017941 */ /* 0x000fea0003800000 */
.L_x_974:
[----:B------:R-:W-:Y:S01]  /*13960*/  ISETP.GT.AND P0, PT, R9, UR39, PT ;  /* 0x0000002709007c0c */ /* 0x000fe2000bf04270 */
[----:B------:R-:W-:-:S12]  /*13970*/  VIADD R6, R6, 0xfffffffe ;  /* 0xfffffffe06067836 */ /* 0x000fd80000000000 */
[----:B------:R-:W-:Y:S05]  /*13980*/  @P0 BRA `(.L_x_991) ;  /* 0xffffffe800a80947 */ /* 0x000fea000383ffff */
.L_x_956:
[----:B------:R-:W-:Y:S05]  /*13990*/  BSYNC B0 ;  /* 0x0000000000007941 */ /* 0x000fea0003800000 */
.L_x_937:
[----:B------:R-:W1:Y:S01]  /*139a0*/  S2R R0, SR_TID.X ;  /* 0x0000000000007919 */ /* 0x000e620000002100 */
[----:B------:R-:W-:Y:S01]  /*139b0*/  BSSY B0, `(.L_x_992) ;  /* 0x0000010000007945 */ /* 0x000fe20003800000 */
[----:B-1----:R-:W-:-:S04]  /*139c0*/  LOP3.LUT R6, R0, 0x7f, RZ, 0xc0, !PT ;  /* 0x0000007f00067812 */ /* 0x002fc800078ec0ff */
[----:B------:R-:W-:-:S13]  /*139d0*/  ISETP.NE.AND P1, PT, R6, RZ, PT ;  /* 0x000000ff0600720c */ /* 0x000fda0003f25270 */
[----:B------:R-:W-:Y:S05]  /*139e0*/  @P1 BRA `(.L_x_993) ;  /* 0x0000000000301947 */ /* 0x000fea0003800000 */
[----:B------:R-:W1:Y:S01]  /*139f0*/  S2R R5, SR_LANEID ;  /* 0x0000000000057919 */ /* 0x000e620000000000 */
[----:B------:R-:W-:Y:S01]  /*13a00*/  VOTEU.ANY UR4, UPT, PT ;  /* 0x0000000000047886 */ /* 0x000fe200038e0100 */
[----:B0-----:R-:W0:Y:S01]  /*13a10*/  LDC.64 R2, c[0x0][0xc80] ;  /* 0x00032000ff027b82 */ /* 0x001e220000000a00 */
[----:B------:R-:W1:Y:S02]  /*13a20*/  FLO.U32 R0, UR4 ;  /* 0x0000000400007d00 */ /* 0x000e6400080e0000 */
[----:B-1----:R-:W-:-:S06]  /*13a30*/  ISETP.EQ.U32.AND P0, PT, R0, R5, PT ;  /* 0x000000050000720c */ /* 0x002fcc0003f02070 */
[----:B------:R-:W0:Y:S07]  /*13a40*/  POPC R5, UR4 ;  /* 0x0000000400057d09 */ /* 0x000e2e0008000000 */
[----:B0-----:R-:W2:Y:S01]  /*13a50*/  @P0 ATOMG.E.ADD.STRONG.GPU PT, R3, desc[UR48][R2.64], R5 ;  /* 0x00000005020309a8 */ /* 0x001ea200081ee1f0 */
[----:B------:R-:W0:Y:S02]  /*13a60*/  S2R R4, SR_LTMASK ;  /* 0x0000000000047919 */ /* 0x000e240000003900 */
[----:B0-----:R-:W-:-:S04]  /*13a70*/  LOP3.LUT R4, R4, UR4, RZ, 0xc0, !PT ;  /* 0x0000000404047c12 */ /* 0x001fc8000f8ec0ff */
[----:B------:R-:W0:Y:S01]  /*13a80*/  POPC R27, R4 ;  /* 0x00000004001b7309 */ /* 0x000e220000000000 */
[----:B--2---:R-:W0:Y:S02]  /*13a90*/  SHFL.IDX PT, R0, R3, R0, 0x1f ;  /* 0x00001f0003007589 */ /* 0x004e2400000e0000 */
[----:B0-----:R-:W-:-:S07]  /*13aa0*/  IADD3 R27, R0, UR42, R27 ;  /* 0x0000002a001b7c10 */ /* 0x001fce000fffe01b */
.L_x_993:
[----:B------:R-:W-:Y:S05]  /*13ab0*/  BSYNC B0 ;  /* 0x0000000000007941 */ /* 0x000fea0003800000 */
.L_x_992:
[----:B------:R-:W-:Y:S01]  /*13ac0*/  LOP3.LUT P0, RZ, R19, 0x2, RZ, 0xc0, !PT ;  /* 0x0000000213ff7812 */ /* 0x000fe2000780c0ff */
[----:B------:R-:W-:-:S12]  /*13ad0*/  BSSY B0, `(.L_x_994) ;  /* 0x0000043000007945 */ /* 0x000fd80003800000 */
[----:B------:R-:W-:Y:S05]  /*13ae0*/  @!P0 BRA `(.L_x_995) ;  /* 0x0000000400048947 */ /* 0x000fea0003800000 */
[----:B------:R-:W-:Y:S01]  /*13af0*/  IMAD R3, R16, 0x8, R17 ;  /* 0x0000000810037824 */ /* 0x000fe200078e0211 */
[----:B------:R-:W-:Y:S01]  /*13b00*/  SHF.L.U32 R0, R24, 0x1f, RZ ;  /* 0x0000001f18007819 */ /* 0x000fe200000006ff */
[----:B------:R-:W-:Y:S01]  /*13b10*/  BSSY B1, `(.L_x_996) ;  /* 0x0000004000017945 */ /* 0x000fe20003800000 */
[----:B------:R-:W-:Y:S02]  /*13b20*/  ISETP.NE.AND P2, PT, R6, RZ, PT ;  /* 0x000000ff0600720c */ /* 0x000fe40003f45270 */
[----:B------:R-:W1:Y:S02]  /*13b30*/  SYNCS.PHASECHK.TRANS64.TRYWAIT P0, [R3+URZ+0x2d860], R0 ;  /* 0x02d86000030075a7 */ /* 0x000e64000800017f */
[----:B-1----:R-:W-:Y:S09]  /*13b40*/  @!P0 BRA `(.L_x_997) ;  /* 0x0000001400f48947 */ /* 0x002ff20003800000 */
.L_x_1046:
[----:B------:R-:W-:Y:S05]  /*13b50*/  BSYNC B1 ;  /* 0x0000000000017941 */ /* 0x000fea0003800000 */
.L_x_996:
[----:B------:R-:W-:Y:S04]  /*13b60*/  BSSY B1, `(.L_x_998) ;  /* 0x0000007000017945 */ /* 0x000fe80003800000 */
[----:B------:R-:W-:Y:S05]  /*13b70*/  @P2 BRA `(.L_x_999) ;  /* 0x0000000000142947 */ /* 0x000fea0003800000 */
[----:B------:R-:W-:Y:S01]  /*13b80*/  ISETP.NE.AND P0, PT, R28, RZ, PT ;  /* 0x000000ff1c00720c */ /* 0x000fe20003f05270 */
[----:B-1----:R-:W-:-:S04]  /*13b90*/  IMAD.MOV.U32 R0, RZ, RZ, 0x6000 ;  /* 0x00006000ff007424 */ /* 0x002fc800078e00ff */
[----:B------:R2:W-:Y:S08]  /*13ba0*/  SYNCS.ARRIVE.TRANS64 RZ, [R3+URZ+0x2d850], R0 ;  /* 0x02d8500003ff79a7 */ /* 0x0005f0000800003f */
[----:B------:R-:W-:Y:S05]  /*13bb0*/  @!P0 BRA `(.L_x_999) ;  /* 0x0000000000048947 */ /* 0x000fea0003800000 */
[----:B------:R-:W-:Y:S01]  /*13bc0*/  BPT.TRAP 0x1 ;  /* 0x000000040000795c */ /* 0x000fe20000300000 */
.L_x_999:
[----:B------:R-:W-:Y:S05]  /*13bd0*/  BSYNC B1 ;  /* 0x0000000000017941 */ /* 0x000fea0003800000 */
.L_x_998:
[----:B-12---:R-:W-:Y:S01]  /*13be0*/  IMAD R0, R16, 0x6000, R17 ;  /* 0x0000600010007824 */ /* 0x006fe200078e0211 */
[----:B------:R-:W-:Y:S01]  /*13bf0*/  UIADD3 UR4, UP0, UR46, 0x470, URZ ;  /* 0x000004702e047890 */ /* 0x000fe2000ff1e03f */
[----:B0-----:R-:W-:Y:S01]  /*13c00*/  VIADD R2, R3, 0x2d850 ;  /* 0x0002d85003027836 */ /* 0x001fe20000000000 */
[----:B------:R-:W-:Y:S01]  /*13c10*/  PLOP3.LUT P0, PT, PT, PT, PT, 0x80, 0x0 ;  /* 0x000000000000781c */ /* 0x000fe20003f0f070 */
[----:B------:R-:W-:Y:S01]  /*13c20*/  IMAD.SHL.U32 R22, R22, 0x80, RZ ;  /* 0x0000008016167824 */ /* 0x000fe200078e00ff */
[----:B------:R-:W-:Y:S01]  /*13c30*/  UIADD3.X UR5, URZ, UR47, URZ, UP0, !UPT ;  /* 0x0000002f3f057290 */ /* 0x000fe200087fe43f */
[----:B------:R-:W-:Y:S01]  /*13c40*/  VIADD R3, R0, 0x400 ;  /* 0x0000040000037836 */ /* 0x000fe20000000000 */
[----:B------:R-:W-:Y:S01]  /*13c50*/  UMOV UR6, 0x0 ;  /* 0x0000000000067882 */ /* 0x000fe20000000000 */
[----:B------:R-:W-:Y:S01]  /*13c60*/  UMOV UR7, 0x14f00000 ;  /* 0x14f0000000077882 */ /* 0x000fe20000000000 */
[----:B------:R-:W-:-:S08]  /*13c70*/  UMOV UR10, URZ ;  /* 0x0000003f000a7c82 */ /* 0x000fd00008000000 */
.L_x_1000:
        /* <DEDUP_REMOVED lines=15> */
.L_x_1001:
        /* <DEDUP_REMOVED lines=15> */
.L_x_1002:
        /* <DEDUP_REMOVED lines=9> */
[----:B-1----:R-:W-:Y:S05]  /*13ef0*/  @P0 BRA.U.ANY `(.L_x_1002) ;  /* 0xfffffffd00d80947 */ /* 0x002fea000393ffff */
.L_x_995:
[----:B------:R-:W-:Y:S05]  /*13f00*/  BSYNC B0 ;  /* 0x0000000000007941 */ /* 0x000fea0003800000 */
.L_x_994:
[----:B------:R-:W-:-:S05]  /*13f10*/  VIADD R16, R16, 0x1 ;  /* 0x0000000110107836 */ /* 0x000fca0000000000 */
[----:B------:R-:W-:-:S04]  /*13f20*/  ISETP.NE.AND P0, PT, R16, 0x2, PT ;  /* 0x000000021000780c */ /* 0x000fc80003f05270 */
[----:B------:R-:W-:Y:S02]  /*13f30*/  SEL R3, RZ, 0x1, P0 ;  /* 0x00000001ff037807 */ /* 0x000fe40000000000 */
[----:B------:R-:W-:Y:S02]  /*13f40*/  SEL R16, R16, RZ, P0 ;  /* 0x000000ff10107207 */ /* 0x000fe40000000000 */
[----:B------:R-:W-:-:S07]  /*13f50*/  LOP3.LUT R24, R24, R3, RZ, 0x3c, !PT ;  /* 0x0000000318187212 */ /* 0x000fce00078e3cff */
.L_x_919:
[----:B------:R-:W-:Y:S05]  /*13f60*/  BSYNC B7 ;  /* 0x0000000000077941 */ /* 0x000fea0003800000 */
.L_x_917:
[----:B------:R-:W-:-:S13]  /*13f70*/  LOP3.LUT P0, RZ, R19, 0x4, RZ, 0xc0, !PT ;  /* 0x0000000413ff7812 */ /* 0x000fda000780c0ff */
[----:B------:R-:W-:Y:S05]  /*13f80*/  @!P0 BRA `(.L_x_1003) ;  /* 0x0000000000248947 */ /* 0x000fea0003800000 */
[----:B------:R-:W-:Y:S05]  /*13f90*/  WARPSYNC.ALL ;  /* 0x0000000000007948 */ /* 0x000fea0003800000 */
[----:B------:R-:W1:Y:S08]  /*13fa0*/  S2UR UR5, SR_CgaCtaId ;  /* 0x00000000000579c3 */ /* 0x000e700000008800 */
[----:B------:R-:W-:Y:S06]  /*13fb0*/  BAR.SYNC.DEFER_BLOCKING 0x5, 0x200 ;  /* 0x0148000000007b1d */ /* 0x000fec0000010000 */
[----:B------:R-:W-:-:S02]  /*13fc0*/  UMOV UR4, 0x400 ;  /* 0x0000040000047882 */ /* 0x000fc40000000000 */
[----:B-1----:R-:W-:-:S06]  /*13fd0*/  ULEA UR4, UR5, UR4, 0x18 ;  /* 0x0000000405047291 */ /* 0x002fcc000f8ec03f */
[----:B0-----:R-:W-:-:S05]  /*13fe0*/  IMAD.U32 R17, RZ, RZ, UR4 ;  /* 0x00000004ff117e24 */ /* 0x001fca000f8e00ff */
[----:B------:R0:W1:Y:S01]  /*13ff0*/  LDS R27, [R17+0x2d8d0] ;  /* 0x02d8d000111b7984 */ /* 0x0000620000000800 */
[----:B------:R-:W-:Y:S06]  /*14000*/  BAR.ARV 0x4, 0x200 ;  /* 0x0108000000007b1d */ /* 0x000fec0000002000 */
[----:B------:R-:W-:Y:S05]  /*14010*/  BRA `(.L_x_1004) ;  /* 0x00000000002c7947 */ /* 0x000fea0003800000 */
.L_x_1003:
[----:B------:R-:W-:-:S03]  /*14020*/  UMOV UR4, 0xffffffff ;  /* 0xffffffff00047882 */ /* 0x000fc60000000000 */
[----:B------:R-:W-:Y:S05]  /*14030*/  BRA.DIV UR4, `(.L_x_1005) ;  /* 0x0000001204cc7947 */ /* 0x000fea000b800000 */
[----:B------:R1:W2:Y:S02]  /*14040*/  SHFL.IDX PT, R14, R27, RZ, 0x1f ;  /* 0x00001fff1b0e7589 */ /* 0x0002a400000e0000 */
.L_x_1049:
[----:B------:R-:W0:Y:S01]  /*14050*/  @!P1 S2R R3, SR_CgaCtaId ;  /* 0x0000000000039919 */ /* 0x000e220000008800 */
[----:B------:R-:W-:Y:S05]  /*14060*/  WARPSYNC.ALL ;  /* 0x0000000000007948 */ /* 0x000fea0003800000 */
[----:B------:R-:W-:Y:S01]  /*14070*/  BAR.SYNC.DEFER_BLOCKING 0x4, 0x200 ;  /* 0x0108000000007b1d */ /* 0x000fe20000010000 */
[----:B------:R-:W-:-:S04]  /*14080*/  @!P1 MOV R0, 0x400 ;  /* 0x0000040000009802 */ /* 0x000fc80000000f00 */
[----:B0-----:R-:W-:-:S05]  /*14090*/  @!P1 LEA R17, R3, R0, 0x18 ;  /* 0x0000000003119211 */ /* 0x001fca00078ec0ff */
[----:B------:R1:W-:Y:S02]  /*140a0*/  @!P1 STS [R17+0x2d8d0], R27 ;  /* 0x02d8d01b11009388 */ /* 0x0003e40000000800 */
[----:B-12---:R-:W-:Y:S01]  /*140b0*/  IMAD.MOV.U32 R27, RZ, RZ, R14 ;  /* 0x000000ffff1b7224 */ /* 0x006fe200078e000e */
[----:B------:R-:W-:Y:S06]  /*140c0*/  BAR.ARV 0x5, 0x200 ;  /* 0x0148000000007b1d */ /* 0x000fec0000002000 */
.L_x_1004:
[----:B------:R-:W-:Y:S02]  /*140d0*/  ULDC UR4, c[0x0][0xc38] ;  /* 0x00030e0000047ab9 */ /* 0x000fe40000000800 */
[----:B-1----:R-:W-:-:S13]  /*140e0*/  ISETP.GE.AND P0, PT, R27, UR4, PT ;  /* 0x000000041b007c0c */ /* 0x002fda000bf06270 */
[----:B------:R-:W-:Y:S05]  /*140f0*/  @!P0 BRA `(.L_x_1006) ;  /* 0xffffffb800088947 */ /* 0x000fea000383ffff */
.L_x_908:
[----:B------:R-:W1:Y:S01]  /*14100*/  S2R R3, SR_CgaCtaId ;  /* 0x0000000000037919 */ /* 0x000e620000008800 */
[----:B------:R-:W-:Y:S01]  /*14110*/  VIADD R29, R29, 0x1 ;  /* 0x000000011d1d7836 */ /* 0x000fe20000000000 */
[----:B------:R-:W-:Y:S01]  /*14120*/  MOV R2, 0x400 ;  /* 0x0000040000027802 */ /* 0x000fe20000000f00 */
[----:B------:R-:W-:Y:S03]  /*14130*/  BSSY B0, `(.L_x_1007) ;  /* 0x0000008000007945 */ /* 0x000fe60003800000 */
[----:B------:R-:W-:-:S04]  /*14140*/  LEA.HI R0, R29, R29, RZ, 0x1 ;  /* 0x0000001d1d007211 */ /* 0x000fc800078f08ff */
[----:B------:R-:W-:-:S05]  /*14150*/  LOP3.LUT R0, R0, 0xfffffffe, RZ, 0xc0, !PT ;  /* 0xfffffffe00007812 */ /* 0x000fca00078ec0ff */
[----:B------:R-:W-:-:S05]  /*14160*/  IMAD.IADD R0, R29, 0x1, -R0 ;  /* 0x000000011d007824 */ /* 0x000fca00078e0a00 */
[----:B------:R-:W-:Y:S02]  /*14170*/  SHF.L.U32 R0, R0, 0x1f, RZ ;  /* 0x0000001f00007819 */ /* 0x000fe400000006ff */
[----:B-1----:R-:W-:-:S04]  /*14180*/  LEA R9, R3, R2, 0x18 ;  /* 0x0000000203097211 */ /* 0x002fc800078ec0ff */
[----:B------:R-:W1:Y:S02]  /*14190*/  SYNCS.PHASECHK.TRANS64.TRYWAIT P0, [R9+URZ+0x2d820], R0 ;  /* 0x02d82000090075a7 */ /* 0x000e64000800017f */
[----:B-1----:R-:W-:Y:S05]  /*141a0*/  @!P0 BRA `(.L_x_1008) ;  /* 0x0000001000988947 */ /* 0x002fea0003800000 */
.L_x_1050:
[----:B------:R-:W-:Y:S05]  /*141b0*/  BSYNC B0 ;  /* 0x0000000000007941 */ /* 0x000fea0003800000 */
.L_x_1007:
[----:B------:R-:W-:-:S03]  /*141c0*/  UMOV UR4, 0xffffffff ;  /* 0xffffffff00047882 */ /* 0x000fc60000000000 */
[----:B------:R-:W-:Y:S05]  /*141d0*/  BRA.DIV UR4, `(.L_x_1009) ;  /* 0x0000001204a07947 */ /* 0x000fea000b800000 */
[----:B-1----:R-:W1:Y:S02]  /*141e0*/  S2R R0, SR_TID.X ;  /* 0x0000000000007919 */ /* 0x002e640000002100 */
[----:B-1----:R-:W-:-:S04]  /*141f0*/  SHF.R.U32.HI R0, RZ, 0x5, R0 ;  /* 0x00000005ff007819 */ /* 0x002fc80000011600 */
[----:B------:R-:W-:-:S05]  /*14200*/  LOP3.LUT R0, R0, 0x3, RZ, 0xc0, !PT ;  /* 0x0000000300007812 */ /* 0x000fca00078ec0ff */
[----:B------:R1:W2:Y:S02]  /*14210*/  SHFL.IDX PT, R14, R0, RZ, 0x1f ;  /* 0x00001fff000e7589 */ /* 0x0002a400000e0000 */
.L_x_1053:
[----:B--2---:R-:W-:Y:S01]  /*14220*/  ISETP.NE.AND P0, PT, R14, RZ, PT ;  /* 0x000000ff0e00720c */ /* 0x004fe20003f05270 */
[----:B------:R-:W-:-:S12]  /*14230*/  BSSY B0, `(.L_x_1010) ;  /* 0x0000024000007945 */ /* 0x000fd80003800000 */
[----:B------:R-:W-:Y:S05]  /*14240*/  @P0 BRA `(.L_x_1011) ;  /* 0x0000000000880947 */ /* 0x000fea0003800000 */
[----:B------:R-:W-:-:S03]  /*14250*/  UMOV UR4, 0xffffffff ;  /* 0xffffffff00047882 */ /* 0x000fc60000000000 */
[----:B------:R-:W-:Y:S05]  /*14260*/  BRA.DIV UR4, `(.L_x_1012) ;  /* 0x0000001204b07947 */ /* 0x000fea000b800000 */
[----:B------:R-:W-:-:S13]  /*14270*/  ELECT P6, URZ, PT ;  /* 0x00000000003f782f */ /* 0x000fda00038c0000 */
.L_x_1056:
[----:B------:R-:W-:Y:S05]  /*14280*/  @!P6 BRA `(.L_x_1011) ;  /* 0x000000000078e947 */ /* 0x000fea0003800000 */
[----:B------:R-:W-:-:S06]  /*14290*/  ULOP3.LUT UR4, UR38, 0x2, URZ, 0xfc, !UPT ;  /* 0x0000000226047892 */ /* 0x000fcc000f8efc3f */
[----:B-1----:R-:W-:-:S05]  /*142a0*/  IMAD.U32 R0, RZ, RZ, UR4 ;  /* 0x00000004ff007e24 */ /* 0x002fca000f8e00ff */
[----:B------:R-:W-:-:S13]  /*142b0*/  ISETP.NE.AND P2, PT, R0, 0x3, PT ;  /* 0x000000030000780c */ /* 0x000fda0003f45270 */
[----:B------:R-:W-:Y:S05]  /*142c0*/  @!P2 BRA `(.L_x_1013) ;  /* 0x000000000004a947 */ /* 0x000fea0003800000 */
[----:B------:R-:W-:Y:S01]  /*142d0*/  BPT.TRAP 0x1 ;  /* 0x000000040000795c */ /* 0x000fe20000300000 */
.L_x_1013:
[----:B------:R-:W-:Y:S01]  /*142e0*/  VIADD R3, R9, 0x2d840 ;  /* 0x0002d84009037836 */ /* 0x000fe20000000000 */
[----:B------:R-:W-:Y:S01]  /*142f0*/  SHF.L.U32 R2, R24, 0x1f, RZ ;  /* 0x0000001f18027819 */ /* 0x000fe200000006ff */
[C---:B------:R-:W-:Y:S02]  /*14300*/  VIADD R0, R16.reuse, 0x1 ;  /* 0x0000000110007836 */ /* 0x040fe40000000000 */
[----:B------:R-:W-:-:S03]  /*14310*/  IMAD R7, R16, 0x8, R3 ;  /* 0x0000000810077824 */ /* 0x000fc600078e0203 */
[C---:B------:R-:W-:Y:S01]  /*14320*/  ISETP.NE.AND P1, PT, R0.reuse, 0x2, PT ;  /* 0x000000020000780c */ /* 0x040fe20003f25270 */
[----:B------:R-:W1:Y:S03]  /*14330*/  SYNCS.PHASECHK.TRANS64.TRYWAIT P0, [R7+URZ], R2 ;  /* 0x00000002070075a7 */ /* 0x000e66000800017f */
[----:B------:R-:W-:Y:S02]  /*14340*/  SEL R5, RZ, 0x1, P1 ;  /* 0x00000001ff057807 */ /* 0x000fe40000800000 */
[----:B------:R-:W-:Y:S02]  /*14350*/  SEL R4, R0, RZ, P1 ;  /* 0x000000ff00047207 */ /* 0x000fe40000800000 */
[----:B------:R-:W-:-:S03]  /*14360*/  LOP3.LUT R0, R24, R5, RZ, 0x3c, !PT ;  /* 0x0000000518007212 */ /* 0x000fc600078e3cff */
[----:B------:R-:W-:Y:S01]  /*14370*/  IMAD R3, R4, 0x8, R3 ;  /* 0x0000000804037824 */ /* 0x000fe200078e0203 */
[----:B------:R-:W-:Y:S01]  /*14380*/  SHF.L.U32 R0, R0, 0x1f, RZ ;  /* 0x0000001f00007819 */ /* 0x000fe200000006ff */
[----:B-1----:R-:W-:Y:S06]  /*14390*/  @!P0 BRA `(.L_x_1014) ;  /* 0x0000001000848947 */ /* 0x002fec0003800000 */
.L_x_1057:
[----:B------:R-:W2:Y:S02]  /*143a0*/  SYNCS.PHASECHK.TRANS64.TRYWAIT P0, [R3+URZ], R0 ;  /* 0x00000000030075a7 */ /* 0x000ea4000800017f */
[----:B--2---:R-:W-:Y:S05]  /*143b0*/  @!P0 BRA `(.L_x_1015) ;  /* 0x0000001000908947 */ /* 0x004fea0003800000 */
.L_x_1058:
[----:B------:R-:W-:Y:S05]  /*143c0*/  @!P2 BRA `(.L_x_1016) ;  /* 0x000000000004a947 */ /* 0x000fea0003800000 */
[----:B------:R-:W-:Y:S01]  /*143d0*/  BPT.TRAP 0x1 ;  /* 0x000000040000795c */ /* 0x000fe20000300000 */
.L_x_1016:
[----:B--2---:R-:W-:-:S04]  /*143e0*/  VIADD R3, R9, 0x2d860 ;  /* 0x0002d86009037836 */ /* 0x004fc80000000000 */
[----:B------:R-:W-:-:S04]  /*143f0*/  IMAD R5, R16, 0x8, R3 ;  /* 0x0000000810057824 */ /* 0x000fc800078e0203 */
[----:B------:R-:W2:Y:S02]  /*14400*/  SYNCS.PHASECHK.TRANS64.TRYWAIT P0, [R5+URZ], R2 ;  /* 0x00000002050075a7 */ /* 0x000ea4000800017f */
[----:B--2---:R-:W-:Y:S05]  /*14410*/  @!P0 BRA `(.L_x_1017) ;  /* 0x00000010008c8947 */ /* 0x004fea0003800000 */
.L_x_1059:
[----:B------:R-:W-:-:S07]  /*14420*/  IMAD R3, R4, 0x8, R3 ;  /* 0x0000000804037824 */ /* 0x000fce00078e0203 */
.L_x_1018:
[----:B---3--:R3:W4:Y:S02]  /*14430*/  SYNCS.PHASECHK.TRANS64.TRYWAIT P0, [R3+URZ], R0 ;  /* 0x00000000030075a7 */ /* 0x008724000800017f */
[----:B----4-:R-:W-:Y:S05]  /*14440*/  @!P0 NANOSLEEP.SYNCS 0x989680 ;  /* 0x009896800000895d */ /* 0x010fea0003900000 */
[----:B------:R-:W4:Y:S02]  /*14450*/  @!P0 SYNCS.PHASECHK.TRANS64 P0, [R3+URZ], R0 ;  /* 0x00000000030085a7 */ /* 0x000f24000800007f */
[----:B----4-:R-:W-:Y:S05]  /*14460*/  @!P0 BRA `(.L_x_1018) ;  /* 0xfffffffc00f08947 */ /* 0x010fea000383ffff */
.L_x_1011:
[----:B------:R-:W-:Y:S05]  /*14470*/  BSYNC B0 ;  /* 0x0000000000007941 */ /* 0x000fea0003800000 */
.L_x_1010:
[----:B------:R-:W-:Y:S05]  /*14480*/  EXIT ;  /* 0x000000000000794d */ /* 0x000fea0003800000 */
.L_x_829:
[----:B0-----:R-:W-:-:S04]  /*14490*/  IMAD.U32 R3, RZ, RZ, UR42 ;  /* 0x0000002aff037e24 */ /* 0x001fc8000f8e00ff */
[----:B------:R0:W1:Y:S03]  /*144a0*/  SYNCS.PHASECHK.TRANS64.TRYWAIT P1, [R3+URZ+0x2d800], R0 ;  /* 0x02d80000030075a7 */ /* 0x000066000802017f */
[----:B-1----:R-:W-:Y:S05]  /*144b0*/  @!P1 NANOSLEEP.SYNCS 0x989680 ;  /* 0x009896800000995d */ /* 0x002fea0003900000 */
[----:B------:R-:W1:Y:S02]  /*144c0*/  @!P1 SYNCS.PHASECHK.TRANS64 P1, [R3+URZ+0x2d800], R0 ;  /* 0x02d80000030095a7 */ /* 0x000e64000802007f */
[----:B-1----:R-:W-:Y:S05]  /*144d0*/  @!P1 BRA `(.L_x_829) ;  /* 0xfffffffc00ec9947 */ /* 0x002fea000383ffff */
[----:B------:R-:W-:Y:S05]  /*144e0*/  BRA `(.L_x_1019) ;  /* 0xfffffed4009c7947 */ /* 0x000fea000383ffff */
.L_x_833:
[----:B-1----:R1:W2:Y:S02]  /*144f0*/  SYNCS.PHASECHK.TRANS64.TRYWAIT P2, [R5+URZ+0x2d830], R0 ;  /* 0x02d83000050075a7 */ /* 0x0022a4000804017f */
[----:B--2---:R-:W-:Y:S05]  /*14500*/  @!P2 NANOSLEEP.SYNCS 0x989680 ;  /* 0x009896800000a95d */ /* 0x004fea0003900000 */
[----:B------:R-:W2:Y:S02]  /*14510*/  @!P2 SYNCS.PHASECHK.TRANS64 P2, [R5+URZ+0x2d830], R0 ;  /* 0x02d830000500a5a7 */ /* 0x000ea4000804007f */
[----:B--2---:R-:W-:Y:S05]  /*14520*/  @!P2 BRA `(.L_x_833) ;  /* 0xfffffffc00f0a947 */ /* 0x004fea000383ffff */
[----:B------:R-:W-:Y:S05]  /*14530*/  BRA `(.L_x_832) ;  /* 0xfffffed400c07947 */ /* 0x000fea000383ffff */
.L_x_849:
[----:B--2---:R-:W-:-:S04]  /*14540*/  IMAD.U32 R7, RZ, RZ, UR6 ;  /* 0x00000006ff077e24 */ /* 0x004fc8000f8e00ff */
[----:B------:R2:W3:Y:S03]  /*14550*/  SYNCS.PHASECHK.TRANS64.TRYWAIT P2, [R7+URZ+0x2d830], R6 ;  /* 0x02d83006070075a7 */ /* 0x0004e6000804017f */
[----:B---3--:R-:W-:Y:S05]  /*14560*/  @!P2 NANOSLEEP.SYNCS 0x989680 ;  /* 0x009896800000a95d */ /* 0x008fea0003900000 */
[----:B------:R-:W3:Y:S02]  /*14570*/  @!P2 SYNCS.PHASECHK.TRANS64 P2, [R7+URZ+0x2d830], R6 ;  /* 0x02d830060700a5a7 */ /* 0x000ee4000804007f */
[----:B---3--:R-:W-:Y:S05]  /*14580*/  @!P2 BRA `(.L_x_849) ;  /* 0xfffffffc00eca947 */ /* 0x008fea000383ffff */
[----:B------:R-:W-:Y:S05]  /*14590*/  BRA `(.L_x_846) ;  /* 0xffffff0800b07947 */ /* 0x000fea000383ffff */
.L_x_853:
[----:B-1----:R-:W-:-:S04]  /*145a0*/  IMAD.U32 R7, RZ, RZ, UR6 ;  /* 0x00000006ff077e24 */ /* 0x002fc8000f8e00ff */
[----:B------:R1:W2:Y:S03]  /*145b0*/  SYNCS.PHASECHK.TRANS64.TRYWAIT P2, [R7+URZ+0x2d850], R6 ;  /* 0x02d85006070075a7 */ /* 0x0002a6000804017f */
[----:B--2---:R-:W-:Y:S05]  /*145c0*/  @!P2 NANOSLEEP.SYNCS 0x989680 ;  /* 0x009896800000a95d */ /* 0x004fea0003900000 */
[----:B------:R-:W2:Y:S02]  /*145d0*/  @!P2 SYNCS.PHASECHK.TRANS64 P2, [R7+URZ+0x2d850], R6 ;  /* 0x02d850060700a5a7 */ /* 0x000ea4000804007f */
[----:B--2---:R-:W-:Y:S05]  /*145e0*/  @!P2 BRA `(.L_x_853) ;  /* 0xfffffffc00eca947 */ /* 0x004fea000383ffff */
[----:B------:R-:W-:Y:S05]  /*145f0*/  BRA `(.L_x_850) ;  /* 0xffffff0c00507947 */ /* 0x000fea000383ffff */
.L_x_870:
[----:B-1----:R-:W-:-:S04]  /*14600*/  IMAD.U32 R5, RZ, RZ, UR6 ;  /* 0x00000006ff057e24 */ /* 0x002fc8000f8e00ff */
[----:B------:R1:W2:Y:S03]  /*14610*/  SYNCS.PHASECHK.TRANS64.TRYWAIT P3, [R5+URZ+0x2d830], R0 ;  /* 0x02d83000050075a7 */ /* 0x0002a6000806017f */
[----:B--2---:R-:W-:Y:S05]  /*14620*/  @!P3 NANOSLEEP.SYNCS 0x989680 ;  /* 0x009896800000b95d */ /* 0x004fea0003900000 */
[----:B------:R-:W2:Y:S02]  /*14630*/  @!P3 SYNCS.PHASECHK.TRANS64 P3, [R5+URZ+0x2d830], R0 ;  /* 0x02d830000500b5a7 */ /* 0x000ea4000806007f */
[----:B--2---:R-:W-:Y:S05]  /*14640*/  @!P3 BRA `(.L_x_870) ;  /* 0xfffffffc00ecb947 */ /* 0x004fea000383ffff */
[----:B------:R-:W-:Y:S05]  /*14650*/  BRA `(.L_x_867) ;  /* 0xffffff3c00887947 */ /* 0x000fea000383ffff */
.L_x_874:
[----:B-1----:R-:W-:-:S04]  /*14660*/  IMAD.U32 R5, RZ, RZ, UR6 ;  /* 0x00000006ff057e24 */ /* 0x002fc8000f8e00ff */
[----:B------:R1:W2:Y:S03]  /*14670*/  SYNCS.PHASECHK.TRANS64.TRYWAIT P2, [R5+URZ+0x2d850], R0 ;  /* 0x02d85000050075a7 */ /* 0x0002a6000804017f */
[----:B--2---:R-:W-:Y:S05]  /*14680*/  @!P2 NANOSLEEP.SYNCS 0x989680 ;  /* 0x009896800000a95d */ /* 0x004fea0003900000 */
[----:B------:R-:W2:Y:S02]  /*14690*/  @!P2 SYNCS.PHASECHK.TRANS64 P2, [R5+URZ+0x2d850], R0 ;  /* 0x02d850000500a5a7 */ /* 0x000ea4000804007f */
[----:B--2---:R-:W-:Y:S05]  /*146a0*/  @!P2 BRA `(.L_x_874) ;  /* 0xfffffffc00eca947 */ /* 0x004fea000383ffff */
[----:B------:R-:W-:Y:S05]  /*146b0*/  BRA `(.L_x_871) ;  /* 0xffffff4000287947 */ /* 0x000fea000383ffff */
.L_x_880:
[----:B-1----:R-:W-:-:S04]  /*146c0*/  IMAD.U32 R5, RZ, RZ, UR6 ;  /* 0x00000006ff057e24 */ /* 0x002fc8000f8e00ff */
[----:B------:R1:W2:Y:S03]  /*146d0*/  SYNCS.PHASECHK.TRANS64.TRYWAIT P3, [R5+URZ+0x2d830], R0 ;  /* 0x02d83000050075a7 */ /* 0x0002a6000806017f */
[----:B--2---:R-:W-:Y:S05]  /*146e0*/  @!P3 NANOSLEEP.SYNCS 0x989680 ;  /* 0x009896800000b95d */ /* 0x004fea0003900000 */
[----:B------:R-:W2:Y:S02]  /*146f0*/  @!P3 SYNCS.PHASECHK.TRANS64 P3, [R5+URZ+0x2d830], R0 ;  /* 0x02d830000500b5a7 */ /* 0x000ea4000806007f */
[----:B--2---:R-:W-:Y:S05]  /*14700*/  @!P3 BRA `(.L_x_880) ;  /* 0xfffffffc00ecb947 */ /* 0x004fea000383ffff */
[----:B------:R-:W-:Y:S05]  /*14710*/  BRA `(.L_x_877) ;  /* 0xffffff5c00947947 */ /* 0x000fea000383ffff */
.L_x_884:
[----:B-1----:R-:W-:-:S04]  /*14720*/  IMAD.U32 R5, RZ, RZ, UR6 ;  /* 0x00000006ff057e24 */ /* 0x002fc8000f8e00ff */
[----:B------:R1:W2:Y:S03]  /*14730*/  SYNCS.PHASECHK.TRANS64.TRYWAIT P2, [R5+URZ+0x2d850], R0 ;  /* 0x02d85000050075a7 */ /* 0x0002a6000804017f */
[----:B--2---:R-:W-:Y:S05]  /*14740*/  @!P2 NANOSLEEP.SYNCS 0x989680 ;  /* 0x009896800000a95d */ /* 0x004fea0003900000 */
[----:B------:R-:W2:Y:S02]  /*14750*/  @!P2 SYNCS.PHASECHK.TRANS64 P2, [R5+URZ+0x2d850], R0 ;  /* 0x02d850000500a5a7 */ /* 0x000ea4000804007f */
[----:B--2---:R-:W-:Y:S05]  /*14760*/  @!P2 BRA `(.L_x_884) ;  /* 0xfffffffc00eca947 */ /* 0x004fea000383ffff */
[----:B------:R-:W-:Y:S05]  /*14770*/  BRA `(.L_x_881) ;  /* 0xffffff6000347947 */ /* 0x000fea000383ffff */
.L_x_897:
[----:B-1----:R-:W-:-:S04]  /*14780*/  IMAD.U32 R7, RZ, RZ, UR9 ;  /* 0x00000009ff077e24 */ /* 0x002fc8000f8e00ff */
[----:B------:R1:W3:Y:S03]  /*14790*/  SYNCS.PHASECHK.TRANS64.TRYWAIT P0, [R7+URZ+0x2d850], R2 ;  /* 0x02d85002070075a7 */ /* 0x0002e6000800017f */
[----:B---3--:R-:W-:Y:S05]  /*147a0*/  @!P0 NANOSLEEP.SYNCS 0x989680 ;  /* 0x009896800000895d */ /* 0x008fea0003900000 */
[----:B------:R-:W3:Y:S02]  /*147b0*/  @!P0 SYNCS.PHASECHK.TRANS64 P0, [R7+URZ+0x2d850], R2 ;  /* 0x02d85002070085a7 */ /* 0x000ee4000800007f */
[----:B---3--:R-:W-:Y:S05]  /*147c0*/  @!P0 BRA `(.L_x_897) ;  /* 0xfffffffc00ec8947 */ /* 0x008fea000383ffff */
[----:B------:R-:W-:Y:S05]  /*147d0*/  BRA `(.L_x_896) ;  /* 0xffffff8c00787947 */ /* 0x000fea000383ffff */
.L_x_925:
[----:B------:R-:W-:Y:S02]  /*147e0*/  IMAD.MOV.U32 R13, RZ, RZ, R20 ;  /* 0x000000ffff0d7224 */ /* 0x000fe400078e0014 */
[----:B------:R-:W-:Y:S02]  /*147f0*/  IMAD.MOV.U32 R12, RZ, RZ, RZ ;  /* 0x000000ffff0c7224 */ /* 0x000fe400078e00ff */
[----:B------:R-:W-:Y:S02]  /*14800*/  IMAD.MOV.U32 R11, RZ, RZ, 0x1f ;  /* 0x0000001fff0b7424 */ /* 0x000fe400078e00ff */
[----:B------:R-:W-:-:S07]  /*14810*/  IMAD.MOV.U32 R15, RZ, RZ, -0x1 ;  /* 0xffffffffff0f7424 */ /* 0x000fce00078e00ff */
[----:B------:R-:W-:Y:S05]  /*14820*/  WARPSYNC.COLLECTIVE R15, `(.L_x_1020) ;  /* 0x000000000f087348 */ /* 0x000fea0003c00000 */
[----:B------:R0:W1:Y:S02]  /*14830*/  SHFL.IDX P6, R14, R13, R12, R11 ;  /* 0x0000000c0d0e7389 */ /* 0x00006400000c000b */
[----:B01----:R-:W-:Y:S01]  /*14840*/  ENDCOLLECTIVE ;  /* 0x000000000000791b */ /* 0x003fe20003800000 */
.L_x_1020:
[----:B------:R-:W-:Y:S05]  /*14850*/  BRA `(.L_x_1021) ;  /* 0xffffffbc00c47947 */ /* 0x000fea000383ffff */
.L_x_927:
[----:B------:R-:W-:Y:S01]  /*14860*/  BSSY B0, `(.L_x_1022) ;  /* 0x0000006000007945 */ /* 0x000fe20003800000 */
[----:B------:R-:W-:-:S07]  /*14870*/  IMAD.MOV.U32 R15, RZ, RZ, -0x1 ;  /* 0xffffffffff0f7424 */ /* 0x000fce00078e00ff */
[----:B0-----:R-:W-:Y:S05]  /*14880*/  WARPSYNC.COLLECTIVE R15, `(.L_x_1023) ;  /* 0x000000000f0c7348 */ /* 0x001fea0003c00000 */
[----:B------:R-:W-:Y:S02]  /*14890*/  ELECT P6, UR62, PT ;  /* 0x00000000003e782f */ /* 0x000fe400038c0000 */
[----:B------:R-:W-:Y:S01]  /*148a0*/  MOV R14, UR62 ;  /* 0x0000003e000e7c02 */ /* 0x000fe20008000f00 */
[----:B0-----:R-:W-:Y:S10]  /*148b0*/  ENDCOLLECTIVE ;  /* 0x000000000000791b */ /* 0x001ff40003800000 */
.L_x_1023:
[----:B------:R-:W-:Y:S05]  /*148c0*/  BSYNC B0 ;  /* 0x0000000000007941 */ /* 0x000fea0003800000 */
.L_x_1022:
[----:B------:R-:W-:Y:S05]  /*148d0*/  BRA `(.L_x_1024) ;  /* 0xffffffbc00c47947 */ /* 0x000fea000383ffff */
.L_x_929:
[----:B-1----:R1:W2:Y:S02]  /*148e0*/  SYNCS.PHASECHK.TRANS64.TRYWAIT P0, [R3+URZ+0x2d840], R0 ;  /* 0x02d84000030075a7 */ /* 0x0022a4000800017f */
[----:B--2---:R-:W-:Y:S05]  /*148f0*/  @!P0 NANOSLEEP.SYNCS 0x989680 ;  /* 0x009896800000895d */ /* 0x004fea0003900000 */
[----:B------:R-:W2:Y:S02]  /*14900*/  @!P0 SYNCS.PHASECHK.TRANS64 P0, [R3+URZ+0x2d840], R0 ;  /* 0x02d84000030085a7 */ /* 0x000ea4000800007f */
[----:B--2---:R-:W-:Y:S05]  /*14910*/  @!P0 BRA `(.L_x_929) ;  /* 0xfffffffc00f08947 */ /* 0x004fea000383ffff */
[----:B------:R-:W-:Y:S05]  /*14920*/  BRA `(.L_x_1025) ;  /* 0xffffffc000207947 */ /* 0x000fea000383ffff */
.L_x_933:
[----:B------:R-:W-:Y:S02]  /*14930*/  IMAD.MOV.U32 R13, RZ, RZ, R4 ;  /* 0x000000ffff0d7224 */ /* 0x000fe400078e0004 */
[----:B------:R-:W-:Y:S02]  /*14940*/  IMAD.MOV.U32 R12, RZ, RZ, RZ ;  /* 0x000000ffff0c7224 */ /* 0x000fe400078e00ff */
[----:B------:R-:W-:Y:S02]  /*14950*/  IMAD.MOV.U32 R11, RZ, RZ, 0x1c1f ;  /* 0x00001c1fff0b7424 */ /* 0x000fe400078e00ff */
[----:B------:R-:W-:Y:S02]  /*14960*/  IMAD.MOV.U32 R15, RZ, RZ, -0x1 ;  /* 0xffffffffff0f7424 */ /* 0x000fe400078e00ff */
[----:B------:R-:W-:-:S07]  /*14970*/  VIADD R6, R21, UR41 ;  /* 0x0000002915067c36 */ /* 0x000fce0008000000 */
[----:B------:R-:W-:Y:S05]  /*14980*/  WARPSYNC.COLLECTIVE R15, `(.L_x_1026) ;  /* 0x000000000f087348 */ /* 0x000fea0003c00000 */
[----:B------:R0:W1:Y:S02]  /*14990*/  SHFL.IDX P6, R14, R13, R12, R11 ;  /* 0x0000000c0d0e7389 */ /* 0x00006400000c000b */
[----:B01----:R-:W-:Y:S01]  /*149a0*/  ENDCOLLECTIVE ;  /* 0x000000000000791b */ /* 0x003fe20003800000 */
.L_x_1026:
[----:B------:R-:W-:Y:S02]  /*149b0*/  VIADD R10, R6, 0x20 ;  /* 0x00000020060a7836 */ /* 0x000fe40000000000 */
[----:B------:R-:W-:Y:S02]  /*149c0*/  IMAD.MOV.U32 R13, RZ, RZ, R0 ;  /* 0x000000ffff0d7224 */ /* 0x000fe400078e0000 */
[----:B------:R-:W-:-:S07]  /*149d0*/  IMAD.MOV.U32 R2, RZ, RZ, R14 ;  /* 0x000000ffff027224 */ /* 0x000fce00078e000e */
[----:B------:R-:W-:Y:S05]  /*149e0*/  WARPSYNC.COLLECTIVE R15, `(.L_x_1027) ;  /* 0x000000000f087348 */ /* 0x000fea0003c00000 */
[----:B------:R0:W1:Y:S02]  /*149f0*/  SHFL.IDX P6, R14, R13, R12, R11 ;  /* 0x0000000c0d0e7389 */ /* 0x00006400000c000b */
[----:B01----:R-:W-:Y:S01]  /*14a00*/  ENDCOLLECTIVE ;  /* 0x000000000000791b */ /* 0x003fe20003800000 */
.L_x_1027:
[----:B------:R-:W-:Y:S02]  /*14a10*/  ULDC UR4, c[0x0][0x288] ;  /* 0x0000a20000047ab9 */ /* 0x000fe40000000800 */
[----:B------:R-:W-:-:S05]  /*14a20*/  IMAD R5, R9, UR4, RZ ;  /* 0x0000000409057c24 */ /* 0x000fca000f8e02ff */
[----:B------:R-:W-:Y:S01]  /*14a30*/  ISETP.GE.AND P4, PT, R6, R5, PT ;  /* 0x000000050600720c */ /* 0x000fe20003f86270 */
[----:B------:R-:W-:Y:S02]  /*14a40*/  IMAD.MOV.U32 R13, RZ, RZ, R4 ;  /* 0x000000ffff0d7224 */ /* 0x000fe400078e0004 */
[----:B------:R-:W-:-:S10]  /*14a50*/  IMAD.MOV.U32 R12, RZ, RZ, 0x1 ;  /* 0x00000001ff0c7424 */ /* 0x000fd400078e00ff */
[----:B------:R-:W-:-:S05]  /*14a60*/  @!P4 LEA R14, P3, R20, R14, 0x1 ;  /* 0x0000000e140ec211 */ /* 0x000fca00078608ff */
[----:B------:R-:W-:Y:S02]  /*14a70*/  @!P4 IMAD.X R3, RZ, RZ, R2, P3 ;  /* 0x000000ffff03c224 */ /* 0x000fe400018e0602 */
[----:B------:R-:W-:-:S07]  /*14a80*/  @!P4 IMAD.MOV.U32 R2, RZ, RZ, R14 ;  /* 0x000000ffff02c224 */ /* 0x000fce00078e000e */
[----:B------:R-:W-:Y:S05]  /*14a90*/  WARPSYNC.COLLECTIVE R15, `(.L_x_1028) ;  /* 0x000000000f087348 */ /* 0x000fea0003c00000 */
[----:B------:R0:W1:Y:S02]  /*14aa0*/  SHFL.IDX P6, R14, R13, R12, R11 ;  /* 0x0000000c0d0e7389 */ /* 0x00006400000c000b */
[----:B01----:R-:W-:Y:S01]  /*14ab0*/  ENDCOLLECTIVE ;  /* 0x000000000000791b */ /* 0x003fe20003800000 */
.L_x_1028:
        /* <DEDUP_REMOVED lines=8> */
[----:B------:R-:W-:Y:S02]  /*14b40*/  VIADD R10, R6, 0x40 ;  /* 0x00000040060a7836 */ /* 0x000fe40000000000 */
[----:B0-----:R-:W-:-:S08]  /*14b50*/  IMAD.MOV.U32 R2, RZ, RZ, R14 ;  /* 0x000000ffff027224 */ /* 0x001fd000078e000e */
[----:B------:R-:W-:Y:S05]  /*14b60*/  WARPSYNC.COLLECTIVE R15, `(.L_x_1029) ;  /* 0x000000000f087348 */ /* 0x000fea0003c00000 */
[----:B------:R0:W1:Y:S02]  /*14b70*/  SHFL.IDX P6, R14, R13, R12, R11 ;  /* 0x0000000c0d0e7389 */ /* 0x00006400000c000b */
[----:B01----:R-:W-:Y:S01]  /*14b80*/  ENDCOLLECTIVE ;  /* 0x000000000000791b */ /* 0x003fe20003800000 */
.L_x_1029:
[----:B------:R-:W-:Y:S02]  /*14b90*/  IMAD.MOV.U32 R13, RZ, RZ, R4 ;  /* 0x000000ffff0d7224 */ /* 0x000fe400078e0004 */
[----:B------:R-:W-:Y:S01]  /*14ba0*/  IMAD.MOV.U32 R12, RZ, RZ, 0x2 ;  /* 0x00000002ff0c7424 */ /* 0x000fe200078e00ff */
[----:B------:R-:W-:-:S05]  /*14bb0*/  @!P4 LEA R14, P3, R20, R14, 0x1 ;  /* 0x0000000e140ec211 */ /* 0x000fca00078608ff */
[----:B------:R-:W-:Y:S02]  /*14bc0*/  @!P4 IMAD.X R9, RZ, RZ, R2, P3 ;  /* 0x000000ffff09c224 */ /* 0x000fe400018e0602 */
[----:B------:R-:W-:-:S07]  /*14bd0*/  @!P4 IMAD.MOV.U32 R2, RZ, RZ, R14 ;  /* 0x000000ffff02c224 */ /* 0x000fce00078e000e */
[----:B------:R-:W-:Y:S05]  /*14be0*/  WARPSYNC.COLLECTIVE R15, `(.L_x_1030) ;  /* 0x000000000f087348 */ /* 0x000fea0003c00000 */
[----:B------:R0:W1:Y:S02]  /*14bf0*/  SHFL.IDX P6, R14, R13, R12, R11 ;  /* 0x0000000c0d0e7389 */ /* 0x00006400000c000b */
[----:B01----:R-:W-:Y:S01]  /*14c00*/  ENDCOLLECTIVE ;  /* 0x000000000000791b */ /* 0x003fe20003800000 */
.L_x_1030:
[----:B------:R-:W-:-:S05]  /*14c10*/  @!P4 IMAD.MOV.U32 R3, RZ, RZ, R9 ;  /* 0x000000ffff03c224 */ /* 0x000fca00078e0009 */
[----:B------:R-:W-:Y:S01]  /*14c20*/  @!PT LDS RZ, [RZ] ;  /* 0x00000000fffff984 */ /* 0x000fe20000000800 */
[----:B------:R-:W-:Y:S01]  /*14c30*/  @!PT LDS RZ, [RZ] ;  /* 0x00000000fffff984 */ /* 0x000fe20000000800 */
[----:B------:R-:W-:Y:S01]  /*14c40*/  @!PT LDS RZ, [RZ] ;  /* 0x00000000fffff984 */ /* 0x000fe20000000800 */
[----:B------:R-:W-:Y:S04]  /*14c50*/  @!P4 LDGSTS.E.BYPASS.LTC128B.128 [R26+0xcc00], desc[UR48][R2.64], !P0 ;  /* 0x0cc00000021acfae */ /* 0x000fe8000c101d70 */
[----:B------:R-:W-:Y:S01]  /*14c60*/  @!P4 LDGSTS.E.BYPASS.LTC128B.128 [R26+0xfc00], desc[UR48][R2.64+0x40], !P1 ;  /* 0x0fc00040021acfae */ /* 0x000fe2000c901d70 */
[----:B------:R-:W-:-:S03]  /*14c70*/  IMAD.MOV.U32 R13, RZ, RZ, R0 ;  /* 0x000000ffff0d7224 */ /* 0x000fc600078e0000 */
[----:B------:R0:W-:Y:S01]  /*14c80*/  @!P4 LDGSTS.E.BYPASS.LTC128B.128 [R26+0x12c00], desc[UR48][R2.64+0x80], !P2 ;  /* 0x12c00080021acfae */ /* 0x0001e2000d101d70 */
[----:B------:R-:W-:Y:S01]  /*14c90*/  ISETP.GE.AND P4, PT, R10, R5, PT ;  /* 0x000000050a00720c */ /* 0x000fe20003f86270 */
[----:B0-----:R-:W-:-:S12]  /*14ca0*/  IMAD.MOV.U32 R2, RZ, RZ, R14 ;  /* 0x000000ffff027224 */ /* 0x001fd800078e000e */
[----:B------:R-:W-:Y:S05]  /*14cb0*/  WARPSYNC.COLLECTIVE R15, `(.L_x_1031) ;  /* 0x000000000f087348 */ /* 0x000fea0003c00000 */
[----:B------:R0:W1:Y:S02]  /*14cc0*/  SHFL.IDX P6, R14, R13, R12, R11 ;  /* 0x0000000c0d0e7389 */ /* 0x00006400000c000b */
[----:B01----:R-:W-:Y:S01]  /*14cd0*/  ENDCOLLECTIVE ;  /* 0x000000000000791b */ /* 0x003fe20003800000 */
.L_x_1031:
        /* <DEDUP_REMOVED lines=8> */
.L_x_1032:
[----:B------:R-:W-:-:S05]  /*14d60*/  @!P4 IMAD.MOV.U32 R3, RZ, RZ, R9 ;  /* 0x000000ffff03c224 */ /* 0x000fca00078e0009 */
[----:B------:R-:W-:Y:S01]  /*14d70*/  @!PT LDS RZ, [RZ] ;  /* 0x00000000fffff984 */ /* 0x000fe20000000800 */
[----:B------:R-:W-:Y:S01]  /*14d80*/  @!PT LDS RZ, [RZ] ;  /* 0x00000000fffff984 */ /* 0x000fe20000000800 */
[----:B------:R-:W-:Y:S01]  /*14d90*/  @!PT LDS RZ, [RZ] ;  /* 0x00000000fffff984 */ /* 0x000fe20000000800 */
[----:B------:R0:W-:Y:S04]  /*14da0*/  @!P4 LDGSTS.E.BYPASS.LTC128B.128 [R26+0xd400], desc[UR48][R2.64], !P0 ;  /* 0x0d400000021acfae */ /* 0x0001e8000c101d70 */
[----:B------:R0:W-:Y:S01]  /*14db0*/  @!P4 LDGSTS.E.BYPASS.LTC128B.128 [R26+0x10400], desc[UR48][R2.64+0x40], !P1 ;  /* 0x10400040021acfae */ /* 0x0001e2000c901d70 */
[----:B------:R-:W-:-:S03]  /*14dc0*/  IMAD.MOV.U32 R13, RZ, RZ, R0 ;  /* 0x000000ffff0d7224 */ /* 0x000fc600078e0000 */
[----:B------:R0:W-:Y:S01]  /*14dd0*/  @!P4 LDGSTS.E.BYPASS.LTC128B.128 [R26+0x13400], desc[UR48][R2.64+0x80], !P2 ;  /* 0x13400080021acfae */ /* 0x0001e2000d101d70 */
[----:B------:R-:W-:-:S05]  /*14de0*/  VIADD R0, R6, 0x60 ;  /* 0x0000006006007836 */ /* 0x000fca0000000000 */
[----:B------:R-:W-:Y:S01]  /*14df0*/  ISETP.GE.AND P4, PT, R0, R5, PT ;  /* 0x000000050000720c */ /* 0x000fe20003f86270 */
[----:B------:R-:W-:Y:S02]  /*14e00*/  VIADD R0, R6, 0x80 ;  /* 0x0000008006007836 */ /* 0x000fe40000000000 */
[----:B------:R-:W-:-:S10]  /*14e10*/  IMAD.MOV.U32 R4, RZ, RZ, R14 ;  /* 0x000000ffff047224 */ /* 0x000fd400078e000e */
[----:B0-----:R-:W-:Y:S05]  /*14e20*/  WARPSYNC.COLLECTIVE R15, `(.L_x_1033) ;  /* 0x000000000f087348 */ /* 0x001fea0003c00000 */
[----:B------:R1:W2:Y:S02]  /*14e30*/  SHFL.IDX P6, R14, R13, R12, R11 ;  /* 0x0000000c0d0e7389 */ /* 0x0002a400000c000b */
[----:B012---:R-:W-:Y:S01]  /*14e40*/  ENDCOLLECTIVE ;  /* 0x000000000000791b */ /* 0x007fe20003800000 */
.L_x_1033:
[----:B------:R-:W-:Y:S02]  /*14e50*/  IMAD.MOV.U32 R13, RZ, RZ, R7 ;  /* 0x000000ffff0d7224 */ /* 0x000fe400078e0007 */
[----:B------:R-:W-:Y:S01]  /*14e60*/  IMAD.MOV.U32 R12, RZ, RZ, RZ ;  /* 0x000000ffff0c7224 */ /* 0x000fe200078e00ff */
[----:B------:R-:W-:-:S05]  /*14e70*/  @!P4 LEA R14, P3, R20, R14, 0x1 ;  /* 0x0000000e140ec211 */ /* 0x000fca00078608ff */
[----:B------:R-:W-:-:S08]  /*14e80*/  @!P4 IMAD.MOV.U32 R2, RZ, RZ, R14 ;  /* 0x000000ffff02c224 */ /* 0x000fd000078e000e */
[----:B------:R-:W-:Y:S05]  /*14e90*/  WARPSYNC.COLLECTIVE R15, `(.L_x_1034) ;  /* 0x000000000f087348 */ /* 0x000fea0003c00000 */
[----:B------:R0:W1:Y:S02]  /*14ea0*/  SHFL.IDX P6, R14, R13, R12, R11 ;  /* 0x0000000c0d0e7389 */ /* 0x00006400000c000b */
[----:B01----:R-:W-:Y:S01]  /*14eb0*/  ENDCOLLECTIVE ;  /* 0x000000000000791b */ /* 0x003fe20003800000 */
.L_x_1034:
[----:B------:R-:W-:-:S04]  /*14ec0*/  @!P4 IMAD.X R9, RZ, RZ, R4, P3 ;  /* 0x000000ffff09c224 */ /* 0x000fc800018e0604 */
[----:B------:R-:W-:-:S05]  /*14ed0*/  @!P4 IMAD.MOV.U32 R3, RZ, RZ, R9 ;  /* 0x000000ffff03c224 */ /* 0x000fca00078e0009 */
[----:B------:R-:W-:Y:S01]  /*14ee0*/  @!PT LDS RZ, [RZ] ;  /* 0x00000000fffff984 */ /* 0x000fe20000000800 */
[----:B------:R-:W-:Y:S01]  /*14ef0*/  @!PT LDS RZ, [RZ] ;  /* 0x00000000fffff984 */ /* 0x000fe20000000800 */
[----:B------:R-:W-:Y:S01]  /*14f00*/  @!PT LDS RZ, [RZ] ;  /* 0x00000000fffff984 */ /* 0x000fe20000000800 */
[----:B------:R0:W-:Y:S01]  /*14f10*/  @!P4 LDGSTS.E.BYPASS.LTC128B.128 [R26+0xdc00], desc[UR48][R2.64], !P0 ;  /* 0x0dc00000021acfae */ /* 0x0001e2000c101d70 */
[----:B------:R-:W-:-:S03]  /*14f20*/  IMAD.MOV.U32 R13, RZ, RZ, R8 ;  /* 0x000000ffff0d7224 */ /* 0x000fc600078e0008 */
[----:B------:R0:W-:Y:S04]  /*14f30*/  @!P4 LDGSTS.E.BYPASS.LTC128B.128 [R26+0x10c00], desc[UR48][R2.64+0x40], !P1 ;  /* 0x10c00040021acfae */ /* 0x0001e8000c901d70 */
[----:B------:R0:W-:Y:S01]  /*14f40*/  @!P4 LDGSTS.E.BYPASS.LTC128B.128 [R26+0x13c00], desc[UR48][R2.64+0x80], !P2 ;  /* 0x13c00080021acfae */ /* 0x0001e2000d101d70 */
[----:B------:R-:W-:Y:S01]  /*14f50*/  ISETP.GE.AND P4, PT, R0, R5, PT ;  /* 0x000000050000720c */ /* 0x000fe20003f86270 */
[----:B------:R-:W-:-:S12]  /*14f60*/  IMAD.MOV.U32 R0, RZ, RZ, R14 ;  /* 0x000000ffff007224 */ /* 0x000fd800078e000e */
[----:B0-----:R-:W-:Y:S05]  /*14f70*/  WARPSYNC.COLLECTIVE R15, `(.L_x_1035) ;  /* 0x000000000f087348 */ /* 0x001fea0003c00000 */
[----:B------:R1:W2:Y:S02]  /*14f80*/  SHFL.IDX P6, R14, R13, R12, R11 ;  /* 0x0000000c0d0e7389 */ /* 0x0002a400000c000b */
[----:B012---:R-:W-:Y:S01]  /*14f90*/  ENDCOLLECTIVE ;  /* 0x000000000000791b */ /* 0x007fe20003800000 */
.L_x_1035:
[----:B------:R-:W-:Y:S02]  /*14fa0*/  IMAD.MOV.U32 R13, RZ, RZ, R7 ;  /* 0x000000ffff0d7224 */ /* 0x000fe400078e0007 */
[----:B------:R-:W-:Y:S01]  /*14fb0*/  IMAD.MOV.U32 R12, RZ, RZ, 0x1 ;  /* 0x00000001ff0c7424 */ /* 0x000fe200078e00ff */
[----:B------:R-:W-:-:S05]  /*14fc0*/  @!P4 LEA R14, P3, R20, R14, 0x1 ;  /* 0x0000000e140ec211 */ /* 0x000fca00078608ff */
[----:B------:R-:W-:-:S08]  /*14fd0*/  @!P4 IMAD.MOV.U32 R2, RZ, RZ, R14 ;  /* 0x000000ffff02c224 */ /* 0x000fd000078e000e */
[----:B------:R-:W-:Y:S05]  /*14fe0*/  WARPSYNC.COLLECTIVE R15, `(.L_x_1036) ;  /* 0x000000000f087348 */ /* 0x000fea0003c00000 */
[----:B------:R0:W1:Y:S02]  /*14ff0*/  SHFL.IDX P6, R14, R13, R12, R11 ;  /* 0x0000000c0d0e7389 */ /* 0x00006400000c000b */
[----:B01----:R-:W-:Y:S01]  /*15000*/  ENDCOLLECTIVE ;  /* 0x000000000000791b */ /* 0x003fe20003800000 */
.L_x_1036:
        /* <DEDUP_REMOVED lines=13> */
.L_x_1037:
[----:B------:R-:W-:Y:S05]  /*150e0*/  BRA `(.L_x_1038) ;  /* 0xffffffc400587947 */ /* 0x000fea000383ffff */
.L_x_936:
[----:B0-----:R0:W1:Y:S02]  /*150f0*/  SYNCS.PHASECHK.TRANS64.TRYWAIT P0, [R17+URZ+0x2d820], R2 ;  /* 0x02d82002110075a7 */ /* 0x001064000800017f */
[----:B-1----:R-:W-:Y:S05]  /*15100*/  @!P0 NANOSLEEP.SYNCS 0x989680 ;  /* 0x009896800000895d */ /* 0x002fea0003900000 */
[----:B------:R-:W1:Y:S02]  /*15110*/  @!P0 SYNCS.PHASECHK.TRANS64 P0, [R17+URZ+0x2d820], R2 ;  /* 0x02d82002110085a7 */ /* 0x000e64000800007f */
[----:B-1----:R-:W-:Y:S05]  /*15120*/  @!P0 BRA `(.L_x_936) ;  /* 0xfffffffc00f08947 */ /* 0x002fea000383ffff */
[----:B------:R-:W-:Y:S05]  /*15130*/  BRA `(.L_x_1039) ;  /* 0xffffffc400b87947 */ /* 0x000fea000383ffff */
.L_x_943:
[----:B0-----:R0:W1:Y:S02]  /*15140*/  SYNCS.PHASECHK.TRANS64.TRYWAIT P0, [R3+URZ+0x2d840], R2 ;  /* 0x02d84002030075a7 */ /* 0x001064000800017f */
[----:B-1----:R-:W-:Y:S05]  /*15150*/  @!P0 NANOSLEEP.SYNCS 0x989680 ;  /* 0x009896800000895d */ /* 0x002fea0003900000 */
[----:B------:R-:W1:Y:S02]  /*15160*/  @!P0 SYNCS.PHASECHK.TRANS64 P0, [R3+URZ+0x2d840], R2 ;  /* 0x02d84002030085a7 */ /* 0x000e64000800007f */
[----:B-1----:R-:W-:Y:S05]  /*15170*/  @!P0 BRA `(.L_x_943) ;  /* 0xfffffffc00f08947 */ /* 0x002fea000383ffff */
[----:B------:R-:W-:Y:S05]  /*15180*/  BRA `(.L_x_1040) ;  /* 0xffffffc8006c7947 */ /* 0x000fea000383ffff */
.L_x_950:
[----:B0-----:R0:W1:Y:S02]  /*15190*/  SYNCS.PHASECHK.TRANS64.TRYWAIT P0, [R2+URZ+0x60], R3 ;  /* 0x00006003020075a7 */ /* 0x001064000800017f */
[----:B-1----:R-:W-:Y:S05]  /*151a0*/  @!P0 NANOSLEEP.SYNCS 0x989680 ;  /* 0x009896800000895d */ /* 0x002fea0003900000 */
[----:B------:R-:W1:Y:S02]  /*151b0*/  @!P0 SYNCS.PHASECHK.TRANS64 P0, [R2+URZ+0x60], R3 ;  /* 0x00006003020085a7 */ /* 0x000e64000800007f */
[----:B-1----:R-:W-:Y:S05]  /*151c0*/  @!P0 BRA `(.L_x_950) ;  /* 0xfffffffc00f08947 */ /* 0x002fea000383ffff */
[----:B------:R-:W-:Y:S05]  /*151d0*/  BRA `(.L_x_1041) ;  /* 0xffffffcc00647947 */ /* 0x000fea000383ffff */
.L_x_961:
[----:B0-----:R0:W1:Y:S02]  /*151e0*/  SYNCS.PHASECHK.TRANS64.TRYWAIT P0, [R3+URZ+0x2d840], R2 ;  /* 0x02d84002030075a7 */ /* 0x001064000800017f */
[----:B-1----:R-:W-:Y:S05]  /*151f0*/  @!P0 NANOSLEEP.SYNCS 0x989680 ;  /* 0x009896800000895d */ /* 0x002fea0003900000 */
[----:B------:R-:W1:Y:S02]  /*15200*/  @!P0 SYNCS.PHASECHK.TRANS64 P0, [R3+URZ+0x2d840], R2 ;  /* 0x02d84002030085a7 */ /* 0x000e64000800007f */
[----:B-1----:R-:W-:Y:S05]  /*15210*/  @!P0 BRA `(.L_x_961) ;  /* 0xfffffffc00f08947 */ /* 0x002fea000383ffff */
[----:B------:R-:W-:Y:S05]  /*15220*/  BRA `(.L_x_1042) ;  /* 0xffffffd400187947 */ /* 0x000fea000383ffff */
.L_x_968:
[----:B0-----:R0:W1:Y:S02]  /*15230*/  SYNCS.PHASECHK.TRANS64.TRYWAIT P0, [R12+URZ+0x60], R3 ;  /* 0x000060030c0075a7 */ /* 0x001064000800017f */
[----:B-1----:R-:W-:Y:S05]  /*15240*/  @!P0 NANOSLEEP.SYNCS 0x989680 ;  /* 0x009896800000895d */ /* 0x002fea0003900000 */
[----:B------:R-:W1:Y:S02]  /*15250*/  @!P0 SYNCS.PHASECHK.TRANS64 P0, [R12+URZ+0x60], R3 ;  /* 0x000060030c0085a7 */ /* 0x000e64000800007f */
[----:B-1----:R-:W-:Y:S05]  /*15260*/  @!P0 BRA `(.L_x_968) ;  /* 0xfffffffc00f08947 */ /* 0x002fea000383ffff */
[----:B------:R-:W-:Y:S05]  /*15270*/  BRA `(.L_x_1043) ;  /* 0xffffffd800107947 */ /* 0x000fea000383ffff */
.L_x_978:
[----:B-1----:R1:W2:Y:S02]  /*15280*/  SYNCS.PHASECHK.TRANS64.TRYWAIT P0, [R2+URZ+0x2d840], R3 ;  /* 0x02d84003020075a7 */ /* 0x0022a4000800017f */
[----:B--2---:R-:W-:Y:S05]  /*15290*/  @!P0 NANOSLEEP.SYNCS 0x989680 ;  /* 0x009896800000895d */ /* 0x004fea0003900000 */
[----:B------:R-:W2:Y:S02]  /*152a0*/  @!P0 SYNCS.PHASECHK.TRANS64 P0, [R2+URZ+0x2d840], R3 ;  /* 0x02d84003020085a7 */ /* 0x000ea4000800007f */
[----:B--2---:R-:W-:Y:S05]  /*152b0*/  @!P0 BRA `(.L_x_978) ;  /* 0xfffffffc00f08947 */ /* 0x004fea000383ffff */
[----:B------:R-:W-:Y:S05]  /*152c0*/  BRA `(.L_x_1044) ;  /* 0xffffffdc00887947 */ /* 0x000fea000383ffff */
.L_x_985:
[----:B0-----:R0:W1:Y:S02]  /*152d0*/  SYNCS.PHASECHK.TRANS64.TRYWAIT P0, [R8+URZ+0x60], R2 ;  /* 0x00006002080075a7 */ /* 0x001064000800017f */
[----:B-1----:R-:W-:Y:S05]  /*152e0*/  @!P0 NANOSLEEP.SYNCS 0x989680 ;  /* 0x009896800000895d */ /* 0x002fea0003900000 */
[----:B------:R-:W1:Y:S02]  /*152f0*/  @!P0 SYNCS.PHASECHK.TRANS64 P0, [R8+URZ+0x60], R2 ;  /* 0x00006002080085a7 */ /* 0x000e64000800007f */
[----:B-1----:R-:W-:Y:S05]  /*15300*/  @!P0 BRA `(.L_x_985) ;  /* 0xfffffffc00f08947 */ /* 0x002fea000383ffff */
[----:B------:R-:W-:Y:S05]  /*15310*/  BRA `(.L_x_1045) ;  /* 0xffffffe000907947 */ /* 0x000fea000383ffff */
.L_x_997:
[----:B-1----:R1:W2:Y:S02]  /*15320*/  SYNCS.PHASECHK.TRANS64.TRYWAIT P0, [R3+URZ+0x2d860], R0 ;  /* 0x02d86000030075a7 */ /* 0x0022a4000800017f */
[----:B--2---:R-:W-:Y:S05]  /*15330*/  @!P0 NANOSLEEP.SYNCS 0x989680 ;  /* 0x009896800000895d */ /* 0x004fea0003900000 */
[----:B------:R-:W2:Y:S02]  /*15340*/  @!P0 SYNCS.PHASECHK.TRANS64 P0, [R3+URZ+0x2d860], R0 ;  /* 0x02d86000030085a7 */ /* 0x000ea4000800007f */
[----:B--2---:R-:W-:Y:S05]  /*15350*/  @!P0 BRA `(.L_x_997) ;  /* 0xfffffffc00f08947 */ /* 0x004fea000383ffff */
[----:B------:R-:W-:Y:S05]  /*15360*/  BRA `(.L_x_1046) ;  /* 0xffffffe400f87947 */ /* 0x000fea000383ffff */
.L_x_1005:
        /* <DEDUP_REMOVED lines=8> */
.L_x_1048:
[----:B------:R-:W-:Y:S05]  /*153f0*/  BSYNC B0 ;  /* 0x0000000000007941 */ /* 0x000fea0003800000 */
.L_x_1047:
[----:B------:R-:W-:Y:S05]  /*15400*/  BRA `(.L_x_1049) ;  /* 0xffffffec00107947 */ /* 0x000fea000383ffff */
.L_x_1008:
[----:B-1----:R1:W2:Y:S02]  /*15410*/  SYNCS.PHASECHK.TRANS64.TRYWAIT P0, [R9+URZ+0x2d820], R0 ;  /* 0x02d82000090075a7 */ /* 0x0022a4000800017f */
[----:B--2---:R-:W-:Y:S05]  /*15420*/  @!P0 NANOSLEEP.SYNCS 0x989680 ;  /* 0x009896800000895d */ /* 0x004fea0003900000 */
[----:B------:R-:W2:Y:S02]  /*15430*/  @!P0 SYNCS.PHASECHK.TRANS64 P0, [R9+URZ+0x2d820], R0 ;  /* 0x02d82000090085a7 */ /* 0x000ea4000800007f */
[----:B--2---:R-:W-:Y:S05]  /*15440*/  @!P0 BRA `(.L_x_1008) ;  /* 0xfffffffc00f08947 */ /* 0x004fea000383ffff */
[----:B------:R-:W-:Y:S05]  /*15450*/  BRA `(.L_x_1050) ;  /* 0xffffffec00547947 */ /* 0x000fea000383ffff */
.L_x_1009:
        /* <DEDUP_REMOVED lines=8> */
[----:B01----:R-:W-:Y:S05]  /*154e0*/  WARPSYNC.COLLECTIVE R15, `(.L_x_1052) ;  /* 0x000000000f087348 */ /* 0x003fea0003c00000 */
[----:B------:R2:W3:Y:S02]  /*154f0*/  SHFL.IDX P6, R14, R13, R12, R11 ;  /* 0x0000000c0d0e7389 */ /* 0x0004e400000c000b */
[----:B0123--:R-:W-:Y:S01]  /*15500*/  ENDCOLLECTIVE ;  /* 0x000000000000791b */ /* 0x00ffe20003800000 */
.L_x_1052:
[----:B------:R-:W-:Y:S05]  /*15510*/  BSYNC B0 ;  /* 0x0000000000007941 */ /* 0x000fea0003800000 */
.L_x_1051:
[----:B------:R-:W-:Y:S05]  /*15520*/  BRA `(.L_x_1053) ;  /* 0xffffffec003c7947 */ /* 0x000fea000383ffff */
.L_x_1012:
[----:B------:R-:W-:Y:S01]  /*15530*/  BSSY B1, `(.L_x_1054) ;  /* 0x0000006000017945 */ /* 0x000fe20003800000 */
[----:B------:R-:W-:-:S07]  /*15540*/  IMAD.MOV.U32 R15, RZ, RZ, -0x1 ;  /* 0xffffffffff0f7424 */ /* 0x000fce00078e00ff */
[----:B01----:R-:W-:Y:S05]  /*15550*/  WARPSYNC.COLLECTIVE R15, `(.L_x_1055) ;  /* 0x000000000f0c7348 */ /* 0x003fea0003c00000 */
[----:B------:R-:W-:Y:S02]  /*15560*/  ELECT P6, UR62, PT ;  /* 0x00000000003e782f */ /* 0x000fe400038c0000 */
[----:B------:R-:W-:Y:S01]  /*15570*/  MOV R14, UR62 ;  /* 0x0000003e000e7c02 */ /* 0x000fe20008000f00 */
[----:B01----:R-:W-:Y:S10]  /*15580*/  ENDCOLLECTIVE ;  /* 0x000000000000791b */ /* 0x003ff40003800000 */
.L_x_1055:
[----:B------:R-:W-:Y:S05]  /*15590*/  BSYNC B1 ;  /* 0x0000000000017941 */ /* 0x000fea0003800000 */
.L_x_1054:
[----:B------:R-:W-:Y:S05]  /*155a0*/  BRA `(.L_x_1056) ;  /* 0xffffffec00347947 */ /* 0x000fea000383ffff */
.L_x_1014:
[----:B-1----:R1:W2:Y:S02]  /*155b0*/  SYNCS.PHASECHK.TRANS64.TRYWAIT P0, [R7+URZ], R2 ;  /* 0x00000002070075a7 */ /* 0x0022a4000800017f */
[----:B--2---:R-:W-:Y:S05]  /*155c0*/  @!P0 NANOSLEEP.SYNCS 0x989680 ;  /* 0x009896800000895d */ /* 0x004fea0003900000 */
[----:B------:R-:W2:Y:S02]  /*155d0*/  @!P0 SYNCS.PHASECHK.TRANS64 P0, [R7+URZ], R2 ;  /* 0x00000002070085a7 */ /* 0x000ea4000800007f */
[----:B--2---:R-:W-:Y:S05]  /*155e0*/  @!P0 BRA `(.L_x_1014) ;  /* 0xfffffffc00f08947 */ /* 0x004fea000383ffff */
[----:B------:R-:W-:Y:S05]  /*155f0*/  BRA `(.L_x_1057) ;  /* 0xffffffec00687947 */ /* 0x000fea000383ffff */
.L_x_1015:
[----:B--2---:R2:W3:Y:S02]  /*15600*/  SYNCS.PHASECHK.TRANS64.TRYWAIT P0, [R3+URZ], R0 ;  /* 0x00000000030075a7 */ /* 0x0044e4000800017f */
[----:B---3--:R-:W-:Y:S05]  /*15610*/  @!P0 NANOSLEEP.SYNCS 0x989680 ;  /* 0x009896800000895d */ /* 0x008fea0003900000 */
[----:B------:R-:W3:Y:S02]  /*15620*/  @!P0 SYNCS.PHASECHK.TRANS64 P0, [R3+URZ], R0 ;  /* 0x00000000030085a7 */ /* 0x000ee4000800007f */
[----:B---3--:R-:W-:Y:S05]  /*15630*/  @!P0 BRA `(.L_x_1015) ;  /* 0xfffffffc00f08947 */ /* 0x008fea000383ffff */
[----:B------:R-:W-:Y:S05]  /*15640*/  BRA `(.L_x_1058) ;  /* 0xffffffec005c7947 */ /* 0x000fea000383ffff */
.L_x_1017:
[----:B--2---:R2:W3:Y:S02]  /*15650*/  SYNCS.PHASECHK.TRANS64.TRYWAIT P0, [R5+URZ], R2 ;  /* 0x00000002050075a7 */ /* 0x0044e4000800017f */
[----:B---3--:R-:W-:Y:S05]  /*15660*/  @!P0 NANOSLEEP.SYNCS 0x989680 ;  /* 0x009896800000895d */ /* 0x008fea0003900000 */
[----:B------:R-:W3:Y:S02]  /*15670*/  @!P0 SYNCS.PHASECHK.TRANS64 P0, [R5+URZ], R2 ;  /* 0x00000002050085a7 */ /* 0x000ee4000800007f */
[----:B---3--:R-:W-:Y:S05]  /*15680*/  @!P0 BRA `(.L_x_1017) ;  /* 0xfffffffc00f08947 */ /* 0x008fea000383ffff */
[----:B------:R-:W-:Y:S05]  /*15690*/  BRA `(.L_x_1059) ;  /* 0xffffffec00607947 */ /* 0x000fea000383ffff */
.L_x_1060:
        /* <DEDUP_REMOVED lines=14> */
.L_x_2727:


//--------------------- .text._ZN7cutlass13device_kernelIN5flash11enable_sm90INS1_16FlashAttnFwdSm90INS1_25CollectiveMainloopFwdSm90ILi2EN4cute5tupleIJNS5_1CILi1EEES8_S8_EEENS6_IJNS7_ILi192EEENS7_ILi128EEENS7_ILi96EEEEEELi96ENS_10bfloat16_tEfNS_4arch4Sm90ELb0ELb1ELb0ELb1ELb0ELb0ELb0ELb0ELb1ELb1ELb0ELb0EEENS1_21CollectiveEpilogueFwdINS6_IJSA_SC_SB_EEES9_SE_SG_Li384ELb1ELb1ELb0ELb0EEENS1_36VarlenDynamicPersistentTileSchedulerILi192ELi128ELi384ELi128ELb0ELb1ELb1ELb1ELb0ELb1EEEEEEEEEvNT_6ParamsE --------------------------
	.section	.text._ZN7cutlass13device_kernelIN5flash11enable_sm90INS1_16FlashAttnFwdSm90INS1_25CollectiveMainloopFwdSm90ILi2EN4cute5tupleIJNS5_1CILi1EEES8_S8_EEENS6_IJNS7_ILi192EEENS7_ILi128EEENS7_ILi96EEEEEELi96ENS_10bfloat16_tEfNS_4arch4Sm90ELb0ELb1ELb0ELb1ELb0ELb0ELb0ELb0ELb1ELb1ELb0ELb0EEENS1_21CollectiveEpilogueFwdINS6_IJSA_SC_SB_EEES9_SE_SG_Li384ELb1ELb1ELb0ELb0EEENS1_36VarlenDynamicPersistentTileSchedulerILi192ELi128ELi384ELi128ELb0ELb1ELb1ELb1ELb0ELb1EEEEEEEEEvNT_6ParamsE,"ax",@progbits
	.align	128
.text._ZN7cutlass13device_kernelIN5flash11enable_sm90INS1_16FlashAttnFwdSm90INS1_25CollectiveMainloopFwdSm90ILi2EN4cute5tupleIJNS5_1CILi1EEES8_S8_EEENS6_IJNS7_ILi192EEENS7_ILi128EEENS7_ILi96EEEEEELi96ENS_10bfloat16_tEfNS_4arch4Sm90ELb0ELb1ELb0ELb1ELb0ELb0ELb0ELb0ELb1ELb1ELb0ELb0EEENS1_21CollectiveEpilogueFwdINS6_IJSA_SC_SB_EEES9_SE_SG_Li384ELb1ELb1ELb0ELb0EEENS1_36VarlenDynamicPersistentTileSchedulerILi192ELi128ELi384ELi128ELb0ELb1ELb1ELb1ELb0ELb1EEEEEEEEEvNT_6ParamsE:
        .type           _ZN7cutlass13device_kernelIN5flash11enable_sm90INS1_16FlashAttnFwdSm90INS1_25CollectiveMainloopFwdSm90ILi2EN4cute5tupleIJNS5_1CILi1EEES8_S8_EEENS6_IJNS7_ILi192EEENS7_ILi128EEENS7_ILi96EEEEEELi96ENS_10bfloat16_tEfNS_4arch4Sm90ELb0ELb1ELb0ELb1ELb0ELb0ELb0ELb0ELb1ELb1ELb0ELb0EEENS1_21CollectiveEpilogueFwdINS6_IJSA_SC_SB_EEES9_SE_SG_Li384ELb1ELb1ELb0ELb0EEENS1_36VarlenDynamicPersistentTileSchedulerILi192ELi128ELi384ELi128ELb0ELb1ELb1ELb1ELb0ELb1EEEEEEEEEvNT_6ParamsE,@function
        .size           _ZN7cutlass13device_kernelIN5flash11enable_sm90INS1_16FlashAttnFwdSm90INS1_25CollectiveMainloopFwdSm90ILi2EN4cute5tupleIJNS5_1CILi1EEES8_S8_EEENS6_IJNS7_ILi192EEENS7_ILi128EEENS7_ILi96EEEEEELi96ENS_10bfloat16_tEfNS_4arch4Sm90ELb0ELb1ELb0ELb1ELb0ELb0ELb0ELb0ELb1ELb1ELb0ELb0EEENS1_21CollectiveEpilogueFwdINS6_IJSA_SC_SB_EEES9_SE_SG_Li384ELb1ELb1ELb0ELb0EEENS1_36VarlenDynamicPersistentTileSchedulerILi192ELi128ELi384ELi128ELb0ELb1ELb1ELb1ELb0ELb1EEEEEEEEEvNT_6ParamsE,(.L_x_2728 - _ZN7cutlass13device_kernelIN5flash11enable_sm90INS1_16FlashAttnFwdSm90INS1_25CollectiveMainloopFwdSm90ILi2EN4cute5tupleIJNS5_1CILi1EEES8_S8_EEENS6_IJNS7_ILi192EEENS7_ILi128EEENS7_ILi96EEEEEELi96ENS_10bfloat16_tEfNS_4arch4Sm90ELb0ELb1ELb0ELb1ELb0ELb0ELb0ELb0ELb1ELb1ELb0ELb0EEENS1_21CollectiveEpilogueFwdINS6_IJSA_SC_SB_EEES9_SE_SG_Li384ELb1ELb1ELb0ELb0EEENS1_36VarlenDynamicPersistentTileSchedulerILi192ELi128ELi384ELi128ELb0ELb1ELb1ELb1ELb0ELb1EEEEEEEEEvNT_6ParamsE)
        .other          _ZN7cutlass13device_kernelIN5flash11enable_sm90INS1_16FlashAttnFwdSm90INS1_25CollectiveMainloopFwdSm90ILi2EN4cute5tupleIJNS5_1CILi1EEES8_S8_EEENS6_IJNS7_ILi192EEENS7_ILi128EEENS7_ILi96EEEEEELi96ENS_10bfloat16_tEfNS_4arch4Sm90ELb0ELb1ELb0ELb1ELb0ELb0ELb0ELb0ELb1ELb1ELb0ELb0EEENS1_21CollectiveEpilogueFwdINS6_IJSA_SC_SB_EEES9_SE_SG_Li384ELb1ELb1ELb0ELb0EEENS1_36VarlenDynamicPersistentTileSchedulerILi192ELi128ELi384ELi128ELb0ELb1ELb1ELb1ELb0ELb1EEEEEEEEEvNT_6ParamsE,@"STO_CUDA_ENTRY STV_DEFAULT"
_ZN7cutlass13device_kernelIN5flash11enable_sm90INS1_16FlashAttnFwdSm90INS1_25CollectiveMainloopFwdSm90ILi2EN4cute5tupleIJNS5_1CILi1EEES8_S8_EEENS6_IJNS7_ILi192EEENS7_ILi128EEENS7_ILi96EEEEEELi96ENS_10bfloat16_tEfNS_4arch4Sm90ELb0ELb1ELb0ELb1ELb0ELb0ELb0ELb0ELb1ELb1ELb0ELb0EEENS1_21CollectiveEpilogueFwdINS6_IJSA_SC_SB_EEES9_SE_SG_Li384ELb1ELb1ELb0ELb0EEENS1_36VarlenDynamicPersistentTileSchedulerILi192ELi128ELi384ELi128ELb0ELb1ELb1ELb1ELb0ELb1EEEEEEEEEvNT_6ParamsE:
[----:B------:R-:W0:Y:S02]  /*0000*/  LDC R1, c[0x0][0x28] ;  /* 0x00000a00ff017b82 */ /* 0x000e240000000800 */
[----:B0-----:R-:W-:Y:S01]  /*0010*/  VIADD R1, R1, 0xffffffc8 ;  /* 0xffffffc801017836 */ /* 0x001fe20000000000 */
[----:B------:R-:W0:Y:S01]  /*0020*/  S2R R3, SR_TID.X ;  /* 0x0000000000037919 */ /* 0x000e220000002100 */
[----:B------:R-:W-:Y:S01]  /*0030*/  ELECT P0, URZ, PT ;  /* 0x00000000003f782f */ /* 0x000fe20003800000 */
[----:B------:R-:W-:Y:S01]  /*0040*/  BSSY B0, `(.L_x_1061) ;  /* 0x000000e000007945 */ /* 0x000fe20003800000 */
[--C-:B0-----:R-:W-:Y:S02]  /*0050*/  SHF.R.U32.HI R0, RZ, 0x5, R3.reuse ;  /* 0x00000005ff007819 */ /* 0x101fe40000011603 */
[----:B------:R-:W-:-:S03]  /*0060*/  SHF.R.U32.HI R3, RZ, 0x7, R3 ;  /* 0x00000007ff037819 */ /* 0x000fc60000011603 */
        /* <DEDUP_REMOVED lines=11> */
.L_x_1062:
[----:B------:R-:W-:Y:S05]  /*0120*/  BSYNC B0 ;  /* 0x0000000000007941 */ /* 0x000fea0003800000 */
.L_x_1061:
        /* <DEDUP_REMOVED lines=41> */
.L_x_1063:
        /* <DEDUP_REMOVED lines=22> */
.L_x_1064:
        /* <DEDUP_REMOVED lines=18> */
.L_x_1065:
        /* <DEDUP_REMOVED lines=22> */
.L_x_1066:
        /* <DEDUP_REMOVED lines=22> */
.L_x_1067:
[----:B------:R-:W-:Y:S01]  /*0900*/  PLOP3.LUT P0, PT, PT, PT, UP0, 0x80, 0x0 ;  /* 0x000000000000781c */ /* 0x000fe20003f0f008 */
[----:B------:R-:W-:Y:S01]  /*0910*/  UMOV UR36, 0x1 ;  /* 0x0000000100247882 */ /* 0x000fe20000000000 */
[----:B------:R-:W-:Y:S01]  /*0920*/  NOP ;  /* 0x0000000000007918 */ /* 0x000fe20000000000 */
[----:B------:R-:W-:Y:S01]  /*0930*/  USEL UR36, UR36, 0x2, !UP0 ;  /* 0x0000000224247887 */ /* 0x000fe2000c000000 */
[----:B------:R-:W-:Y:S01]  /*0940*/  ULDC.64 UR50, c[0x0][0x208] ;  /* 0x0000820000327ab9 */ /* 0x000fe20000000a00 */
[----:B012-4-:R-:W-:Y:S08]  /*0950*/  BAR.SYNC.DEFER_BLOCKING 0x0 ;  /* 0x0000000000007b1d */ /* 0x017ff00000010000 */
[----:B------:R-:W-:Y:S05]  /*0960*/  @!P0 BRA `(.L_x_1068) ;  /* 0x000000f000b88947 */ /* 0x000fea0003800000 */
.L_x_1069:
        /* <DEDUP_REMOVED lines=10> */
[----:B0-----:R-:W-:-:S04]  /*0a10*/  LOP3.LUT R0, R2, 0xffffff80, RZ, 0xc0, !PT ;  /* 0xffffff8002007812 */ /* 0x001fc800078ec0ff */
[----:B------:R-:W-:-:S13]  /*0a20*/  ISETP.NE.AND P0, PT, R0, 0x80, PT ;  /* 0x000000800000780c */ /* 0x000fda0003f05270 */
[----:B------:R-:W-:Y:S08]  /*0a30*/  @!P0 BAR.ARV 0x9, 0x100 ;  /* 0x0244000000008b1d */ /* 0x000ff00000002000 */
[----:B------:R-:W-:Y:S06]  /*0a40*/  BAR.SYNC.DEFER_BLOCKING 0x5, 0x200 ;  /* 0x0148000000007b1d */ /* 0x000fec0000010000 */
[----:B------:R-:W0:Y:S02]  /*0a50*/  LDS.128 R8, [UR42+0x2d8d0] ;  /* 0x02d8d02aff087984 */ /* 0x000e240008000c00 */
[----:B------:R-:W-:Y:S06]  /*0a60*/  BAR.ARV 0x4, 0x200 ;  /* 0x0108000000007b1d */ /* 0x000fec0000002000 */
[----:B0-----:R-:W-:-:S13]  /*0a70*/  ISETP.GE.AND P0, PT, R11, UR4, PT ;  /* 0x000000040b007c0c */ /* 0x001fda000bf06270 */
[----:B------:R-:W-:Y:S05]  /*0a80*/  @P0 EXIT ;  /* 0x000000000000094d */ /* 0x000fea0003800000 */
[----:B------:R-:W-:Y:S01]  /*0a90*/  VIADD R148, R2, 0xffffff80 ;  /* 0xffffff8002947836 */ /* 0x000fe20000000000 */
[----:B------:R-:W-:Y:S01]  /*0aa0*/  R2UR UR5, R9 ;  /* 0x00000000090572ca */ /* 0x000fe200000e0000 */
[----:B------:R-:W-:Y:S01]  /*0ab0*/  IMAD.MOV.U32 R18, RZ, RZ, 0x40 ;  /* 0x00000040ff127424 */ /* 0x000fe200078e00ff */
[----:B------:R-:W-:Y:S01]  /*0ac0*/  R2UR UR7, R10 ;  /* 0x000000000a0772ca */ /* 0x000fe200000e0000 */
[----:B------:R-:W-:Y:S01]  /*0ad0*/  ULOP3.LUT UR48, UR36, 0x1, URZ, 0xfc, !UPT ;  /* 0x0000000124307892 */ /* 0x000fe2000f8efc3f */
[----:B------:R-:W-:Y:S01]  /*0ae0*/  SHF.R.S32.HI R3, RZ, 0x1f, R148 ;  /* 0x0000001fff037819 */ /* 0x000fe20000011494 */
[----:B------:R-:W-:Y:S01]  /*0af0*/  UMOV UR47, URZ ;  /* 0x0000003f002f7c82 */ /* 0x000fe20008000000 */
[----:B------:R-:W-:Y:S01]  /*0b00*/  R2UR UR6, R11 ;  /* 0x000000000b0672ca */ /* 0x000fe200000e0000 */
[----:B------:R-:W-:Y:S01]  /*0b10*/  UMOV UR49, URZ ;  /* 0x0000003f00317c82 */ /* 0x000fe20008000000 */
[CC--:B------:R-:W-:Y:S01]  /*0b20*/  LEA.HI R143, R3.reuse, R148.reuse, RZ, 0x7 ;  /* 0x00000094038f7211 */ /* 0x0c0fe200078f38ff */
[----:B------:R-:W-:Y:S01]  /*0b30*/  UMOV UR46, URZ ;  /* 0x0000003f002e7c82 */ /* 0x000fe20008000000 */
[----:B------:R-:W-:-:S02]  /*0b40*/  LEA.HI R0, R3, R148, RZ, 0x4 ;  /* 0x0000009403007211 */ /* 0x000fc400078f20ff */
[----:B------:R-:W-:Y:S02]  /*0b50*/  LOP3.LUT R7, R143, 0xffffff80, RZ, 0xc0, !PT ;  /* 0xffffff808f077812 */ /* 0x000fe400078ec0ff */
[----:B------:R-:W-:Y:S02]  /*0b60*/  LOP3.LUT R5, R0, 0xfffffff0, RZ, 0xc0, !PT ;  /* 0xfffffff000057812 */ /* 0x000fe400078ec0ff */
[----:B------:R-:W-:Y:S01]  /*0b70*/  LEA.HI R4, R3, R148, RZ, 0x5 ;  /* 0x0000009403047211 */ /* 0x000fe200078f28ff */
[C---:B------:R-:W-:Y:S01]  /*0b80*/  IMAD.IADD R142, R148.reuse, 0x1, -R7 ;  /* 0x00000001948e7824 */ /* 0x040fe200078e0a07 */
[----:B------:R-:W-:Y:S01]  /*0b90*/  SHF.R.S32.HI R7, RZ, 0x4, R0 ;  /* 0x00000004ff077819 */ /* 0x000fe20000011400 */
[----:B------:R-:W-:Y:S01]  /*0ba0*/  IMAD.IADD R5, R148, 0x1, -R5 ;  /* 0x0000000194057824 */ /* 0x000fe200078e0a05 */
[----:B------:R-:W-:Y:S02]  /*0bb0*/  SHF.R.S32.HI R6, RZ, 0x5, R4 ;  /* 0x00000005ff067819 */ /* 0x000fe40000011404 */
[----:B------:R-:W-:-:S02]  /*0bc0*/  LEA.HI R2, R0, R7, RZ, 0x1 ;  /* 0x0000000700027211 */ /* 0x000fc400078f08ff */
[--C-:B------:R-:W-:Y:S01]  /*0bd0*/  SHF.R.S32.HI R0, RZ, 0x1f, R5.reuse ;  /* 0x0000001fff007819 */ /* 0x100fe20000011405 */
[----:B------:R-:W-:Y:S01]  /*0be0*/  IMAD R12, R6, 0x10, R5 ;  /* 0x00000010060c7824 */ /* 0x000fe200078e0205 */
[----:B------:R-:W-:Y:S02]  /*0bf0*/  LOP3.LUT R2, R2, 0x1ffffffe, RZ, 0xc0, !PT ;  /* 0x1ffffffe02027812 */ /* 0x000fe400078ec0ff */
[----:B------:R-:W-:Y:S02]  /*0c00*/  LEA.HI R0, R0, R5, RZ, 0x3 ;  /* 0x0000000500007211 */ /* 0x000fe400078f18ff */
[----:B------:R-:W-:Y:S01]  /*0c10*/  SHF.R.S32.HI R143, RZ, 0x7, R143 ;  /* 0x00000007ff8f7819 */ /* 0x000fe2000001148f */
[----:B------:R-:W-:Y:S01]  /*0c20*/  IMAD.IADD R2, R7, 0x1, -R2 ;  /* 0x0000000107027824 */ /* 0x000fe200078e0a02 */
[----:B------:R-:W-:Y:S01]  /*0c30*/  LEA.HI R141, R3, R148, RZ, 0x2 ;  /* 0x00000094038d7211 */ /* 0x000fe200078f10ff */
[C---:B------:R-:W-:Y:S01]  /*0c40*/  IMAD.SHL.U32 R4, R0.reuse, 0x40, RZ ;  /* 0x0000004000047824 */ /* 0x040fe200078e00ff */
[----:B------:R-:W-:Y:S01]  /*0c50*/  LOP3.LUT R0, R0, 0xfffffff8, RZ, 0xc0, !PT ;  /* 0xfffffff800007812 */ /* 0x000fe200078ec0ff */
[----:B------:R-:W-:Y:S01]  /*0c60*/  IMAD.SHL.U32 R3, R2, 0x8, RZ ;  /* 0x0000000802037824 */ /* 0x000fe200078e00ff */
[----:B------:R-:W-:-:S02]  /*0c70*/  SHF.R.S32.HI R9, RZ, 0x1f, R142 ;  /* 0x0000001fff097819 */ /* 0x000fc4000001148e */
[----:B------:R-:W-:Y:S01]  /*0c80*/  LOP3.LUT R4, R4, 0x7ffffe00, RZ, 0xc0, !PT ;  /* 0x7ffffe0004047812 */ /* 0x000fe200078ec0ff */
[----:B------:R-:W-:Y:S01]  /*0c90*/  IMAD.IADD R0, R5, 0x1, -R0 ;  /* 0x0000000105007824 */ /* 0x000fe200078e0a00 */
[-C--:B------:R-:W-:Y:S01]  /*0ca0*/  LEA.HI R8, R9, R142.reuse, RZ, 0x2 ;  /* 0x0000008e09087211 */ /* 0x080fe200078f10ff */
[----:B------:R-:W-:Y:S01]  /*0cb0*/  IMAD.HI R5, R143, 0x55555556, RZ ;  /* 0x555555568f057827 */ /* 0x000fe200078e02ff */
[----:B------:R-:W-:Y:S02]  /*0cc0*/  LEA.HI R9, R9, R142, RZ, 0x5 ;  /* 0x0000008e09097211 */ /* 0x000fe400078f28ff */
[----:B------:R-:W-:Y:S01]  /*0cd0*/  SHF.R.S32.HI R10, RZ, 0x2, R8 ;  /* 0x00000002ff0a7819 */ /* 0x000fe20000011408 */
[----:B------:R-:W-:Y:S01]  /*0ce0*/  IMAD R6, R6, 0x400, R4 ;  /* 0x0000040006067824 */ /* 0x000fe200078e0204 */
[----:B------:R-:W-:Y:S01]  /*0cf0*/  SHF.R.S32.HI R11, RZ, 0x1f, R8 ;  /* 0x0000001fff0b7819 */ /* 0x000fe20000011408 */
[----:B------:R-:W-:Y:S01]  /*0d00*/  IMAD.SHL.U32 R4, R0, 0x40, RZ ;  /* 0x0000004000047824 */ /* 0x000fe200078e00ff */
[----:B------:R-:W-:Y:S01]  /*0d10*/  LEA.HI R2, R5, R5, RZ, 0x1 ;  /* 0x0000000505027211 */ /* 0x000fe200078f08ff */
[----:B------:R-:W-:Y:S01]  /*0d20*/  IMAD.U32 R145, R12, 0x20, R3 ;  /* 0x000000200c917824 */ /* 0x000fe200078e0003 */
[----:B------:R-:W-:-:S02]  /*0d30*/  LOP3.LUT R5, R141, 0xfffffffc, RZ, 0xc0, !PT ;  /* 0xfffffffc8d057812 */ /* 0x000fc400078ec0ff */
[----:B------:R-:W-:Y:S01]  /*0d40*/  LOP3.LUT R4, R4, 0x1c0, RZ, 0xc0, !PT ;  /* 0x000001c004047812 */ /* 0x000fe200078ec0ff */
[----:B------:R-:W-:Y:S01]  /*0d50*/  IMAD R2, R2, -0x3, R143 ;  /* 0xfffffffd02027824 */ /* 0x000fe200078e028f */
[----:B------:R-:W-:Y:S01]  /*0d60*/  LEA.HI R11, R11, R10, RZ, 0x3 ;  /* 0x0000000a0b0b7211 */ /* 0x000fe200078f18ff */
[----:B------:R-:W-:Y:S01]  /*0d70*/  IMAD.IADD R140, R148, 0x1, -R5 ;  /* 0x00000001948c7824 */ /* 0x000fe200078e0a05 */
[----:B------:R-:W-:Y:S02]  /*0d80*/  LOP3.LUT R3, R4, 0x8, R3, 0xf8, !PT ;  /* 0x0000000804037812 */ /* 0x000fe400078ef803 */
[----:B------:R-:W-:Y:S01]  /*0d90*/  SHF.R.U32.HI R4, RZ, 0x3, R4 ;  /* 0x00000003ff047819 */ /* 0x000fe20000011604 */
[----:B------:R-:W-:Y:S01]  /*0da0*/  IMAD.SHL.U32 R137, R140, 0x8, RZ ;  /* 0x000000088c897824 */ /* 0x000fe200078e00ff */
[----:B------:R-:W-:Y:S02]  /*0db0*/  LOP3.LUT R11, R11, 0xfffffff8, RZ, 0xc0, !PT ;  /* 0xfffffff80b0b7812 */ /* 0x000fe400078ec0ff */
[----:B------:R-:W-:Y:S01]  /*0dc0*/  LOP3.LUT R3, R3, R4, RZ, 0x3c, !PT ;  /* 0x0000000403037212 */ /* 0x000fe200078e3cff */
[C---:B------:R-:W-:Y:S01]  /*0dd0*/  VIADD R138, R137.reuse, 0x20 ;  /* 0x00000020898a7836 */ /* 0x040fe20000000000 */
[----:B------:R-:W-:Y:S01]  /*0de0*/  R2P PR, R0, 0x6 ;  /* 0x0000000600007804 */ /* 0x000fe20000000000 */
[----:B------:R-:W-:Y:S01]  /*0df0*/  IMAD.IADD R10, R10, 0x1, -R11 ;  /* 0x000000010a0a7824 */ /* 0x000fe200078e0a0b */
[----:B------:R-:W-:Y:S01]  /*0e00*/  SHF.R.S32.HI R9, RZ, 0x5, R9 ;  /* 0x00000005ff097819 */ /* 0x000fe20000011409 */
[----:B------:R-:W-:Y:S01]  /*0e10*/  IMAD.IADD R3, R6, 0x1, R3 ;  /* 0x0000000106037824 */ /* 0x000fe200078e0203 */
[----:B------:R-:W-:Y:S01]  /*0e20*/  LEA.HI R0, R140, R140, RZ, 0x1 ;  /* 0x0000008c8c007211 */ /* 0x000fe200078f08ff */
[----:B------:R-:W-:Y:S01]  /*0e30*/  VIADD R139, R137, 0x40 ;  /* 0x00000040898b7836 */ /* 0x000fe20000000000 */
[----:B------:R-:W-:Y:S01]  /*0e40*/  SEL R18, R18, 0xffffffc0, !P2 ;  /* 0xffffffc012127807 */ /* 0x000fe20005000000 */
[----:B------:R-:W-:Y:S01]  /*0e50*/  IMAD R9, R9, 0x10, R10 ;  /* 0x0000001009097824 */ /* 0x000fe200078e020a */
[----:B------:R-:W-:-:S02]  /*0e60*/  LEA R17, R3, UR42, 0x1 ;  /* 0x0000002a03117c11 */ /* 0x000fc4000f8e08ff */
[----:B------:R-:W-:Y:S01]  /*0e70*/  LOP3.LUT R5, R0, 0x1ffffffe, RZ, 0xc0, !PT ;  /* 0x1ffffffe00057812 */ /* 0x000fe200078ec0ff */
[----:B------:R-:W-:Y:S01]  /*0e80*/  IMAD R144, R2, 0x40, R9 ;  /* 0x0000004002907824 */ /* 0x000fe200078e0209 */
[----:B------:R-:W-:Y:S01]  /*0e90*/  LOP3.LUT R3, R8, 0x7ffffffc, RZ, 0xc0, !PT ;  /* 0x7ffffffc08037812 */ /* 0x000fe200078ec0ff */
[C---:B------:R-:W-:Y:S01]  /*0ea0*/  VIADD R19, R17.reuse, 0x21800 ;  /* 0x0002180011137836 */ /* 0x040fe20000000000 */
[----:B------:R-:W-:Y:S01]  /*0eb0*/  SHF.R.S32.HI R141, RZ, 0x2, R141 ;  /* 0x00000002ff8d7819 */ /* 0x000fe2000001148d */
[----:B------:R-:W-:Y:S01]  /*0ec0*/  VIADD R22, R17, 0x21820 ;  /* 0x0002182011167836 */ /* 0x000fe20000000000 */
[----:B------:R-:W-:Y:S01]  /*0ed0*/  SHF.R.S32.HI R147, RZ, 0x1f, R138 ;  /* 0x0000001fff937819 */ /* 0x000fe2000001148a */
[----:B------:R-:W-:Y:S01]  /*0ee0*/  IMAD.IADD R5, R140, 0x1, -R5 ;  /* 0x000000018c057824 */ /* 0x000fe200078e0a05 */
[----:B------:R-:W-:Y:S01]  /*0ef0*/  SHF.R.S32.HI R146, RZ, 0x1f, R139 ;  /* 0x0000001fff927819 */ /* 0x000fe2000001148b */
[C---:B------:R-:W-:Y:S02]  /*0f00*/  @P1 VIADD R22, R19.reuse, 0xffffffe0 ;  /* 0xffffffe013161836 */ /* 0x040fe40000000000 */
[----:B------:R-:W-:-:S02]  /*0f10*/  IMAD.IADD R19, R19, 0x1, R18 ;  /* 0x0000000113137824 */ /* 0x000fc400078e0212 */
[----:B------:R-:W-:Y:S02]  /*0f20*/  IMAD.IADD R16, R142, 0x1, -R3 ;  /* 0x000000018e107824 */ /* 0x000fe400078e0a03 */
[----:B------:R-:W-:Y:S02]  /*0f30*/  IMAD R136, R5, 0x8, R144 ;  /* 0x0000000805887824 */ /* 0x000fe400078e0290 */
[----:B------:R-:W-:Y:S02]  /*0f40*/  IMAD.IADD R18, R18, 0x1, R22 ;  /* 0x0000000112127824 */ /* 0x000fe400078e0216 */
[----:B------:R-:W-:-:S07]  /*0f50*/  VIADD R23, R22, 0x6000 ;  /* 0x0000600016177836 */ /* 0x000fce0000000000 */
.L_x_1161:
[----:B------:R-:W-:Y:S01]  /*0f60*/  ULDC.64 UR8, c[0x0][0xa28] ;  /* 0x00028a0000087ab9 */ /* 0x000fe20000000a00 */
[----:B------:R-:W-:Y:S01]  /*0f70*/  ULDC UR4, c[0x0][0x424] ;  /* 0x0001090000047ab9 */ /* 0x000fe20000000800 */
[----:B------:R-:W-:-:S04]  /*0f80*/  UISETP.NE.U32.AND UP0, UPT, UR8, URZ, UPT ;  /* 0x0000003f0800728c */ /* 0x000fc8000bf05070 */
[----:B------:R-:W-:-:S03]  /*0f90*/  UISETP.NE.AND.EX UP0, UPT, UR9, URZ, UPT, UP0 ;  /* 0x0000003f0900728c */ /* 0x000fc6000bf05300 */
[----:B------:R-:W-:Y:S02]  /*0fa0*/  ULDC.64 UR8, c[0x0][0xa18] ;  /* 0x0002860000087ab9 */ /* 0x000fe40000000a00 */
[----:B------:R-:W-:Y:S01]  /*0fb0*/  UISETP.NE.U32.AND UP1, UPT, UR8, URZ, UPT ;  /* 0x0000003f0800728c */ /* 0x000fe2000bf25070 */
[----:B------:R-:W-:-:S03]  /*0fc0*/  PLOP3.LUT P0, PT, PT, PT, UP0, 0x80, 0x0 ;  /* 0x000000000000781c */ /* 0x000fc60003f0f008 */
[----:B------:R-:W-:-:S03]  /*0fd0*/  UISETP.NE.AND.EX UP1, UPT, UR9, URZ, UPT, UP1 ;  /* 0x0000003f0900728c */ /* 0x000fc6000bf25310 */
[----:B------:R-:W-:Y:S02]  /*0fe0*/  @UP0 ULDC.64 UR8, c[0x0][0xa28] ;  /* 0x00028a0000080ab9 */ /* 0x000fe40000000a00 */
[----:B------:R-:W-:Y:S01]  /*0ff0*/  @UP0 UIMAD.WIDE UR8, UR6, 0x4, UR8 ;  /* 0x00000004060808a5 */ /* 0x000fe2000f8e0208 */
[----:B------:R-:W-:-:S05]  /*1000*/  PLOP3.LUT P2, PT, PT, PT, UP1, 0x80, 0x0 ;  /* 0x000000000000781c */ /* 0x000fca0003f4f018 */
[----:B------:R-:W-:Y:S01]  /*1010*/  @UP1 ULDC.64 UR10, c[0x0][0xa18] ;  /* 0x00028600000a1ab9 */ /* 0x000fe20000000a00 */
[----:B01-3--:R-:W-:Y:S02]  /*1020*/  IMAD.U32 R2, RZ, RZ, UR8 ;  /* 0x00000008ff027e24 */ /* 0x00bfe4000f8e00ff */
[----:B----4-:R-:W-:Y:S01]  /*1030*/  IMAD.U32 R3, RZ, RZ, UR9 ;  /* 0x00000009ff037e24 */ /* 0x010fe2000f8e00ff */
[----:B------:R-:W-:-:S04]  /*1040*/  @UP1 UIMAD.WIDE UR8, UR6, 0x4, UR10 ;  /* 0x00000004060818a5 */ /* 0x000fc8000f8e020a */
[----:B--2---:R-:W2:Y:S02]  /*1050*/  @P0 LDG.E R2, desc[UR50][R2.64] ;  /* 0x0000003202020981 */ /* 0x004ea4000c1e1900 */
[----:B------:R-:W-:Y:S02]  /*1060*/  IMAD.U32 R4, RZ, RZ, UR8 ;  /* 0x00000008ff047e24 */ /* 0x000fe4000f8e00ff */
[----:B------:R-:W-:Y:S01]  /*1070*/  IMAD.U32 R5, RZ, RZ, UR9 ;  /* 0x00000009ff057e24 */ /* 0x000fe2000f8e00ff */
[----:B------:R-:W-:-:S04]  /*1080*/  ULDC.64 UR8, c[0x0][0x418] ;  /* 0x0001060000087ab9 */ /* 0x000fc80000000a00 */
[----:B------:R-:W3:Y:S01]  /*1090*/  @P2 LDG.E R4, desc[UR50][R4.64] ;  /* 0x0000003204042981 */ /* 0x000ee2000c1e1900 */
[----:B------:R-:W-:Y:S01]  /*10a0*/  UISETP.NE.U32.AND UP0, UPT, UR8, URZ, UPT ;  /* 0x0000003f0800728c */ /* 0x000fe2000bf05070 */
[----:B------:R-:W-:Y:S01]  /*10b0*/  UMOV UR38, URZ ;  /* 0x0000003f00267c82 */ /* 0x000fe20008000000 */
[----:B------:R-:W-:Y:S02]  /*10c0*/  ULDC UR45, c[0x0][0x288] ;  /* 0x0000a200002d7ab9 */ /* 0x000fe40000000800 */
[----:B------:R-:W-:Y:S01]  /*10d0*/  UISETP.NE.AND.EX UP0, UPT, UR9, URZ, UPT, UP0 ;  /* 0x0000003f0900728c */ /* 0x000fe2000bf05300 */
[----:B------:R-:W-:Y:S02]  /*10e0*/  UMOV UR41, UR7 ;  /* 0x0000000700297c82 */ /* 0x000fe40008000000 */
[----:B------:R-:W-:Y:S01]  /*10f0*/  ULDC.64 UR8, c[0x0][0xa20] ;  /* 0x0002880000087ab9 */ /* 0x000fe20000000a00 */
[----:B------:R-:W-:Y:S01]  /*1100*/  USEL UR4, UR4, 0x1, UP0 ;  /* 0x0000000104047887 */ /* 0x000fe20008000000 */
[----:B------:R-:W-:Y:S01]  /*1110*/  ISETP.NE.U32.AND P1, PT, RZ, UR8, PT ;  /* 0x00000008ff007c0c */ /* 0x000fe2000bf25070 */
[----:B------:R-:W-:-:S02]  /*1120*/  ULDC UR8, c[0x0][0x2f0] ;  /* 0x0000bc0000087ab9 */ /* 0x000fc40000000800 */
[----:B------:R-:W-:Y:S01]  /*1130*/  UIMAD UR4, UR4, UR8, URZ ;  /* 0x00000008040472a4 */ /* 0x000fe2000f8e023f */
[----:B------:R-:W-:Y:S02]  /*1140*/  ISETP.NE.AND.EX P1, PT, RZ, UR9, PT, P1 ;  /* 0x00000009ff007c0c */ /* 0x000fe4000bf25310 */
[----:B--2---:R-:W-:Y:S02]  /*1150*/  @P0 R2UR UR38, R2 ;  /* 0x00000000022602ca */ /* 0x004fe400000e0000 */
[----:B---3--:R-:W-:Y:S01]  /*1160*/  @P2 R2UR UR45, R4 ;  /* 0x00000000042d22ca */ /* 0x008fe200000e0000 */
[----:B------:R-:W-:-:S14]  /*1170*/  @P2 BRA `(.L_x_1070) ;  /* 0x0000000000342947 */ /* 0x000fdc0003800000 */
[----:B------:R-:W-:Y:S02]  /*1180*/  ULDC.64 UR8, c[0x0][0xa00] ;  /* 0x0002800000087ab9 */ /* 0x000fe40000000a00 */
[----:B------:R-:W-:-:S04]  /*1190*/  ISETP.NE.U32.AND P0, PT, RZ, UR8, PT ;  /* 0x00000008ff007c0c */ /* 0x000fc8000bf05070 */
[----:B------:R-:W-:-:S13]  /*11a0*/  ISETP.NE.AND.EX P0, PT, RZ, UR9, PT, P0 ;  /* 0x00000009ff007c0c */ /* 0x000fda000bf05300 */
[----:B------:R-:W-:Y:S05]  /*11b0*/  @!P0 BRA `(.L_x_1070) ;  /* 0x0000000000248947 */ /* 0x000fea0003800000 */
[----:B------:R-:W-:Y:S02]  /*11c0*/  ULDC.64 UR8, c[0x0][0xa00] ;  /* 0x0002800000087ab9 */ /* 0x000fe40000000a00 */
[----:B------:R-:W-:-:S06]  /*11d0*/  UIMAD.WIDE UR8, UR6, 0x4, UR8 ;  /* 0x00000004060878a5 */ /* 0x000fcc000f8e0208 */
[----:B------:R-:W-:Y:S02]  /*11e0*/  IMAD.U32 R2, RZ, RZ, UR8 ;  /* 0x00000008ff027e24 */ /* 0x000fe4000f8e00ff */
[----:B------:R-:W-:-:S05]  /*11f0*/  IMAD.U32 R3, RZ, RZ, UR9 ;  /* 0x00000009ff037e24 */ /* 0x000fca000f8e00ff */
[----:B------:R-:W2:Y:S04]  /*1200*/  LDG.E R4, desc[UR50][R2.64] ;  /* 0x0000003202047981 */ /* 0x000ea8000c1e1900 */
[----:B------:R-:W3:Y:S01]  /*1210*/  LDG.E R0, desc[UR50][R2.64+0x4] ;  /* 0x0000043202007981 */ /* 0x000ee2000c1e1900 */
[----:B--2---:R-:W-:Y:S02]  /*1220*/  R2UR UR45, R4 ;  /* 0x00000000042d72ca */ /* 0x004fe400000e0000 */
[----:B---3--:R-:W-:-:S13]  /*1230*/  R2UR UR7, R0 ;  /* 0x00000000000772ca */ /* 0x008fda00000e0000 */
[----:B------:R-:W-:-:S12]  /*1240*/  UIADD3 UR45, -UR45, UR7, URZ ;  /* 0x000000072d2d7290 */ /* 0x000fd8000fffe13f */
.L_x_1070:
[----:B------:R-:W-:Y:S01]  /*1250*/  UMOV UR40, UR6 ;  /* 0x0000000600287c82 */ /* 0x000fe20008000000 */
[----:B------:R-:W-:Y:S05]  /*1260*/  @!P1 BRA `(.L_x_1071) ;  /* 0x00000000001c9947 */ /* 0x000fea0003800000 */
[----:B------:R-:W-:Y:S02]  /*1270*/  ULDC.64 UR8, c[0x0][0xa20] ;  /* 0x0002880000087ab9 */ /* 0x000fe40000000a00 */
[----:B------:R-:W-:-:S06]  /*1280*/  UIMAD.WIDE UR6, UR6, 0x4, UR8 ;  /* 0x00000004060678a5 */ /* 0x000fcc000f8e0208 */
[----:B------:R-:W-:Y:S02]  /*1290*/  IMAD.U32 R2, RZ, RZ, UR6 ;  /* 0x00000006ff027e24 */ /* 0x000fe4000f8e00ff */
[----:B------:R-:W-:-:S05]  /*12a0*/  IMAD.U32 R3, RZ, RZ, UR7 ;  /* 0x00000007ff037e24 */ /* 0x000fca000f8e00ff */
[----:B------:R-:W2:Y:S02]  /*12b0*/  LDG.E R2, desc[UR50][R2.64] ;  /* 0x0000003202027981 */ /* 0x000ea4000c1e1900 */
[----:B--2---:R-:W-:Y:S01]  /*12c0*/  R2UR UR4, R2 ;  /* 0x00000000020472ca */ /* 0x004fe200000e0000 */
[----:B------:R-:W-:-:S14]  /*12d0*/  BRA `(.L_x_1072) ;  /* 0x0000000000347947 */ /* 0x000fdc0003800000 */
.L_x_1071:
        /* <DEDUP_REMOVED lines=13> */
.L_x_1072:
[----:B------:R-:W-:Y:S01]  /*13b0*/  ULDC UR6, c[0x0][0x448] ;  /* 0x0001120000067ab9 */ /* 0x000fe20000000800 */
[----:B------:R-:W-:Y:S02]  /*13c0*/  UIMAD UR39, UR5, 0xc0, URZ ;  /* 0x000000c0052778a4 */ /* 0x000fe4000f8e023f */
[----:B------:R-:W-:Y:S02]  /*13d0*/  UISETP.NE.AND UP0, UPT, UR6, 0x1, UPT ;  /* 0x000000010600788c */ /* 0x000fe4000bf05270 */
[----:B------:R-:W-:Y:S02]  /*13e0*/  UIADD3 UR8, UR39, 0xbf, URZ ;  /* 0x000000bf27087890 */ /* 0x000fe4000fffe03f */
[----:B------:R-:W-:-:S03]  /*13f0*/  UIADD3 UR38, -UR38, UR4, URZ ;  /* 0x0000000426267290 */ /* 0x000fc6000fffe13f */
[----:B------:R-:W-:Y:S01]  /*1400*/  ULDC.64 UR4, c[0x0][0x9e0] ;  /* 0x0002780000047ab9 */ /* 0x000fe20000000a00 */
[----:B------:R-:W-:Y:S02]  /*1410*/  UIADD3 UR9, UR38, 0x1, -UR45 ;  /* 0x0000000126097890 */ /* 0x000fe4000fffe82d */
[----:B------:R-:W-:Y:S01]  /*1420*/  UISETP.GE.AND UP1, UPT, UR5, 0x1, UPT ;  /* 0x000000010500788c */ /* 0x000fe2000bf26270 */
[----:B------:R-:W-:Y:S01]  /*1430*/  @UP0 ULDC UR6, c[0x0][0x44c] ;  /* 0x0001130000060ab9 */ /* 0x000fe20000000800 */
[----:B------:R-:W-:Y:S01]  /*1440*/  @UP0 ULDC UR10, c[0x0][0x450] ;  /* 0x00011400000a0ab9 */ /* 0x000fe20000000800 */
[----:B------:R-:W-:-:S03]  /*1450*/  UIMAD.WIDE.U32 UR6, UR8, UR6, URZ ;  /* 0x00000006080672a5 */ /* 0x000fc6000f8e003f */
[----:B------:R-:W-:Y:S01]  /*1460*/  PLOP3.LUT P1, PT, PT, PT, UP1, 0x80, 0x0 ;  /* 0x000000000000781c */ /* 0x000fe20003f2f018 */
[----:B------:R-:W-:-:S04]  /*1470*/  @UP0 USHF.R.U32.HI UR8, URZ, UR10, UR7 ;  /* 0x0000000a3f080299 */ /* 0x000fc80008011607 */
[----:B------:R-:W-:-:S04]  /*1480*/  UIADD3 UR8, UR9, UR8, URZ ;  /* 0x0000000809087290 */ /* 0x000fc8000fffe03f */
[----:B------:R-:W-:-:S06]  /*1490*/  UIADD3 UR4, UR8, UR4, URZ ;  /* 0x0000000408047290 */ /* 0x000fcc000fffe03f */
[----:B------:R-:W-:Y:S01]  /*14a0*/  IMAD.U32 R0, RZ, RZ, UR4 ;  /* 0x00000004ff007e24 */ /* 0x000fe2000f8e00ff */
[----:B------:R-:W-:Y:S06]  /*14b0*/  @!P1 BRA `(.L_x_1073) ;  /* 0x0000000000409947 */ /* 0x000fec0003800000 */
        /* <DEDUP_REMOVED lines=10> */
.L_x_1074:
[----:B------:R-:W-:-:S11]  /*1560*/  UISETP.NE.AND UP1, UPT, UR5, 0x1, UPT ;  /* 0x000000010500788c */ /* 0x000fd6000bf25270 */
[----:B------:R-:W-:Y:S02]  /*1570*/  @UP1 ULDC.64 UR8, c[0x0][0x9e8] ;  /* 0x00027a0000081ab9 */ /* 0x000fe40000000a00 */
[----:B------:R-:W-:-:S04]  /*1580*/  UIMAD.WIDE.U32 UR6, UR4, UR8, URZ ;  /* 0x00000008040672a5 */ /* 0x000fc8000f8e003f */
[----:B------:R-:W-:-:S12]  /*1590*/  @UP1 USHF.R.U32.HI UR4, URZ, UR9, UR7 ;  /* 0x000000093f041299 */ /* 0x000fd80008011607 */
.L_x_1075:
[----:B------:R-:W-:-:S06]  /*15a0*/  UIMAD UR4, UR4, UR5, UR5 ;  /* 0x00000005040472a4 */ /* 0x000fcc000f8e0205 */
[----:B------:R-:W-:-:S07]  /*15b0*/  VIMNMX R0, R0, UR4, PT ;  /* 0x0000000400007c48 */ /* 0x000fce000bfe0100 */
.L_x_1073:
[----:B------:R-:W-:Y:S01]  /*15c0*/  UIADD3 UR4, UR38, 0x7f, URZ ;  /* 0x0000007f26047890 */ /* 0x000fe2000fffe03f */
        /* <DEDUP_REMOVED lines=10> */
[----:B------:R-:W-:-:S02]  /*1670*/  UIADD3 UR53, UR38, -UR45, URZ ;  /* 0x8000002d26357290 */ /* 0x000fc4000fffe03f */
        /* <DEDUP_REMOVED lines=17> */
.L_x_1077:
[----:B------:R-:W-:-:S11]  /*1790*/  UISETP.NE.AND UP0, UPT, UR5, 0x1, UPT ;  /* 0x000000010500788c */ /* 0x000fd6000bf05270 */
[----:B------:R-:W-:Y:S02]  /*17a0*/  @UP0 ULDC.64 UR10, c[0x0][0x9e8] ;  /* 0x00027a00000a0ab9 */ /* 0x000fe40000000a00 */
[----:B------:R-:W-:-:S04]  /*17b0*/  UIMAD.WIDE.U32 UR6, UR4, UR10, URZ ;  /* 0x0000000a040672a5 */ /* 0x000fc8000f8e003f */
[----:B------:R-:W-:-:S12]  /*17c0*/  @UP0 USHF.R.U32.HI UR4, URZ, UR11, UR7 ;  /* 0x0000000b3f040299 */ /* 0x000fd80008011607 */
.L_x_1078:
[----:B------:R-:W-:-:S04]  /*17d0*/  UIMAD UR4, UR4, UR5, URZ ;  /* 0x00000005040472a4 */ /* 0x000fc8000f8e023f */
[----:B------:R-:W-:-:S04]  /*17e0*/  UISETP.LT.AND UP0, UPT, UR9, UR4, UPT ;  /* 0x000000040900728c */ /* 0x000fc8000bf01270 */
[----:B------:R-:W-:-:S12]  /*17f0*/  USEL UR9, UR9, UR4, !UP0 ;  /* 0x0000000409097287 */ /* 0x000fd8000c000000 */
.L_x_1076:
[----:B------:R-:W-:Y:S01]  /*1800*/  USHF.R.S32.HI UR4, URZ, 0x1f, UR9 ;  /* 0x0000001f3f047899 */ /* 0x000fe20008011409 */
[----:B------:R-:W-:Y:S02]  /*1810*/  PLOP3.LUT P0, PT, PT, PT, PT, 0x80, 0x0 ;  /* 0x000000000000781c */ /* 0x000fe40003f0f070 */
[----:B------:R-:W-:Y:S02]  /*1820*/  CS2R R2, SRZ ;  /* 0x0000000000027805 */ /* 0x000fe4000001ff00 */
[----:B------:R-:W-:Y:S01]  /*1830*/  CS2R R134, SRZ ;  /* 0x0000000000867805 */ /* 0x000fe2000001ff00 */
[----:B------:R-:W-:Y:S01]  /*1840*/  ULEA.HI UR4, UR4, UR9, URZ, 0x7 ;  /* 0x0000000904047291 */ /* 0x000fe2000f8f383f */
[----:B------:R-:W-:Y:S02]  /*1850*/  CS2R R132, SRZ ;  /* 0x0000000000847805 */ /* 0x000fe4000001ff00 */
[----:B------:R-:W-:Y:S02]  /*1860*/  CS2R R130, SRZ ;  /* 0x0000000000827805 */ /* 0x000fe4000001ff00 */
[----:B------:R-:W-:Y:S01]  /*1870*/  CS2R R128, SRZ ;  /* 0x0000000000807805 */ /* 0x000fe2000001ff00 */
[----:B------:R-:W-:Y:S01]  /*1880*/  USHF.R.S32.HI UR4, URZ, 0x7, UR4 ;  /* 0x000000073f047899 */ /* 0x000fe20008011404 */
[----:B------:R-:W-:Y:S01]  /*1890*/  CS2R R26, SRZ ;  /* 0x00000000001a7805 */ /* 0x000fe2000001ff00 */
[----:B------:R-:W-:Y:S01]  /*18a0*/  IMAD.MOV.U32 R126, RZ, RZ, RZ ;  /* 0x000000ffff7e7224 */ /* 0x000fe200078e00ff */
[----:B------:R-:W-:Y:S01]  /*18b0*/  CS2R R122, SRZ ;  /* 0x00000000007a7805 */ /* 0x000fe2000001ff00 */
[----:B------:R-:W-:Y:S01]  /*18c0*/  UISETP.LT.AND UP0, UPT, URZ, UR4, UPT ;  /* 0x000000043f00728c */ /* 0x000fe2000bf01270 */
[----:B------:R-:W-:Y:S01]  /*18d0*/  IMAD.MOV.U32 R125, RZ, RZ, RZ ;  /* 0x000000ffff7d7224 */ /* 0x000fe200078e00ff */
[----:B------:R-:W-:-:S02]  /*18e0*/  CS2R R120, SRZ ;  /* 0x0000000000787805 */ /* 0x000fc4000001ff00 */
[----:B------:R-:W-:Y:S01]  /*18f0*/  CS2R R118, SRZ ;  /* 0x0000000000767805 */ /* 0x000fe2000001ff00 */
[----:B------:R-:W-:Y:S01]  /*1900*/  USEL UR37, URZ, UR4, !UP0 ;  /* 0x000000043f257287 */ /* 0x000fe2000c000000 */
[----:B------:R-:W-:Y:S02]  /*1910*/  CS2R R116, SRZ ;  /* 0x0000000000747805 */ /* 0x000fe4000001ff00 */
[----:B------:R-:W-:Y:S02]  /*1920*/  CS2R R114, SRZ ;  /* 0x0000000000727805 */ /* 0x000fe4000001ff00 */
[----:B------:R-:W-:Y:S02]  /*1930*/  CS2R R112, SRZ ;  /* 0x0000000000707805 */ /* 0x000fe4000001ff00 */
[----:B------:R-:W-:Y:S02]  /*1940*/  CS2R R110, SRZ ;  /* 0x00000000006e7805 */ /* 0x000fe4000001ff00 */
[----:B------:R-:W-:-:S02]  /*1950*/  CS2R R108, SRZ ;  /* 0x00000000006c7805 */ /* 0x000fc4000001ff00 */
[----:B------:R-:W-:Y:S02]  /*1960*/  ISETP.GT.AND P1, PT, R88, UR37, PT ;  /* 0x0000002558007c0c */ /* 0x000fe4000bf24270 */
        /* <DEDUP_REMOVED lines=44> */
.L_x_1080:
        /* <DEDUP_REMOVED lines=9> */
.L_x_1296:
[----:B------:R-:W-:Y:S05]  /*1cc0*/  @!P0 BRA `(.L_x_1082) ;  /* 0x0000000000048947 */ /* 0x000fea0003800000 */
[----:B------:R-:W-:Y:S01]  /*1cd0*/  BPT.TRAP 0x1 ;  /* 0x000000040000795c */ /* 0x000fe20000300000 */
.L_x_1082:
[----:B------:R-:W-:Y:S02]  /*1ce0*/  IMAD.U32 R5, RZ, RZ, UR46 ;  /* 0x0000002eff057e24 */ /* 0x000fe4000f8e00ff */
[----:B0-----:R-:W-:-:S03]  /*1cf0*/  IMAD.U32 R0, RZ, RZ, UR49 ;  /* 0x00000031ff007e24 */ /* 0x001fc6000f8e00ff */
[----:B------:R-:W-:Y:S02]  /*1d00*/  LEA R5, R5, UR42, 0x3 ;  /* 0x0000002a05057c11 */ /* 0x000fe4000f8e18ff */
[----:B------:R-:W-:-:S04]  /*1d10*/  SHF.L.U32 R0, R0, 0x1f, RZ ;  /* 0x0000001f00007819 */ /* 0x000fc800000006ff */
[----:B------:R0:W1:Y:S01]  /*1d20*/  SYNCS.PHASECHK.TRANS64.TRYWAIT P2, [R5+URZ+0x2d830], R0 ;  /* 0x02d83000050075a7 */ /* 0x000062000804017f */
[----:B------:R-:W-:Y:S05]  /*1d30*/  @!P0 BRA `(.L_x_1083) ;  /* 0x0000000000048947 */ /* 0x000fea0003800000 */
[----:B------:R-:W-:Y:S01]  /*1d40*/  BPT.TRAP 0x1 ;  /* 0x000000040000795c */ /* 0x000fe20000300000 */
.L_x_1083:
[----:B------:R-:W2:Y:S02]  /*1d50*/  S2R R2, SR_TID.X ;  /* 0x0000000000027919 */ /* 0x000ea40000002100 */
[----:B--2---:R-:W-:Y:S01]  /*1d60*/  LOP3.LUT P1, RZ, R2, 0x7f, RZ, 0xc0, !PT ;  /* 0x0000007f02ff7812 */ /* 0x004fe2000782c0ff */
[----:B-1----:R-:W-:-:S12]  /*1d70*/  @P2 BRA `(.L_x_1084) ;  /* 0x0000000000082947 */ /* 0x002fd80003800000 */
[----:B------:R-:W1:Y:S02]  /*1d80*/  SYNCS.PHASECHK.TRANS64.TRYWAIT P2, [R5+URZ+0x2d830], R0 ;  /* 0x02d83000050075a7 */ /* 0x000e64000804017f */
[----:B-1----:R-:W-:Y:S05]  /*1d90*/  @!P2 BRA `(.L_x_1085) ;  /* 0x000001440098a947 */ /* 0x002fea0003800000 */
.L_x_1084:
        /* <DEDUP_REMOVED lines=10> */
[----:B------:R-:W-:Y:S01]  /*1e40*/  IMAD.MOV.U32 R4, RZ, RZ, R0 ;  /* 0x000000ffff047224 */ /* 0x000fe200078e0000 */
[----:B------:R-:W-:Y:S01]  /*1e50*/  UMOV UR13, 0x80000020 ;  /* 0x80000020000d7882 */ /* 0x000fe20000000000 */
[----:B------:R-:W-:Y:S01]  /*1e60*/  UMOV UR15, 0x80000020 ;  /* 0x80000020000f7882 */ /* 0x000fe20000000000 */
[----:B------:R-:W-:Y:S01]  /*1e70*/  ULOP3.LUT UR32, UR4, 0x10000, URZ, 0xfc, !UPT ;  /* 0x0001000004207892 */ /* 0x000fe2000f8efc3f */
[----:B------:R-:W-:Y:S01]  /*1e80*/  IMAD.MOV.U32 R3, RZ, RZ, -0x80 ;  /* 0xffffff80ff037424 */ /* 0x000fe200078e00ff */
[----:B------:R-:W-:Y:S01]  /*1e90*/  ULOP3.LUT UR4, UR54, 0x10000, URZ, 0xfc, !UPT ;  /* 0x0001000036047892 */ /* 0x000fe2000f8efc3f */
[----:B------:R-:W-:Y:S01]  /*1ea0*/  IMAD.U32 R7, RZ, RZ, UR45 ;  /* 0x0000002dff077e24 */ /* 0x000fe2000f8e00ff */
[----:B------:R-:W-:Y:S01]  /*1eb0*/  UIMAD UR6, UR46, 0x600, UR32 ;  /* 0x000006002e0678a4 */ /* 0x000fe2000f8e0220 */
[----:B------:R-:W-:Y:S01]  /*1ec0*/  IMAD R6, R88, R3, 0x80 ;  /* 0x0000008058067424 */ /* 0x000fe200078e0203 */
[----:B------:R-:W-:-:S02]  /*1ed0*/  UIADD3 UR8, UR4, 0x2, URZ ;  /* 0x0000000204087890 */ /* 0x000fc4000fffe03f */
[----:B------:R-:W-:Y:S01]  /*1ee0*/  UIADD3 UR10, UR6, 0x2, URZ ;  /* 0x00000002060a7890 */ /* 0x000fe2000fffe03f */
[----:B------:R-:W-:Y:S01]  /*1ef0*/  VIADD R3, R6, 0x1 ;  /* 0x0000000106037836 */ /* 0x000fe20000000000 */
[----:B------:R-:W-:Y:S02]  /*1f00*/  UIADD3 UR12, UR4, 0x300, URZ ;  /* 0x00000300040c7890 */ /* 0x000fe4000fffe03f */
[----:B------:R-:W-:Y:S02]  /*1f10*/  UIADD3 UR14, UR6, 0x200, URZ ;  /* 0x00000200060e7890 */ /* 0x000fe4000fffe03f */
[----:B------:R-:W-:Y:S01]  /*1f20*/  HGMMA.64x128x16.F32.BF16 R24, gdesc[UR4], RZ, !UPT, gsb0 ;  /* 0x01e00000041879f0 */ /* 0x000fe2000c0018ff */
        /* <DEDUP_REMOVED lines=25> */
[----:B------:R-:W0:Y:S04]  /*20c0*/  SHFL.IDX PT, R5, R4, RZ, 0x1c1f ;  /* 0x001c1fff04057589 */ /* 0x000e2800000e0000 */
        /* <DEDUP_REMOVED lines=19> */
[----:B-1----:R-:W-:Y:S02]  /*2200*/  IMAD R0, R16, -0x2, R3 ;  /* 0xfffffffe10007824 */ /* 0x002fe400078e0203 */
[----:B------:R-:W-:-:S03]  /*2210*/  VIADD R3, R6, UR38 ;  /* 0x0000002606037c36 */ /* 0x000fc60008000000 */
[----:B------:R-:W-:Y:S01]  /*2220*/  IADD3 R0, -R7, UR38, R0 ;  /* 0x0000002607007c10 */ /* 0x000fe2000fffe100 */
[----:B------:R-:W-:Y:S01]  /*2230*/  IMAD R8, R16, -0x2, R3 ;  /* 0xfffffffe10087824 */ /* 0x000fe200078e0203 */
[----:B------:R-:W-:-:S03]  /*2240*/  LEA R7, R88, 0xffffff80, 0x7 ;  /* 0xffffff8058077811 */ /* 0x000fc600078e38ff */
[C---:B------:R-:W-:Y:S02]  /*2250*/  VIADD R9, R0.reuse, UR6 ;  /* 0x0000000600097c36 */ /* 0x040fe40008000000 */
[----:B------:R-:W-:-:S03]  /*2260*/  VIADD R10, R0, UR10 ;  /* 0x0000000a000a7c36 */ /* 0x000fc60008000000 */
[----:B0-----:R-:W-:Y:S01]  /*2270*/  VIADDMNMX R0, R5, R9, R8, PT ;  /* 0x0000000905007246 */ /* 0x001fe20003800108 */
[----:B------:R-:W-:Y:S01]  /*2280*/  IMAD.IADD R2, R10, 0x1, R5 ;  /* 0x000000010a027824 */ /* 0x000fe200078e0205 */
[----:B------:R-:W-:Y:S06]  /*2290*/  @P2 BRA `(.L_x_1086) ;  /* 0x00000000005c2947 */ /* 0x000fec0003800000 */
[----:B------:R-:W-:Y:S01]  /*22a0*/  IMAD.U32 R12, RZ, RZ, UR45 ;  /* 0x0000002dff0c7e24 */ /* 0x000fe2000f8e00ff */
[----:B------:R-:W-:Y:S04]  /*22b0*/  BSSY B0, `(.L_x_1087) ;  /* 0x0000011000007945 */ /* 0x000fe80003800000 */
[----:B------:R-:W-:-:S04]  /*22c0*/  IADD3 R3, -R12, UR38, R5 ;  /* 0x000000260c037c10 */ /* 0x000fc8000fffe105 */
        /* <DEDUP_REMOVED lines=10> */
.L_x_1088:
[----:B------:R-:W-:-:S06]  /*2370*/  UISETP.NE.AND UP2, UPT, UR7, 0x1, UPT ;  /* 0x000000010700788c */ /* 0x000fcc000bf45270 */
[----:B------:R-:W-:-:S05]  /*2380*/  PLOP3.LUT P2, PT, PT, PT, UP2, 0x80, 0x0 ;  /* 0x000000000000781c */ /* 0x000fca0003f4f028 */
[----:B------:R-:W-:-:S08]  /*2390*/  @UP2 ULDC.64 UR10, c[0x0][0x9e8] ;  /* 0x00027a00000a2ab9 */ /* 0x000fd00000000a00 */
[----:B------:R-:W-:-:S05]  /*23a0*/  @P2 IMAD.HI.U32 R5, R3, UR10, RZ ;  /* 0x0000000a03052c27 */ /* 0x000fca000f8e00ff */
[----:B------:R-:W-:-:S07]  /*23b0*/  @P2 SHF.R.U32.HI R3, RZ, UR11, R5 ;  /* 0x0000000bff032c19 */ /* 0x000fce0008011605 */
.L_x_1089:
[----:B------:R-:W-:Y:S05]  /*23c0*/  BSYNC B0 ;  /* 0x0000000000007941 */ /* 0x000fea0003800000 */
.L_x_1087:
[----:B------:R-:W-:-:S04]  /*23d0*/  IMAD R3, R3, UR7, -R7 ;  /* 0x0000000703037c24 */ /* 0x000fc8000f8e0a07 */
[----:B------:R-:W-:-:S05]  /*23e0*/  IMAD R3, R16, -0x2, R3 ;  /* 0xfffffffe10037824 */ /* 0x000fca00078e0203 */
[----:B------:R-:W-:Y:S02]  /*23f0*/  VIMNMX R2, R2, R3, !PT ;  /* 0x0000000302027248 */ /* 0x000fe40007fe0100 */
[----:B------:R-:W-:-:S07]  /*2400*/  VIADDMNMX R0, R3, UR7, R0, PT ;  /* 0x0000000703007c46 */ /* 0x000fce000b800100 */
.L_x_1086:
[----:B------:R-:W2:Y:S01]  /*2410*/  LDL.LU R12, [R1] ;  /* 0x00000000010c7983 */ /* 0x000ea20000300800 */
[C---:B------:R-:W-:Y:S02]  /*2420*/  ISETP.GE.AND P4, PT, R6.reuse, 0x9, PT ;  /* 0x000000090600780c */ /* 0x040fe40003f86270 */
[C---:B------:R-:W-:Y:S01]  /*2430*/  ISETP.GE.AND P2, PT, R6.reuse, 0x2, PT ;  /* 0x000000020600780c */ /* 0x040fe20003f46270 */
[----:B------:R-:W0:Y:S01]  /*2440*/  SHFL.IDX PT, R11, R4, 0x1, 0x1c1f ;  /* 0x003c1f00040b7f89 */ /* 0x000e2200000e0000 */
[----:B------:R-:W-:Y:S02]  /*2450*/  ISETP.GE.AND P5, PT, R6, 0xa, PT ;  /* 0x0000000a0600780c */ /* 0x000fe40003fa6270 */
[----:B------:R-:W-:-:S04]  /*2460*/  ISETP.GT.AND P3, PT, R2, 0x1, !P2 ;  /* 0x000000010200780c */ /* 0x000fc80005764270 */
[----:B------:R-:W-:-:S04]  /*2470*/  ISETP.LT.OR P3, PT, R0, 0x2, P3 ;  /* 0x000000020000780c */ /* 0x000fc80001f61670 */
[----:B------:R-:W-:Y:S02]  /*2480*/  FSEL R25, R25, -INF , !P3 ;  /* 0xff80000019197808 */ /* 0x000fe40005800000 */
[----:B------:R-:W-:-:S04]  /*2490*/  ISETP.GT.AND P3, PT, R2, 0x9, !P5 ;  /* 0x000000090200780c */ /* 0x000fc80006f64270 */
[----:B------:R-:W-:-:S04]  /*24a0*/  ISETP.LT.OR P3, PT, R0, 0xa, P3 ;  /* 0x0000000a0000780c */ /* 0x000fc80001f61670 */
[----:B------:R-:W-:Y:S01]  /*24b0*/  FSEL R29, R29, -INF , !P3 ;  /* 0xff8000001d1d7808 */ /* 0x000fe20005800000 */
[----:B0-----:R-:W-:Y:S01]  /*24c0*/  IMAD.IADD R3, R10, 0x1, R11 ;  /* 0x000000010a037824 */ /* 0x001fe200078e020b */
[----:B--2---:R-:W-:-:S04]  /*24d0*/  LOP3.LUT R12, R12, 0xfffffffd, RZ, 0xc0, !PT ;  /* 0xfffffffd0c0c7812 */ /* 0x004fc800078ec0ff */
[----:B------:R-:W-:Y:S02]  /*24e0*/  @P4 LOP3.LUT R12, R12, 0x2, RZ, 0xfc, !PT ;  /* 0x000000020c0c4812 */ /* 0x000fe400078efcff */
[----:B------:R-:W-:Y:S02]  /*24f0*/  ISETP.GT.AND P4, PT, R2, 0x8, !P4 ;  /* 0x000000080200780c */ /* 0x000fe40006784270 */
[----:B------:R-:W-:Y:S02]  /*2500*/  LOP3.LUT R12, R12, 0xfffffffb, RZ, 0xc0, !PT ;  /* 0xfffffffb0c0c7812 */ /* 0x000fe400078ec0ff */
[----:B------:R-:W-:Y:S02]  /*2510*/  ISETP.LT.OR P4, PT, R0, 0x9, P4 ;  /* 0x000000090000780c */ /* 0x000fe40002781670 */
[----:B------:R-:W-:Y:S02]  /*2520*/  @P5 LOP3.LUT R12, R12, 0x4, RZ, 0xfc, !PT ;  /* 0x000000040c0c5812 */ /* 0x000fe400078efcff */
[----:B------:R-:W-:-:S02]  /*2530*/  ISETP.GE.AND P5, PT, R6, 0x11, PT ;  /* 0x000000110600780c */ /* 0x000fc40003fa6270 */
[----:B------:R-:W-:Y:S02]  /*2540*/  FSEL R28, R28, -INF , !P4 ;  /* 0xff8000001c1c7808 */ /* 0x000fe40006000000 */
        /* <DEDUP_REMOVED lines=9> */
[----:B------:R-:W-:Y:S02]  /*25e0*/  ISETP.GE.AND P4, PT, R6, 0x19, PT ;  /* 0x000000190600780c */ /* 0x000fe40003f86270 */
[----:B------:R-:W-:Y:S02]  /*25f0*/  ISETP.LT.OR P3, PT, R0, 0x12, P3 ;  /* 0x000000120000780c */ /* 0x000fe40001f61670 */
[----:B------:R-:W-:Y:S02]  /*2600*/  LOP3.LUT R12, R12, 0xfeffffff, RZ, 0xc0, !PT ;  /* 0xfeffffff0c0c7812 */ /* 0x000fe400078ec0ff */
        /* <DEDUP_REMOVED lines=150> */
[----:B------:R-:W-:-:S13]  /*2f70*/  ISETP.GE.AND P6, PT, R6, 0x7a, PT ;  /* 0x0000007a0600780c */ /* 0x000fda0003fc6270 */
[----:B------:R-:W-:Y:S02]  /*2f80*/  @P6 LOP3.LUT R12, R12, 0x8000000, RZ, 0xfc, !PT ;  /* 0x080000000c0c6812 */ /* 0x000fe400078efcff */
[----:B------:R-:W-:Y:S02]  /*2f90*/  ISETP.GT.AND P6, PT, R2, 0x79, !P6 ;  /* 0x000000790200780c */ /* 0x000fe400077c4270 */
[----:B------:R-:W-:Y:S01]  /*2fa0*/  VIADDMNMX R2, R11, R9, R8, PT ;  /* 0x000000090b027246 */ /* 0x000fe20003800108 */
[----:B------:R0:W-:Y:S01]  /*2fb0*/  STL [R1], R12 ;  /* 0x0000000c01007387 */ /* 0x0001e20000100800 */
[----:B------:R-:W-:-:S04]  /*2fc0*/  ISETP.LT.OR P6, PT, R0, 0x7a, P6 ;  /* 0x0000007a0000780c */ /* 0x000fc800037c1670 */
[----:B------:R-:W-:Y:S02]  /*2fd0*/  FSEL R85, R85, -INF , !P6 ;  /* 0xff80000055557808 */ /* 0x000fe40007000000 */
[----:B------:R-:W-:-:S13]  /*2fe0*/  PLOP3.LUT P6, PT, PT, PT, UP1, 0x40, 0x0 ;  /* 0x000000000000781c */ /* 0x000fda0003fce818 */
[----:B0-----:R-:W-:Y:S05]  /*2ff0*/  @P6 BRA `(.L_x_1090) ;  /* 0x0000000000646947 */ /* 0x001fea0003800000 */
        /* <DEDUP_REMOVED lines=14> */
.L_x_1092:
[----:B------:R-:W-:-:S06]  /*30e0*/  UISETP.NE.AND UP2, UPT, UR7, 0x1, UPT ;  /* 0x000000010700788c */ /* 0x000fcc000bf45270 */
[----:B------:R-:W-:-:S05]  /*30f0*/  PLOP3.LUT P6, PT, PT, PT, UP2, 0x80, 0x0 ;  /* 0x000000000000781c */ /* 0x000fca0003fcf028 */
[----:B------:R-:W-:-:S08]  /*3100*/  @UP2 ULDC.64 UR10, c[0x0][0x9e8] ;  /* 0x00027a00000a2ab9 */ /* 0x000fd00000000a00 */
[----:B------:R-:W-:Y:S01]  /*3110*/  @P6 IMAD.HI.U32 R4, R0, UR10, RZ ;  /* 0x0000000a00046c27 */ /* 0x000fe2000f8e00ff */
[----:B------:R-:W-:-:S13]  /*3120*/  PLOP3.LUT P6, PT, PT, PT, UP2, 0x80, 0x0 ;  /* 0x000000000000781c */ /* 0x000fda0003fcf028 */
[----:B------:R-:W-:-:S07]  /*3130*/  @P6 SHF.R.U32.HI R0, RZ, UR11, R4 ;  /* 0x0000000bff006c19 */ /* 0x000fce0008011604 */
.L_x_1093:
[----:B------:R-:W-:Y:S05]  /*3140*/  BSYNC B0 ;  /* 0x0000000000007941 */ /* 0x000fea0003800000 */
.L_x_1091:
[----:B------:R-:W-:-:S04]  /*3150*/  IMAD R7, R0, UR7, -R7 ;  /* 0x0000000700077c24 */ /* 0x000fc8000f8e0a07 */
[----:B------:R-:W-:-:S05]  /*3160*/  IMAD R7, R16, -0x2, R7 ;  /* 0xfffffffe10077824 */ /* 0x000fca00078e0207 */
[----:B------:R-:W-:Y:S02]  /*3170*/  VIMNMX R3, R3, R7, !PT ;  /* 0x0000000703037248 */ /* 0x000fe40007fe0100 */
[----:B------:R-:W-:-:S07]  /*3180*/  VIADDMNMX R2, R7, UR7, R2, PT ;  /* 0x0000000707027c46 */ /* 0x000fce000b800102 */
.L_x_1090:
        /* <DEDUP_REMOVED lines=30> */
[----:B------:R-:W-:Y:S02]  /*3370*/  LOP3.LUT P6, RZ, R12, 0x8000, RZ, 0xc0, !PT ;  /* 0x000080000cff7812 */ /* 0x000fe400078cc0ff */
        /* <DEDUP_REMOVED lines=139> */
[--C-:B------:R-:W-:Y:S01]  /*3c30*/  FFMA.FTZ R12, R32, UR33, -R20.reuse ;  /* 0x00000021200c7c23 */ /* 0x100fe20008010814 */
[----:B------:R-:W-:Y:S01]  /*3c40*/  FMNMX.FTZ R5, R4, R27, !PT ;  /* 0x0000001b04057209 */ /* 0x000fe20007810000 */
[--C-:B------:R-:W-:Y:S01]  /*3c50*/  FFMA.FTZ R7, R25, UR33, -R20.reuse ;  /* 0x0000002119077c23 */ /* 0x100fe20008010814 */
[----:B------:R-:W-:Y:S01]  /*3c60*/  ISETP.GT.AND P2, PT, R3, 0x69, !P2 ;  /* 0x000000690300780c */ /* 0x000fe20005744270 */
        /* <DEDUP_REMOVED lines=14> */
[----:B------:R0:W-:Y:S01]  /*3d50*/  MUFU.EX2 R3, R53 ;  /* 0x0000003500037308 */ /* 0x0001e20000000800 */
        /* <DEDUP_REMOVED lines=8> */
[--C-:B0-----:R-:W-:Y:S01]  /*3de0*/  FFMA.FTZ R53, R69, UR33, -R20.reuse ;  /* 0x0000002145357c23 */ /* 0x101fe20008010814 */
[--C-:B------:R-:W-:Y:S01]  /*3df0*/  FFMA.FTZ R41, R72, UR33, -R20.reuse ;  /* 0x0000002148297c23 */ /* 0x100fe20008010814 */
[----:B------:R-:W-:Y:S01]  /*3e00*/  FMNMX.FTZ R6, R42, R5, !PT ;  /* 0x000000052a067209 */ /* 0x000fe20007810000 */
[--C-:B------:R-:W-:Y:S01]  /*3e10*/  FFMA.FTZ R57, R77, UR33, -R20.reuse ;  /* 0x000000214d397c23 */ /* 0x100fe20008010814 */
[--C-:B------:R-:W-:Y:S01]  /*3e20*/  FFMA.FTZ R49, R81, UR33, -R20.reuse ;  /* 0x0000002151317c23 */ /* 0x100fe20008010814 */
[----:B------:R-:W-:Y:S01]  /*3e30*/  FFMA.FTZ R61, R85, UR33, -R20 ;  /* 0x00000021553d7c23 */ /* 0x000fe20008010814 */
[----:B------:R-:W-:Y:S01]  /*3e40*/  FMNMX.FTZ R5, R43, R6, !PT ;  /* 0x000000062b057209 */ /* 0x000fe20007810000 */
[----:B------:R-:W-:Y:S03]  /*3e50*/  MUFU.EX2 R8, R8 ;  /* 0x0000000800087308 */ /* 0x000fe60000000800 */
[----:B------:R-:W-:-:S04]  /*3e60*/  FMNMX.FTZ R6, R46, R5, !PT ;  /* 0x000000052e067209 */ /* 0x000fc80007810000 */
[----:B------:R-:W-:Y:S01]  /*3e70*/  FMNMX.FTZ R5, R47, R6, !PT ;  /* 0x000000062f057209 */ /* 0x000fe20007810000 */
[----:B------:R-:W0:Y:S03]  /*3e80*/  MUFU.EX2 R7, R7 ;  /* 0x0000000700077308 */ /* 0x000e260000000800 */
[----:B------:R-:W-:-:S04]  /*3e90*/  FMNMX.FTZ R6, R50, R5, !PT ;  /* 0x0000000532067209 */ /* 0x000fc80007810000 */
[----:B------:R-:W-:Y:S01]  /*3ea0*/  FMNMX.FTZ R5, R51, R6, !PT ;  /* 0x0000000633057209 */ /* 0x000fe20007810000 */
[----:B------:R-:W1:Y:S03]  /*3eb0*/  MUFU.EX2 R10, R10 ;  /* 0x0000000a000a7308 */ /* 0x000e660000000800 */
[----:B------:R-:W-:-:S04]  /*3ec0*/  FMNMX.FTZ R6, R54, R5, !PT ;  /* 0x0000000536067209 */ /* 0x000fc80007810000 */
[----:B------:R-:W-:Y:S01]  /*3ed0*/  FMNMX.FTZ R5, R55, R6, !PT ;  /* 0x0000000637057209 */ /* 0x000fe20007810000 */
[----:B------:R-:W2:Y:S03]  /*3ee0*/  MUFU.EX2 R9, R9 ;  /* 0x0000000900097308 */ /* 0x000ea60000000800 */
        /* <DEDUP_REMOVED lines=30> */
[----:B------:R-:W3:Y:S06]  /*40d0*/  SHFL.BFLY PT, R40, R5, 0x2, 0x1f ;  /* 0x0c401f0005287f89 */ /* 0x000eec00000e0000 */
[----:B------:R-:W-:Y:S08]  /*40e0*/  MUFU.EX2 R6, R6 ;  /* 0x0000000600067308 */ /* 0x000ff00000000800 */
[----:B------:R-:W-:Y:S08]  /*40f0*/  MUFU.EX2 R29, R29 ;  /* 0x0000001d001d7308 */ /* 0x000ff00000000800 */
[----:B------:R-:W-:Y:S01]  /*4100*/  MUFU.EX2 R28, R28 ;  /* 0x0000001c001c7308 */ /* 0x000fe20000000800 */
[----:B---3--:R-:W-:Y:S01]  /*4110*/  FMNMX.FTZ R11, R5, R40, !PT ;  /* 0x00000028050b7209 */ /* 0x008fe20007810000 */
[----:B------:R-:W-:-:S04]  /*4120*/  FFMA.FTZ R40, R80, UR33, -R20 ;  /* 0x0000002150287c23 */ /* 0x000fc80008010814 */
[----:B------:R-:W3:Y:S02]  /*4130*/  SHFL.BFLY PT, R56, R11, 0x1, 0x1f ;  /* 0x0c201f000b387f89 */ /* 0x000ee400000e0000 */
[----:B------:R-:W-:Y:S08]  /*4140*/  MUFU.EX2 R32, R32 ;  /* 0x0000002000207308 */ /* 0x000ff00000000800 */
[----:B------:R-:W-:Y:S08]  /*4150*/  MUFU.EX2 R33, R33 ;  /* 0x0000002100217308 */ /* 0x000ff00000000800 */
[----:B------:R-:W-:Y:S01]  /*4160*/  MUFU.EX2 R2, R2 ;  /* 0x0000000200027308 */ /* 0x000fe20000000800 */
[----:B---3--:R-:W-:Y:S01]  /*4170*/  FMNMX.FTZ R5, R11, R56, !PT ;  /* 0x000000380b057209 */ /* 0x008fe20007810000 */
[----:B------:R-:W-:-:S06]  /*4180*/  FFMA.FTZ R56, R84, UR33, -R20 ;  /* 0x0000002154387c23 */ /* 0x000fcc0008010814 */
[----:B------:R-:W-:Y:S01]  /*4190*/  MUFU.EX2 R37, R37 ;  /* 0x0000002500257308 */ /* 0x000fe20000000800 */
[C---:B------:R-:W-:Y:S01]  /*41a0*/  FSETP.NEU.FTZ.AND P2, PT, R5.reuse, -INF , PT ;  /* 0xff8000000500780b */ /* 0x040fe20003f5d000 */
[----:B------:R-:W-:-:S05]  /*41b0*/  FMUL.FTZ R11, R5, UR33 ;  /* 0x00000021050b7c20 */ /* 0x000fca0008410000 */
[----:B------:R-:W-:Y:S01]  /*41c0*/  FSEL R20, R11, RZ, P2 ;  /* 0x000000ff0b147208 */ /* 0x000fe20001000000 */
[----:B------:R-:W-:Y:S01]  /*41d0*/  MUFU.EX2 R36, R36 ;  /* 0x0000002400247308 */ /* 0x000fe20000000800 */
        /* <DEDUP_REMOVED lines=17> */
[--C-:B---3--:R-:W-:Y:S01]  /*42f0*/  FFMA.FTZ R60, R46, UR33, -R20.reuse ;  /* 0x000000212e3c7c23 */ /* 0x108fe20008010814 */
[--C-:B------:R-:W-:Y:S01]  /*4300*/  FFMA.FTZ R46, R58, UR33, -R20.reuse ;  /* 0x000000213a2e7c23 */ /* 0x100fe20008010814 */
[--C-:B------:R-:W-:Y:S01]  /*4310*/  FFMA.FTZ R34, R51, UR33, -R20.reuse ;  /* 0x0000002133227c23 */ /* 0x100fe20008010814 */
[----:B--2---:R-:W-:Y:S01]  /*4320*/  F2FP.BF16.F32.PACK_AB R10, R9, R10 ;  /* 0x0000000a090a723e */ /* 0x004fe200000010ff */
[--C-:B------:R-:W-:Y:S01]  /*4330*/  FFMA.FTZ R51, R63, UR33, -R20.reuse ;  /* 0x000000213f337c23 */ /* 0x100fe20008010814 */
[----:B------:R1:W2:Y:S01]  /*4340*/  MUFU.EX2 R68, R65 ;  /* 0x0000004100447308 */ /* 0x0002a20000000800 */
[----:B------:R-:W-:Y:S01]  /*4350*/  F2FP.BF16.F32.PACK_AB R8, R7, R8 ;  /* 0x000000080708723e */ /* 0x000fe200000010ff */
[--C-:B------:R-:W-:Y:S01]  /*4360*/  FFMA.FTZ R7, R66, UR33, -R20.reuse ;  /* 0x0000002142077c23 */ /* 0x100fe20008010814 */
[--C-:B------:R-:W-:Y:S01]  /*4370*/  FFMA.FTZ R70, R70, UR33, -R20.reuse ;  /* 0x0000002146467c23 */ /* 0x100fe20008010814 */
[--C-:B------:R-:W-:Y:S01]  /*4380*/  FFMA.FTZ R71, R71, UR33, -R20.reuse ;  /* 0x0000002147477c23 */ /* 0x100fe20008010814 */
[--C-:B------:R-:W-:Y:S01]  /*4390*/  FFMA.FTZ R74, R74, UR33, -R20.reuse ;  /* 0x000000214a4a7c23 */ /* 0x100fe20008010814 */
[--C-:B------:R-:W-:Y:S01]  /*43a0*/  FFMA.FTZ R75, R75, UR33, -R20.reuse ;  /* 0x000000214b4b7c23 */ /* 0x100fe20008010814 */
[--C-:B------:R-:W-:Y:S01]  /*43b0*/  FFMA.FTZ R78, R78, UR33, -R20.reuse ;  /* 0x000000214e4e7c23 */ /* 0x100fe20008010814 */
[----:B------:R3:W4:Y:S01]  /*43c0*/  MUFU.EX2 R69, R31 ;  /* 0x0000001f00457308 */ /* 0x0007220000000800 */
[--C-:B-1----:R-:W-:Y:S01]  /*43d0*/  FFMA.FTZ R65, R47, UR33, -R20.reuse ;  /* 0x000000212f417c23 */ /* 0x102fe20008010814 */
[----:B------:R-:W-:Y:S01]  /*43e0*/  FFMA.FTZ R47, R59, UR33, -R20 ;  /* 0x000000213b2f7c23 */ /* 0x000fe20008010814 */
[----:B------:R-:W-:Y:S01]  /*43f0*/  FADD.FTZ R59, R9, R54 ;  /* 0x00000036093b7221 */ /* 0x000fe20000010000 */
[----:B0-----:R-:W-:Y:S01]  /*4400*/  FADD.FTZ R55, R11, R64 ;  /* 0x000000400b377221 */ /* 0x001fe20000010000 */
[----:B------:R-:W-:Y:S01]  /*4410*/  F2FP.BF16.F32.PACK_AB R9, R64, R11 ;  /* 0x0000000b4009723e */ /* 0x000fe200000010ff */
[--C-:B------:R-:W-:Y:S01]  /*4420*/  FFMA.FTZ R54, R67, UR33, -R20.reuse ;  /* 0x0000002143367c23 */ /* 0x100fe20008010814 */
[--C-:B------:R-:W-:Y:S01]  /*4430*/  FFMA.FTZ R79, R79, UR33, -R20.reuse ;  /* 0x000000214f4f7c23 */ /* 0x100fe20008010814 */
[----:B------:R-:W0:Y:S01]  /*4440*/  MUFU.EX2 R4, R4 ;  /* 0x0000000400047308 */ /* 0x000e220000000800 */
[--C-:B---3--:R-:W-:Y:S01]  /*4450*/  FFMA.FTZ R31, R50, UR33, -R20.reuse ;  /* 0x00000021321f7c23 */ /* 0x108fe20008010814 */
[--C-:B------:R-:W-:Y:S01]  /*4460*/  FFMA.FTZ R50, R62, UR33, -R20.reuse ;  /* 0x000000213e327c23 */ /* 0x100fe20008010814 */
[----:B------:R-:W-:Y:S01]  /*4470*/  FADD.FTZ R62, R12, R59 ;  /* 0x0000003b0c3e7221 */ /* 0x000fe20000010000 */
[----:B--2---:R-:W-:Y:S01]  /*4480*/  FADD.FTZ R58, R68, R55 ;  /* 0x00000037443a7221 */ /* 0x004fe20000010000 */
[C---:B------:R-:W-:Y:S01]  /*4490*/  F2FP.BF16.F32.PACK_AB R12, R13.reuse, R12 ;  /* 0x0000000c0d0c723e */ /* 0x040fe200000010ff */
[----:B------:R-:W-:Y:S01]  /*44a0*/  FFMA.FTZ R82, R82, UR33, -R20 ;  /* 0x0000002152527c23 */ /* 0x000fe20008010814 */
[----:B------:R-:W-:Y:S01]  /*44b0*/  FADD.FTZ R59, R13, R62 ;  /* 0x0000003e0d3b7221 */ /* 0x000fe20000010000 */
[----:B------:R-:W1:Y:S01]  /*44c0*/  MUFU.EX2 R27, R27 ;  /* 0x0000001b001b7308 */ /* 0x000e620000000800 */
[C---:B----4-:R-:W-:Y:S01]  /*44d0*/  FADD.FTZ R55, R69.reuse, R58 ;  /* 0x0000003a45377221 */ /* 0x050fe20000010000 */
[----:B------:R-:W-:Y:S01]  /*44e0*/  F2FP.BF16.F32.PACK_AB R11, R69, R68 ;  /* 0x00000044450b723e */ /* 0x000fe200000010ff */
[----:B------:R-:W-:Y:S01]  /*44f0*/  FADD.FTZ R62, R14, R59 ;  /* 0x0000003b0e3e7221 */ /* 0x000fe20000010000 */
[----:B------:R-:W-:Y:S01]  /*4500*/  F2FP.BF16.F32.PACK_AB R14, R15, R14 ;  /* 0x0000000e0f0e723e */ /* 0x000fe200000010ff */
[--C-:B------:R-:W-:Y:S01]  /*4510*/  FFMA.FTZ R83, R83, UR33, -R20.reuse ;  /* 0x0000002153537c23 */ /* 0x100fe20008010814 */
[----:B------:R-:W-:Y:S01]  /*4520*/  FFMA.FTZ R86, R86, UR33, -R20 ;  /* 0x0000002156567c23 */ /* 0x000fe20008010814 */
[----:B------:R-:W-:Y:S01]  /*4530*/  FADD.FTZ R59, R15, R62 ;  /* 0x0000003e0f3b7221 */ /* 0x000fe20000010000 */
[----:B------:R-:W2:Y:S01]  /*4540*/  MUFU.EX2 R30, R30 ;  /* 0x0000001e001e7308 */ /* 0x000ea20000000800 */
[----:B0-----:R-:W-:Y:S01]  /*4550*/  FADD.FTZ R58, R4, R55 ;  /* 0x00000037043a7221 */ /* 0x001fe20000010000 */
[----:B------:R0:W-:Y:S01]  /*4560*/  STSM.16.M88.4 [R17+0x21800], R8 ;  /* 0x0218000811007844 */ /* 0x0001e20000000200 */
[----:B------:R-:W-:Y:S01]  /*4570*/  FADD.FTZ R62, R24, R59 ;  /* 0x0000003b183e7221 */ /* 0x000fe20000010000 */
        /* <DEDUP_REMOVED lines=43> */
[----:B------:R1:W-:Y:S04]  /*4830*/  STSM.16.M88.4 [R22], R12 ;  /* 0x0000000c16007844 */ /* 0x0003e80000000200 */
[----:B------:R3:W-:Y:S02]  /*4840*/  STSM.16.M88.4 [R19], R24 ;  /* 0x0000001813007844 */ /* 0x0007e40000000200 */
[----:B------:R-:W4:Y:S01]  /*4850*/  MUFU.EX2 R47, R47 ;  /* 0x0000002f002f7308 */ /* 0x000f220000000800 */
[C---:B0-----:R-:W-:Y:S01]  /*4860*/  FADD.FTZ R9, R43.reuse, R4 ;  /* 0x000000042b097221 */ /* 0x041fe20000010000 */
[----:B------:R-:W-:-:S06]  /*4870*/  F2FP.BF16.F32.PACK_AB R11, R43, R38 ;  /* 0x000000262b0b723e */ /* 0x000fcc00000010ff */
[----:B------:R-:W0:Y:S01]  /*4880*/  MUFU.EX2 R50, R50 ;  /* 0x0000003200327308 */ /* 0x000e220000000800 */
[----:B--2---:R-:W-:-:S07]  /*4890*/  FADD.FTZ R4, R46, R9 ;  /* 0x000000092e047221 */ /* 0x004fce0000010000 */
[----:B------:R-:W2:Y:S01]  /*48a0*/  MUFU.EX2 R45, R45 ;  /* 0x0000002d002d7308 */ /* 0x000ea20000000800 */
[C---:B----4-:R-:W-:Y:S01]  /*48b0*/  FADD.FTZ R9, R47.reuse, R4 ;  /* 0x000000042f097221 */ /* 0x050fe20000010000 */
[----:B------:R-:W-:-:S06]  /*48c0*/  F2FP.BF16.F32.PACK_AB R29, R47, R46 ;  /* 0x0000002e2f1d723e */ /* 0x000fcc00000010ff */
[----:B------:R-:W4:Y:S01]  /*48d0*/  MUFU.EX2 R51, R51 ;  /* 0x0000003300337308 */ /* 0x000f220000000800 */
[----:B0-----:R-:W-:Y:S01]  /*48e0*/  FADD.FTZ R4, R50, R9 ;  /* 0x0000000932047221 */ /* 0x001fe20000010000 */
[----:B------:R-:W-:-:S05]  /*48f0*/  F2FP.BF16.F32.PACK_AB R9, R34, R31 ;  /* 0x0000001f2209723e */ /* 0x000fca00000010ff */
[----:B------:R0:W-:Y:S01]  /*4900*/  STSM.16.M88.4 [R18], R8 ;  /* 0x0000000812007844 */ /* 0x0001e20000000200 */
[----:B------:R-:W5:Y:S01]  /*4910*/  MUFU.EX2 R44, R44 ;  /* 0x0000002c002c7308 */ /* 0x000f620000000800 */
[C---:B--2---:R-:W-:Y:S01]  /*4920*/  FADD.FTZ R3, R45.reuse, R6 ;  /* 0x000000062d037221 */ /* 0x044fe20000010000 */
[----:B-1----:R-:W-:-:S06]  /*4930*/  F2FP.BF16.F32.PACK_AB R12, R45, R36 ;  /* 0x000000242d0c723e */ /* 0x002fcc00000010ff */
[----:B------:R-:W1:Y:S01]  /*4940*/  MUFU.EX2 R7, R7 ;  /* 0x0000000700077308 */ /* 0x000e620000000800 */
[C---:B----4-:R-:W-:Y:S01]  /*4950*/  FADD.FTZ R4, R51.reuse, R4 ;  /* 0x0000000433047221 */ /* 0x050fe20000010000 */
[----:B------:R-:W-:-:S05]  /*4960*/  F2FP.BF16.F32.PACK_AB R31, R51, R50 ;  /* 0x00000032331f723e */ /* 0x000fca00000010ff */
[----:B------:R2:W-:Y:S01]  /*4970*/  STSM.16.M88.4 [R17+0x27800], R28 ;  /* 0x0278001c11007844 */ /* 0x0005e20000000200 */
[----:B------:R-:W4:Y:S01]  /*4980*/  MUFU.EX2 R54, R54 ;  /* 0x0000003600367308 */ /* 0x000f220000000800 */
[----:B-----5:R-:W-:-:S07]  /*4990*/  FADD.FTZ R2, R44, R3 ;  /* 0x000000032c027221 */ /* 0x020fce0000010000 */
[----:B------:R-:W5:Y:S01]  /*49a0*/  MUFU.EX2 R53, R53 ;  /* 0x0000003500357308 */ /* 0x000f620000000800 */
[----:B-1----:R-:W-:-:S07]  /*49b0*/  FADD.FTZ R3, R7, R4 ;  /* 0x0000000407037221 */ /* 0x002fce0000010000 */
[----:B------:R-:W1:Y:S01]  /*49c0*/  MUFU.EX2 R70, R70 ;  /* 0x0000004600467308 */ /* 0x000e620000000800 */
[C---:B----4-:R-:W-:Y:S01]  /*49d0*/  FADD.FTZ R3, R54.reuse, R3 ;  /* 0x0000000336037221 */ /* 0x050fe20000010000 */
[----:B------:R-:W-:-:S06]  /*49e0*/  F2FP.BF16.F32.PACK_AB R13, R54, R7 ;  /* 0x00000007360d723e */ /* 0x000fcc00000010ff */
[----:B------:R-:W4:Y:S01]  /*49f0*/  MUFU.EX2 R71, R71 ;  /* 0x0000004700477308 */ /* 0x000f220000000800 */
[C---:B-----5:R-:W-:Y:S01]  /*4a00*/  FADD.FTZ R4, R53.reuse, R2 ;  /* 0x0000000235047221 */ /* 0x060fe20000010000 */
[----:B------:R-:W-:-:S06]  /*4a10*/  F2FP.BF16.F32.PACK_AB R14, R53, R44 ;  /* 0x0000002c350e723e */ /* 0x000fcc00000010ff */
[----:B------:R-:W5:Y:S01]  /*4a20*/  MUFU.EX2 R41, R41 ;  /* 0x0000002900297308 */ /* 0x000f620000000800 */
[----:B-1----:R-:W-:-:S07]  /*4a30*/  FADD.FTZ R2, R70, R3 ;  /* 0x0000000346027221 */ /* 0x002fce0000010000 */
[----:B------:R-:W3:Y:S01]  /*4a40*/  MUFU.EX2 R48, R48 ;  /* 0x0000003000307308 */ /* 0x000ee20000000800 */
[C---:B----4-:R-:W-:Y:S01]  /*4a50*/  F2FP.BF16.F32.PACK_AB R15, R71.reuse, R70 ;  /* 0x00000046470f723e */ /* 0x050fe200000010ff */
[----:B------:R-:W-:-:S04]  /*4a60*/  FADD.FTZ R7, R71, R2 ;  /* 0x0000000247077221 */ /* 0x000fc80000010000 */
[----:B------:R2:W-:Y:S02]  /*4a70*/  STSM.16.M88.4 [R23], R12 ;  /* 0x0000000c17007844 */ /* 0x0005e40000000200 */
[----:B------:R-:W-:Y:S01]  /*4a80*/  MUFU.EX2 R52, R52 ;  /* 0x0000003400347308 */ /* 0x000fe20000000800 */
[----:B-----5:R-:W-:-:S07]  /*4a90*/  FADD.FTZ R21, R41, R4 ;  /* 0x0000000429157221 */ /* 0x020fce0000010000 */
[----:B------:R-:W1:Y:S01]  /*4aa0*/  MUFU.EX2 R57, R57 ;  /* 0x0000003900397308 */ /* 0x000e620000000800 */
[C---:B---3--:R-:W-:Y:S01]  /*4ab0*/  F2FP.BF16.F32.PACK_AB R24, R48.reuse, R41 ;  /* 0x000000293018723e */ /* 0x048fe200000010ff */
[----:B------:R-:W-:-:S06]  /*4ac0*/  FADD.FTZ R21, R48, R21 ;  /* 0x0000001530157221 */ /* 0x000fcc0000010000 */
[----:B------:R-:W3:Y:S08]  /*4ad0*/  MUFU.EX2 R74, R74 ;  /* 0x0000004a004a7308 */ /* 0x000ef00000000800 */
[----:B------:R-:W4:Y:S01]  /*4ae0*/  MUFU.EX2 R75, R75 ;  /* 0x0000004b004b7308 */ /* 0x000f220000000800 */
[----:B-1----:R-:W-:-:S07]  /*4af0*/  F2FP.BF16.F32.PACK_AB R26, R57, R52 ;  /* 0x00000034391a723e */ /* 0x002fce00000010ff */
[----:B------:R-:W1:Y:S01]  /*4b00*/  MUFU.EX2 R78, R78 ;  /* 0x0000004e004e7308 */ /* 0x000e620000000800 */
[----:B---3--:R-:W-:-:S07]  /*4b10*/  FADD.FTZ R2, R74, R7 ;  /* 0x000000074a027221 */ /* 0x008fce0000010000 */
[----:B------:R-:W3:Y:S01]  /*4b20*/  MUFU.EX2 R79, R79 ;  /* 0x0000004f004f7308 */ /* 0x000ee20000000800 */
[C---:B----4-:R-:W-:Y:S01]  /*4b30*/  F2FP.BF16.F32.PACK_AB R25, R75.reuse, R74 ;  /* 0x0000004a4b19723e */ /* 0x050fe200000010ff */
[----:B------:R-:W-:Y:S01]  /*4b40*/  FADD.FTZ R7, R75, R2 ;  /* 0x000000024b077221 */ /* 0x000fe20000010000 */
[----:B------:R-:W-:-:S05]  /*4b50*/  FADD.FTZ R2, R52, R21 ;  /* 0x0000001534027221 */ /* 0x000fca0000010000 */
[----:B------:R-:W-:Y:S01]  /*4b60*/  MUFU.EX2 R40, R40 ;  /* 0x0000002800287308 */ /* 0x000fe20000000800 */
[----:B-1----:R-:W-:Y:S01]  /*4b70*/  FADD.FTZ R4, R78, R7 ;  /* 0x000000074e047221 */ /* 0x002fe20000010000 */
[----:B------:R-:W-:Y:S01]  /*4b80*/  FADD.FTZ R7, R57, R2 ;  /* 0x0000000239077221 */ /* 0x000fe20000010000 */
[----:B------:R-:W-:-:S05]  /*4b90*/  VIADD R2, R88, 0xfffffffe ;  /* 0xfffffffe58027836 */ /* 0x000fca0000000000 */
[----:B------:R-:W0:Y:S01]  /*4ba0*/  MUFU.EX2 R49, R49 ;  /* 0x0000003100317308 */ /* 0x000e220000000800 */
[C---:B---3--:R-:W-:Y:S01]  /*4bb0*/  F2FP.BF16.F32.PACK_AB R27, R79.reuse, R78 ;  /* 0x0000004e4f1b723e */ /* 0x048fe200000010ff */
[----:B------:R-:W-:-:S04]  /*4bc0*/  FADD.FTZ R21, R79, R4 ;  /* 0x000000044f157221 */ /* 0x000fc80000010000 */
[----:B------:R2:W-:Y:S02]  /*4bd0*/  STSM.16.M88.4 [R19+0x6000], R24 ;  /* 0x0060001813007844 */ /* 0x0005e40000000200 */
[----:B------:R-:W1:Y:S08]  /*4be0*/  MUFU.EX2 R56, R56 ;  /* 0x0000003800387308 */ /* 0x000e700000000800 */
[----:B------:R-:W3:Y:S01]  /*4bf0*/  MUFU.EX2 R61, R61 ;  /* 0x0000003d003d7308 */ /* 0x000ee20000000800 */
[----:B0-----:R-:W-:Y:S01]  /*4c00*/  F2FP.BF16.F32.PACK_AB R8, R49, R40 ;  /* 0x000000283108723e */ /* 0x001fe200000010ff */
[----:B------:R-:W-:-:S04]  /*4c10*/  FADD.FTZ R40, R40, R7 ;  /* 0x0000000728287221 */ /* 0x000fc80000010000 */
[----:B------:R-:W-:Y:S02]  /*4c20*/  FADD.FTZ R49, R49, R40 ;  /* 0x0000002831317221 */ /* 0x000fe40000010000 */
[----:B------:R-:W-:Y:S02]  /*4c30*/  MUFU.EX2 R82, R82 ;  /* 0x0000005200527308 */ /* 0x000fe40000000800 */
[----:B-1----:R-:W-:-:S06]  /*4c40*/  FADD.FTZ R4, R56, R49 ;  /* 0x0000003138047221 */ /* 0x002fcc0000010000 */
[----:B------:R-:W0:Y:S01]  /*4c50*/  MUFU.EX2 R83, R83 ;  /* 0x0000005300537308 */ /* 0x000e220000000800 */
[C---:B---3--:R-:W-:Y:S01]  /*4c60*/  F2FP.BF16.F32.PACK_AB R10, R61.reuse, R56 ;  /* 0x000000383d0a723e */ /* 0x048fe200000010ff */
[----:B------:R-:W-:-:S06]  /*4c70*/  FADD.FTZ R4, R61, R4 ;  /* 0x000000043d047221 */ /* 0x000fcc0000010000 */
[----:B------:R-:W-:Y:S08]  /*4c80*/  MUFU.EX2 R86, R86 ;  /* 0x0000005600567308 */ /* 0x000ff00000000800 */
[----:B------:R-:W1:Y:S01]  /*4c90*/  MUFU.EX2 R3, R20 ;  /* 0x0000001400037308 */ /* 0x000e620000000800 */
[----:B0-----:R-:W-:Y:S01]  /*4ca0*/  F2FP.BF16.F32.PACK_AB R9, R83, R82 ;  /* 0x000000525309723e */ /* 0x001fe200000010ff */
[----:B------:R-:W-:-:S04]  /*4cb0*/  FADD.FTZ R82, R82, R21 ;  /* 0x0000001552527221 */ /* 0x000fc80000010000 */
[----:B------:R-:W-:Y:S01]  /*4cc0*/  FADD.FTZ R83, R83, R82 ;  /* 0x0000005253537221 */ /* 0x000fe20000010000 */
[----:B-1----:R-:W-:-:S03]  /*4cd0*/  F2FP.BF16.F32.PACK_AB R11, R3, R86 ;  /* 0x00000056030b723e */ /* 0x002fc600000010ff */
        /* <DEDUP_REMOVED lines=17> */
.L_x_1095:
[----:B------:R-:W-:-:S11]  /*4df0*/  UISETP.NE.AND UP2, UPT, UR7, 0x1, UPT ;  /* 0x000000010700788c */ /* 0x000fd6000bf45270 */
[----:B------:R-:W-:Y:S02]  /*4e00*/  @UP2 ULDC.64 UR10, c[0x0][0x9e8] ;  /* 0x00027a00000a2ab9 */ /* 0x000fe40000000a00 */
[----:B------:R-:W-:-:S04]  /*4e10*/  UIMAD.WIDE.U32 UR14, UR18, UR10, URZ ;  /* 0x0000000a120e72a5 */ /* 0x000fc8000f8e003f */
[----:B------:R-:W-:-:S12]  /*4e20*/  @UP2 USHF.R.U32.HI UR18, URZ, UR11, UR15 ;  /* 0x0000000b3f122299 */ /* 0x000fd8000801160f */
.L_x_1096:
[----:B------:R-:W-:-:S04]  /*4e30*/  UIMAD UR7, UR18, UR7, UR7 ;  /* 0x00000007120772a4 */ /* 0x000fc8000f8e0207 */
[----:B------:R-:W-:-:S04]  /*4e40*/  UISETP.LT.AND UP2, UPT, UR6, UR7, UPT ;  /* 0x000000070600728c */ /* 0x000fc8000bf41270 */
[----:B------:R-:W-:-:S12]  /*4e50*/  USEL UR6, UR6, UR7, UP2 ;  /* 0x0000000706067287 */ /* 0x000fd80009000000 */
.L_x_1094:
        /* <DEDUP_REMOVED lines=36> */
.L_x_1114:
[----:B------:R-:W-:Y:S01]  /*50a0*/  UIADD3 UR55, UR46, 0x1, URZ ;  /* 0x000000012e377890 */ /* 0x000fe2000fffe03f */
[----:B------:R-:W-:-:S03]  /*50b0*/  ISETP.NE.AND P3, PT, RZ, UR44, PT ;  /* 0x0000002cff007c0c */ /* 0x000fc6000bf65270 */
[----:B------:R-:W-:-:S04]  /*50c0*/  UISETP.NE.AND UP2, UPT, UR55, 0x2, UPT ;  /* 0x000000023700788c */ /* 0x000fc8000bf45270 */
[----:B------:R-:W-:Y:S02]  /*50d0*/  USEL UR54, URZ, 0x1, UP2 ;  /* 0x000000013f367887 */ /* 0x000fe40009000000 */
[----:B------:R-:W-:Y:S02]  /*50e0*/  USEL UR55, UR55, URZ, UP2 ;  /* 0x0000003f37377287 */ /* 0x000fe40009000000 */
[----:B------:R-:W-:Y:S02]  /*50f0*/  ULOP3.LUT UR54, UR49, UR54, URZ, 0x3c, !UPT ;  /* 0x0000003631367292 */ /* 0x000fe4000f8e3c3f */
[----:B----4-:R-:W-:Y:S10]  /*5100*/  @P3 BRA `(.L_x_1098) ;  /* 0x00000000002c3947 */ /* 0x010ff40003800000 */
[----:B------:R-:W-:Y:S05]  /*5110*/  @!P0 BRA `(.L_x_1099) ;  /* 0x0000000000048947 */ /* 0x000fea0003800000 */
[----:B------:R-:W-:Y:S01]  /*5120*/  BPT.TRAP 0x1 ;  /* 0x000000040000795c */ /* 0x000fe20000300000 */
.L_x_1099:
[----:B------:R-:W-:Y:S01]  /*5130*/  ULEA UR6, UR55, UR42, 0x3 ;  /* 0x0000002a37067291 */ /* 0x000fe2000f8e183f */
[----:B------:R-:W-:-:S05]  /*5140*/  IMAD.U32 R6, RZ, RZ, UR54 ;  /* 0x00000036ff067e24 */ /* 0x000fca000f8e00ff */
[----:B------:R-:W-:-:S04]  /*5150*/  SHF.L.U32 R6, R6, 0x1f, RZ ;  /* 0x0000001f06067819 */ /* 0x000fc800000006ff */
[----:B------:R0:W1:Y:S01]  /*5160*/  SYNCS.PHASECHK.TRANS64.TRYWAIT P2, [UR6+0x2d830], R6 ;  /* 0x02d83006ff0075a7 */ /* 0x0000620008040146 */
[----:B------:R-:W-:Y:S05]  /*5170*/  @!P0 BRA `(.L_x_1100) ;  /* 0x0000000000048947 */ /* 0x000fea0003800000 */
[----:B------:R-:W-:Y:S01]  /*5180*/  BPT.TRAP 0x1 ;  /* 0x000000040000795c */ /* 0x000fe20000300000 */
.L_x_1100:
[----:B-1----:R-:W-:Y:S05]  /*5190*/  @P2 BRA `(.L_x_1098) ;  /* 0x0000000000082947 */ /* 0x002fea0003800000 */
[----:B------:R-:W1:Y:S02]  /*51a0*/  SYNCS.PHASECHK.TRANS64.TRYWAIT P2, [UR6+0x2d830], R6 ;  /* 0x02d83006ff0075a7 */ /* 0x000e640008040146 */
[----:B-1----:R-:W-:Y:S05]  /*51b0*/  @!P2 BRA `(.L_x_1101) ;  /* 0x0000011000a4a947 */ /* 0x002fea0003800000 */
.L_x_1098:
        /* <DEDUP_REMOVED lines=16> */
[----:B--2---:R-:W-:-:S06]  /*52c0*/  WARPGROUP.ARRIVE ;  /* 0x00000000000079c5 */ /* 0x004fcc0000000000 */
        /* <DEDUP_REMOVED lines=20> */
.L_x_1103:
[----:B------:R-:W-:Y:S01]  /*5410*/  ULEA UR6, UR46, UR42, 0x3 ;  /* 0x0000002a2e067291 */ /* 0x000fe2000f8e183f */
[----:B------:R-:W-:-:S05]  /*5420*/  IMAD.U32 R6, RZ, RZ, UR49 ;  /* 0x00000031ff067e24 */ /* 0x000fca000f8e00ff */
[----:B------:R-:W-:-:S04]  /*5430*/  SHF.L.U32 R6, R6, 0x1f, RZ ;  /* 0x0000001f06067819 */ /* 0x000fc800000006ff */
[----:B------:R0:W1:Y:S01]  /*5440*/  SYNCS.PHASECHK.TRANS64.TRYWAIT P2, [UR6+0x2d850], R6 ;  /* 0x02d85006ff0075a7 */ /* 0x0000620008040146 */
[----:B------:R-:W-:Y:S05]  /*5450*/  @!P0 BRA `(.L_x_1104) ;  /* 0x0000000000048947 */ /* 0x000fea0003800000 */
[----:B------:R-:W-:Y:S01]  /*5460*/  BPT.TRAP 0x1 ;  /* 0x000000040000795c */ /* 0x000fe20000300000 */
.L_x_1104:
[----:B-1----:R-:W-:Y:S05]  /*5470*/  @P2 BRA `(.L_x_1102) ;  /* 0x0000000000082947 */ /* 0x002fea0003800000 */
[----:B------:R-:W1:Y:S02]  /*5480*/  SYNCS.PHASECHK.TRANS64.TRYWAIT P2, [UR6+0x2d850], R6 ;  /* 0x02d85006ff0075a7 */ /* 0x000e640008040146 */
[----:B-1----:R-:W-:Y:S05]  /*5490*/  @!P2 BRA `(.L_x_1105) ;  /* 0x000001100004a947 */ /* 0x002fea0003800000 */
.L_x_1102:
[----:B------:R-:W-:Y:S01]  /*54a0*/  UIADD3 UR6, UR42, 0x400, URZ ;  /* 0x000004002a067890 */ /* 0x000fe2000fffe03f */
[----:B------:R-:W-:Y:S01]  /*54b0*/  WARPGROUP.ARRIVE ;  /* 0x00000000000079c5 */ /* 0x000fe20000000000 */
[----:B------:R-:W-:-:S05]  /*54c0*/  ULEA UR7, UR52, UR42, 0xd ;  /* 0x0000002a34077291 */ /* 0x000fca000f8e683f */
[----:B------:R-:W2:Y:S01]  /*54d0*/  S2R R9, SR_TID.X ;  /* 0x0000000000097919 */ /* 0x000ea20000002100 */
[----:B------:R-:W-:Y:S01]  /*54e0*/  USHF.R.U32.HI UR6, URZ, 0x4, UR6 ;  /* 0x000000043f067899 */ /* 0x000fe20008011606 */
[----:B------:R-:W-:Y:S01]  /*54f0*/  PLOP3.LUT P2, PT, PT, PT, UP0, 0x80, 0x0 ;  /* 0x000000000000781c */ /* 0x000fe20003f4f008 */
[----:B------:R-:W-:Y:S01]  /*5500*/  UIADD3 UR7, UR7, 0x21800, URZ ;  /* 0x0002180007077890 */ /* 0x000fe2000fffe03f */
[----:B------:R-:W-:Y:S01]  /*5510*/  PLOP3.LUT P3, PT, PT, PT, UP0, 0x80, 0x0 ;  /* 0x000000000000781c */ /* 0x000fe20003f6f008 */
[----:B------:R-:W-:Y:S01]  /*5520*/  ULOP3.LUT UR6, UR6, 0x3fff, URZ, 0xc0, !UPT ;  /* 0x00003fff06067892 */ /* 0x000fe2000f8ec03f */
[----:B------:R-:W-:Y:S01]  /*5530*/  VIADD R13, R136, UR39 ;  /* 0x00000027880d7c36 */ /* 0x000fe20008000000 */
[----:B------:R-:W-:Y:S01]  /*5540*/  USHF.R.U32.HI UR7, URZ, 0x4, UR7 ;  /* 0x000000043f077899 */ /* 0x000fe20008011607 */
[----:B------:R-:W-:Y:S01]  /*5550*/  IMAD.SHL.U32 R12, R2, 0x80, RZ ;  /* 0x00000080020c7824 */ /* 0x000fe200078e00ff */
[----:B------:R-:W-:Y:S01]  /*5560*/  ULOP3.LUT UR10, UR6, 0x2000000, URZ, 0xfc, !UPT ;  /* 0x02000000060a7892 */ /* 0x000fe2000f8efc3f */
[----:B-1----:R-:W-:Y:S01]  /*5570*/  IMAD.U32 R7, RZ, RZ, UR55 ;  /* 0x00000037ff077e24 */ /* 0x002fe2000f8e00ff */
[----:B------:R-:W-:-:S02]  /*5580*/  ULOP3.LUT UR6, UR7, 0x3fff, URZ, 0xc0, !UPT ;  /* 0x00003fff07067892 */ /* 0x000fc4000f8ec03f */
[----:B------:R-:W-:Y:S02]  /*5590*/  UIMAD UR7, UR46, 0x600, UR10 ;  /* 0x000006002e0778a4 */ /* 0x000fe4000f8e020a */
[----:B------:R-:W-:Y:S01]  /*55a0*/  ULOP3.LUT UR6, UR6, 0x10000, URZ, 0xfc, !UPT ;  /* 0x0001000006067892 */ /* 0x000fe2000f8efc3f */
[----:B------:R-:W-:Y:S01]  /*55b0*/  @!P1 LEA R7, R7, UR42, 0x3 ;  /* 0x0000002a07079c11 */ /* 0x000fe2000f8e18ff */
[----:B------:R-:W-:Y:S01]  /*55c0*/  UMOV UR31, 0x80000020 ;  /* 0x80000020001f7882 */ /* 0x000fe20000000000 */
[----:B------:R-:W-:Y:S02]  /*55d0*/  UMOV UR29, 0x40000040 ;  /* 0x40000040001d7882 */ /* 0x000fe40000000000 */
[----:B------:R-:W-:Y:S01]  /*55e0*/  UMOV UR30, UR7 ;  /* 0x00000007001e7c82 */ /* 0x000fe20008000000 */
[----:B------:R-:W-:Y:S01]  /*55f0*/  @!P1 VIADD R7, R7, 0x2d840 ;  /* 0x0002d84007079836 */ /* 0x000fe20000000000 */
[----:B------:R-:W-:Y:S02]  /*5600*/  UMOV UR28, UR6 ;  /* 0x00000006001c7c82 */ /* 0x000fe40008000000 */
[----:B------:R-:W-:Y:S01]  /*5610*/  HGMMA.64x96x16.F32.BF16 R88, gdesc[UR28].tnspB, R88, gsb0 ;  /* 0x416000001c5879f0 */ /* 0x000fe20008001858 */
[----:B------:R-:W-:Y:S01]  /*5620*/  UIADD3 UR30, UR7, 0x40, URZ ;  /* 0x00000040071e7890 */ /* 0x000fe2000fffe03f */
[----:B------:R-:W-:Y:S01]  /*5630*/  @!P1 PRMT R7, RZ, 0x654, R7 ;  /* 0x00000654ff079816 */ /* 0x000fe20000000007 */
[----:B------:R-:W-:Y:S01]  /*5640*/  UIADD3 UR28, UR6, 0x2, URZ ;  /* 0x00000002061c7890 */ /* 0x000fe2000fffe03f */
[----:B------:R-:W-:Y:S01]  /*5650*/  UMOV UR31, 0x80000020 ;  /* 0x80000020001f7882 */ /* 0x000fe20000000000 */
[----:B------:R-:W-:Y:S01]  /*5660*/  UMOV UR29, 0x40000040 ;  /* 0x40000040001d7882 */ /* 0x000fe20000000000 */
[----:B--2---:R-:W-:Y:S01]  /*5670*/  SHF.R.U32.HI R8, RZ, 0x7, R9 ;  /* 0x00000007ff087819 */ /* 0x004fe20000011609 */
        /* <DEDUP_REMOVED lines=48> */
[----:B------:R-:W-:Y:S01]  /*5980*/  VIADD R6, R8, 0x9 ;  /* 0x0000000908067836 */ /* 0x000fe20000000000 */
[----:B------:R-:W-:Y:S01]  /*5990*/  ULOP3.LUT UR6, URZ, UR35, URZ, 0x33, !UPT ;  /* 0x000000233f067292 */ /* 0x000fe2000f8e333f */
[----:B------:R-:W-:Y:S02]  /*59a0*/  IMAD R9, R16, -0x2, R9 ;  /* 0xfffffffe10097824 */ /* 0x000fe400078e0209 */
[----:B------:R-:W0:Y:S01]  /*59b0*/  SHFL.IDX PT, R15, R13, RZ, 0x1c1f ;  /* 0x001c1fff0d0f7589 */ /* 0x000e2200000e0000 */
[----:B------:R-:W-:Y:S01]  /*59c0*/  SEL R6, R6, 0x9, !P2 ;  /* 0x0000000906067807 */ /* 0x000fe20005000000 */
[----:B------:R-:W-:Y:S01]  /*59d0*/  IMAD.U32 R8, RZ, RZ, UR45 ;  /* 0x0000002dff087e24 */ /* 0x000fe2000f8e00ff */
[----:B------:R-:W-:-:S04]  /*59e0*/  PLOP3.LUT P2, PT, PT, PT, UP1, 0x40, 0x0 ;  /* 0x000000000000781c */ /* 0x000fc80003f4e818 */
[----:B------:R-:W-:-:S05]  /*59f0*/  IADD3 R9, -R8, UR38, R9 ;  /* 0x0000002608097c10 */ /* 0x000fca000fffe109 */
[C---:B------:R-:W-:Y:S02]  /*5a00*/  VIADD R11, R9.reuse, UR53 ;  /* 0x00000035090b7c36 */ /* 0x040fe40008000000 */
[----:B------:R-:W-:Y:S01]  /*5a10*/  VIADD R10, R9, UR6 ;  /* 0x00000006090a7c36 */ /* 0x000fe20008000000 */
[----:B------:R-:W-:Y:S02]  /*5a20*/  WARPGROUP.DEPBAR.LE gsb0, 0x0 ;  /* 0x00008000000079c5 */ /* 0x000fe40000010000 */
[----:B------:R-:W-:-:S06]  /*5a30*/  WARPGROUP.ARRIVE ;  /* 0x00000000000079c5 */ /* 0x000fcc0000000000 */
[----:B------:R-:W-:Y:S03]  /*5a40*/  HGMMA.64x96x16.F32.BF16 R88, gdesc[UR28].tnspB, R88, gsb0 ;  /* 0x416000001c5879f0 */ /* 0x000fe60008001858 */
[----:B------:R-:W-:Y:S02]  /*5a50*/  WARPGROUP.DEPBAR.LE gsb0, 0x0 ;  /* 0x00008000000079c5 */ /* 0x000fe40000010000 */
[----:B------:R0:W-:Y:S06]  /*5a60*/  BAR.ARV R6, 0x100 ;  /* 0x000400060000751d */ /* 0x0001ec0000002000 */
[----:B------:R1:W-:Y:S01]  /*5a70*/  @!P1 SYNCS.ARRIVE.TRANS64.RED.A1T0 RZ, [R7+URZ], RZ ;  /* 0x000000ff07ff99a7 */ /* 0x0003e2000810043f */
[----:B0-----:R-:W-:-:S02]  /*5a80*/  IMAD.IADD R6, R15, 0x1, R10 ;  /* 0x000000010f067824 */ /* 0x001fc400078e020a */
[----:B-1----:R-:W-:Y:S01]  /*5a90*/  IMAD.IADD R7, R15, 0x1, R11 ;  /* 0x000000010f077824 */ /* 0x002fe200078e020b */
[----:B------:R-:W-:Y:S06]  /*5aa0*/  @P2 BRA `(.L_x_1106) ;  /* 0x00000000005c2947 */ /* 0x000fec0003800000 */
[----:B------:R-:W-:Y:S01]  /*5ab0*/  IMAD.U32 R8, RZ, RZ, UR45 ;  /* 0x0000002dff087e24 */ /* 0x000fe2000f8e00ff */
[----:B------:R-:W-:Y:S04]  /*5ac0*/  BSSY B0, `(.L_x_1107) ;  /* 0x0000011000007945 */ /* 0x000fe80003800000 */
[----:B------:R-:W-:-:S04]  /*5ad0*/  IADD3 R15, -R8, UR38, R15 ;  /* 0x00000026080f7c10 */ /* 0x000fc8000fffe10f */
        /* <DEDUP_REMOVED lines=10> */
.L_x_1108:
[----:B------:R-:W-:-:S05]  /*5b80*/  IMAD.U32 R14, RZ, RZ, UR34 ;  /* 0x00000022ff0e7e24 */ /* 0x000fca000f8e00ff */
[----:B------:R-:W-:-:S13]  /*5b90*/  ISETP.NE.AND P2, PT, R14, 0x1, PT ;  /* 0x000000010e00780c */ /* 0x000fda0003f45270 */
[----:B------:R-:W0:Y:S02]  /*5ba0*/  @P2 LDC.64 R8, c[0x0][0x9e8] ;  /* 0x00027a00ff082b82 */ /* 0x000e240000000a00 */
[----:B0-----:R-:W-:-:S05]  /*5bb0*/  @P2 IMAD.HI.U32 R8, R15, R8, RZ ;  /* 0x000000080f082227 */ /* 0x001fca00078e00ff */
[----:B------:R-:W-:-:S07]  /*5bc0*/  @P2 SHF.R.U32.HI R15, RZ, R9, R8 ;  /* 0x00000009ff0f2219 */ /* 0x000fce0000011608 */
.L_x_1109:
[----:B------:R-:W-:Y:S05]  /*5bd0*/  BSYNC B0 ;  /* 0x0000000000007941 */ /* 0x000fea0003800000 */
.L_x_1107:
[----:B------:R-:W-:-:S04]  /*5be0*/  IMAD R15, R15, R14, -R12 ;  /* 0x0000000e0f0f7224 */ /* 0x000fc800078e0a0c */
[----:B------:R-:W-:-:S05]  /*5bf0*/  IMAD R15, R16, -0x2, R15 ;  /* 0xfffffffe100f7824 */ /* 0x000fca00078e020f */
[----:B------:R-:W-:Y:S02]  /*5c00*/  VIADDMNMX R7, R15, R14, R7, PT ;  /* 0x0000000e0f077246 */ /* 0x000fe40003800107 */
[----:B------:R-:W-:-:S07]  /*5c10*/  VIMNMX R6, R6, R15, !PT ;  /* 0x0000000f06067248 */ /* 0x000fce0007fe0100 */
.L_x_1106:
        /* <DEDUP_REMOVED lines=115> */
.L_x_1112:
[----:B------:R-:W-:-:S05]  /*6350*/  IMAD.U32 R8, RZ, RZ, UR34 ;  /* 0x00000022ff087e24 */ /* 0x000fca000f8e00ff */
[----:B------:R-:W-:-:S13]  /*6360*/  ISETP.NE.AND P3, PT, R8, 0x1, PT ;  /* 0x000000010800780c */ /* 0x000fda0003f65270 */
[----:B------:R-:W0:Y:S02]  /*6370*/  @P3 LDC.64 R6, c[0x0][0x9e8] ;  /* 0x00027a00ff063b82 */ /* 0x000e240000000a00 */
[----:B0-----:R-:W-:-:S05]  /*6380*/  @P3 IMAD.HI.U32 R6, R9, R6, RZ ;  /* 0x0000000609063227 */ /* 0x001fca00078e00ff */
[----:B------:R-:W-:-:S07]  /*6390*/  @P3 SHF.R.U32.HI R9, RZ, R7, R6 ;  /* 0x00000007ff093219 */ /* 0x000fce0000011606 */
.L_x_1113:
[----:B------:R-:W-:Y:S05]  /*63a0*/  BSYNC B0 ;  /* 0x0000000000007941 */ /* 0x000fea0003800000 */
.L_x_1111:
[----:B------:R-:W-:-:S04]  /*63b0*/  IMAD R9, R9, R8, -R12 ;  /* 0x0000000809097224 */ /* 0x000fc800078e0a0c */
[----:B------:R-:W-:-:S05]  /*63c0*/  IMAD R9, R16, -0x2, R9 ;  /* 0xfffffffe10097824 */ /* 0x000fca00078e0209 */
[----:B------:R-:W-:Y:S02]  /*63d0*/  VIADDMNMX R11, R9, R8, R11, PT ;  /* 0x00000008090b7246 */ /* 0x000fe4000380010b */
[----:B------:R-:W-:-:S07]  /*63e0*/  VIMNMX R10, R10, R9, !PT ;  /* 0x000000090a0a7248 */ /* 0x000fce0007fe0100 */
.L_x_1110:
        /* <DEDUP_REMOVED lines=20> */
[----:B------:R-:W-:Y:S02]  /*6530*/  ISETP.GT.AND P5, PT, R10, RZ, P2 ;  /* 0x000000ff0a00720c */ /* 0x000fe400017a4270 */
        /* <DEDUP_REMOVED lines=9> */
[----:B------:R-:W-:-:S02]  /*65d0*/  ISETP.GT.AND P3, PT, R10, 0x9, P2 ;  /* 0x000000090a00780c */ /* 0x000fc40001764270 */
[----:B------:R-:W-:Y:S02]  /*65e0*/  FMNMX.FTZ R7, R53, R6, !PT ;  /* 0x0000000635077209 */ /* 0x000fe40007810000 */
[----:B------:R-:W-:Y:S02]  /*65f0*/  FSEL R27, R27, -INF , !P4 ;  /* 0xff8000001b1b7808 */ /* 0x000fe40006000000 */
[----:B------:R-:W-:Y:S02]  /*6600*/  FMNMX.FTZ R6, R56, R7, !PT ;  /* 0x0000000738067209 */ /* 0x000fe40007810000 */
[----:B------:R-:W-:Y:S02]  /*6610*/  FMNMX.FTZ R20, R26, R5, !PT ;  /* 0x000000051a147209 */ /* 0x000fe40007810000 */
[----:B------:R-:W-:Y:S02]  /*6620*/  FMNMX.FTZ R7, R57, R6, !PT ;  /* 0x0000000639077209 */ /* 0x000fe40007810000 */
[----:B------:R-:W-:-:S02]  /*6630*/  ISETP.GT.AND P4, PT, R10, 0x10, P2 ;  /* 0x000000100a00780c */ /* 0x000fc40001784270 */
[----:B------:R-:W-:Y:S02]  /*6640*/  FMNMX.FTZ R6, R60, R7, !PT ;  /* 0x000000073c067209 */ /* 0x000fe40007810000 */
[----:B------:R-:W-:Y:S02]  /*6650*/  ISETP.LT.OR P3, PT, R11, 0xa, P3 ;  /* 0x0000000a0b00780c */ /* 0x000fe40001f61670 */
[----:B------:R-:W-:Y:S02]  /*6660*/  FMNMX.FTZ R7, R61, R6, !PT ;  /* 0x000000063d077209 */ /* 0x000fe40007810000 */
[----:B------:R-:W-:Y:S02]  /*6670*/  FMNMX.FTZ R21, R27, R20, !PT ;  /* 0x000000141b157209 */ /* 0x000fe40007810000 */
[----:B------:R-:W-:Y:S02]  /*6680*/  FMNMX.FTZ R6, R64, R7, !PT ;  /* 0x0000000740067209 */ /* 0x000fe40007810000 */
[----:B------:R-:W-:-:S02]  /*6690*/  ISETP.LT.OR P4, PT, R11, 0x11, P4 ;  /* 0x000000110b00780c */ /* 0x000fc40002781670 */
[----:B------:R-:W-:Y:S02]  /*66a0*/  FMNMX.FTZ R7, R65, R6, !PT ;  /* 0x0000000641077209 */ /* 0x000fe40007810000 */
[----:B------:R-:W-:Y:S02]  /*66b0*/  FSEL R31, R31, -INF , !P3 ;  /* 0xff8000001f1f7808 */ /* 0x000fe40005800000 */
[----:B------:R-:W-:Y:S02]  /*66c0*/  FMNMX.FTZ R6, R68, R7, !PT ;  /* 0x0000000744067209 */ /* 0x000fe40007810000 */
[----:B------:R-:W-:Y:S02]  /*66d0*/  FMNMX.FTZ R20, R30, R21, !PT ;  /* 0x000000151e147209 */ /* 0x000fe40007810000 */
        /* <DEDUP_REMOVED lines=9> */
[C---:B------:R-:W-:Y:S02]  /*6770*/  ISETP.LT.OR P3, PT, R11.reuse, 0x19, P3 ;  /* 0x000000190b00780c */ /* 0x040fe40001f61670 */
[----:B------:R-:W-:Y:S02]  /*6780*/  FMNMX.FTZ R6, R80, R7, !PT ;  /* 0x0000000750067209 */ /* 0x000fe40007810000 */
[----:B------:R-:W-:Y:S02]  /*6790*/  ISETP.LT.OR P4, PT, R11, 0x1a, P4 ;  /* 0x0000001a0b00780c */ /* 0x000fe40002781670 */
[----:B------:R-:W-:Y:S02]  /*67a0*/  FMNMX.FTZ R7, R81, R6, !PT ;  /* 0x0000000651077209 */ /* 0x000fe40007810000 */
[----:B------:R-:W-:-:S02]  /*67b0*/  FSEL R38, R38, -INF , !P3 ;  /* 0xff80000026267808 */ /* 0x000fc40005800000 */
[----:B------:R-:W-:Y:S02]  /*67c0*/  FMNMX.FTZ R6, R84, R7, !PT ;  /* 0x0000000754067209 */ /* 0x000fe40007810000 */
[C---:B------:R-:W-:Y:S02]  /*67d0*/  ISETP.GT.AND P3, PT, R10.reuse, 0x21, P2 ;  /* 0x000000210a00780c */ /* 0x040fe40001764270 */
[----:B------:R-:W-:Y:S02]  /*67e0*/  FMNMX.FTZ R7, R85, R6, !PT ;  /* 0x0000000655077209 */ /* 0x000fe40007810000 */
[----:B------:R-:W-:Y:S02]  /*67f0*/  FSEL R39, R39, -INF , !P4 ;  /* 0xff80000027277808 */ /* 0x000fe40006000000 */
[----:B------:R-:W-:Y:S01]  /*6800*/  ISETP.GT.AND P4, PT, R10, 0x28, P2 ;  /* 0x000000280a00780c */ /* 0x000fe20001784270 */
[----:B------:R-:W0:Y:S01]  /*6810*/  SHFL.BFLY PT, R6, R7, 0x2, 0x1f ;  /* 0x0c401f0007067f89 */ /* 0x000e2200000e0000 */
[----:B------:R-:W-:-:S02]  /*6820*/  ISETP.LT.OR P3, PT, R11, 0x22, P3 ;  /* 0x000000220b00780c */ /* 0x000fc40001f61670 */
[----:B------:R-:W-:Y:S02]  /*6830*/  ISETP.LT.OR P4, PT, R11, 0x29, P4 ;  /* 0x000000290b00780c */ /* 0x000fe40002781670 */
[----:B------:R-:W-:Y:S02]  /*6840*/  FSEL R43, R43, -INF , !P3 ;  /* 0xff8000002b2b7808 */ /* 0x000fe40005800000 */
[----:B------:R-:W-:Y:S02]  /*6850*/  ISETP.GT.AND P3, PT, R10, 0x29, P2 ;  /* 0x000000290a00780c */ /* 0x000fe40001764270 */
[----:B------:R-:W-:Y:S02]  /*6860*/  FSEL R46, R46, -INF , !P4 ;  /* 0xff8000002e2e7808 */ /* 0x000fe40006000000 */
[----:B------:R-:W-:Y:S02]  /*6870*/  ISETP.GT.AND P4, PT, R10, 0x30, P2 ;  /* 0x000000300a00780c */ /* 0x000fe40001784270 */
[----:B------:R-:W-:-:S02]  /*6880*/  ISETP.LT.OR P5, PT, R11, 0x2a, P3 ;  /* 0x0000002a0b00780c */ /* 0x000fc40001fa1670 */
[C---:B------:R-:W-:Y:S02]  /*6890*/  ISETP.GT.AND P3, PT, R10.reuse, 0x31, P2 ;  /* 0x000000310a00780c */ /* 0x040fe40001764270 */
[----:B------:R-:W-:Y:S02]  /*68a0*/  FSEL R47, R47, -INF , !P5 ;  /* 0xff8000002f2f7808 */ /* 0x000fe40006800000 */
[C---:B------:R-:W-:Y:S02]  /*68b0*/  ISETP.LT.OR P4, PT, R11.reuse, 0x31, P4 ;  /* 0x000000310b00780c */ /* 0x040fe40002781670 */
[----:B------:R-:W-:Y:S02]  /*68c0*/  ISETP.GT.AND P5, PT, R10, 0x38, P2 ;  /* 0x000000380a00780c */ /* 0x000fe400017a4270 */
[----:B------:R-:W-:Y:S02]  /*68d0*/  ISETP.LT.OR P3, PT, R11, 0x32, P3 ;  /* 0x000000320b00780c */ /* 0x000fe40001f61670 */
[----:B0-----:R-:W-:-:S02]  /*68e0*/  FMNMX.FTZ R8, R7, R6, !PT ;  /* 0x0000000607087209 */ /* 0x001fc40007810000 */
[----:B------:R-:W-:Y:S02]  /*68f0*/  FSEL R50, R50, -INF , !P4 ;  /* 0xff80000032327808 */ /* 0x000fe40006000000 */
[C---:B------:R-:W-:Y:S01]  /*6900*/  ISETP.GT.AND P4, PT, R10.reuse, 0x39, P2 ;  /* 0x000000390a00780c */ /* 0x040fe20001784270 */
[----:B------:R-:W0:Y:S01]  /*6910*/  SHFL.BFLY PT, R9, R8, 0x1, 0x1f ;  /* 0x0c201f0008097f89 */ /* 0x000e2200000e0000 */
[----:B------:R-:W-:Y:S02]  /*6920*/  FSEL R51, R51, -INF , !P3 ;  /* 0xff80000033337808 */ /* 0x000fe40005800000 */
[C---:B------:R-:W-:Y:S02]  /*6930*/  ISETP.LT.OR P5, PT, R11.reuse, 0x39, P5 ;  /* 0x000000390b00780c */ /* 0x040fe40002fa1670 */
[----:B------:R-:W-:Y:S02]  /*6940*/  ISETP.GT.AND P3, PT, R10, 0x40, P2 ;  /* 0x000000400a00780c */ /* 0x000fe40001764270 */
[----:B------:R-:W-:-:S02]  /*6950*/  ISETP.LT.OR P4, PT, R11, 0x3a, P4 ;  /* 0x0000003a0b00780c */ /* 0x000fc40002781670 */
[----:B------:R-:W-:Y:S02]  /*6960*/  FSEL R54, R54, -INF , !P5 ;  /* 0xff80000036367808 */ /* 0x000fe40006800000 */
[C---:B------:R-:W-:Y:S02]  /*6970*/  ISETP.GT.AND P5, PT, R10.reuse, 0x41, P2 ;  /* 0x000000410a00780c */ /* 0x040fe400017a4270 */
[----:B------:R-:W-:Y:S02]  /*6980*/  FSEL R55, R55, -INF , !P4 ;  /* 0xff80000037377808 */ /* 0x000fe40006000000 */
[C---:B------:R-:W-:Y:S02]  /*6990*/  ISETP.LT.OR P3, PT, R11.reuse, 0x41, P3 ;  /* 0x000000410b00780c */ /* 0x040fe40001f61670 */
[----:B------:R-:W-:Y:S02]  /*69a0*/  ISETP.GT.AND P4, PT, R10, 0x48, P2 ;  /* 0x000000480a00780c */ /* 0x000fe40001784270 */
[----:B------:R-:W-:-:S02]  /*69b0*/  ISETP.LT.OR P5, PT, R11, 0x42, P5 ;  /* 0x000000420b00780c */ /* 0x000fc40002fa1670 */
[----:B------:R-:W-:Y:S02]  /*69c0*/  FSEL R58, R58, -INF , !P3 ;  /* 0xff8000003a3a7808 */ /* 0x000fe40005800000 */
[----:B------:R-:W-:Y:S02]  /*69d0*/  ISETP.GT.AND P3, PT, R10, 0x49, P2 ;  /* 0x000000490a00780c */ /* 0x000fe40001764270 */
[----:B0-----:R-:W-:Y:S02]  /*69e0*/  FMNMX.FTZ R6, R8, R9, !PT ;  /* 0x0000000908067209 */ /* 0x001fe40007810000 */
[----:B------:R-:W-:Y:S02]  /*69f0*/  FSEL R59, R59, -INF , !P5 ;  /* 0xff8000003b3b7808 */ /* 0x000fe40006800000 */
[C---:B------:R-:W-:Y:S01]  /*6a00*/  FSETP.NEU.FTZ.AND P6, PT, R6.reuse, -INF , PT ;  /* 0xff8000000600780b */ /* 0x040fe20003fdd000 */
[----:B------:R-:W-:Y:S01]  /*6a10*/  FMUL.FTZ R9, R6, UR33 ;  /* 0x0000002106097c20 */ /* 0x000fe20008410000 */
[----:B------:R-:W-:-:S02]  /*6a20*/  ISETP.LT.OR P4, PT, R11, 0x49, P4 ;  /* 0x000000490b00780c */ /* 0x000fc40002781670 */
[----:B------:R-:W-:Y:S02]  /*6a30*/  ISETP.GT.AND P5, PT, R10, 0x50, P2 ;  /* 0x000000500a00780c */ /* 0x000fe400017a4270 */
[----:B------:R-:W-:Y:S02]  /*6a40*/  FSEL R7, R9, RZ, P6 ;  /* 0x000000ff09077208 */ /* 0x000fe40003000000 */
[----:B------:R-:W-:Y:S02]  /*6a50*/  ISETP.LT.OR P3, PT, R11, 0x4a, P3 ;  /* 0x0000004a0b00780c */ /* 0x000fe40001f61670 */
        /* <DEDUP_REMOVED lines=12> */
[----:B------:R-:W-:Y:S01]  /*6b20*/  ISETP.GT.AND P4, PT, R10, 0x51, P2 ;  /* 0x000000510a00780c */ /* 0x000fe20001784270 */
[----:B------:R0:W-:Y:S01]  /*6b30*/  MUFU.EX2 R20, R36 ;  /* 0x0000002400147308 */ /* 0x0001e20000000800 */
[----:B------:R-:W-:Y:S01]  /*6b40*/  FMNMX.FTZ R25, R39, R24, !PT ;  /* 0x0000001827197209 */ /* 0x000fe20007810000 */
[--C-:B------:R-:W-:Y:S01]  /*6b50*/  FFMA.FTZ R40, R40, UR33, -R7.reuse ;  /* 0x0000002128287c23 */ /* 0x100fe20008010807 */
[----:B------:R-:W-:Y:S01]  /*6b60*/  FSEL R63, R63, -INF , !P3 ;  /* 0xff8000003f3f7808 */ /* 0x000fe20005800000 */
[--C-:B------:R-:W-:Y:S01]  /*6b70*/  FFMA.FTZ R44, R44, UR33, -R7.reuse ;  /* 0x000000212c2c7c23 */ /* 0x100fe20008010807 */
[----:B------:R-:W-:Y:S01]  /*6b80*/  FMNMX.FTZ R28, R42, R25, !PT ;  /* 0x000000192a1c7209 */ /* 0x000fe20007810000 */
[--C-:B------:R-:W-:Y:S01]  /*6b90*/  FFMA.FTZ R25, R41, UR33, -R7.reuse ;  /* 0x0000002129197c23 */ /* 0x100fe20008010807 */
[----:B------:R-:W-:Y:S01]  /*6ba0*/  ISETP.LT.OR P5, PT, R11, 0x51, P5 ;  /* 0x000000510b00780c */ /* 0x000fe20002fa1670 */
[----:B------:R-:W-:Y:S01]  /*6bb0*/  MUFU.EX2 R24, R40 ;  /* 0x0000002800187308 */ /* 0x000fe20000000800 */
[----:B------:R-:W-:Y:S01]  /*6bc0*/  FMNMX.FTZ R29, R43, R28, !PT ;  /* 0x0000001c2b1d7209 */ /* 0x000fe20007810000 */
[--C-:B------:R-:W-:Y:S01]  /*6bd0*/  FFMA.FTZ R48, R48, UR33, -R7.reuse ;  /* 0x0000002130307c23 */ /* 0x100fe20008010807 */
[----:B------:R-:W-:Y:S01]  /*6be0*/  ISETP.GT.AND P3, PT, R10, 0x58, P2 ;  /* 0x000000580a00780c */ /* 0x000fe20001764270 */
[--C-:B------:R-:W-:Y:S01]  /*6bf0*/  FFMA.FTZ R52, R52, UR33, -R7.reuse ;  /* 0x0000002134347c23 */ /* 0x100fe20008010807 */
[----:B------:R-:W-:Y:S01]  /*6c00*/  FMNMX.FTZ R28, R46, R29, !PT ;  /* 0x0000001d2e1c7209 */ /* 0x000fe20007810000 */
[--C-:B------:R-:W-:Y:S01]  /*6c10*/  FFMA.FTZ R56, R56, UR33, -R7.reuse ;  /* 0x0000002138387c23 */ /* 0x100fe20008010807 */
[----:B------:R-:W-:Y:S01]  /*6c20*/  ISETP.LT.OR P4, PT, R11, 0x52, P4 ;  /* 0x000000520b00780c */ /* 0x000fe20002781670 */
[----:B------:R-:W-:Y:S01]  /*6c30*/  FFMA.FTZ R85, R85, UR33, -R7 ;  /* 0x0000002155557c23 */ /* 0x000fe20008010807 */
[----:B------:R-:W-:Y:S01]  /*6c40*/  FMNMX.FTZ R29, R47, R28, !PT ;  /* 0x0000001c2f1d7209 */ /* 0x000fe20007810000 */
[----:B------:R-:W-:Y:S01]  /*6c50*/  MUFU.EX2 R8, R8 ;  /* 0x0000000800087308 */ /* 0x000fe20000000800 */
[----:B------:R-:W-:-:S02]  /*6c60*/  FSEL R66, R66, -INF , !P5 ;  /* 0xff80000042427808 */ /* 0x000fc40006800000 */
[----:B------:R-:W-:Y:S01]  /*6c70*/  FMNMX.FTZ R32, R50, R29, !PT ;  /* 0x0000001d32207209 */ /* 0x000fe20007810000 */
[----:B------:R-:W-:Y:S01]  /*6c80*/  FFMA.FTZ R29, R45, UR33, -R7 ;  /* 0x000000212d1d7c23 */ /* 0x000fe20008010807 */
[----:B------:R-:W-:Y:S02]  /*6c90*/  ISETP.GT.AND P5, PT, R10, 0x59, P2 ;  /* 0x000000590a00780c */ /* 0x000fe400017a4270 */
[----:B------:R-:W-:Y:S01]  /*6ca0*/  FMNMX.FTZ R33, R51, R32, !PT ;  /* 0x0000002033217209 */ /* 0x000fe20007810000 */
[----:B------:R-:W-:Y:S01]  /*6cb0*/  MUFU.EX2 R28, R44 ;  /* 0x0000002c001c7308 */ /* 0x000fe20000000800 */
[----:B------:R-:W-:Y:S02]  /*6cc0*/  FSEL R67, R67, -INF , !P4 ;  /* 0xff80000043437808 */ /* 0x000fe40006000000 */
[----:B------:R-:W-:Y:S02]  /*6cd0*/  FMNMX.FTZ R32, R54, R33, !PT ;  /* 0x0000002136207209 */ /* 0x000fe40007810000 */
[----:B------:R-:W-:-:S02]  /*6ce0*/  ISETP.LT.OR P3, PT, R11, 0x59, P3 ;  /* 0x000000590b00780c */ /* 0x000fc40001f61670 */
[----:B------:R-:W-:Y:S01]  /*6cf0*/  FMNMX.FTZ R33, R55, R32, !PT ;  /* 0x0000002037217209 */ /* 0x000fe20007810000 */
[----:B------:R-:W-:Y:S01]  /*6d00*/  MUFU.EX2 R9, R9 ;  /* 0x0000000900097308 */ /* 0x000fe20000000800 */
[----:B------:R-:W-:Y:S02]  /*6d10*/  ISETP.GT.AND P4, PT, R10, 0x60, P2 ;  /* 0x000000600a00780c */ /* 0x000fe40001784270 */
[----:B0-----:R-:W-:Y:S01]  /*6d20*/  FMNMX.FTZ R36, R58, R33, !PT ;  /* 0x000000213a247209 */ /* 0x001fe20007810000 */
[--C-:B------:R-:W-:Y:S01]  /*6d30*/  FFMA.FTZ R33, R49, UR33, -R7.reuse ;  /* 0x0000002131217c23 */ /* 0x100fe20008010807 */
[----:B------:R-:W-:Y:S01]  /*6d40*/  ISETP.LT.OR P5, PT, R11, 0x5a, P5 ;  /* 0x0000005a0b00780c */ /* 0x000fe20002fa1670 */
[--C-:B------:R-:W-:Y:S01]  /*6d50*/  FFMA.FTZ R49, R65, UR33, -R7.reuse ;  /* 0x0000002141317c23 */ /* 0x100fe20008010807 */
[----:B------:R-:W-:Y:S01]  /*6d60*/  FMNMX.FTZ R37, R59, R36, !PT ;  /* 0x000000243b257209 */ /* 0x000fe20007810000 */
[----:B------:R0:W-:Y:S01]  /*6d70*/  MUFU.EX2 R32, R48 ;  /* 0x0000003000207308 */ /* 0x0001e20000000800 */
[----:B------:R-:W-:Y:S01]  /*6d80*/  FSEL R70, R70, -INF , !P3 ;  /* 0xff80000046467808 */ /* 0x000fe20005800000 */
[----:B------:R-:W-:Y:S01]  /*6d90*/  FFMA.FTZ R65, R84, UR33, -R7 ;  /* 0x0000002154417c23 */ /* 0x000fe20008010807 */
[----:B------:R-:W-:-:S02]  /*6da0*/  FMNMX.FTZ R36, R62, R37, !PT ;  /* 0x000000253e247209 */ /* 0x000fc40007810000 */
[----:B------:R-:W-:Y:S02]  /*6db0*/  ISETP.GT.AND P3, PT, R10, 0x61, P2 ;  /* 0x000000610a00780c */ /* 0x000fe40001764270 */
[----:B------:R-:W-:Y:S01]  /*6dc0*/  FMNMX.FTZ R37, R63, R36, !PT ;  /* 0x000000243f257209 */ /* 0x000fe20007810000 */
[----:B------:R-:W-:Y:S01]  /*6dd0*/  MUFU.EX2 R12, R12 ;  /* 0x0000000c000c7308 */ /* 0x000fe20000000800 */
[----:B------:R-:W-:Y:S01]  /*6de0*/  FSEL R71, R71, -INF , !P5 ;  /* 0xff80000047477808 */ /* 0x000fe20006800000 */
[--C-:B0-----:R-:W-:Y:S01]  /*6df0*/  FFMA.FTZ R48, R64, UR33, -R7.reuse ;  /* 0x0000002140307c23 */ /* 0x101fe20008010807 */
[----:B------:R-:W-:Y:S01]  /*6e00*/  FMNMX.FTZ R40, R66, R37, !PT ;  /* 0x0000002542287209 */ /* 0x000fe20007810000 */
[--C-:B------:R-:W-:Y:S01]  /*6e10*/  FFMA.FTZ R37, R53, UR33, -R7.reuse ;  /* 0x0000002135257c23 */ /* 0x100fe20008010807 */
[----:B------:R-:W-:Y:S01]  /*6e20*/  ISETP.LT.OR P4, PT, R11, 0x61, P4 ;  /* 0x000000610b00780c */ /* 0x000fe20002781670 */
[--C-:B------:R-:W-:Y:S01]  /*6e30*/  FFMA.FTZ R53, R69, UR33, -R7.reuse ;  /* 0x0000002145357c23 */ /* 0x100fe20008010807 */
[----:B------:R-:W-:Y:S01]  /*6e40*/  FMNMX.FTZ R41, R67, R40, !PT ;  /* 0x0000002843297209 */ /* 0x000fe20007810000 */
[----:B------:R0:W-:Y:S01]  /*6e50*/  MUFU.EX2 R36, R52 ;  /* 0x0000003400247308 */ /* 0x0001e20000000800 */
[----:B------:R-:W-:Y:S01]  /*6e60*/  ISETP.GT.AND P5, PT, R10, 0x68, P2 ;  /* 0x000000680a00780c */ /* 0x000fe200017a4270 */
[----:B------:R-:W-:Y:S01]  /*6e70*/  FFMA.FTZ R64, R80, UR33, -R7 ;  /* 0x0000002150407c23 */ /* 0x000fe20008010807 */
[----:B------:R-:W-:-:S02]  /*6e80*/  FMNMX.FTZ R40, R70, R41, !PT ;  /* 0x0000002946287209 */ /* 0x000fc40007810000 */
[----:B------:R-:W-:Y:S02]  /*6e90*/  ISETP.LT.OR P3, PT, R11, 0x62, P3 ;  /* 0x000000620b00780c */ /* 0x000fe40001f61670 */
[----:B------:R-:W-:Y:S01]  /*6ea0*/  FSEL R74, R74, -INF , !P4 ;  /* 0xff8000004a4a7808 */ /* 0x000fe20006000000 */
[----:B------:R-:W-:Y:S01]  /*6eb0*/  MUFU.EX2 R13, R13 ;  /* 0x0000000d000d7308 */ /* 0x000fe20000000800 */
[----:B------:R-:W-:Y:S01]  /*6ec0*/  FMNMX.FTZ R41, R71, R40, !PT ;  /* 0x0000002847297209 */ /* 0x000fe20007810000 */
[--C-:B0-----:R-:W-:Y:S01]  /*6ed0*/  FFMA.FTZ R52, R68, UR33, -R7.reuse ;  /* 0x0000002144347c23 */ /* 0x101fe20008010807 */
[----:B------:R-:W-:Y:S01]  /*6ee0*/  ISETP.GT.AND P4, PT, R10, 0x69, P2 ;  /* 0x000000690a00780c */ /* 0x000fe20001784270 */
[--C-:B------:R-:W-:Y:S01]  /*6ef0*/  FFMA.FTZ R68, R81, UR33, -R7.reuse ;  /* 0x0000002151447c23 */ /* 0x100fe20008010807 */
[----:B------:R-:W-:Y:S02]  /*6f00*/  FSEL R75, R75, -INF , !P3 ;  /* 0xff8000004b4b7808 */ /* 0x000fe40005800000 */
[----:B------:R-:W-:Y:S01]  /*6f10*/  ISETP.LT.OR P5, PT, R11, 0x69, P5 ;  /* 0x000000690b00780c */ /* 0x000fe20002fa1670 */
[----:B------:R0:W-:Y:S01]  /*6f20*/  MUFU.EX2 R40, R56 ;  /* 0x0000003800287308 */ /* 0x0001e20000000800 */
[----:B------:R-:W-:Y:S01]  /*6f30*/  FMNMX.FTZ R44, R74, R41, !PT ;  /* 0x000000294a2c7209 */ /* 0x000fe20007810000 */
[--C-:B------:R-:W-:Y:S01]  /*6f40*/  FFMA.FTZ R41, R57, UR33, -R7.reuse ;  /* 0x0000002139297c23 */ /* 0x100fe20008010807 */
[----:B------:R-:W-:Y:S01]  /*6f50*/  ISETP.LT.OR P4, PT, R11, 0x6a, P4 ;  /* 0x0000006a0b00780c */ /* 0x000fe20002781670 */
[----:B------:R-:W-:Y:S01]  /*6f60*/  FFMA.FTZ R57, R73, UR33, -R7 ;  /* 0x0000002149397c23 */ /* 0x000fe20008010807 */
[----:B------:R-:W-:-:S02]  /*6f70*/  ISETP.GT.AND P3, PT, R10, 0x70, P2 ;  /* 0x000000700a00780c */ /* 0x000fc40001764270 */
[----:B------:R-:W-:Y:S01]  /*6f80*/  FSEL R78, R78, -INF , !P5 ;  /* 0xff8000004e4e7808 */ /* 0x000fe20006800000 */
[----:B------:R-:W-:Y:S01]  /*6f90*/  MUFU.EX2 R14, R14 ;  /* 0x0000000e000e7308 */ /* 0x000fe20000000800 */
[----:B------:R-:W-:Y:S01]  /*6fa0*/  FMNMX.FTZ R45, R75, R44, !PT ;  /* 0x0000002c4b2d7209 */ /* 0x000fe20007810000 */
[--C-:B------:R-:W-:Y:S01]  /*6fb0*/  FFMA.FTZ R44, R60, UR33, -R7.reuse ;  /* 0x000000213c2c7c23 */ /* 0x100fe20008010807 */
[----:B------:R-:W-:Y:S01]  /*6fc0*/  FSEL R79, R79, -INF , !P4 ;  /* 0xff8000004f4f7808 */ /* 0x000fe20006000000 */
[--C-:B0-----:R-:W-:Y:S01]  /*6fd0*/  FFMA.FTZ R56, R72, UR33, -R7.reuse ;  /* 0x0000002148387c23 */ /* 0x101fe20008010807 */
[----:B------:R-:W-:Y:S01]  /*6fe0*/  ISETP.GT.AND P5, PT, R10, 0x71, P2 ;  /* 0x000000710a00780c */ /* 0x000fe200017a4270 */
[----:B------:R-:W-:Y:S01]  /*6ff0*/  FFMA.FTZ R60, R76, UR33, -R7 ;  /* 0x000000214c3c7c23 */ /* 0x000fe20008010807 */
[C---:B------:R-:W-:Y:S01]  /*7000*/  ISETP.GT.AND P4, PT, R10.reuse, 0x78, P2 ;  /* 0x000000780a00780c */ /* 0x040fe20001784270 */
[----:B------:R-:W-:Y:S01]  /*7010*/  MUFU.EX2 R15, R15 ;  /* 0x0000000f000f7308 */ /* 0x000fe20000000800 */
[----:B------:R-:W-:-:S02]  /*7020*/  ISETP.GT.AND P2, PT, R10, 0x79, P2 ;  /* 0x000000790a00780c */ /* 0x000fc40001744270 */
[C---:B------:R-:W-:Y:S02]  /*7030*/  ISETP.LT.OR P3, PT, R11.reuse, 0x71, P3 ;  /* 0x000000710b00780c */ /* 0x040fe40001f61670 */
[----:B------:R-:W-:Y:S02]  /*7040*/  FMNMX.FTZ R10, R78, R45, !PT ;  /* 0x0000002d4e0a7209 */ /* 0x000fe40007810000 */
[----:B------:R-:W-:Y:S01]  /*7050*/  ISETP.LT.OR P5, PT, R11, 0x72, P5 ;  /* 0x000000720b00780c */ /* 0x000fe20002fa1670 */
[----:B------:R-:W-:Y:S01]  /*7060*/  MUFU.EX2 R21, R21 ;  /* 0x0000001500157308 */ /* 0x000fe20000000800 */
[----:B------:R-:W-:Y:S02]  /*7070*/  FSEL R82, R82, -INF , !P3 ;  /* 0xff80000052527808 */ /* 0x000fe40005800000 */
[----:B------:R-:W-:Y:S02]  /*7080*/  FMNMX.FTZ R45, R79, R10, !PT ;  /* 0x0000000a4f2d7209 */ /* 0x000fe40007810000 */
[----:B------:R-:W-:-:S02]  /*7090*/  ISETP.LT.OR P4, PT, R11, 0x79, P4 ;  /* 0x000000790b00780c */ /* 0x000fc40002781670 */
[----:B------:R-:W-:Y:S01]  /*70a0*/  FSEL R83, R83, -INF , !P5 ;  /* 0xff80000053537808 */ /* 0x000fe20006800000 */
[----:B------:R-:W-:Y:S01]  /*70b0*/  MUFU.EX2 R25, R25 ;  /* 0x0000001900197308 */ /* 0x000fe20000000800 */
[----:B------:R-:W-:Y:S01]  /*70c0*/  FMNMX.FTZ R10, R82, R45, !PT ;  /* 0x0000002d520a7209 */ /* 0x000fe20007810000 */
[--C-:B------:R-:W-:Y:S01]  /*70d0*/  FFMA.FTZ R45, R61, UR33, -R7.reuse ;  /* 0x000000213d2d7c23 */ /* 0x100fe20008010807 */
[----:B------:R-:W-:Y:S01]  /*70e0*/  ISETP.LT.OR P2, PT, R11, 0x7a, P2 ;  /* 0x0000007a0b00780c */ /* 0x000fe20001741670 */
[----:B------:R-:W-:Y:S01]  /*70f0*/  FFMA.FTZ R61, R77, UR33, -R7 ;  /* 0x000000214d3d7c23 */ /* 0x000fe20008010807 */
[----:B------:R-:W-:Y:S02]  /*7100*/  FSEL R86, R86, -INF , !P4 ;  /* 0xff80000056567808 */ /* 0x000fe40006000000 */
[----:B------:R-:W-:Y:S01]  /*7110*/  FMNMX.FTZ R11, R83, R10, !PT ;  /* 0x0000000a530b7209 */ /* 0x000fe20007810000 */
[----:B------:R-:W-:Y:S01]  /*7120*/  MUFU.EX2 R29, R29 ;  /* 0x0000001d001d7308 */ /* 0x000fe20000000800 */
[----:B------:R-:W-:-:S02]  /*7130*/  FSEL R87, R87, -INF , !P2 ;  /* 0xff80000057577808 */ /* 0x000fc40005000000 */
[----:B------:R-:W-:Y:S02]  /*7140*/  FMNMX.FTZ R10, R86, R11, !PT ;  /* 0x0000000b560a7209 */ /* 0x000fe40007810000 */
[----:B------:R-:W-:Y:S02]  /*7150*/  FSEL R69, R6, RZ, P6 ;  /* 0x000000ff06457208 */ /* 0x000fe40003000000 */
[----:B------:R-:W-:Y:S01]  /*7160*/  FMNMX.FTZ R10, R87, R10, !PT ;  /* 0x0000000a570a7209 */ /* 0x000fe20007810000 */
[----:B------:R-:W-:Y:S02]  /*7170*/  MUFU.EX2 R33, R33 ;  /* 0x0000002100217308 */ /* 0x000fe40000000800 */
[----:B------:R-:W-:Y:S02]  /*7180*/  FADD.FTZ R69, -R69, R0 ;  /* 0x0000000045457221 */ /* 0x000fe40000010100 */
[----:B------:R-:W0:Y:S02]  /*7190*/  SHFL.BFLY PT, R11, R10, 0x2, 0x1f ;  /* 0x0c401f000a0b7f89 */ /* 0x000e2400000e0000 */
[----:B------:R-:W-:-:S02]  /*71a0*/  FMUL.FTZ R69, R69, UR33 ;  /* 0x0000002145457c20 */ /* 0x000fc40008410000 */
        /* <DEDUP_REMOVED lines=173> */
[----:B------:R-:W2:Y:S01]  /*7c80*/  MUFU.EX2 R47, R47 ;  /* 0x0000002f002f7308 */ /* 0x000ea20000000800 */
        /* <DEDUP_REMOVED lines=9> */
[C---:B--2---:R-:W-:Y:S01]  /*7d20*/  FADD.FTZ R15, R47.reuse, R20 ;  /* 0x000000142f0f7221 */ /* 0x044fe20000010000 */
[----:B------:R-:W-:-:S05]  /*7d30*/  F2FP.BF16.F32.PACK_AB R35, R47, R35 ;  /* 0x000000232f23723e */ /* 0x000fca00000010ff */
[----:B------:R4:W-:Y:S01]  /*7d40*/  STSM.16.M88.4 [R18], R32 ;  /* 0x0000002012007844 */ /* 0x0009e20000000200 */
[----:B------:R-:W2:Y:S01]  /*7d50*/  MUFU.EX2 R4, R4 ;  /* 0x0000000400047308 */ /* 0x000ea20000000800 */
[----:B---3--:R-:W-:-:S07]  /*7d60*/  FADD.FTZ R20, R50, R15 ;  /* 0x0000000f32147221 */ /* 0x008fce0000010000 */
[----:B------:R-:W3:Y:S01]  /*7d70*/  MUFU.EX2 R53, R53 ;  /* 0x0000003500357308 */ /* 0x000ee20000000800 */
[C---:B0-----:R-:W-:Y:S01]  /*7d80*/  FADD.FTZ R15, R51.reuse, R20 ;  /* 0x00000014330f7221 */ /* 0x041fe20000010000 */
[----:B------:R-:W-:-:S06]  /*7d90*/  F2FP.BF16.F32.PACK_AB R41, R51, R50 ;  /* 0x000000323329723e */ /* 0x000fcc00000010ff */
[----:B------:R-:W0:Y:S01]  /*7da0*/  MUFU.EX2 R3, R3 ;  /* 0x0000000300037308 */ /* 0x000e220000000800 */
[----:B--2---:R-:W-:Y:S01]  /*7db0*/  FADD.FTZ R20, R4, R15 ;  /* 0x0000000f04147221 */ /* 0x004fe20000010000 */
[----:B------:R-:W-:Y:S01]  /*7dc0*/  FADD.FTZ R15, R49, R28 ;  /* 0x0000001c310f7221 */ /* 0x000fe20000010000 */
[C---:B------:R-:W-:Y:S02]  /*7dd0*/  F2FP.BF16.F32.PACK_AB R43, R13.reuse, R4 ;  /* 0x000000040d2b723e */ /* 0x040fe400000010ff */
[----:B------:R-:W-:Y:S01]  /*7de0*/  FADD.FTZ R20, R13, R20 ;  /* 0x000000140d147221 */ /* 0x000fe20000010000 */
[----:B-1----:R-:W-:Y:S02]  /*7df0*/  FADD.FTZ R8, R52, R15 ;  /* 0x0000000f34087221 */ /* 0x002fe40000010000 */
[----:B------:R-:W1:Y:S01]  /*7e00*/  MUFU.EX2 R56, R56 ;  /* 0x0000003800387308 */ /* 0x000e620000000800 */
[C---:B---3--:R-:W-:Y:S01]  /*7e10*/  F2FP.BF16.F32.PACK_AB R50, R53.reuse, R52 ;  /* 0x000000343532723e */ /* 0x048fe200000010ff */
[----:B------:R-:W-:Y:S01]  /*7e20*/  FADD.FTZ R11, R53, R8 ;  /* 0x00000008350b7221 */ /* 0x000fe20000010000 */
[----:B------:R4:W-:Y:S05]  /*7e30*/  STSM.16.M88.4 [R17+0x27800], R40 ;  /* 0x0278002811007844 */ /* 0x0009ea0000000200 */
[----:B------:R-:W2:Y:S01]  /*7e40*/  MUFU.EX2 R12, R12 ;  /* 0x0000000c000c7308 */ /* 0x000ea20000000800 */
[----:B0-----:R-:W-:-:S07]  /*7e50*/  FADD.FTZ R9, R3, R20 ;  /* 0x0000001403097221 */ /* 0x001fce0000010000 */
[----:B------:R-:W0:Y:S01]  /*7e60*/  MUFU.EX2 R57, R57 ;  /* 0x0000003900397308 */ /* 0x000e220000000800 */
[----:B-1----:R-:W-:-:S07]  /*7e70*/  FADD.FTZ R10, R56, R11 ;  /* 0x0000000b380a7221 */ /* 0x002fce0000010000 */
[----:B------:R-:W1:Y:S01]  /*7e80*/  MUFU.EX2 R54, R54 ;  /* 0x0000003600367308 */ /* 0x000e620000000800 */
[C---:B--2---:R-:W-:Y:S01]  /*7e90*/  FADD.FTZ R9, R12.reuse, R9 ;  /* 0x000000090c097221 */ /* 0x044fe20000010000 */
[----:B------:R-:W-:-:S06]  /*7ea0*/  F2FP.BF16.F32.PACK_AB R49, R12, R3 ;  /* 0x000000030c31723e */ /* 0x000fcc00000010ff */
[----:B------:R-:W2:Y:S01]  /*7eb0*/  MUFU.EX2 R60, R60 ;  /* 0x0000003c003c7308 */ /* 0x000ea20000000800 */
[C---:B0-----:R-:W-:Y:S01]  /*7ec0*/  FADD.FTZ R11, R57.reuse, R10 ;  /* 0x0000000a390b7221 */ /* 0x041fe20000010000 */
[----:B------:R-:W-:-:S06]  /*7ed0*/  F2FP.BF16.F32.PACK_AB R56, R57, R56 ;  /* 0x000000383938723e */ /* 0x000fcc00000010ff */
[----:B------:R-:W0:Y:S01]  /*7ee0*/  MUFU.EX2 R55, R55 ;  /* 0x0000003700377308 */ /* 0x000e220000000800 */
[----:B-1----:R-:W-:-:S07]  /*7ef0*/  FADD.FTZ R8, R54, R9 ;  /* 0x0000000936087221 */ /* 0x002fce0000010000 */
[----:B------:R-:W1:Y:S01]  /*7f00*/  MUFU.EX2 R61, R61 ;  /* 0x0000003d003d7308 */ /* 0x000e620000000800 */
[----:B--2---:R-:W-:-:S07]  /*7f10*/  FADD.FTZ R4, R60, R11 ;  /* 0x0000000b3c047221 */ /* 0x004fce0000010000 */
[----:B------:R-:W2:Y:S01]  /*7f20*/  MUFU.EX2 R59, R59 ;  /* 0x0000003b003b7308 */ /* 0x000ea20000000800 */
[C---:B0-----:R-:W-:Y:S01]  /*7f30*/  FADD.FTZ R8, R55.reuse, R8 ;  /* 0x0000000837087221 */ /* 0x041fe20000010000 */
[----:B------:R-:W-:-:S05]  /*7f40*/  F2FP.BF16.F32.PACK_AB R51, R55, R54 ;  /* 0x000000363733723e */ /* 0x000fca00000010ff */
[----:B------:R4:W-:Y:S01]  /*7f50*/  STSM.16.M88.4 [R23], R48 ;  /* 0x0000003017007844 */ /* 0x0009e20000000200 */
[----:B------:R-:W0:Y:S01]  /*7f60*/  MUFU.EX2 R64, R64 ;  /* 0x0000004000407308 */ /* 0x000e220000000800 */
[C---:B-1----:R-:W-:Y:S01]  /*7f70*/  FADD.FTZ R11, R61.reuse, R4 ;  /* 0x000000043d0b7221 */ /* 0x042fe20000010000 */
[----:B------:R-:W-:-:S06]  /*7f80*/  F2FP.BF16.F32.PACK_AB R58, R61, R60 ;  /* 0x0000003c3d3a723e */ /* 0x000fcc00000010ff */
[----:B------:R-:W1:Y:S01]  /*7f90*/  MUFU.EX2 R14, R75 ;  /* 0x0000004b000e7308 */ /* 0x000e620000000800 */
[----:B--2---:R-:W-:-:S07]  /*7fa0*/  FADD.FTZ R9, R59, R8 ;  /* 0x000000083b097221 */ /* 0x004fce0000010000 */
[----:B------:R-:W2:Y:S01]  /*7fb0*/  MUFU.EX2 R68, R68 ;  /* 0x0000004400447308 */ /* 0x000ea20000000800 */
[----:B0-----:R-:W-:-:S07]  /*7fc0*/  FADD.FTZ R11, R64, R11 ;  /* 0x0000000b400b7221 */ /* 0x001fce0000010000 */
[----:B------:R-:W0:Y:S01]  /*7fd0*/  MUFU.EX2 R78, R78 ;  /* 0x0000004e004e7308 */ /* 0x000e220000000800 */
[C---:B-1----:R-:W-:Y:S01]  /*7fe0*/  FADD.FTZ R9, R14.reuse, R9 ;  /* 0x000000090e097221 */ /* 0x042fe20000010000 */
[----:B------:R-:W-:-:S06]  /*7ff0*/  F2FP.BF16.F32.PACK_AB R57, R14, R59 ;  /* 0x0000003b0e39723e */ /* 0x000fcc00000010ff */
[----:B------:R-:W1:Y:S01]  /*8000*/  MUFU.EX2 R79, R79 ;  /* 0x0000004f004f7308 */ /* 0x000e620000000800 */
[C---:B--2---:R-:W-:Y:S01]  /*8010*/  FADD.FTZ R20, R68.reuse, R11 ;  /* 0x0000000b44147221 */ /* 0x044fe20000010000 */
[----:B------:R-:W-:-:S06]  /*8020*/  F2FP.BF16.F32.PACK_AB R8, R68, R64 ;  /* 0x000000404408723e */ /* 0x000fcc00000010ff */
[----:B------:R-:W-:Y:S01]  /*8030*/  MUFU.EX2 R65, R65 ;  /* 0x0000004100417308 */ /* 0x000fe20000000800 */
[----:B0-----:R-:W-:-:S07]  /*8040*/  FADD.FTZ R4, R78, R9 ;  /* 0x000000094e047221 */ /* 0x001fce0000010000 */
[----:B------:R-:W0:Y:S01]  /*8050*/  MUFU.EX2 R0, R85 ;  /* 0x0000005500007308 */ /* 0x000e220000000800 */
[C---:B-1----:R-:W-:Y:S01]  /*8060*/  F2FP.BF16.F32.PACK_AB R59, R79.reuse, R78 ;  /* 0x0000004e4f3b723e */ /* 0x042fe200000010ff */
[----:B------:R-:W-:-:S04]  /*8070*/  FADD.FTZ R4, R79, R4 ;  /* 0x000000044f047221 */ /* 0x000fc80000010000 */
[----:B------:R4:W-:Y:S02]  /*8080*/  STSM.16.M88.4 [R19+0x6000], R56 ;  /* 0x0060003813007844 */ /* 0x0009e40000000200 */
[----:B------:R-:W1:Y:S08]  /*8090*/  MUFU.EX2 R21, R82 ;  /* 0x0000005200157308 */ /* 0x000e700000000800 */
[----:B------:R-:W2:Y:S01]  /*80a0*/  MUFU.EX2 R83, R83 ;  /* 0x0000005300537308 */ /* 0x000ea20000000800 */
[----:B0-----:R-:W-:Y:S01]  /*80b0*/  F2FP.BF16.F32.PACK_AB R10, R0, R65 ;  /* 0x00000041000a723e */ /* 0x001fe200000010ff */
[----:B------:R-:W-:-:S06]  /*80c0*/  FADD.FTZ R65, R65, R20 ;  /* 0x0000001441417221 */ /* 0x000fcc0000010000 */
[----:B------:R-:W0:Y:S01]  /*80d0*/  MUFU.EX2 R13, R86 ;  /* 0x00000056000d7308 */ /* 0x000e220000000800 */
[----:B-1----:R-:W-:-:S07]  /*80e0*/  FADD.FTZ R4, R21, R4 ;  /* 0x0000000415047221 */ /* 0x002fce0000010000 */
[----:B------:R-:W1:Y:S01]  /*80f0*/  MUFU.EX2 R72, R72 ;  /* 0x0000004800487308 */ /* 0x000e620000000800 */
[C---:B--2---:R-:W-:Y:S01]  /*8100*/  F2FP.BF16.F32.PACK_AB R9, R83.reuse, R21 ;  /* 0x000000155309723e */ /* 0x044fe200000010ff */
        /* <DEDUP_REMOVED lines=11> */
[----:B------:R-:W-:Y:S01]  /*81c0*/  IMAD.MOV.U32 R5, RZ, RZ, R7 ;  /* 0x000000ffff057224 */ /* 0x000fe200078e0007 */
[----:B------:R-:W-:Y:S01]  /*81d0*/  UMOV UR46, UR55 ;  /* 0x00000037002e7c82 */ /* 0x000fe20008000000 */
[----:B------:R-:W-:Y:S01]  /*81e0*/  IMAD.MOV.U32 R0, RZ, RZ, R6 ;  /* 0x000000ffff007224 */ /* 0x000fe200078e0006 */
[----:B------:R-:W-:-:S06]  /*81f0*/  UMOV UR49, UR54 ;  /* 0x0000003600317c82 */ /* 0x000fcc0008000000 */
.L_x_1097:
[----:B------:R-:W-:Y:S01]  /*8200*/  ULDC UR6, c[0x0][0x448] ;  /* 0x0001120000067ab9 */ /* 0x000fe20000000800 */
[----:B------:R-:W-:Y:S01]  /*8210*/  ULDC UR14, c[0x0][0x9e4] ;  /* 0x00027900000e7ab9 */ /* 0x000fe20000000800 */
[----:B------:R-:W-:Y:S02]  /*8220*/  UISETP.NE.AND UP0, UPT, UR6, 0x1, UPT ;  /* 0x000000010600788c */ /* 0x000fe4000bf05270 */
[----:B------:R-:W-:Y:S02]  /*8230*/  UISETP.GE.AND UP1, UPT, UR14, 0x1, UPT ;  /* 0x000000010e00788c */ /* 0x000fe4000bf26270 */
[----:B------:R-:W-:Y:S02]  /*8240*/  UIADD3 UR10, UR39, 0xbf, URZ ;  /* 0x000000bf270a7890 */ /* 0x000fe4000fffe03f */
[----:B------:R-:W-:Y:S02]  /*8250*/  UIADD3 UR11, UR38, 0x1, -UR45 ;  /* 0x00000001260b7890 */ /* 0x000fe4000fffe82d */
[----:B------:R-:W-:-:S03]  /*8260*/  PLOP3.LUT P5, PT, PT, PT, UP1, 0x80, 0x0 ;  /* 0x000000000000781c */ /* 0x000fc60003faf018 */
[----:B------:R-:W-:Y:S01]  /*8270*/  @UP0 ULDC UR6, c[0x0][0x44c] ;  /* 0x0001130000060ab9 */ /* 0x000fe20000000800 */
[----:B------:R-:W-:Y:S01]  /*8280*/  @UP0 ULDC UR15, c[0x0][0x450] ;  /* 0x00011400000f0ab9 */ /* 0x000fe20000000800 */
[----:B------:R-:W-:-:S04]  /*8290*/  UIMAD.WIDE.U32 UR6, UR10, UR6, URZ ;  /* 0x000000060a0672a5 */ /* 0x000fc8000f8e003f */
[----:B------:R-:W-:-:S04]  /*82a0*/  @UP0 USHF.R.U32.HI UR10, URZ, UR15, UR7 ;  /* 0x0000000f3f0a0299 */ /* 0x000fc80008011607 */
[----:B------:R-:W-:-:S04]  /*82b0*/  UIADD3 UR10, UR11, UR10, URZ ;  /* 0x0000000a0b0a7290 */ /* 0x000fc8000fffe03f */
        /* <DEDUP_REMOVED lines=12> */
.L_x_1116:
[----:B------:R-:W-:-:S11]  /*8380*/  UISETP.NE.AND UP1, UPT, UR14, 0x1, UPT ;  /* 0x000000010e00788c */ /* 0x000fd6000bf25270 */
[----:B------:R-:W-:Y:S02]  /*8390*/  @UP1 ULDC.64 UR18, c[0x0][0x9e8] ;  /* 0x00027a0000121ab9 */ /* 0x000fe40000000a00 */
[----:B------:R-:W-:-:S04]  /*83a0*/  UIMAD.WIDE.U32 UR6, UR10, UR18, URZ ;  /* 0x000000120a0672a5 */ /* 0x000fc8000f8e003f */
[----:B------:R-:W-:-:S12]  /*83b0*/  @UP1 USHF.R.U32.HI UR10, URZ, UR19, UR7 ;  /* 0x000000133f0a1299 */ /* 0x000fd80008011607 */
.L_x_1117:
[----:B------:R-:W-:-:S04]  /*83c0*/  UIMAD UR10, UR10, UR14, URZ ;  /* 0x0000000e0a0a72a4 */ /* 0x000fc8000f8e023f */
[----:B------:R-:W-:-:S04]  /*83d0*/  UISETP.LT.AND UP1, UPT, UR35, UR10, UPT ;  /* 0x0000000a2300728c */ /* 0x000fc8000bf21270 */
[----:B------:R-:W-:-:S12]  /*83e0*/  USEL UR35, UR35, UR10, !UP1 ;  /* 0x0000000a23237287 */ /* 0x000fd8000c800000 */
.L_x_1115:
[----:B------:R-:W-:-:S04]  /*83f0*/  UIADD3 UR35, UR35, 0x7f, URZ ;  /* 0x0000007f23237890 */ /* 0x000fc8000fffe03f */
[----:B------:R-:W-:-:S04]  /*8400*/  USHF.R.S32.HI UR6, URZ, 0x1f, UR35 ;  /* 0x0000001f3f067899 */ /* 0x000fc80008011423 */
[----:B------:R-:W-:-:S04]  /*8410*/  ULEA.HI UR6, UR6, UR35, URZ, 0x7 ;  /* 0x0000002306067291 */ /* 0x000fc8000f8f383f */
[----:B------:R-:W-:-:S04]  /*8420*/  USHF.R.S32.HI UR6, URZ, 0x7, UR6 ;  /* 0x000000073f067899 */ /* 0x000fc80008011406 */
[----:B------:R-:W-:-:S04]  /*8430*/  UISETP.LT.AND UP1, UPT, UR37, UR6, UPT ;  /* 0x000000062500728c */ /* 0x000fc8000bf21270 */
[----:B------:R-:W-:-:S06]  /*8440*/  USEL UR34, UR37, UR6, !UP1 ;  /* 0x0000000625227287 */ /* 0x000fcc000c800000 */
[----:B------:R-:W-:-:S13]  /*8450*/  ISETP.GE.AND P2, PT, R2, UR34, PT ;  /* 0x0000002202007c0c */ /* 0x000fda000bf46270 */
[----:B------:R-:W-:Y:S05]  /*8460*/  @!P2 BRA `(.L_x_1118) ;  /* 0x000000200024a947 */ /* 0x000fea0003800000 */
[----:B------:R-:W-:Y:S01]  /*8470*/  IMAD.MOV.U32 R6, RZ, RZ, R5 ;  /* 0x000000ffff067224 */ /* 0x000fe200078e0005 */
[----:B------:R-:W-:Y:S01]  /*8480*/  UMOV UR28, UR49 ;  /* 0x00000031001c7c82 */ /* 0x000fe20008000000 */
[----:B------:R-:W-:Y:S01]  /*8490*/  IMAD.MOV.U32 R7, RZ, RZ, R0 ;  /* 0x000000ffff077224 */ /* 0x000fe200078e0000 */
[----:B------:R-:W-:Y:S01]  /*84a0*/  UMOV UR35, UR46 ;  /* 0x0000002e00237c82 */ /* 0x000fe20008000000 */
[----:B------:R-:W-:-:S05]  /*84b0*/  ULDC UR33, c[0x0][0x988] ;  /* 0x0002620000217ab9 */ /* 0x000fca0000000800 */
.L_x_1127:
        /* <DEDUP_REMOVED lines=9> */
.L_x_1120:
[----:B------:R-:W-:Y:S01]  /*8550*/  ULEA UR6, UR46, UR42, 0x3 ;  /* 0x0000002a2e067291 */ /* 0x000fe2000f8e183f */
[----:B------:R-:W-:-:S05]  /*8560*/  IMAD.U32 R0, RZ, RZ, UR49 ;  /* 0x00000031ff007e24 */ /* 0x000fca000f8e00ff */
[----:B------:R-:W-:-:S04]  /*8570*/  SHF.L.U32 R0, R0, 0x1f, RZ ;  /* 0x0000001f00007819 */ /* 0x000fc800000006ff */
[----:B------:R0:W1:Y:S01]  /*8580*/  SYNCS.PHASECHK.TRANS64.TRYWAIT P2, [UR6+0x2d830], R0 ;  /* 0x02d83000ff0075a7 */ /* 0x0000620008040146 */
[----:B------:R-:W-:Y:S05]  /*8590*/  @!P0 BRA `(.L_x_1121) ;  /* 0x0000000000048947 */ /* 0x000fea0003800000 */
[----:B------:R-:W-:Y:S01]  /*85a0*/  BPT.TRAP 0x1 ;  /* 0x000000040000795c */ /* 0x000fe20000300000 */
.L_x_1121:
[----:B-1----:R-:W-:Y:S05]  /*85b0*/  @P2 BRA `(.L_x_1119) ;  /* 0x0000000000082947 */ /* 0x002fea0003800000 */
[----:B------:R-:W1:Y:S02]  /*85c0*/  SYNCS.PHASECHK.TRANS64.TRYWAIT P2, [UR6+0x2d830], R0 ;  /* 0x02d83000ff0075a7 */ /* 0x000e640008040146 */
[----:B-1----:R-:W-:Y:S05]  /*85d0*/  @!P2 BRA `(.L_x_1122) ;  /* 0x000000dc00cca947 */ /* 0x002fea0003800000 */
.L_x_1119:
        /* <DEDUP_REMOVED lines=16> */
[----:B--2-4-:R-:W-:-:S06]  /*86e0*/  WARPGROUP.ARRIVE ;  /* 0x00000000000079c5 */ /* 0x014fcc0000000000 */
        /* <DEDUP_REMOVED lines=20> */
.L_x_1124:
[----:B------:R-:W-:Y:S01]  /*8830*/  ULEA UR6, UR35, UR42, 0x3 ;  /* 0x0000002a23067291 */ /* 0x000fe2000f8e183f */
[----:B------:R-:W-:-:S05]  /*8840*/  IMAD.U32 R0, RZ, RZ, UR28 ;  /* 0x0000001cff007e24 */ /* 0x000fca000f8e00ff */
[----:B------:R-:W-:-:S04]  /*8850*/  SHF.L.U32 R0, R0, 0x1f, RZ ;  /* 0x0000001f00007819 */ /* 0x000fc800000006ff */
[----:B------:R0:W1:Y:S01]  /*8860*/  SYNCS.PHASECHK.TRANS64.TRYWAIT P2, [UR6+0x2d850], R0 ;  /* 0x02d85000ff0075a7 */ /* 0x0000620008040146 */
[----:B------:R-:W-:Y:S05]  /*8870*/  @!P0 BRA `(.L_x_1125) ;  /* 0x0000000000048947 */ /* 0x000fea0003800000 */
[----:B------:R-:W-:Y:S01]  /*8880*/  BPT.TRAP 0x1 ;  /* 0x000000040000795c */ /* 0x000fe20000300000 */
.L_x_1125:
[----:B-1----:R-:W-:Y:S05]  /*8890*/  @P2 BRA `(.L_x_1123) ;  /* 0x0000000000082947 */ /* 0x002fea0003800000 */
[----:B------:R-:W1:Y:S02]  /*88a0*/  SYNCS.PHASECHK.TRANS64.TRYWAIT P2, [UR6+0x2d850], R0 ;  /* 0x02d85000ff0075a7 */ /* 0x000e640008040146 */
[----:B-1----:R-:W-:Y:S05]  /*88b0*/  @!P2 BRA `(.L_x_1126) ;  /* 0x000000dc002ca947 */ /* 0x002fea0003800000 */
.L_x_1123:
        /* <DEDUP_REMOVED lines=64> */
[----:B------:R-:W-:-:S04]  /*8cc0*/  FMNMX.FTZ R5, R31, R14, !PT ;  /* 0x0000000e1f057209 */ /* 0x000fc80007810000 */
[----:B------:R-:W-:-:S04]  /*8cd0*/  FMNMX.FTZ R20, R34, R5, !PT ;  /* 0x0000000522147209 */ /* 0x000fc80007810000 */
[----:B------:R-:W-:-:S04]  /*8ce0*/  FMNMX.FTZ R5, R35, R20, !PT ;  /* 0x0000001423057209 */ /* 0x000fc80007810000 */
[----:B------:R-:W-:-:S04]  /*8cf0*/  FMNMX.FTZ R20, R38, R5, !PT ;  /* 0x0000000526147209 */ /* 0x000fc80007810000 */
[----:B------:R-:W-:Y:S02]  /*8d00*/  FMNMX.FTZ R5, R39, R20, !PT ;  /* 0x0000001427057209 */ /* 0x000fe40007810000 */
[----:B0-----:R-:W-:-:S05]  /*8d10*/  FMNMX.FTZ R0, R11, R0, !PT ;  /* 0x000000000b007209 */ /* 0x001fca0007810000 */
[C---:B------:R-:W-:Y:S01]  /*8d20*/  FMUL.FTZ R8, R0.reuse, UR33 ;  /* 0x0000002100087c20 */ /* 0x040fe20008410000 */
[----:B------:R-:W-:-:S03]  /*8d30*/  FADD.FTZ R7, -R0, R7 ;  /* 0x0000000700077221 */ /* 0x000fc60000010100 */
        /* <DEDUP_REMOVED lines=15> */
[----:B------:R-:W-:Y:S01]  /*8e30*/  MUFU.EX2 R24, R41 ;  /* 0x0000002900187308 */ /* 0x000fe20000000800 */
        /* <DEDUP_REMOVED lines=11> */
[--C-:B------:R-:W-:Y:S01]  /*8ef0*/  FFMA.FTZ R61, R76, UR33, -R8.reuse ;  /* 0x000000214c3d7c23 */ /* 0x100fe20008010808 */
[--C-:B------:R-:W-:Y:S01]  /*8f00*/  FFMA.FTZ R72, R85, UR33, -R8.reuse ;  /* 0x0000002155487c23 */ /* 0x100fe20008010808 */
[----:B------:R-:W-:Y:S01]  /*8f10*/  FMNMX.FTZ R5, R55, R28, !PT ;  /* 0x0000001c37057209 */ /* 0x000fe20007810000 */
[----:B------:R-:W-:Y:S01]  /*8f20*/  FMUL.FTZ R7, R7, UR33 ;  /* 0x0000002107077c20 */ /* 0x000fe20008410000 */
[----:B------:R1:W-:Y:S01]  /*8f30*/  MUFU.EX2 R20, R37 ;  /* 0x0000002500147308 */ /* 0x0003e20000000800 */
[--C-:B0-----:R-:W-:Y:S01]  /*8f40*/  FFMA.FTZ R33, R52, UR33, -R8.reuse ;  /* 0x0000002134217c23 */ /* 0x101fe20008010808 */
[----:B------:R-:W-:Y:S01]  /*8f50*/  FMNMX.FTZ R32, R58, R5, !PT ;  /* 0x000000053a207209 */ /* 0x000fe20007810000 */
[--C-:B------:R-:W-:Y:S01]  /*8f60*/  FFMA.FTZ R52, R65, UR33, -R8.reuse ;  /* 0x0000002141347c23 */ /* 0x100fe20008010808 */
[----:B------:R-:W-:Y:S01]  /*8f70*/  FFMA.FTZ R65, R80, UR33, -R8 ;  /* 0x0000002150417c23 */ /* 0x000fe20008010808 */
[----:B------:R-:W-:-:S02]  /*8f80*/  WARPGROUP.DEPBAR.LE gsb0, 0x0 ;  /* 0x00008000000079c5 */ /* 0x000fc40000010000 */
[----:B------:R-:W-:Y:S01]  /*8f90*/  WARPGROUP.ARRIVE ;  /* 0x00000000000079c5 */ /* 0x000fe20000000000 */
[----:B------:R-:W-:Y:S01]  /*8fa0*/  FMNMX.FTZ R5, R59, R32, !PT ;  /* 0x000000203b057209 */ /* 0x000fe20007810000 */
[----:B------:R0:W-:Y:S01]  /*8fb0*/  MUFU.EX2 R28, R45 ;  /* 0x0000002d001c7308 */ /* 0x0001e20000000800 */
[--C-:B-1----:R-:W-:Y:S01]  /*8fc0*/  FFMA.FTZ R37, R56, UR33, -R8.reuse ;  /* 0x0000002138257c23 */ /* 0x102fe20008010808 */
[--C-:B------:R-:W-:Y:S01]  /*8fd0*/  FFMA.FTZ R56, R69, UR33, -R8.reuse ;  /* 0x0000002145387c23 */ /* 0x100fe20008010808 */
        /* <DEDUP_REMOVED lines=8> */
[----:B------:R1:W-:Y:S01]  /*9060*/  MUFU.EX2 R32, R49 ;  /* 0x0000003100207308 */ /* 0x0003e20000000800 */
[----:B------:R-:W-:Y:S01]  /*9070*/  FMNMX.FTZ R36, R66, R5, !PT ;  /* 0x0000000542247209 */ /* 0x000fe20007810000 */
[--C-:B0-----:R-:W-:Y:S01]  /*9080*/  FFMA.FTZ R45, R60, UR33, -R8.reuse ;  /* 0x000000213c2d7c23 */ /* 0x101fe20008010808 */
[----:B------:R-:W-:-:S02]  /*9090*/  FFMA.FTZ R60, R73, UR33, -R8 ;  /* 0x00000021493c7c23 */ /* 0x000fc40008010808 */
[----:B------:R-:W-:-:S03]  /*90a0*/  FMNMX.FTZ R5, R67, R36, !PT ;  /* 0x0000002443057209 */ /* 0x000fc60007810000 */
[----:B------:R-:W-:Y:S01]  /*90b0*/  MUFU.EX2 R7, R7 ;  /* 0x0000000700077308 */ /* 0x000fe20000000800 */
[----:B------:R-:W-:Y:S01]  /*90c0*/  FMNMX.FTZ R36, R70, R5, !PT ;  /* 0x0000000546247209 */ /* 0x000fe20007810000 */
[--C-:B-1----:R-:W-:Y:S01]  /*90d0*/  FFMA.FTZ R49, R64, UR33, -R8.reuse ;  /* 0x0000002140317c23 */ /* 0x102fe20008010808 */
[----:B------:R-:W-:Y:S02]  /*90e0*/  FFMA.FTZ R64, R77, UR33, -R8 ;  /* 0x000000214d407c23 */ /* 0x000fe40008010808 */
[----:B------:R-:W-:-:S03]  /*90f0*/  FMNMX.FTZ R5, R71, R36, !PT ;  /* 0x0000002447057209 */ /* 0x000fc60007810000 */
[----:B------:R0:W-:Y:S01]  /*9100*/  MUFU.EX2 R36, R53 ;  /* 0x0000003500247308 */ /* 0x0001e20000000800 */
[----:B------:R-:W-:-:S04]  /*9110*/  FMNMX.FTZ R40, R74, R5, !PT ;  /* 0x000000054a287209 */ /* 0x000fc80007810000 */
[----:B------:R-:W-:-:S03]  /*9120*/  FMNMX.FTZ R5, R75, R40, !PT ;  /* 0x000000284b057209 */ /* 0x000fc60007810000 */
[----:B------:R-:W1:Y:S01]  /*9130*/  MUFU.EX2 R9, R9 ;  /* 0x0000000900097308 */ /* 0x000e620000000800 */
[----:B------:R-:W-:Y:S01]  /*9140*/  FMNMX.FTZ R40, R78, R5, !PT ;  /* 0x000000054e287209 */ /* 0x000fe20007810000 */
[--C-:B0-----:R-:W-:Y:S01]  /*9150*/  FFMA.FTZ R53, R68, UR33, -R8.reuse ;  /* 0x0000002144357c23 */ /* 0x101fe20008010808 */
[----:B------:R-:W-:Y:S02]  /*9160*/  FFMA.FTZ R68, R81, UR33, -R8 ;  /* 0x0000002151447c23 */ /* 0x000fe40008010808 */
[----:B------:R-:W-:-:S03]  /*9170*/  FMNMX.FTZ R5, R79, R40, !PT ;  /* 0x000000284f057209 */ /* 0x000fc60007810000 */
[----:B------:R-:W0:Y:S01]  /*9180*/  MUFU.EX2 R10, R10 ;  /* 0x0000000a000a7308 */ /* 0x000e220000000800 */
[----:B------:R-:W-:-:S04]  /*9190*/  FMNMX.FTZ R40, R82, R5, !PT ;  /* 0x0000000552287209 */ /* 0x000fc80007810000 */
[----:B------:R-:W-:-:S03]  /*91a0*/  FMNMX.FTZ R5, R83, R40, !PT ;  /* 0x0000002853057209 */ /* 0x000fc60007810000 */
[----:B------:R-:W2:Y:S01]  /*91b0*/  MUFU.EX2 R11, R11 ;  /* 0x0000000b000b7308 */ /* 0x000ea20000000800 */
[----:B------:R-:W-:-:S04]  /*91c0*/  FMNMX.FTZ R40, R86, R5, !PT ;  /* 0x0000000556287209 */ /* 0x000fc80007810000 */
[----:B------:R-:W-:-:S03]  /*91d0*/  FMNMX.FTZ R40, R87, R40, !PT ;  /* 0x0000002857287209 */ /* 0x000fc60007810000 */
[----:B------:R-:W-:Y:S02]  /*91e0*/  MUFU.EX2 R12, R12 ;  /* 0x0000000c000c7308 */ /* 0x000fe40000000800 */
[----:B------:R-:W3:Y:S06]  /*91f0*/  SHFL.BFLY PT, R5, R40, 0x2, 0x1f ;  /* 0x0c401f0028057f89 */ /* 0x000eec00000e0000 */
[----:B------:R-:W-:Y:S08]  /*9200*/  MUFU.EX2 R13, R13 ;  /* 0x0000000d000d7308 */ /* 0x000ff00000000800 */
[----:B------:R-:W-:Y:S08]  /*9210*/  MUFU.EX2 R15, R15 ;  /* 0x0000000f000f7308 */ /* 0x000ff00000000800 */
[----:B------:R-:W-:Y:S01]  /*9220*/  MUFU.EX2 R21, R21 ;  /* 0x0000001500157308 */ /* 0x000fe20000000800 */
[----:B---3--:R-:W-:-:S05]  /*9230*/  FMNMX.FTZ R41, R40, R5, !PT ;  /* 0x0000000528297209 */ /* 0x008fca0007810000 */
[----:B------:R-:W3:Y:S02]  /*9240*/  SHFL.BFLY PT, R40, R41, 0x1, 0x1f ;  /* 0x0c201f0029287f89 */ /* 0x000ee400000e0000 */
[----:B------:R-:W-:Y:S08]  /*9250*/  MUFU.EX2 R25, R25 ;  /* 0x0000001900197308 */ /* 0x000ff00000000800 */
[----:B------:R-:W-:Y:S01]  /*9260*/  MUFU.EX2 R29, R29 ;  /* 0x0000001d001d7308 */ /* 0x000fe20000000800 */
[----:B------:R-:W-:-:S02]  /*9270*/  WARPGROUP.DEPBAR.LE gsb0, 0x0 ;  /* 0x00008000000079c5 */ /* 0x000fc40000010000 */
[----:B------:R-:W-:-:S05]  /*9280*/  WARPGROUP.ARRIVE ;  /* 0x00000000000079c5 */ /* 0x000fca0000000000 */
[----:B------:R-:W-:Y:S01]  /*9290*/  MUFU.EX2 R33, R33 ;  /* 0x0000002100217308 */ /* 0x000fe20000000800 */
[----:B------:R-:W-:Y:S01]  /*92a0*/  HGMMA.64x96x16.F32.BF16 R88, gdesc[UR28].tnspB, R88, gsb0 ;  /* 0x416000001c5879f0 */ /* 0x000fe20008001858 */
[----:B------:R-:W-:Y:S01]  /*92b0*/  UIADD3 UR28, UR6, 0x600, URZ ;  /* 0x00000600061c7890 */ /* 0x000fe2000fffe03f */
[----:B---3--:R-:W-:Y:S01]  /*92c0*/  FMNMX.FTZ R5, R41, R40, !PT ;  /* 0x0000002829057209 */ /* 0x008fe20007810000 */
[----:B------:R-:W-:-:S04]  /*92d0*/  UIADD3 UR30, UR7, 0x100, URZ ;  /* 0x00000100071e7890 */ /* 0x000fc8000fffe03f */
[----:B------:R-:W-:Y:S01]  /*92e0*/  MUFU.EX2 R37, R37 ;  /* 0x0000002500257308 */ /* 0x000fe20000000800 */
[----:B------:R-:W-:Y:S01]  /*92f0*/  UMOV UR29, 0x40000040 ;  /* 0x40000040001d7882 */ /* 0x000fe20000000000 */
[----:B------:R-:W-:Y:S01]  /*9300*/  UMOV UR31, 0x80000020 ;  /* 0x80000020001f7882 */ /* 0x000fe20000000000 */
[C---:B------:R-:W-:Y:S01]  /*9310*/  FADD.FTZ R6, -R5.reuse, R6 ;  /* 0x0000000605067221 */ /* 0x040fe20000010100 */
[----:B------:R-:W-:-:S03]  /*9320*/  FMUL.FTZ R8, R5, UR33 ;  /* 0x0000002105087c20 */ /* 0x000fc60008410000 */
[----:B------:R-:W-:Y:S01]  /*9330*/  FMUL.FTZ R6, R6, UR33 ;  /* 0x0000002106067c20 */ /* 0x000fe20008410000 */
[--C-:B------:R-:W-:Y:S01]  /*9340*/  FFMA.FTZ R26, R26, UR33, -R8.reuse ;  /* 0x000000211a1a7c23 */ /* 0x100fe20008010808 */
[--C-:B------:R-:W-:Y:S01]  /*9350*/  FFMA.FTZ R41, R42, UR33, -R8.reuse ;  /* 0x000000212a297c23 */ /* 0x100fe20008010808 */
[----:B------:R-:W-:Y:S02]  /*9360*/  IMAD.U32 R42, RZ, RZ, UR46 ;  /* 0x0000002eff2a7e24 */ /* 0x000fe4000f8e00ff */
[--C-:B------:R-:W-:Y:S01]  /*9370*/  FFMA.FTZ R27, R27, UR33, -R8.reuse ;  /* 0x000000211b1b7c23 */ /* 0x100fe20008010808 */
[--C-:B------:R-:W-:Y:S01]  /*9380*/  FFMA.FTZ R76, R31, UR33, -R8.reuse ;  /* 0x000000211f4c7c23 */ /* 0x100fe20008010808 */
[----:B------:R-:W-:Y:S01]  /*9390*/  MUFU.EX2 R6, R6 ;  /* 0x0000000600067308 */ /* 0x000fe20000000800 */
[--C-:B------:R-:W-:Y:S01]  /*93a0*/  FFMA.FTZ R31, R54, UR33, -R8.reuse ;  /* 0x00000021361f7c23 */ /* 0x100fe20008010808 */
[----:B------:R-:W-:Y:S02]  /*93b0*/  IMAD.U32 R54, RZ, RZ, UR35 ;  /* 0x00000023ff367e24 */ /* 0x000fe4000f8e00ff */
[----:B------:R-:W-:Y:S01]  /*93c0*/  FFMA.FTZ R73, R30, UR33, -R8 ;  /* 0x000000211e497c23 */ /* 0x000fe20008010808 */
[----:B------:R-:W-:Y:S01]  /*93d0*/  @!P1 LEA R42, R42, UR42, 0x3 ;  /* 0x0000002a2a2a9c11 */ /* 0x000fe2000f8e18ff */
[----:B------:R-:W-:-:S02]  /*93e0*/  VIADD R30, R149, 0x9 ;  /* 0x00000009951e7836 */ /* 0x000fc40000000000 */
[--C-:B------:R-:W-:Y:S01]  /*93f0*/  FFMA.FTZ R77, R35, UR33, -R8.reuse ;  /* 0x00000021234d7c23 */ /* 0x100fe20008010808 */
[----:B------:R-:W-:Y:S01]  /*9400*/  @!P1 LEA R54, R54, UR42, 0x3 ;  /* 0x0000002a36369c11 */ /* 0x000fe2000f8e18ff */
[----:B------:R-:W3:Y:S01]  /*9410*/  MUFU.EX2 R26, R26 ;  /* 0x0000001a001a7308 */ /* 0x000ee20000000800 */
[--C-:B------:R-:W-:Y:S01]  /*9420*/  FFMA.FTZ R35, R38, UR33, -R8.reuse ;  /* 0x0000002126237c23 */ /* 0x100fe20008010808 */
[----:B------:R-:W-:Y:S02]  /*9430*/  @!P1 VIADD R42, R42, 0x2d840 ;  /* 0x0002d8402a2a9836 */ /* 0x000fe40000000000 */
[--C-:B------:R-:W-:Y:S01]  /*9440*/  FFMA.FTZ R38, R39, UR33, -R8.reuse ;  /* 0x0000002127267c23 */ /* 0x100fe20008010808 */
[--C-:B------:R-:W-:Y:S01]  /*9450*/  FFMA.FTZ R39, R43, UR33, -R8.reuse ;  /* 0x000000212b277c23 */ /* 0x100fe20008010808 */
[--C-:B------:R-:W-:Y:S01]  /*9460*/  FFMA.FTZ R40, R34, UR33, -R8.reuse ;  /* 0x0000002122287c23 */ /* 0x100fe20008010808 */
[--C-:B------:R-:W-:Y:S01]  /*9470*/  FFMA.FTZ R43, R46, UR33, -R8.reuse ;  /* 0x000000212e2b7c23 */ /* 0x100fe20008010808 */
[----:B------:R-:W-:Y:S01]  /*9480*/  SEL R80, R30, 0x9, !P2 ;  /* 0x000000091e507807 */ /* 0x000fe20005000000 */
[----:B------:R-:W4:Y:S01]  /*9490*/  MUFU.EX2 R27, R27 ;  /* 0x0000001b001b7308 */ /* 0x000f220000000800 */
[----:B------:R-:W-:Y:S01]  /*94a0*/  FFMA.FTZ R46, R47, UR33, -R8 ;  /* 0x000000212f2e7c23 */ /* 0x000fe20008010808 */
[----:B------:R-:W-:-:S02]  /*94b0*/  @!P1 VIADD R54, R54, 0x2d860 ;  /* 0x0002d86036369836 */ /* 0x000fc40000000000 */
[----:B------:R-:W-:Y:S01]  /*94c0*/  FFMA.FTZ R47, R51, UR33, -R8 ;  /* 0x00000021332f7c23 */ /* 0x000fe20008010808 */
[----:B------:R-:W-:Y:S01]  /*94d0*/  @!P1 PRMT R42, RZ, 0x654, R42 ;  /* 0x00000654ff2a9816 */ /* 0x000fe2000000002a */
[--C-:B------:R-:W-:Y:S01]  /*94e0*/  FFMA.FTZ R51, R59, UR33, -R8.reuse ;  /* 0x000000213b337c23 */ /* 0x100fe20008010808 */
[--C-:B------:R-:W-:Y:S01]  /*94f0*/  FFMA.FTZ R34, R50, UR33, -R8.reuse ;  /* 0x0000002132227c23 */ /* 0x100fe20008010808 */
[----:B-1----:R-:W-:Y:S01]  /*9500*/  FFMA.FTZ R59, R7, R4, R9 ;  /* 0x00000004073b7223 */ /* 0x002fe20000010009 */
[----:B------:R-:W1:Y:S01]  /*9510*/  MUFU.EX2 R73, R73 ;  /* 0x0000004900497308 */ /* 0x000e620000000800 */
[----:B------:R-:W-:Y:S01]  /*9520*/  FFMA.FTZ R50, R55, UR33, -R8 ;  /* 0x0000002137327c23 */ /* 0x000fe20008010808 */
[----:B------:R-:W-:Y:S01]  /*9530*/  @!P1 PRMT R55, RZ, 0x654, R54 ;  /* 0x00000654ff379816 */ /* 0x000fe20000000036 */
[--C-:B------:R-:W-:Y:S01]  /*9540*/  FFMA.FTZ R54, R62, UR33, -R8.reuse ;  /* 0x000000213e367c23 */ /* 0x100fe20008010808 */
[----:B0-----:R-:W-:Y:S01]  /*9550*/  FADD.FTZ R62, R10, R59 ;  /* 0x0000003b0a3e7221 */ /* 0x001fe20000010000 */
[--C-:B------:R-:W-:Y:S01]  /*9560*/  FFMA.FTZ R63, R63, UR33, -R8.reuse ;  /* 0x000000213f3f7c23 */ /* 0x100fe20008010808 */
[--C-:B------:R-:W-:Y:S01]  /*9570*/  FFMA.FTZ R30, R58, UR33, -R8.reuse ;  /* 0x000000213a1e7c23 */ /* 0x100fe20008010808 */
[----:B------:R-:W-:Y:S01]  /*9580*/  FFMA.FTZ R4, R66, UR33, -R8 ;  /* 0x0000002142047c23 */ /* 0x000fe20008010808 */
[----:B------:R-:W0:Y:S01]  /*9590*/  MUFU.EX2 R76, R76 ;  /* 0x0000004c004c7308 */ /* 0x000e220000000800 */
[----:B--2---:R-:W-:Y:S01]  /*95a0*/  FADD.FTZ R59, R11, R62 ;  /* 0x0000003e0b3b7221 */ /* 0x004fe20000010000 */
[--C-:B------:R-:W-:Y:S01]  /*95b0*/  FFMA.FTZ R58, R70, UR33, -R8.reuse ;  /* 0x00000021463a7c23 */ /* 0x100fe20008010808 */
[--C-:B------:R-:W-:Y:S01]  /*95c0*/  FFMA.FTZ R71, R71, UR33, -R8.reuse ;  /* 0x0000002147477c23 */ /* 0x100fe20008010808 */
[--C-:B------:R-:W-:Y:S01]  /*95d0*/  FFMA.FTZ R74, R74, UR33, -R8.reuse ;  /* 0x000000214a4a7c23 */ /* 0x100fe20008010808 */
[--C-:B------:R-:W-:Y:S01]  /*95e0*/  FFMA.FTZ R75, R75, UR33, -R8.reuse ;  /* 0x000000214b4b7c23 */ /* 0x100fe20008010808 */
[--C-:B------:R-:W-:Y:S01]  /*95f0*/  FFMA.FTZ R78, R78, UR33, -R8.reuse ;  /* 0x000000214e4e7c23 */ /* 0x100fe20008010808 */
[--C-:B------:R-:W-:Y:S01]  /*9600*/  FFMA.FTZ R79, R79, UR33, -R8.reuse ;  /* 0x000000214f4f7c23 */ /* 0x100fe20008010808 */
[----:B------:R-:W2:Y:S01]  /*9610*/  MUFU.EX2 R40, R40 ;  /* 0x0000002800287308 */ /* 0x000ea20000000800 */
[--C-:B------:R-:W-:Y:S01]  /*9620*/  FFMA.FTZ R82, R82, UR33, -R8.reuse ;  /* 0x0000002152527c23 */ /* 0x100fe20008010808 */
[--C-:B------:R-:W-:Y:S01]  /*9630*/  FFMA.FTZ R83, R83, UR33, -R8.reuse ;  /* 0x0000002153537c23 */ /* 0x100fe20008010808 */
[--C-:B------:R-:W-:Y:S01]  /*9640*/  FFMA.FTZ R86, R86, UR33, -R8.reuse ;  /* 0x0000002156567c23 */ /* 0x100fe20008010808 */
[----:B------:R-:W-:Y:S01]  /*9650*/  FFMA.FTZ R87, R87, UR33, -R8 ;  /* 0x0000002157577c23 */ /* 0x000fe20008010808 */
[C---:B------:R-:W-:Y:S01]  /*9660*/  ISETP.GT.AND P2, PT, R2.reuse, UR34, PT ;  /* 0x0000002202007c0c */ /* 0x040fe2000bf44270 */
[----:B------:R-:W-:Y:S01]  /*9670*/  UMOV UR35, UR46 ;  /* 0x0000002e00237c82 */ /* 0x000fe20008000000 */
[----:B------:R-:W-:Y:S01]  /*9680*/  VIADD R2, R2, 0xffffffff ;  /* 0xffffffff02027836 */ /* 0x000fe20000000000 */
        /* <DEDUP_REMOVED lines=10> */
[----:B------:R-:W-:-:S04]  /*9730*/  UIADD3 UR30, UR7, 0x140, URZ ;  /* 0x00000140071e7890 */ /* 0x000fc8000fffe03f */
[----:B------:R-:W5:Y:S01]  /*9740*/  MUFU.EX2 R46, R46 ;  /* 0x0000002e002e7308 */ /* 0x000f620000000800 */
[----:B------:R-:W-:Y:S01]  /*9750*/  UMOV UR29, 0x40000040 ;  /* 0x40000040001d7882 */ /* 0x000fe20000000000 */
[----:B------:R-:W-:-:S06]  /*9760*/  UMOV UR31, 0x80000020 ;  /* 0x80000020001f7882 */ /* 0x000fcc0000000000 */
[----:B------:R-:W5:Y:S08]  /*9770*/  MUFU.EX2 R34, R34 ;  /* 0x0000002200227308 */ /* 0x000f700000000800 */
[----:B------:R-:W5:Y:S08]  /*9780*/  MUFU.EX2 R47, R47 ;  /* 0x0000002f002f7308 */ /* 0x000f700000000800 */
[----:B------:R-:W5:Y:S08]  /*9790*/  MUFU.EX2 R31, R31 ;  /* 0x0000001f001f7308 */ /* 0x000f700000000800 */
[----:B------:R-:W5:Y:S08]  /*97a0*/  MUFU.EX2 R50, R50 ;  /* 0x0000003200327308 */ /* 0x000f700000000800 */
[----:B------:R-:W-:Y:S08]  /*97b0*/  MUFU.EX2 R44, R44 ;  /* 0x0000002c002c7308 */ /* 0x000ff00000000800 */
[----:B------:R-:W5:Y:S08]  /*97c0*/  MUFU.EX2 R30, R30 ;  /* 0x0000001e001e7308 */ /* 0x000f700000000800 */
[----:B------:R-:W-:Y:S08]  /*97d0*/  MUFU.EX2 R45, R45 ;  /* 0x0000002d002d7308 */ /* 0x000ff00000000800 */
[----:B------:R-:W5:Y:S08]  /*97e0*/  MUFU.EX2 R51, R51 ;  /* 0x0000003300337308 */ /* 0x000f700000000800 */
[----:B------:R-:W-:Y:S08]  /*97f0*/  MUFU.EX2 R48, R48 ;  /* 0x0000003000307308 */ /* 0x000ff00000000800 */
[----:B------:R-:W5:Y:S08]  /*9800*/  MUFU.EX2 R54, R54 ;  /* 0x0000003600367308 */ /* 0x000f700000000800 */
        /* <DEDUP_REMOVED lines=47> */
[----:B---3--:R-:W-:Y:S01]  /*9b00*/  FFMA.FTZ R42, R6, R3, R26 ;  /* 0x00000003062a7223 */ /* 0x008fe2000001001a */
[----:B------:R3:W-:Y:S01]  /*9b10*/  @!P1 SYNCS.ARRIVE.TRANS64.RED.A1T0 RZ, [R55+URZ], RZ ;  /* 0x000000ff37ff99a7 */ /* 0x0007e2000810043f */
[----:B------:R5:W5:Y:S01]  /*9b20*/  MUFU.EX2 R3, R63 ;  /* 0x0000003f00037308 */ /* 0x000b620000000800 */
[-C--:B------:R-:W-:Y:S01]  /*9b30*/  FMUL.FTZ R101, R101, R7.reuse ;  /* 0x0000000765657220 */ /* 0x080fe20000410000 */
[----:B----4-:R-:W-:Y:S01]  /*9b40*/  FADD.FTZ R42, R27, R42 ;  /* 0x0000002a1b2a7221 */ /* 0x010fe20000010000 */
[-C--:B------:R-:W-:Y:S01]  /*9b50*/  FMUL.FTZ R104, R104, R7.reuse ;  /* 0x0000000768687220 */ /* 0x080fe20000410000 */
[-C--:B------:R-:W-:Y:S01]  /*9b60*/  FMUL.FTZ R105, R105, R7.reuse ;  /* 0x0000000769697220 */ /* 0x080fe20000410000 */
[-C--:B------:R-:W-:Y:S01]  /*9b70*/  FMUL.FTZ R108, R108, R7.reuse ;  /* 0x000000076c6c7220 */ /* 0x080fe20000410000 */
[----:B------:R-:W-:Y:S01]  /*9b80*/  FMUL.FTZ R109, R109, R7 ;  /* 0x000000076d6d7220 */ /* 0x000fe20000410000 */
[----:B---3--:R-:W-:Y:S01]  /*9b90*/  FFMA.FTZ R55, R67, UR33, -R8 ;  /* 0x0000002143377c23 */ /* 0x008fe20008010808 */
[----:B-1----:R-:W-:Y:S01]  /*9ba0*/  FADD.FTZ R67, R73, R42 ;  /* 0x0000002a49437221 */ /* 0x002fe20000010000 */
[----:B------:R-:W-:Y:S01]  /*9bb0*/  FADD.FTZ R42, R12, R59 ;  /* 0x0000003b0c2a7221 */ /* 0x000fe20000010000 */
[----:B------:R-:W-:Y:S01]  /*9bc0*/  F2FP.BF16.F32.PACK_AB R8, R10, R9 ;  /* 0x000000090a08723e */ /* 0x000fe200000010ff */
[----:B------:R-:W-:Y:S01]  /*9bd0*/  FMUL.FTZ R112, R112, R7 ;  /* 0x0000000770707220 */ /* 0x000fe20000410000 */
[----:B0-----:R-:W-:Y:S01]  /*9be0*/  FADD.FTZ R67, R76, R67 ;  /* 0x000000434c437221 */ /* 0x001fe20000010000 */
[----:B------:R-:W-:Y:S01]  /*9bf0*/  FADD.FTZ R59, R13, R42 ;  /* 0x0000002a0d3b7221 */ /* 0x000fe20000010000 */
[----:B------:R-:W-:Y:S01]  /*9c00*/  F2FP.BF16.F32.PACK_AB R10, R12, R11 ;  /* 0x0000000b0c0a723e */ /* 0x000fe200000010ff */
[----:B------:R-:W0:Y:S01]  /*9c10*/  MUFU.EX2 R55, R55 ;  /* 0x0000003700377308 */ /* 0x000e220000000800 */
[----:B--2---:R-:W-:Y:S01]  /*9c20*/  FADD.FTZ R42, R40, R67 ;  /* 0x00000043282a7221 */ /* 0x004fe20000010000 */
[----:B------:R-:W-:Y:S01]  /*9c30*/  FADD.FTZ R62, R14, R59 ;  /* 0x0000003b0e3e7221 */ /* 0x000fe20000010000 */
[----:B------:R-:W-:Y:S01]  /*9c40*/  F2FP.BF16.F32.PACK_AB R9, R27, R26 ;  /* 0x0000001a1b09723e */ /* 0x000fe200000010ff */
[----:B------:R-:W-:Y:S01]  /*9c50*/  FMUL.FTZ R113, R113, R7 ;  /* 0x0000000771717220 */ /* 0x000fe20000410000 */
[----:B-----5:R-:W-:Y:S01]  /*9c60*/  FADD.FTZ R42, R77, R42 ;  /* 0x0000002a4d2a7221 */ /* 0x020fe20000010000 */
[----:B------:R-:W-:Y:S01]  /*9c70*/  FADD.FTZ R59, R15, R62 ;  /* 0x0000003e0f3b7221 */ /* 0x000fe20000010000 */
[----:B------:R-:W-:Y:S01]  /*9c80*/  F2FP.BF16.F32.PACK_AB R11, R76, R73 ;  /* 0x000000494c0b723e */ /* 0x000fe200000010ff */
[----:B------:R-:W1:Y:S01]  /*9c90*/  MUFU.EX2 R27, R71 ;  /* 0x00000047001b7308 */ /* 0x000e620000000800 */
[----:B------:R-:W-:Y:S01]  /*9ca0*/  FADD.FTZ R63, R35, R42 ;  /* 0x0000002a233f7221 */ /* 0x000fe20000010000 */
[----:B------:R-:W-:Y:S01]  /*9cb0*/  FADD.FTZ R42, R20, R59 ;  /* 0x0000003b142a7221 */ /* 0x000fe20000010000 */
[----:B------:R-:W-:Y:S01]  /*9cc0*/  FMUL.FTZ R116, R116, R7 ;  /* 0x0000000774747220 */ /* 0x000fe20000410000 */
[----:B------:R2:W-:Y:S01]  /*9cd0*/  STSM.16.M88.4 [R17+0x21800], R8 ;  /* 0x0218000811007844 */ /* 0x0005e20000000200 */
[----:B------:R-:W-:Y:S01]  /*9ce0*/  FADD.FTZ R62, R38, R63 ;  /* 0x0000003f263e7221 */ /* 0x000fe20000010000 */
[----:B------:R-:W-:Y:S01]  /*9cf0*/  FADD.FTZ R59, R21, R42 ;  /* 0x0000002a153b7221 */ /* 0x000fe20000010000 */
[----:B------:R-:W-:Y:S01]  /*9d00*/  F2FP.BF16.F32.PACK_AB R42, R28, R25 ;  /* 0x000000191c2a723e */ /* 0x000fe200000010ff */
[----:B------:R-:W-:Y:S01]  /*9d10*/  FMUL.FTZ R117, R117, R7 ;  /* 0x0000000775757220 */ /* 0x000fe20000410000 */
[----:B------:R-:W-:Y:S01]  /*9d20*/  FADD.FTZ R62, R41, R62 ;  /* 0x0000003e293e7221 */ /* 0x000fe20000010000 */
[----:B------:R-:W-:Y:S01]  /*9d30*/  FADD.FTZ R12, R24, R59 ;  /* 0x0000003b180c7221 */ /* 0x000fe20000010000 */
[C---:B------:R-:W-:Y:S01]  /*9d40*/  F2FP.BF16.F32.PACK_AB R41, R39.reuse, R41 ;  /* 0x000000292729723e */ /* 0x040fe200000010ff */
[----:B------:R-:W-:Y:S01]  /*9d50*/  FMUL.FTZ R120, R120, R7 ;  /* 0x0000000778787220 */ /* 0x000fe20000410000 */
[----:B------:R-:W-:Y:S01]  /*9d60*/  FADD.FTZ R62, R39, R62 ;  /* 0x0000003e273e7221 */ /* 0x000fe20000010000 */
[----:B------:R-:W-:Y:S01]  /*9d70*/  FADD.FTZ R59, R25, R12 ;  /* 0x0000000c193b7221 */ /* 0x000fe20000010000 */
[----:B------:R-:W-:Y:S01]  /*9d80*/  F2FP.BF16.F32.PACK_AB R12, R14, R13 ;  /* 0x0000000d0e0c723e */ /* 0x000fe200000010ff */
[----:B------:R-:W-:Y:S01]  /*9d90*/  FMUL.FTZ R121, R121, R7 ;  /* 0x0000000779797220 */ /* 0x000fe20000410000 */
[----:B------:R-:W-:Y:S01]  /*9da0*/  FADD.FTZ R63, R43, R62 ;  /* 0x0000003e2b3f7221 */ /* 0x000fe20000010000 */
[----:B------:R-:W-:Y:S01]  /*9db0*/  FADD.FTZ R14, R28, R59 ;  /* 0x0000003b1c0e7221 */ /* 0x000fe20000010000 */
[----:B------:R-:W-:Y:S01]  /*9dc0*/  F2FP.BF16.F32.PACK_AB R13, R77, R40 ;  /* 0x000000284d0d723e */ /* 0x000fe200000010ff */
[----:B------:R-:W-:Y:S01]  /*9dd0*/  MUFU.EX2 R28, R87 ;  /* 0x00000057001c7308 */ /* 0x000fe20000000800 */
        /* <DEDUP_REMOVED lines=14> */
[----:B--2---:R-:W-:Y:S01]  /*9ec0*/  F2FP.BF16.F32.PACK_AB R8, R32, R29 ;  /* 0x0000001d2008723e */ /* 0x004fe200000010ff */
[----:B------:R2:W-:Y:S01]  /*9ed0*/  STSM.16.M88.4 [R22], R12 ;  /* 0x0000000c16007844 */ /* 0x0005e20000000200 */
[C---:B------:R-:W-:Y:S01]  /*9ee0*/  FADD.FTZ R35, R50.reuse, R35 ;  /* 0x0000002332237221 */ /* 0x040fe20000010000 */
[----:B------:R-:W-:Y:S01]  /*9ef0*/  FADD.FTZ R21, R37, R20 ;  /* 0x0000001425157221 */ /* 0x000fe20000010000 */
[----:B------:R-:W-:Y:S01]  /*9f00*/  F2FP.BF16.F32.PACK_AB R11, R50, R31 ;  /* 0x0000001f320b723e */ /* 0x000fe200000010ff */
[----:B------:R-:W3:Y:S01]  /*9f10*/  MUFU.EX2 R29, R82 ;  /* 0x00000052001d7308 */ /* 0x000ee20000000800 */
[----:B------:R-:W-:Y:S01]  /*9f20*/  FADD.FTZ R20, R30, R35 ;  /* 0x000000231e147221 */ /* 0x000fe20000010000 */
[----:B------:R-:W-:Y:S01]  /*9f30*/  FADD.FTZ R24, R44, R21 ;  /* 0x000000152c187221 */ /* 0x000fe20000010000 */
[----:B------:R-:W-:Y:S01]  /*9f40*/  F2FP.BF16.F32.PACK_AB R43, R46, R43 ;  /* 0x0000002b2e2b723e */ /* 0x000fe200000010ff */
[----:B------:R-:W-:Y:S01]  /*9f50*/  FMUL.FTZ R129, R129, R7 ;  /* 0x0000000781817220 */ /* 0x000fe20000410000 */
[----:B------:R-:W-:Y:S01]  /*9f60*/  FADD.FTZ R21, R51, R20 ;  /* 0x0000001433157221 */ /* 0x000fe20000010000 */
[----:B------:R-:W-:Y:S01]  /*9f70*/  FADD.FTZ R25, R45, R24 ;  /* 0x000000182d197221 */ /* 0x000fe20000010000 */
[----:B------:R-:W-:Y:S01]  /*9f80*/  F2FP.BF16.F32.PACK_AB R9, R47, R34 ;  /* 0x000000222f09723e */ /* 0x000fe200000010ff */
[----:B------:R-:W4:Y:S01]  /*9f90*/  MUFU.EX2 R31, R86 ;  /* 0x00000056001f7308 */ /* 0x000f220000000800 */
[----:B------:R-:W-:Y:S01]  /*9fa0*/  FADD.FTZ R20, R54, R21 ;  /* 0x0000001536147221 */ /* 0x000fe20000010000 */
[----:B------:R-:W-:Y:S01]  /*9fb0*/  FADD.FTZ R24, R48, R25 ;  /* 0x0000001930187221 */ /* 0x000fe20000010000 */
[----:B------:R-:W-:Y:S01]  /*9fc0*/  F2FP.BF16.F32.PACK_AB R10, R36, R33 ;  /* 0x00000021240a723e */ /* 0x000fe200000010ff */
[----:B------:R-:W-:Y:S01]  /*9fd0*/  STSM.16.M88.4 [R19], R40 ;  /* 0x0000002813007844 */ /* 0x000fe20000000200 */
[----:B--2---:R-:W-:Y:S01]  /*9fe0*/  FADD.FTZ R13, R3, R20 ;  /* 0x00000014030d7221 */ /* 0x004fe20000010000 */
[----:B------:R-:W-:Y:S01]  /*9ff0*/  FADD.FTZ R15, R49, R24 ;  /* 0x00000018310f7221 */ /* 0x000fe20000010000 */
[----:B------:R-:W-:Y:S01]  /*a000*/  F2FP.BF16.F32.PACK_AB R12, R44, R37 ;  /* 0x000000252c0c723e */ /* 0x000fe200000010ff */
[----:B------:R2:W-:Y:S01]  /*a010*/  STSM.16.M88.4 [R18], R8 ;  /* 0x0000000812007844 */ /* 0x0005e20000000200 */
[----:B------:R-:W-:Y:S01]  /*a020*/  FADD.FTZ R14, R4, R13 ;  /* 0x0000000d040e7221 */ /* 0x000fe20000010000 */
[----:B------:R-:W-:Y:S01]  /*a030*/  FADD.FTZ R20, R52, R15 ;  /* 0x0000000f34147221 */ /* 0x000fe20000010000 */
[----:B------:R-:W-:Y:S01]  /*a040*/  F2FP.BF16.F32.PACK_AB R13, R51, R30 ;  /* 0x0000001e330d723e */ /* 0x000fe200000010ff */
[----:B------:R-:W-:Y:S01]  /*a050*/  FMUL.FTZ R132, R132, R7 ;  /* 0x0000000784847220 */ /* 0x000fe20000410000 */
[----:B0-----:R-:W-:Y:S01]  /*a060*/  FADD.FTZ R15, R55, R14 ;  /* 0x0000000e370f7221 */ /* 0x001fe20000010000 */
[----:B------:R-:W-:Y:S01]  /*a070*/  FADD.FTZ R21, R53, R20 ;  /* 0x0000001435157221 */ /* 0x000fe20000010000 */
[----:B------:R-:W-:Y:S01]  /*a080*/  F2FP.BF16.F32.PACK_AB R14, R48, R45 ;  /* 0x0000002d300e723e */ /* 0x000fe200000010ff */
[----:B------:R-:W-:Y:S01]  /*a090*/  FMUL.FTZ R133, R133, R7 ;  /* 0x0000000785857220 */ /* 0x000fe20000410000 */
[----:B------:R-:W-:Y:S01]  /*a0a0*/  FADD.FTZ R20, R58, R15 ;  /* 0x0000000f3a147221 */ /* 0x000fe20000010000 */
[----:B------:R-:W-:Y:S01]  /*a0b0*/  FADD.FTZ R24, R56, R21 ;  /* 0x0000001538187221 */ /* 0x000fe20000010000 */
[----:B------:R-:W-:Y:S01]  /*a0c0*/  F2FP.BF16.F32.PACK_AB R15, R3, R54 ;  /* 0x00000036030f723e */ /* 0x000fe200000010ff */
[----:B------:R-:W-:Y:S01]  /*a0d0*/  FMUL.FTZ R90, R90, R6 ;  /* 0x000000065a5a7220 */ /* 0x000fe20000410000 */
[----:B-1----:R-:W-:Y:S01]  /*a0e0*/  FADD.FTZ R3, R27, R20 ;  /* 0x000000141b037221 */ /* 0x002fe20000010000 */
[----:B------:R-:W-:Y:S01]  /*a0f0*/  FADD.FTZ R21, R57, R24 ;  /* 0x0000001839157221 */ /* 0x000fe20000010000 */
[----:B------:R-:W-:Y:S01]  /*a100*/  F2FP.BF16.F32.PACK_AB R25, R55, R4 ;  /* 0x000000043719723e */ /* 0x000fe200000010ff */
[----:B------:R0:W-:Y:S01]  /*a110*/  STSM.16.M88.4 [R17+0x27800], R12 ;  /* 0x0278000c11007844 */ /* 0x0001e20000000200 */
[----:B------:R-:W-:Y:S01]  /*a120*/  FADD.FTZ R20, R74, R3 ;  /* 0x000000034a147221 */ /* 0x000fe20000010000 */
[----:B------:R-:W-:Y:S01]  /*a130*/  FADD.FTZ R26, R60, R21 ;  /* 0x000000153c1a7221 */ /* 0x000fe20000010000 */
[----:B------:R-:W-:Y:S01]  /*a140*/  F2FP.BF16.F32.PACK_AB R24, R52, R49 ;  /* 0x000000313418723e */ /* 0x000fe200000010ff */
[-C--:B------:R-:W-:Y:S01]  /*a150*/  FMUL.FTZ R91, R91, R6.reuse ;  /* 0x000000065b5b7220 */ /* 0x080fe20000410000 */
[----:B------:R-:W-:Y:S01]  /*a160*/  FADD.FTZ R3, R75, R20 ;  /* 0x000000144b037221 */ /* 0x000fe20000010000 */
[----:B--2---:R-:W-:Y:S01]  /*a170*/  FADD.FTZ R9, R61, R26 ;  /* 0x0000001a3d097221 */ /* 0x004fe20000010000 */
[----:B------:R-:W-:Y:S01]  /*a180*/  F2FP.BF16.F32.PACK_AB R26, R56, R53 ;  /* 0x00000035381a723e */ /* 0x000fe200000010ff */
[----:B------:R-:W-:Y:S01]  /*a190*/  FMUL.FTZ R94, R94, R6 ;  /* 0x000000065e5e7220 */ /* 0x000fe20000410000 */
[----:B------:R-:W-:Y:S01]  /*a1a0*/  FADD.FTZ R4, R78, R3 ;  /* 0x000000034e047221 */ /* 0x000fe20000010000 */
[----:B------:R-:W-:Y:S01]  /*a1b0*/  FADD.FTZ R10, R64, R9 ;  /* 0x00000009400a7221 */ /* 0x000fe20000010000 */
[----:B------:R-:W-:Y:S01]  /*a1c0*/  F2FP.BF16.F32.PACK_AB R27, R27, R58 ;  /* 0x0000003a1b1b723e */ /* 0x000fe200000010ff */
[----:B------:R-:W-:Y:S01]  /*a1d0*/  FMUL.FTZ R95, R95, R6 ;  /* 0x000000065f5f7220 */ /* 0x000fe20000410000 */
[----:B------:R-:W-:Y:S01]  /*a1e0*/  F2FP.BF16.F32.PACK_AB R8, R60, R57 ;  /* 0x000000393c08723e */ /* 0x000fe200000010ff */
[----:B------:R-:W-:Y:S01]  /*a1f0*/  FADD.FTZ R3, R65, R10 ;  /* 0x0000000a41037221 */ /* 0x000fe20000010000 */
[----:B------:R-:W-:Y:S01]  /*a200*/  F2FP.BF16.F32.PACK_AB R9, R75, R74 ;  /* 0x0000004a4b09723e */ /* 0x000fe200000010ff */
[----:B------:R1:W-:Y:S01]  /*a210*/  STSM.16.M88.4 [R23], R24 ;  /* 0x0000001817007844 */ /* 0x0003e20000000200 */
[----:B------:R-:W-:Y:S01]  /*a220*/  F2FP.BF16.F32.PACK_AB R10, R64, R61 ;  /* 0x0000003d400a723e */ /* 0x000fe200000010ff */
[C---:B------:R-:W-:Y:S01]  /*a230*/  FADD.FTZ R4, R79.reuse, R4 ;  /* 0x000000044f047221 */ /* 0x040fe20000010000 */
[----:B------:R-:W-:Y:S01]  /*a240*/  F2FP.BF16.F32.PACK_AB R11, R79, R78 ;  /* 0x0000004e4f0b723e */ /* 0x000fe200000010ff */
[C---:B------:R-:W-:Y:S01]  /*a250*/  FADD.FTZ R20, R68.reuse, R3 ;  /* 0x0000000344147221 */ /* 0x040fe20000010000 */
[----:B0-----:R-:W-:Y:S01]  /*a260*/  F2FP.BF16.F32.PACK_AB R12, R68, R65 ;  /* 0x00000041440c723e */ /* 0x001fe200000010ff */
[----:B---3--:R-:W-:Y:S01]  /*a270*/  FADD.FTZ R4, R29, R4 ;  /* 0x000000041d047221 */ /* 0x008fe20000010000 */
[C---:B------:R-:W-:Y:S01]  /*a280*/  F2FP.BF16.F32.PACK_AB R13, R83.reuse, R29 ;  /* 0x0000001d530d723e */ /* 0x040fe200000010ff */
[----:B------:R1:W-:Y:S01]  /*a290*/  STSM.16.M88.4 [R19+0x6000], R8 ;  /* 0x0060000813007844 */ /* 0x0003e20000000200 */
[----:B------:R-:W-:Y:S01]  /*a2a0*/  F2FP.BF16.F32.PACK_AB R14, R72, R69 ;  /* 0x00000045480e723e */ /* 0x000fe200000010ff */
[----:B------:R-:W-:Y:S01]  /*a2b0*/  FADD.FTZ R4, R83, R4 ;  /* 0x0000000453047221 */ /* 0x000fe20000010000 */
[----:B----4-:R-:W-:Y:S01]  /*a2c0*/  F2FP.BF16.F32.PACK_AB R15, R28, R31 ;  /* 0x0000001f1c0f723e */ /* 0x010fe200000010ff */
[----:B------:R-:W-:Y:S01]  /*a2d0*/  FADD.FTZ R69, R69, R20 ;  /* 0x0000001445457221 */ /* 0x000fe20000010000 */
[-C--:B------:R-:W-:Y:S01]  /*a2e0*/  FMUL.FTZ R98, R98, R6.reuse ;  /* 0x0000000662627220 */ /* 0x080fe20000410000 */
[----:B------:R-:W-:Y:S01]  /*a2f0*/  FADD.FTZ R3, R31, R4 ;  /* 0x000000041f037221 */ /* 0x000fe20000010000 */
[-C--:B------:R-:W-:Y:S01]  /*a300*/  FMUL.FTZ R99, R99, R6.reuse ;  /* 0x0000000663637220 */ /* 0x080fe20000410000 */
[----:B------:R1:W-:Y:S01]  /*a310*/  STSM.16.M88.4 [R18+0x6000], R12 ;  /* 0x0060000c12007844 */ /* 0x0003e20000000200 */
[-C--:B------:R-:W-:Y:S01]  /*a320*/  FMUL.FTZ R102, R102, R6.reuse ;  /* 0x0000000666667220 */ /* 0x080fe20000410000 */
[-C--:B------:R-:W-:Y:S01]  /*a330*/  FMUL.FTZ R103, R103, R6.reuse ;  /* 0x0000000667677220 */ /* 0x080fe20000410000 */
[-C--:B------:R-:W-:Y:S01]  /*a340*/  FMUL.FTZ R106, R106, R6.reuse ;  /* 0x000000066a6a7220 */ /* 0x080fe20000410000 */
[----:B------:R-:W-:Y:S01]  /*a350*/  @!PT LDS RZ, [RZ] ;  /* 0x00000000fffff984 */ /* 0x000fe20000000800 */
[----:B------:R-:W-:Y:S01]  /*a360*/  @!PT LDS RZ, [RZ] ;  /* 0x00000000fffff984 */ /* 0x000fe20000000800 */
[----:B------:R-:W-:Y:S01]  /*a370*/  @!PT LDS RZ, [RZ] ;  /* 0x00000000fffff984 */ /* 0x000fe20000000800 */
[----:B------:R-:W-:Y:S01]  /*a380*/  @!PT LDS RZ, [RZ] ;  /* 0x00000000fffff984 */ /* 0x000fe20000000800 */
[----:B------:R0:W-:Y:S06]  /*a390*/  MEMBAR.ALL.CTA ;  /* 0x0000000000007992 */ /* 0x0001ec0000008000 */
[----:B0-----:R-:W0:Y:S01]  /*a3a0*/  FENCE.VIEW.ASYNC.S ;  /* 0x00000000000073c6 */ /* 0x001e220000000000 */
        /* <DEDUP_REMOVED lines=15> */
[----:B------:R-:W-:Y:S01]  /*a4a0*/  FADD.FTZ R4, R72, R69 ;  /* 0x0000004548047221 */ /* 0x000fe20000010000 */
[----:B------:R-:W-:Y:S01]  /*a4b0*/  FADD.FTZ R3, R28, R3 ;  /* 0x000000031c037221 */ /* 0x000fe20000010000 */
[----:B------:R-:W-:-:S02]  /*a4c0*/  IMAD.MOV.U32 R6, RZ, RZ, R5 ;  /* 0x000000ffff067224 */ /* 0x000fc400078e0005 */
[----:B------:R-:W-:Y:S01]  /*a4d0*/  IMAD.MOV.U32 R7, RZ, RZ, R0 ;  /* 0x000000ffff077224 */ /* 0x000fe200078e0000 */
[----:B0-----:R-:W-:Y:S01]  /*a4e0*/  NOP ;  /* 0x0000000000007918 */ /* 0x001fe20000000000 */
[----:B-1----:R-:W-:Y:S05]  /*a4f0*/  @P2 BRA `(.L_x_1127) ;  /* 0xffffffdc00f02947 */ /* 0x002fea000383ffff */
.L_x_1118:
        /* <DEDUP_REMOVED lines=9> */
[----:B------:R-:W-:-:S05]  /*a590*/  ULDC UR35, c[0x0][0x9e0] ;  /* 0x0002780000237ab9 */ /* 0x000fca0000000800 */
.L_x_1145:
        /* <DEDUP_REMOVED lines=9> */
.L_x_1130:
[----:B------:R-:W-:Y:S01]  /*a630*/  ULEA UR6, UR46, UR42, 0x3 ;  /* 0x0000002a2e067291 */ /* 0x000fe2000f8e183f */
[----:B------:R-:W-:-:S05]  /*a640*/  IMAD.U32 R0, RZ, RZ, UR49 ;  /* 0x00000031ff007e24 */ /* 0x000fca000f8e00ff */
[----:B------:R-:W-:-:S04]  /*a650*/  SHF.L.U32 R0, R0, 0x1f, RZ ;  /* 0x0000001f00007819 */ /* 0x000fc800000006ff */
[----:B------:R0:W1:Y:S01]  /*a660*/  SYNCS.PHASECHK.TRANS64.TRYWAIT P2, [UR6+0x2d830], R0 ;  /* 0x02d83000ff0075a7 */ /* 0x0000620008040146 */
[----:B------:R-:W-:Y:S05]  /*a670*/  @!P0 BRA `(.L_x_1131) ;  /* 0x0000000000048947 */ /* 0x000fea0003800000 */
[----:B------:R-:W-:Y:S01]  /*a680*/  BPT.TRAP 0x1 ;  /* 0x000000040000795c */ /* 0x000fe20000300000 */
.L_x_1131:
[----:B-1----:R-:W-:Y:S05]  /*a690*/  @P2 BRA `(.L_x_1129) ;  /* 0x0000000000082947 */ /* 0x002fea0003800000 */
[----:B------:R-:W1:Y:S02]  /*a6a0*/  SYNCS.PHASECHK.TRANS64.TRYWAIT P2, [UR6+0x2d830], R0 ;  /* 0x02d83000ff0075a7 */ /* 0x000e640008040146 */
[----:B-1----:R-:W-:Y:S05]  /*a6b0*/  @!P2 BRA `(.L_x_1132) ;  /* 0x000000bc00c4a947 */ /* 0x002fea0003800000 */
.L_x_1129:
        /* <DEDUP_REMOVED lines=37> */
.L_x_1134:
[----:B------:R-:W-:Y:S01]  /*a910*/  ULEA UR6, UR53, UR42, 0x3 ;  /* 0x0000002a35067291 */ /* 0x000fe2000f8e183f */
[----:B------:R-:W-:-:S05]  /*a920*/  IMAD.U32 R0, RZ, RZ, UR28 ;  /* 0x0000001cff007e24 */ /* 0x000fca000f8e00ff */
[----:B------:R-:W-:-:S04]  /*a930*/  SHF.L.U32 R0, R0, 0x1f, RZ ;  /* 0x0000001f00007819 */ /* 0x000fc800000006ff */
[----:B------:R0:W1:Y:S01]  /*a940*/  SYNCS.PHASECHK.TRANS64.TRYWAIT P2, [UR6+0x2d850], R0 ;  /* 0x02d85000ff0075a7 */ /* 0x0000620008040146 */
[----:B------:R-:W-:Y:S05]  /*a950*/  @!P0 BRA `(.L_x_1135) ;  /* 0x0000000000048947 */ /* 0x000fea0003800000 */
[----:B------:R-:W-:Y:S01]  /*a960*/  BPT.TRAP 0x1 ;  /* 0x000000040000795c */ /* 0x000fe20000300000 */
.L_x_1135:
[----:B-1----:R-:W-:Y:S05]  /*a970*/  @P2 BRA `(.L_x_1133) ;  /* 0x0000000000082947 */ /* 0x002fea0003800000 */
[----:B------:R-:W1:Y:S02]  /*a980*/  SYNCS.PHASECHK.TRANS64.TRYWAIT P2, [UR6+0x2d850], R0 ;  /* 0x02d85000ff0075a7 */ /* 0x000e640008040146 */
[----:B-1----:R-:W-:Y:S05]  /*a990*/  @!P2 BRA `(.L_x_1136) ;  /* 0x000000bc0024a947 */ /* 0x002fea0003800000 */
.L_x_1133:
[----:B------:R-:W-:Y:S01]  /*a9a0*/  UIADD3 UR6, UR42, 0x400, URZ ;  /* 0x000004002a067890 */ /* 0x000fe2000fffe03f */
[----:B------:R-:W-:Y:S01]  /*a9b0*/  WARPGROUP.ARRIVE ;  /* 0x00000000000079c5 */ /* 0x000fe20000000000 */
[----:B------:R-:W-:Y:S01]  /*a9c0*/  UMOV UR29, 0x40000040 ;  /* 0x40000040001d7882 */ /* 0x000fe20000000000 */
[----:B------:R-:W-:Y:S01]  /*a9d0*/  UMOV UR31, 0x80000020 ;  /* 0x80000020001f7882 */ /* 0x000fe20000000000 */
[----:B------:R-:W-:-:S03]  /*a9e0*/  USHF.R.U32.HI UR6, URZ, 0x4, UR6 ;  /* 0x000000043f067899 */ /* 0x000fc60008011606 */
[----:B------:R-:W2:Y:S01]  /*a9f0*/  S2R R9, SR_TID.X ;  /* 0x0000000000097919 */ /* 0x000ea20000002100 */
[----:B------:R-:W-:Y:S01]  /*aa00*/  PLOP3.LUT P2, PT, PT, PT, UP0, 0x80, 0x0 ;  /* 0x000000000000781c */ /* 0x000fe20003f4f008 */
[----:B------:R-:W-:Y:S01]  /*aa10*/  VIADD R13, R136, UR39 ;  /* 0x00000027880d7c36 */ /* 0x000fe20008000000 */
[----:B------:R-:W-:Y:S01]  /*aa20*/  ULOP3.LUT UR6, UR6, 0x3fff, URZ, 0xc0, !UPT ;  /* 0x00003fff06067892 */ /* 0x000fe2000f8ec03f */
[----:B-1----:R-:W-:Y:S02]  /*aa30*/  IMAD.U32 R5, RZ, RZ, UR46 ;  /* 0x0000002eff057e24 */ /* 0x002fe4000f8e00ff */
[----:B------:R-:W-:Y:S01]  /*aa40*/  IMAD.SHL.U32 R12, R2, 0x80, RZ ;  /* 0x00000080020c7824 */ /* 0x000fe200078e00ff */
[----:B------:R-:W-:Y:S02]  /*aa50*/  ULOP3.LUT UR7, UR6, 0x2000000, URZ, 0xfc, !UPT ;  /* 0x0200000006077892 */ /* 0x000fe4000f8efc3f */
[----:B------:R-:W-:Y:S01]  /*aa60*/  ULOP3.LUT UR6, UR43, 0x10000, URZ, 0xfc, !UPT ;  /* 0x000100002b067892 */ /* 0x000fe2000f8efc3f */
[----:B------:R-:W-:Y:S01]  /*aa70*/  @!P1 LEA R5, R5, UR42, 0x3 ;  /* 0x0000002a05059c11 */ /* 0x000fe2000f8e18ff */
[----:B------:R-:W-:-:S05]  /*aa80*/  UIMAD UR7, UR53, 0x600, UR7 ;  /* 0x00000600350778a4 */ /* 0x000fca000f8e0207 */
[----:B------:R-:W-:Y:S02]  /*aa90*/  UMOV UR28, UR6 ;  /* 0x00000006001c7c82 */ /* 0x000fe40008000000 */
[----:B------:R-:W-:Y:S02]  /*aaa0*/  UMOV UR30, UR7 ;  /* 0x00000007001e7c82 */ /* 0x000fe40008000000 */
[----:B------:R-:W-:Y:S01]  /*aab0*/  HGMMA.64x96x16.F32.BF16 R88, gdesc[UR28].tnspB, R88, gsb0 ;  /* 0x416000001c5879f0 */ /* 0x000fe20008001858 */
[----:B------:R-:W-:Y:S02]  /*aac0*/  UIADD3 UR28, UR6, 0x2, URZ ;  /* 0x00000002061c7890 */ /* 0x000fe4000fffe03f */
        /* <DEDUP_REMOVED lines=48> */
[----:B------:R-:W-:-:S04]  /*add0*/  @UP0 ULDC UR6, c[0x0][0x450] ;  /* 0x0001140000060ab9 */ /* 0x000fc80000000800 */
[----:B------:R-:W-:Y:S01]  /*ade0*/  @P2 SHF.R.U32.HI R13, RZ, UR6, R0 ;  /* 0x00000006ff0d2c19 */ /* 0x000fe20008011600 */
[----:B------:R-:W-:Y:S01]  /*adf0*/  VIADD R0, R8, 0x9 ;  /* 0x0000000908007836 */ /* 0x000fe20000000000 */
[----:B------:R-:W-:Y:S01]  /*ae00*/  ISETP.GE.U32.AND P2, PT, R9, 0x180, PT ;  /* 0x000001800900780c */ /* 0x000fe20003f46070 */
[----:B------:R-:W-:Y:S01]  /*ae10*/  @!P1 VIADD R9, R5, 0x2d840 ;  /* 0x0002d84005099836 */ /* 0x000fe20000000000 */
[----:B------:R-:W-:Y:S01]  /*ae20*/  IADD3 R5, -R12, 0x1, RZ ;  /* 0x000000010c057810 */ /* 0x000fe20007ffe1ff */
[----:B------:R-:W0:Y:S01]  /*ae30*/  SHFL.IDX PT, R15, R13, RZ, 0x1c1f ;  /* 0x001c1fff0d0f7589 */ /* 0x000e2200000e0000 */
[----:B------:R-:W-:Y:S01]  /*ae40*/  SEL R8, R0, 0x9, !P2 ;  /* 0x0000000900087807 */ /* 0x000fe20005000000 */
[----:B------:R-:W-:Y:S01]  /*ae50*/  IMAD.U32 R0, RZ, RZ, UR45 ;  /* 0x0000002dff007e24 */ /* 0x000fe2000f8e00ff */
[----:B------:R-:W-:Y:S01]  /*ae60*/  ULOP3.LUT UR6, URZ, UR52, URZ, 0x33, !UPT ;  /* 0x000000343f067292 */ /* 0x000fe2000f8e333f */
[----:B------:R-:W-:Y:S01]  /*ae70*/  IMAD R5, R16, -0x2, R5 ;  /* 0xfffffffe10057824 */ /* 0x000fe200078e0205 */
[----:B------:R-:W-:-:S04]  /*ae80*/  @!P1 PRMT R9, RZ, 0x654, R9 ;  /* 0x00000654ff099816 */ /* 0x000fc80000000009 */
[----:B------:R-:W-:-:S05]  /*ae90*/  IADD3 R5, -R0, UR38, R5 ;  /* 0x0000002600057c10 */ /* 0x000fca000fffe105 */
[C---:B------:R-:W-:Y:S02]  /*aea0*/  VIADD R11, R5.reuse, UR35 ;  /* 0x00000023050b7c36 */ /* 0x040fe40008000000 */
[----:B------:R-:W-:Y:S02]  /*aeb0*/  VIADD R10, R5, UR6 ;  /* 0x00000006050a7c36 */ /* 0x000fe40008000000 */
[C---:B0-----:R-:W-:Y:S02]  /*aec0*/  IMAD.IADD R5, R15.reuse, 0x1, R11 ;  /* 0x000000010f057824 */ /* 0x041fe400078e020b */
[----:B------:R-:W-:Y:S01]  /*aed0*/  IMAD.IADD R0, R15, 0x1, R10 ;  /* 0x000000010f007824 */ /* 0x000fe200078e020a */
[----:B------:R-:W-:Y:S02]  /*aee0*/  WARPGROUP.DEPBAR.LE gsb0, 0x0 ;  /* 0x00008000000079c5 */ /* 0x000fe40000010000 */
[----:B------:R-:W-:-:S06]  /*aef0*/  WARPGROUP.ARRIVE ;  /* 0x00000000000079c5 */ /* 0x000fcc0000000000 */
[----:B------:R-:W-:Y:S03]  /*af00*/  HGMMA.64x96x16.F32.BF16 R88, gdesc[UR28].tnspB, R88, gsb0 ;  /* 0x416000001c5879f0 */ /* 0x000fe60008001858 */
[----:B------:R-:W-:Y:S02]  /*af10*/  WARPGROUP.DEPBAR.LE gsb0, 0x0 ;  /* 0x00008000000079c5 */ /* 0x000fe40000010000 */
[----:B------:R0:W-:Y:S06]  /*af20*/  BAR.ARV R8, 0x100 ;  /* 0x000400080000751d */ /* 0x0001ec0000002000 */
[----:B------:R0:W-:Y:S01]  /*af30*/  @!P1 SYNCS.ARRIVE.TRANS64.RED.A1T0 RZ, [R9+URZ], RZ ;  /* 0x000000ff09ff99a7 */ /* 0x0001e2000810043f */
[----:B------:R-:W-:Y:S05]  /*af40*/  @!P5 BRA `(.L_x_1137) ;  /* 0x00000000005cd947 */ /* 0x000fea0003800000 */
[----:B0-----:R-:W-:Y:S01]  /*af50*/  IMAD.U32 R8, RZ, RZ, UR45 ;  /* 0x0000002dff087e24 */ /* 0x001fe2000f8e00ff */
        /* <DEDUP_REMOVED lines=12> */
.L_x_1139:
[----:B------:R-:W-:-:S05]  /*b020*/  IMAD.U32 R14, RZ, RZ, UR34 ;  /* 0x00000022ff0e7e24 */ /* 0x000fca000f8e00ff */
[----:B------:R-:W-:-:S13]  /*b030*/  ISETP.NE.AND P2, PT, R14, 0x1, PT ;  /* 0x000000010e00780c */ /* 0x000fda0003f45270 */
[----:B------:R-:W0:Y:S02]  /*b040*/  @P2 LDC.64 R8, c[0x0][0x9e8] ;  /* 0x00027a00ff082b82 */ /* 0x000e240000000a00 */
[----:B0-----:R-:W-:-:S05]  /*b050*/  @P2 IMAD.HI.U32 R8, R15, R8, RZ ;  /* 0x000000080f082227 */ /* 0x001fca00078e00ff */
[----:B------:R-:W-:-:S07]  /*b060*/  @P2 SHF.R.U32.HI R15, RZ, R9, R8 ;  /* 0x00000009ff0f2219 */ /* 0x000fce0000011608 */
.L_x_1140:
[----:B------:R-:W-:Y:S05]  /*b070*/  BSYNC B0 ;  /* 0x0000000000007941 */ /* 0x000fea0003800000 */
.L_x_1138:
[----:B------:R-:W-:-:S04]  /*b080*/  IMAD R15, R15, R14, -R12 ;  /* 0x0000000e0f0f7224 */ /* 0x000fc800078e0a0c */
[----:B------:R-:W-:-:S05]  /*b090*/  IMAD R15, R16, -0x2, R15 ;  /* 0xfffffffe100f7824 */ /* 0x000fca00078e020f */
[----:B------:R-:W-:Y:S02]  /*b0a0*/  VIADDMNMX R5, R15, R14, R5, PT ;  /* 0x0000000e0f057246 */ /* 0x000fe40003800105 */
[----:B------:R-:W-:-:S07]  /*b0b0*/  VIMNMX R0, R0, R15, !PT ;  /* 0x0000000f00007248 */ /* 0x000fce0007fe0100 */
.L_x_1137:
[----:B------:R-:W-:Y:S01]  /*b0c0*/  ISETP.GT.AND P2, PT, R2, -0x1, PT ;  /* 0xffffffff0200780c */ /* 0x000fe20003f44270 */
[----:B------:R-:W1:Y:S03]  /*b0d0*/  SHFL.IDX PT, R13, R13, 0x1, 0x1c1f ;  /* 0x003c1f000d0d7f89 */ /* 0x000e6600000e0000 */
[C---:B------:R-:W-:Y:S02]  /*b0e0*/  ISETP.GT.AND P4, PT, R0.reuse, RZ, P2 ;  /* 0x000000ff0000720c */ /* 0x040fe40001784270 */
[----:B------:R-:W-:Y:S02]  /*b0f0*/  ISETP.GT.AND P6, PT, R0, 0x1, P2 ;  /* 0x000000010000780c */ /* 0x000fe400017c4270 */
[C---:B------:R-:W-:Y:S02]  /*b100*/  ISETP.LT.OR P4, PT, R5.reuse, 0x1, P4 ;  /* 0x000000010500780c */ /* 0x040fe40002781670 */
[----:B------:R-:W-:-:S02]  /*b110*/  ISETP.LT.OR P6, PT, R5, 0x2, P6 ;  /* 0x000000020500780c */ /* 0x000fc400037c1670 */
[----:B------:R-:W-:Y:S02]  /*b120*/  FSEL R24, R24, -INF , !P4 ;  /* 0xff80000018187808 */ /* 0x000fe40006000000 */
[----:B------:R-:W-:Y:S02]  /*b130*/  FSEL R25, R25, -INF , !P6 ;  /* 0xff80000019197808 */ /* 0x000fe40007000000 */
[C---:B------:R-:W-:Y:S02]  /*b140*/  ISETP.GT.AND P3, PT, R0.reuse, 0x8, P2 ;  /* 0x000000080000780c */ /* 0x040fe40001764270 */
[C---:B------:R-:W-:Y:S02]  /*b150*/  ISETP.GT.AND P4, PT, R0.reuse, 0x9, P2 ;  /* 0x000000090000780c */ /* 0x040fe40001784270 */
[----:B------:R-:W-:Y:S02]  /*b160*/  ISETP.GT.AND P6, PT, R0, 0x10, P2 ;  /* 0x000000100000780c */ /* 0x000fe400017c4270 */
[----:B------:R-:W-:-:S02]  /*b170*/  ISETP.LT.OR P3, PT, R5, 0x9, P3 ;  /* 0x000000090500780c */ /* 0x000fc40001f61670 */
[----:B------:R-:W-:Y:S01]  /*b180*/  ISETP.LT.OR P4, PT, R5, 0xa, P4 ;  /* 0x0000000a0500780c */ /* 0x000fe20002781670 */
[--C-:B-1----:R-:W-:Y:S01]  /*b190*/  IMAD.IADD R11, R11, 0x1, R13.reuse ;  /* 0x000000010b0b7824 */ /* 0x102fe200078e020d */
[----:B------:R-:W-:Y:S01]  /*b1a0*/  ISETP.LT.OR P6, PT, R5, 0x11, P6 ;  /* 0x000000110500780c */ /* 0x000fe200037c1670 */
[----:B------:R-:W-:Y:S01]  /*b1b0*/  IMAD.IADD R10, R10, 0x1, R13 ;  /* 0x000000010a0a7824 */ /* 0x000fe200078e020d */
[----:B------:R-:W-:Y:S02]  /*b1c0*/  FSEL R28, R28, -INF , !P3 ;  /* 0xff8000001c1c7808 */ /* 0x000fe40005800000 */
[----:B------:R-:W-:Y:S02]  /*b1d0*/  FSEL R29, R29, -INF , !P4 ;  /* 0xff8000001d1d7808 */ /* 0x000fe40006000000 */
[----:B------:R-:W-:Y:S02]  /*b1e0*/  FSEL R32, R32, -INF , !P6 ;  /* 0xff80000020207808 */ /* 0x000fe40007000000 */
[----:B------:R-:W-:-:S02]  /*b1f0*/  ISETP.GT.AND P3, PT, R0, 0x11, P2 ;  /* 0x000000110000780c */ /* 0x000fc40001764270 */
[C---:B------:R-:W-:Y:S02]  /*b200*/  ISETP.GT.AND P4, PT, R0.reuse, 0x18, P2 ;  /* 0x000000180000780c */ /* 0x040fe40001784270 */
[----:B------:R-:W-:Y:S02]  /*b210*/  ISETP.GT.AND P6, PT, R0, 0x19, P2 ;  /* 0x000000190000780c */ /* 0x000fe400017c4270 */
[C---:B------:R-:W-:Y:S02]  /*b220*/  ISETP.LT.OR P3, PT, R5.reuse, 0x12, P3 ;  /* 0x000000120500780c */ /* 0x040fe40001f61670 */
[C---:B------:R-:W-:Y:S02]  /*b230*/  ISETP.LT.OR P4, PT, R5.reuse, 0x19, P4 ;  /* 0x000000190500780c */ /* 0x040fe40002781670 */
[----:B------:R-:W-:Y:S02]  /*b240*/  ISETP.LT.OR P6, PT, R5, 0x1a, P6 ;  /* 0x0000001a0500780c */ /* 0x000fe400037c1670 */
[----:B------:R-:W-:-:S02]  /*b250*/  FSEL R33, R33, -INF , !P3 ;  /* 0xff80000021217808 */ /* 0x000fc40005800000 */
[----:B------:R-:W-:Y:S02]  /*b260*/  FSEL R36, R36, -INF , !P4 ;  /* 0xff80000024247808 */ /* 0x000fe40006000000 */
[----:B------:R-:W-:Y:S02]  /*b270*/  FSEL R37, R37, -INF , !P6 ;  /* 0xff80000025257808 */ /* 0x000fe40007000000 */
[C---:B------:R-:W-:Y:S02]  /*b280*/  ISETP.GT.AND P3, PT, R0.reuse, 0x20, P2 ;  /* 0x000000200000780c */ /* 0x040fe40001764270 */
[C---:B------:R-:W-:Y:S02]  /*b290*/  ISETP.GT.AND P4, PT, R0.reuse, 0x21, P2 ;  /* 0x000000210000780c */ /* 0x040fe40001784270 */
[----:B------:R-:W-:Y:S02]  /*b2a0*/  ISETP.GT.AND P6, PT, R0, 0x28, P2 ;  /* 0x000000280000780c */ /* 0x000fe400017c4270 */
[----:B------:R-:W-:-:S02]  /*b2b0*/  ISETP.LT.OR P3, PT, R5, 0x21, P3 ;  /* 0x000000210500780c */ /* 0x000fc40001f61670 */
[C---:B------:R-:W-:Y:S02]  /*b2c0*/  ISETP.LT.OR P4, PT, R5.reuse, 0x22, P4 ;  /* 0x000000220500780c */ /* 0x040fe40002781670 */
[----:B------:R-:W-:Y:S02]  /*b2d0*/  ISETP.LT.OR P6, PT, R5, 0x29, P6 ;  /* 0x000000290500780c */ /* 0x000fe400037c1670 */
        /* <DEDUP_REMOVED lines=65> */
[----:B------:R-:W-:Y:S01]  /*b6f0*/  FSEL R85, R85, -INF , !P6 ;  /* 0xff80000055557808 */ /* 0x000fe20007000000 */
[----:B------:R-:W-:Y:S06]  /*b700*/  @!P5 BRA `(.L_x_1141) ;  /* 0x00000000005cd947 */ /* 0x000fec0003800000 */
        /* <DEDUP_REMOVED lines=8> */
[----:B0-----:R-:W0:Y:S02]  /*b790*/  @P3 LDC.64 R8, c[0x0][0x9e8] ;  /* 0x00027a00ff083b82 */ /* 0x001e240000000a00 */
[----:B0-----:R-:W-:-:S05]  /*b7a0*/  @P3 IMAD.HI.U32 R8, R5, R8, RZ ;  /* 0x0000000805083227 */ /* 0x001fca00078e00ff */
[----:B------:R-:W-:-:S04]  /*b7b0*/  @P3 SHF.R.U32.HI R5, RZ, R9, R8 ;  /* 0x00000009ff053219 */ /* 0x000fc80000011608 */
[----:B------:R-:W-:Y:S01]  /*b7c0*/  LOP3.LUT R5, RZ, R5, RZ, 0x33, !PT ;  /* 0x00000005ff057212 */ /* 0x000fe200078e33ff */
[----:B------:R-:W-:Y:S06]  /*b7d0*/  BRA `(.L_x_1144) ;  /* 0x0000000000147947 */ /* 0x000fec0003800000 */
.L_x_1143:
[----:B------:R-:W-:-:S05]  /*b7e0*/  IMAD.U32 R0, RZ, RZ, UR34 ;  /* 0x00000022ff007e24 */ /* 0x000fca000f8e00ff */
[----:B------:R-:W-:-:S13]  /*b7f0*/  ISETP.NE.AND P3, PT, R0, 0x1, PT ;  /* 0x000000010000780c */ /* 0x000fda0003f65270 */
[----:B0-----:R-:W0:Y:S02]  /*b800*/  @P3 LDC.64 R8, c[0x0][0x9e8] ;  /* 0x00027a00ff083b82 */ /* 0x001e240000000a00 */
[----:B0-----:R-:W-:-:S05]  /*b810*/  @P3 IMAD.HI.U32 R8, R5, R8, RZ ;  /* 0x0000000805083227 */ /* 0x001fca00078e00ff */
[----:B------:R-:W-:-:S07]  /*b820*/  @P3 SHF.R.U32.HI R5, RZ, R9, R8 ;  /* 0x00000009ff053219 */ /* 0x000fce0000011608 */
.L_x_1144:
[----:B------:R-:W-:Y:S05]  /*b830*/  BSYNC B0 ;  /* 0x0000000000007941 */ /* 0x000fea0003800000 */
.L_x_1142:
[----:B------:R-:W-:-:S04]  /*b840*/  IMAD R5, R5, R0, -R12 ;  /* 0x0000000005057224 */ /* 0x000fc800078e0a0c */
[----:B------:R-:W-:-:S05]  /*b850*/  IMAD R5, R16, -0x2, R5 ;  /* 0xfffffffe10057824 */ /* 0x000fca00078e0205 */
[----:B------:R-:W-:Y:S02]  /*b860*/  VIADDMNMX R11, R5, R0, R11, PT ;  /* 0x00000000050b7246 */ /* 0x000fe4000380010b */
[----:B------:R-:W-:-:S07]  /*b870*/  VIMNMX R10, R10, R5, !PT ;  /* 0x000000050a0a7248 */ /* 0x000fce0007fe0100 */
.L_x_1141:
        /* <DEDUP_REMOVED lines=18> */
[----:B------:R-:W-:-:S02]  /*b9a0*/  ISETP.GT.AND P4, PT, R10, 0x1, P2 ;  /* 0x000000010a00780c */ /* 0x000fc40001784270 */
[----:B------:R-:W-:Y:S02]  /*b9b0*/  FMNMX.FTZ R5, R41, R0, !PT ;  /* 0x0000000029057209 */ /* 0x000fe40007810000 */
[----:B------:R-:W-:Y:S02]  /*b9c0*/  FSEL R39, R39, -INF , !P3 ;  /* 0xff80000027277808 */ /* 0x000fe40005800000 */
        /* <DEDUP_REMOVED lines=13> */
[----:B------:R-:W-:Y:S02]  /*baa0*/  ISETP.GT.AND P3, PT, R10, RZ, P2 ;  /* 0x000000ff0a00720c */ /* 0x000fe40001764270 */
        /* <DEDUP_REMOVED lines=9> */
[----:B------:R-:W-:Y:S02]  /*bb40*/  ISETP.GT.AND P4, PT, R10, 0x18, P2 ;  /* 0x000000180a00780c */ /* 0x000fe40001784270 */
[----:B------:R-:W-:Y:S02]  /*bb50*/  FMNMX.FTZ R0, R68, R5, !PT ;  /* 0x0000000544007209 */ /* 0x000fe40007810000 */
[----:B------:R-:W-:Y:S02]  /*bb60*/  FSEL R26, R26, -INF , !P3 ;  /* 0xff8000001a1a7808 */ /* 0x000fe40005800000 */
[----:B------:R-:W-:Y:S02]  /*bb70*/  FMNMX.FTZ R5, R69, R0, !PT ;  /* 0x0000000045057209 */ /* 0x000fe40007810000 */
[----:B------:R-:W-:-:S02]  /*bb80*/  ISETP.LT.OR P6, PT, R11, 0x9, P6 ;  /* 0x000000090b00780c */ /* 0x000fc400037c1670 */
[----:B------:R-:W-:Y:S02]  /*bb90*/  FMNMX.FTZ R0, R72, R5, !PT ;  /* 0x0000000548007209 */ /* 0x000fe40007810000 */
[----:B------:R-:W-:Y:S02]  /*bba0*/  ISETP.LT.OR P4, PT, R11, 0x19, P4 ;  /* 0x000000190b00780c */ /* 0x000fe40002781670 */
[----:B------:R-:W-:Y:S02]  /*bbb0*/  FMNMX.FTZ R5, R73, R0, !PT ;  /* 0x0000000049057209 */ /* 0x000fe40007810000 */
[----:B------:R-:W-:Y:S02]  /*bbc0*/  FMNMX.FTZ R20, R26, R7, !PT ;  /* 0x000000071a147209 */ /* 0x000fe40007810000 */
[----:B------:R-:W-:Y:S02]  /*bbd0*/  FMNMX.FTZ R0, R76, R5, !PT ;  /* 0x000000054c007209 */ /* 0x000fe40007810000 */
[----:B------:R-:W-:-:S02]  /*bbe0*/  FSEL R30, R30, -INF , !P6 ;  /* 0xff8000001e1e7808 */ /* 0x000fc40007000000 */
[----:B------:R-:W-:Y:S02]  /*bbf0*/  FMNMX.FTZ R5, R77, R0, !PT ;  /* 0x000000004d057209 */ /* 0x000fe40007810000 */
[----:B------:R-:W-:Y:S02]  /*bc00*/  FSEL R38, R38, -INF , !P4 ;  /* 0xff80000026267808 */ /* 0x000fe40006000000 */
[----:B------:R-:W-:Y:S02]  /*bc10*/  FMNMX.FTZ R0, R80, R5, !PT ;  /* 0x0000000550007209 */ /* 0x000fe40007810000 */
[----:B------:R-:W-:Y:S02]  /*bc20*/  FMNMX.FTZ R21, R27, R20, !PT ;  /* 0x000000141b157209 */ /* 0x000fe40007810000 */
[----:B------:R-:W-:Y:S02]  /*bc30*/  FMNMX.FTZ R5, R81, R0, !PT ;  /* 0x0000000051057209 */ /* 0x000fe40007810000 */
[----:B------:R-:W-:-:S02]  /*bc40*/  ISETP.GT.AND P4, PT, R10, 0x20, P2 ;  /* 0x000000200a00780c */ /* 0x000fc40001784270 */
[----:B------:R-:W-:Y:S02]  /*bc50*/  FMNMX.FTZ R0, R84, R5, !PT ;  /* 0x0000000554007209 */ /* 0x000fe40007810000 */
[----:B------:R-:W-:Y:S02]  /*bc60*/  FMNMX.FTZ R20, R30, R21, !PT ;  /* 0x000000151e147209 */ /* 0x000fe40007810000 */
[----:B------:R-:W-:Y:S02]  /*bc70*/  FMNMX.FTZ R5, R85, R0, !PT ;  /* 0x0000000055057209 */ /* 0x000fe40007810000 */
[----:B------:R-:W-:Y:S02]  /*bc80*/  ISETP.LT.OR P4, PT, R11, 0x21, P4 ;  /* 0x000000210b00780c */ /* 0x000fe40002781670 */
[----:B------:R-:W-:Y:S01]  /*bc90*/  FMNMX.FTZ R21, R31, R20, !PT ;  /* 0x000000141f157209 */ /* 0x000fe20007810000 */
[----:B------:R-:W0:Y:S01]  /*bca0*/  SHFL.BFLY PT, R0, R5, 0x2, 0x1f ;  /* 0x0c401f0005007f89 */ /* 0x000e2200000e0000 */
[----:B------:R-:W-:-:S02]  /*bcb0*/  FSEL R42, R42, -INF , !P4 ;  /* 0xff8000002a2a7808 */ /* 0x000fc40006000000 */
[C---:B------:R-:W-:Y:S02]  /*bcc0*/  ISETP.GT.AND P4, PT, R10.reuse, 0x28, P2 ;  /* 0x000000280a00780c */ /* 0x040fe40001784270 */
[----:B------:R-:W-:Y:S02]  /*bcd0*/  ISETP.GT.AND P3, PT, R10, 0x30, P2 ;  /* 0x000000300a00780c */ /* 0x000fe40001764270 */
[C---:B------:R-:W-:Y:S02]  /*bce0*/  ISETP.LT.OR P4, PT, R11.reuse, 0x29, P4 ;  /* 0x000000290b00780c */ /* 0x040fe40002781670 */
[----:B------:R-:W-:Y:S02]  /*bcf0*/  ISETP.LT.OR P3, PT, R11, 0x31, P3 ;  /* 0x000000310b00780c */ /* 0x000fe40001f61670 */
[----:B------:R-:W-:Y:S02]  /*bd00*/  FSEL R46, R46, -INF , !P4 ;  /* 0xff8000002e2e7808 */ /* 0x000fe40006000000 */
[----:B------:R-:W-:-:S02]  /*bd10*/  ISETP.GT.AND P4, PT, R10, 0x29, P2 ;  /* 0x000000290a00780c */ /* 0x000fc40001784270 */
[----:B------:R-:W-:Y:S02]  /*bd20*/  FSEL R50, R50, -INF , !P3 ;  /* 0xff80000032327808 */ /* 0x000fe40005800000 */
[----:B------:R-:W-:Y:S02]  /*bd30*/  ISETP.LT.OR P4, PT, R11, 0x2a, P4 ;  /* 0x0000002a0b00780c */ /* 0x000fe40002781670 */
[C---:B------:R-:W-:Y:S02]  /*bd40*/  ISETP.GT.AND P3, PT, R10.reuse, 0x38, P2 ;  /* 0x000000380a00780c */ /* 0x040fe40001764270 */
[----:B------:R-:W-:Y:S02]  /*bd50*/  FSEL R47, R47, -INF , !P4 ;  /* 0xff8000002f2f7808 */ /* 0x000fe40006000000 */
[----:B------:R-:W-:Y:S02]  /*bd60*/  ISETP.GT.AND P4, PT, R10, 0x31, P2 ;  /* 0x000000310a00780c */ /* 0x000fe40001784270 */
[----:B0-----:R-:W-:-:S02]  /*bd70*/  FMNMX.FTZ R8, R5, R0, !PT ;  /* 0x0000000005087209 */ /* 0x001fc40007810000 */
[C---:B------:R-:W-:Y:S02]  /*bd80*/  ISETP.LT.OR P4, PT, R11.reuse, 0x32, P4 ;  /* 0x000000320b00780c */ /* 0x040fe40002781670 */
[----:B------:R-:W-:Y:S01]  /*bd90*/  ISETP.LT.OR P3, PT, R11, 0x39, P3 ;  /* 0x000000390b00780c */ /* 0x000fe20001f61670 */
[----:B------:R-:W0:Y:S01]  /*bda0*/  SHFL.BFLY PT, R9, R8, 0x1, 0x1f ;  /* 0x0c201f0008097f89 */ /* 0x000e2200000e0000 */
[----:B------:R-:W-:Y:S02]  /*bdb0*/  FSEL R51, R51, -INF , !P4 ;  /* 0xff80000033337808 */ /* 0x000fe40006000000 */
[----:B------:R-:W-:Y:S02]  /*bdc0*/  ISETP.GT.AND P4, PT, R10, 0x39, P2 ;  /* 0x000000390a00780c */ /* 0x000fe40001784270 */
[----:B------:R-:W-:Y:S02]  /*bdd0*/  FSEL R54, R54, -INF , !P3 ;  /* 0xff80000036367808 */ /* 0x000fe40005800000 */
        /* <DEDUP_REMOVED lines=8> */
[----:B------:R-:W-:Y:S02]  /*be60*/  ISETP.LT.OR P3, PT, R11, 0x49, P3 ;  /* 0x000000490b00780c */ /* 0x000fe40001f61670 */
[----:B0-----:R-:W-:Y:S02]  /*be70*/  FMNMX.FTZ R0, R8, R9, !PT ;  /* 0x0000000908007209 */ /* 0x001fe40007810000 */
[----:B------:R-:W-:Y:S02]  /*be80*/  FSEL R59, R59, -INF , !P4 ;  /* 0xff8000003b3b7808 */ /* 0x000fe40006000000 */
[C---:B------:R-:W-:Y:S01]  /*be90*/  FSETP.NEU.FTZ.AND P6, PT, R0.reuse, -INF , PT ;  /* 0xff8000000000780b */ /* 0x040fe20003fdd000 */
[----:B------:R-:W-:Y:S01]  /*bea0*/  FMUL.FTZ R5, R0, UR33 ;  /* 0x0000002100057c20 */ /* 0x000fe20008410000 */
[----:B------:R-:W-:-:S02]  /*beb0*/  ISETP.GT.AND P4, PT, R10, 0x49, P2 ;  /* 0x000000490a00780c */ /* 0x000fc40001784270 */
[----:B------:R-:W-:Y:S02]  /*bec0*/  FSEL R62, R62, -INF , !P3 ;  /* 0xff8000003e3e7808 */ /* 0x000fe40005800000 */
[----:B------:R-:W-:Y:S02]  /*bed0*/  FSEL R5, R5, RZ, P6 ;  /* 0x000000ff05057208 */ /* 0x000fe40003000000 */
[----:B------:R-:W-:Y:S02]  /*bee0*/  ISETP.GT.AND P3, PT, R10, 0x50, P2 ;  /* 0x000000500a00780c */ /* 0x000fe40001764270 */
[----:B------:R-:W-:Y:S01]  /*bef0*/  ISETP.LT.OR P4, PT, R11, 0x4a, P4 ;  /* 0x0000004a0b00780c */ /* 0x000fe20002781670 */
        /* <DEDUP_REMOVED lines=11> */
[----:B------:R-:W-:Y:S01]  /*bfb0*/  ISETP.LT.OR P3, PT, R11, 0x51, P3 ;  /* 0x000000510b00780c */ /* 0x000fe20001f61670 */
[----:B------:R0:W-:Y:S01]  /*bfc0*/  MUFU.EX2 R20, R36 ;  /* 0x0000002400147308 */ /* 0x0001e20000000800 */
[----:B------:R-:W-:Y:S01]  /*bfd0*/  FMNMX.FTZ R25, R39, R24, !PT ;  /* 0x0000001827197209 */ /* 0x000fe20007810000 */
[--C-:B------:R-:W-:Y:S01]  /*bfe0*/  FFMA.FTZ R40, R40, UR33, -R5.reuse ;  /* 0x0000002128287c23 */ /* 0x100fe20008010805 */
[----:B------:R-:W-:Y:S01]  /*bff0*/  FSEL R63, R63, -INF , !P4 ;  /* 0xff8000003f3f7808 */ /* 0x000fe20006000000 */
[--C-:B------:R-:W-:Y:S01]  /*c000*/  FFMA.FTZ R44, R44, UR33, -R5.reuse ;  /* 0x000000212c2c7c23 */ /* 0x100fe20008010805 */
[----:B------:R-:W-:Y:S01]  /*c010*/  FMNMX.FTZ R28, R42, R25, !PT ;  /* 0x000000192a1c7209 */ /* 0x000fe20007810000 */
[--C-:B------:R-:W-:Y:S01]  /*c020*/  FFMA.FTZ R25, R41, UR33, -R5.reuse ;  /* 0x0000002129197c23 */ /* 0x100fe20008010805 */
[----:B------:R-:W-:Y:S01]  /*c030*/  ISETP.GT.AND P4, PT, R10, 0x51, P2 ;  /* 0x000000510a00780c */ /* 0x000fe20001784270 */
[----:B------:R-:W-:Y:S01]  /*c040*/  MUFU.EX2 R24, R40 ;  /* 0x0000002800187308 */ /* 0x000fe20000000800 */
[----:B------:R-:W-:Y:S01]  /*c050*/  FMNMX.FTZ R29, R43, R28, !PT ;  /* 0x0000001c2b1d7209 */ /* 0x000fe20007810000 */
[--C-:B------:R-:W-:Y:S01]  /*c060*/  FFMA.FTZ R48, R48, UR33, -R5.reuse ;  /* 0x0000002130307c23 */ /* 0x100fe20008010805 */
[----:B------:R-:W-:Y:S01]  /*c070*/  FSEL R66, R66, -INF , !P3 ;  /* 0xff80000042427808 */ /* 0x000fe20005800000 */
[--C-:B------:R-:W-:Y:S01]  /*c080*/  FFMA.FTZ R56, R56, UR33, -R5.reuse ;  /* 0x0000002138387c23 */ /* 0x100fe20008010805 */
[----:B------:R-:W-:Y:S01]  /*c090*/  FMNMX.FTZ R28, R46, R29, !PT ;  /* 0x0000001d2e1c7209 */ /* 0x000fe20007810000 */
[--C-:B------:R-:W-:Y:S01]  /*c0a0*/  FFMA.FTZ R52, R52, UR33, -R5.reuse ;  /* 0x0000002134347c23 */ /* 0x100fe20008010805 */
[----:B------:R-:W-:Y:S01]  /*c0b0*/  ISETP.GT.AND P3, PT, R10, 0x58, P2 ;  /* 0x000000580a00780c */ /* 0x000fe20001764270 */
[--C-:B------:R-:W-:Y:S01]  /*c0c0*/  FFMA.FTZ R60, R60, UR33, -R5.reuse ;  /* 0x000000213c3c7c23 */ /* 0x100fe20008010805 */
[----:B------:R-:W-:Y:S01]  /*c0d0*/  FMNMX.FTZ R29, R47, R28, !PT ;  /* 0x0000001c2f1d7209 */ /* 0x000fe20007810000 */
[--C-:B------:R-:W-:Y:S01]  /*c0e0*/  FFMA.FTZ R85, R85, UR33, -R5.reuse ;  /* 0x0000002155557c23 */ /* 0x100fe20008010805 */
[----:B------:R-:W-:Y:S01]  /*c0f0*/  ISETP.LT.OR P4, PT, R11, 0x52, P4 ;  /* 0x000000520b00780c */ /* 0x000fe20002781670 */
[----:B------:R-:W-:Y:S01]  /*c100*/  MUFU.EX2 R28, R44 ;  /* 0x0000002c001c7308 */ /* 0x000fe20000000800 */
[----:B------:R-:W-:Y:S01]  /*c110*/  FMNMX.FTZ R32, R50, R29, !PT ;  /* 0x0000001d32207209 */ /* 0x000fe20007810000 */
[----:B------:R-:W-:Y:S01]  /*c120*/  FFMA.FTZ R29, R45, UR33, -R5 ;  /* 0x000000212d1d7c23 */ /* 0x000fe20008010805 */
[----:B------:R-:W-:-:S02]  /*c130*/  ISETP.LT.OR P3, PT, R11, 0x59, P3 ;  /* 0x000000590b00780c */ /* 0x000fc40001f61670 */
[----:B------:R-:W-:Y:S02]  /*c140*/  FMNMX.FTZ R33, R51, R32, !PT ;  /* 0x0000002033217209 */ /* 0x000fe40007810000 */
[----:B------:R-:W-:Y:S01]  /*c150*/  FSEL R67, R67, -INF , !P4 ;  /* 0xff80000043437808 */ /* 0x000fe20006000000 */
[----:B------:R-:W-:Y:S01]  /*c160*/  MUFU.EX2 R8, R8 ;  /* 0x0000000800087308 */ /* 0x000fe20000000800 */
[----:B------:R-:W-:Y:S02]  /*c170*/  FMNMX.FTZ R32, R54, R33, !PT ;  /* 0x0000002136207209 */ /* 0x000fe40007810000 */
[----:B------:R-:W-:Y:S02]  /*c180*/  ISETP.GT.AND P4, PT, R10, 0x59, P2 ;  /* 0x000000590a00780c */ /* 0x000fe40001784270 */
[----:B------:R-:W-:Y:S02]  /*c190*/  FMNMX.FTZ R33, R55, R32, !PT ;  /* 0x0000002037217209 */ /* 0x000fe40007810000 */
[----:B------:R-:W-:Y:S01]  /*c1a0*/  FSEL R70, R70, -INF , !P3 ;  /* 0xff80000046467808 */ /* 0x000fe20005800000 */
[----:B------:R1:W-:Y:S01]  /*c1b0*/  MUFU.EX2 R32, R48 ;  /* 0x0000003000207308 */ /* 0x0003e20000000800 */
[----:B0-----:R-:W-:Y:S01]  /*c1c0*/  FMNMX.FTZ R36, R58, R33, !PT ;  /* 0x000000213a247209 */ /* 0x001fe20007810000 */
        /* <DEDUP_REMOVED lines=8> */
[--C-:B-1----:R-:W-:Y:S01]  /*c250*/  FFMA.FTZ R48, R65, UR33, -R5.reuse ;  /* 0x0000002141307c23 */ /* 0x102fe20008010805 */
        /* <DEDUP_REMOVED lines=10> */
[----:B------:R-:W-:Y:S01]  /*c300*/  FSEL R74, R74, -INF , !P3 ;  /* 0xff8000004a4a7808 */ /* 0x000fe20005800000 */
[----:B------:R-:W-:Y:S01]  /*c310*/  MUFU.EX2 R12, R12 ;  /* 0x0000000c000c7308 */ /* 0x000fe20000000800 */
[----:B------:R-:W-:Y:S01]  /*c320*/  FMNMX.FTZ R40, R70, R41, !PT ;  /* 0x0000002946287209 */ /* 0x000fe20007810000 */
[----:B0-----:R-:W-:Y:S01]  /*c330*/  FFMA.FTZ R52, R69, UR33, -R5 ;  /* 0x0000002145347c23 */ /* 0x001fe20008010805 */
[----:B------:R-:W-:-:S02]  /*c340*/  ISETP.GT.AND P3, PT, R10, 0x68, P2 ;  /* 0x000000680a00780c */ /* 0x000fc40001764270 */
[----:B------:R-:W-:Y:S02]  /*c350*/  ISETP.LT.OR P4, PT, R11, 0x62, P4 ;  /* 0x000000620b00780c */ /* 0x000fe40002781670 */
[----:B------:R-:W-:Y:S01]  /*c360*/  FMNMX.FTZ R41, R71, R40, !PT ;  /* 0x0000002847297209 */ /* 0x000fe20007810000 */
[----:B------:R-:W-:Y:S01]  /*c370*/  MUFU.EX2 R13, R13 ;  /* 0x0000000d000d7308 */ /* 0x000fe20000000800 */
[----:B------:R-:W-:Y:S02]  /*c380*/  ISETP.LT.OR P3, PT, R11, 0x69, P3 ;  /* 0x000000690b00780c */ /* 0x000fe40001f61670 */
[----:B------:R-:W-:Y:S02]  /*c390*/  FSEL R75, R75, -INF , !P4 ;  /* 0xff8000004b4b7808 */ /* 0x000fe40006000000 */
[----:B------:R-:W-:Y:S02]  /*c3a0*/  ISETP.GT.AND P4, PT, R10, 0x69, P2 ;  /* 0x000000690a00780c */ /* 0x000fe40001784270 */
[----:B------:R-:W-:Y:S01]  /*c3b0*/  FMNMX.FTZ R44, R74, R41, !PT ;  /* 0x000000294a2c7209 */ /* 0x000fe20007810000 */
[----:B------:R0:W-:Y:S01]  /*c3c0*/  MUFU.EX2 R40, R56 ;  /* 0x0000003800287308 */ /* 0x0001e20000000800 */
[----:B------:R-:W-:Y:S01]  /*c3d0*/  FSEL R78, R78, -INF , !P3 ;  /* 0xff8000004e4e7808 */ /* 0x000fe20005800000 */
[--C-:B------:R-:W-:Y:S01]  /*c3e0*/  FFMA.FTZ R41, R57, UR33, -R5.reuse ;  /* 0x0000002139297c23 */ /* 0x100fe20008010805 */
[----:B------:R-:W-:Y:S01]  /*c3f0*/  ISETP.GT.AND P3, PT, R10, 0x70, P2 ;  /* 0x000000700a00780c */ /* 0x000fe20001764270 */
[----:B------:R-:W-:Y:S01]  /*c400*/  FFMA.FTZ R57, R73, UR33, -R5 ;  /* 0x0000002149397c23 */ /* 0x000fe20008010805 */
[----:B------:R-:W-:-:S02]  /*c410*/  ISETP.LT.OR P4, PT, R11, 0x6a, P4 ;  /* 0x0000006a0b00780c */ /* 0x000fc40002781670 */
[----:B------:R-:W-:Y:S01]  /*c420*/  FMNMX.FTZ R45, R75, R44, !PT ;  /* 0x0000002c4b2d7209 */ /* 0x000fe20007810000 */
[----:B------:R-:W-:Y:S01]  /*c430*/  MUFU.EX2 R14, R14 ;  /* 0x0000000e000e7308 */ /* 0x000fe20000000800 */
[----:B------:R-:W-:Y:S01]  /*c440*/  ISETP.LT.OR P3, PT, R11, 0x71, P3 ;  /* 0x000000710b00780c */ /* 0x000fe20001f61670 */
[--C-:B0-----:R-:W-:Y:S01]  /*c450*/  FFMA.FTZ R56, R61, UR33, -R5.reuse ;  /* 0x000000213d387c23 */ /* 0x101fe20008010805 */
[----:B------:R-:W-:Y:S01]  /*c460*/  FSEL R79, R79, -INF , !P4 ;  /* 0xff8000004f4f7808 */ /* 0x000fe20006000000 */
[----:B------:R-:W-:Y:S01]  /*c470*/  FFMA.FTZ R61, R77, UR33, -R5 ;  /* 0x000000214d3d7c23 */ /* 0x000fe20008010805 */
[----:B------:R-:W-:Y:S02]  /*c480*/  ISETP.GT.AND P4, PT, R10, 0x71, P2 ;  /* 0x000000710a00780c */ /* 0x000fe40001784270 */
[----:B------:R-:W-:Y:S01]  /*c490*/  FMNMX.FTZ R44, R78, R45, !PT ;  /* 0x0000002d4e2c7209 */ /* 0x000fe20007810000 */
[----:B------:R-:W-:Y:S01]  /*c4a0*/  MUFU.EX2 R15, R15 ;  /* 0x0000000f000f7308 */ /* 0x000fe20000000800 */
[----:B------:R-:W-:-:S02]  /*c4b0*/  FSEL R82, R82, -INF , !P3 ;  /* 0xff80000052527808 */ /* 0x000fc40005800000 */
[C---:B------:R-:W-:Y:S02]  /*c4c0*/  ISETP.GT.AND P3, PT, R10.reuse, 0x78, P2 ;  /* 0x000000780a00780c */ /* 0x040fe40001764270 */
[----:B------:R-:W-:Y:S02]  /*c4d0*/  ISETP.LT.OR P4, PT, R11, 0x72, P4 ;  /* 0x000000720b00780c */ /* 0x000fe40002781670 */
[----:B------:R-:W-:Y:S01]  /*c4e0*/  FMNMX.FTZ R45, R79, R44, !PT ;  /* 0x0000002c4f2d7209 */ /* 0x000fe20007810000 */
[----:B------:R-:W-:Y:S01]  /*c4f0*/  MUFU.EX2 R21, R21 ;  /* 0x0000001500157308 */ /* 0x000fe20000000800 */
[----:B------:R-:W-:Y:S02]  /*c500*/  ISETP.GT.AND P2, PT, R10, 0x79, P2 ;  /* 0x000000790a00780c */ /* 0x000fe40001744270 */
[----:B------:R-:W-:Y:S02]  /*c510*/  ISETP.LT.OR P3, PT, R11, 0x79, P3 ;  /* 0x000000790b00780c */ /* 0x000fe40001f61670 */
[----:B------:R-:W-:-:S02]  /*c520*/  FSEL R83, R83, -INF , !P4 ;  /* 0xff80000053537808 */ /* 0x000fc40006000000 */
[----:B------:R-:W-:Y:S01]  /*c530*/  FMNMX.FTZ R10, R82, R45, !PT ;  /* 0x0000002d520a7209 */ /* 0x000fe20007810000 */
[----:B------:R0:W-:Y:S01]  /*c540*/  MUFU.EX2 R44, R60 ;  /* 0x0000003c002c7308 */ /* 0x0001e20000000800 */
[----:B------:R-:W-:Y:S01]  /*c550*/  ISETP.LT.OR P2, PT, R11, 0x7a, P2 ;  /* 0x0000007a0b00780c */ /* 0x000fe20001741670 */
[--C-:B------:R-:W-:Y:S01]  /*c560*/  FFMA.FTZ R45, R64, UR33, -R5.reuse ;  /* 0x00000021402d7c23 */ /* 0x100fe20008010805 */
[----:B------:R-:W-:Y:S01]  /*c570*/  FSEL R86, R86, -INF , !P3 ;  /* 0xff80000056567808 */ /* 0x000fe20005800000 */
[--C-:B------:R-:W-:Y:S01]  /*c580*/  FFMA.FTZ R64, R84, UR33, -R5.reuse ;  /* 0x0000002154407c23 */ /* 0x100fe20008010805 */
[----:B------:R-:W-:Y:S02]  /*c590*/  FMNMX.FTZ R11, R83, R10, !PT ;  /* 0x0000000a530b7209 */ /* 0x000fe40007810000 */
[----:B------:R-:W-:Y:S01]  /*c5a0*/  FSEL R87, R87, -INF , !P2 ;  /* 0xff80000057577808 */ /* 0x000fe20005000000 */
[----:B------:R-:W-:Y:S01]  /*c5b0*/  MUFU.EX2 R25, R25 ;  /* 0x0000001900197308 */ /* 0x000fe20000000800 */
[----:B------:R-:W-:Y:S01]  /*c5c0*/  FMNMX.FTZ R10, R86, R11, !PT ;  /* 0x0000000b560a7209 */ /* 0x000fe20007810000 */
[----:B0-----:R-:W-:Y:S01]  /*c5d0*/  FFMA.FTZ R60, R76, UR33, -R5 ;  /* 0x000000214c3c7c23 */ /* 0x001fe20008010805 */
[----:B------:R-:W-:-:S02]  /*c5e0*/  FSEL R69, R0, RZ, P6 ;  /* 0x000000ff00457208 */ /* 0x000fc40003000000 */
[----:B------:R-:W-:-:S03]  /*c5f0*/  FMNMX.FTZ R10, R87, R10, !PT ;  /* 0x0000000a570a7209 */ /* 0x000fc60007810000 */
[----:B------:R-:W-:Y:S01]  /*c600*/  FADD.FTZ R69, -R69, R6 ;  /* 0x0000000645457221 */ /* 0x000fe20000010100 */
[----:B------:R-:W-:Y:S01]  /*c610*/  MUFU.EX2 R29, R29 ;  /* 0x0000001d001d7308 */ /* 0x000fe20000000800 */
[----:B------:R-:W0:Y:S02]  /*c620*/  SHFL.BFLY PT, R11, R10, 0x2, 0x1f ;  /* 0x0c401f000a0b7f89 */ /* 0x000e2400000e0000 */
[----:B------:R-:W-:-:S05]  /*c630*/  FMUL.FTZ R69, R69, UR33 ;  /* 0x0000002145457c20 */ /* 0x000fca0008410000 */
[----:B------:R-:W-:Y:S08]  /*c640*/  MUFU.EX2 R33, R33 ;  /* 0x0000002100217308 */ /* 0x000ff00000000800 */
[----:B------:R-:W1:Y:S08]  /*c650*/  MUFU.EX2 R69, R69 ;  /* 0x0000004500457308 */ /* 0x000e700000000800 */
[----:B------:R-:W-:Y:S01]  /*c660*/  MUFU.EX2 R37, R37 ;  /* 0x0000002500257308 */ /* 0x000fe20000000800 */
[----:B0-----:R-:W-:-:S05]  /*c670*/  FMNMX.FTZ R11, R10, R11, !PT ;  /* 0x0000000b0a0b7209 */ /* 0x001fca0007810000 */
[----:B------:R-:W0:Y:S02]  /*c680*/  SHFL.BFLY PT, R10, R11, 0x1, 0x1f ;  /* 0x0c201f000b0a7f89 */ /* 0x000e2400000e0000 */
[----:B------:R-:W-:Y:S01]  /*c690*/  MUFU.EX2 R41, R41 ;  /* 0x0000002900297308 */ /* 0x000fe20000000800 */
[-C--:B-1----:R-:W-:Y:S01]  /*c6a0*/  FMUL.FTZ R88, R88, R69.reuse ;  /* 0x0000004558587220 */ /* 0x082fe20000410000 */
        /* <DEDUP_REMOVED lines=20> */
[----:B0-----:R-:W-:Y:S01]  /*c7f0*/  FMNMX.FTZ R5, R11, R10, !PT ;  /* 0x0000000a0b057209 */ /* 0x001fe20007810000 */
[-C--:B------:R-:W-:Y:S01]  /*c800*/  FMUL.FTZ R125, R125, R69.reuse ;  /* 0x000000457d7d7220 */ /* 0x080fe20000410000 */
[----:B------:R-:W-:Y:S01]  /*c810*/  MUFU.EX2 R48, R48 ;  /* 0x0000003000307308 */ /* 0x000fe20000000800 */
[-C--:B------:R-:W-:Y:S01]  /*c820*/  FMUL.FTZ R128, R128, R69.reuse ;  /* 0x0000004580807220 */ /* 0x080fe20000410000 */
[C---:B------:R-:W-:Y:S01]  /*c830*/  FSETP.NEU.FTZ.AND P2, PT, R5.reuse, -INF , PT ;  /* 0xff8000000500780b */ /* 0x040fe20003f5d000 */
[----:B------:R-:W-:Y:S01]  /*c840*/  FMUL.FTZ R72, R5, UR33 ;  /* 0x0000002105487c20 */ /* 0x000fe20008410000 */
[-C--:B------:R-:W-:Y:S01]  /*c850*/  FMUL.FTZ R129, R129, R69.reuse ;  /* 0x0000004581817220 */ /* 0x080fe20000410000 */
[-C--:B------:R-:W-:Y:S01]  /*c860*/  FMUL.FTZ R132, R132, R69.reuse ;  /* 0x0000004584847220 */ /* 0x080fe20000410000 */
[----:B------:R-:W-:Y:S01]  /*c870*/  FSEL R10, R5, RZ, P2 ;  /* 0x000000ff050a7208 */ /* 0x000fe20001000000 */
[----:B------:R-:W-:Y:S01]  /*c880*/  FMUL.FTZ R133, R133, R69 ;  /* 0x0000004585857220 */ /* 0x000fe20000410000 */
[----:B------:R-:W-:Y:S01]  /*c890*/  FSEL R72, R72, RZ, P2 ;  /* 0x000000ff48487208 */ /* 0x000fe20001000000 */
[----:B------:R-:W-:Y:S01]  /*c8a0*/  MUFU.EX2 R49, R49 ;  /* 0x0000003100317308 */ /* 0x000fe20000000800 */
[----:B------:R-:W-:Y:S01]  /*c8b0*/  ISETP.GT.AND P2, PT, R2, UR37, PT ;  /* 0x0000002502007c0c */ /* 0x000fe2000bf44270 */
[----:B------:R-:W-:Y:S01]  /*c8c0*/  FADD.FTZ R10, -R10, R7 ;  /* 0x000000070a0a7221 */ /* 0x000fe20000010100 */
[----:B------:R-:W-:-:S02]  /*c8d0*/  VIADD R2, R2, 0xffffffff ;  /* 0xffffffff02027836 */ /* 0x000fc40000000000 */
[--C-:B------:R-:W-:Y:S01]  /*c8e0*/  FFMA.FTZ R11, R26, UR33, -R72.reuse ;  /* 0x000000211a0b7c23 */ /* 0x100fe20008010848 */
[--C-:B------:R-:W-:Y:S01]  /*c8f0*/  FFMA.FTZ R26, R27, UR33, -R72.reuse ;  /* 0x000000211b1a7c23 */ /* 0x100fe20008010848 */
[----:B------:R-:W-:Y:S01]  /*c900*/  FMUL.FTZ R7, R10, UR33 ;  /* 0x000000210a077c20 */ /* 0x000fe20008410000 */
[--C-:B------:R-:W-:Y:S01]  /*c910*/  FFMA.FTZ R27, R34, UR33, -R72.reuse ;  /* 0x00000021221b7c23 */ /* 0x100fe20008010848 */
[--C-:B------:R-:W-:Y:S01]  /*c920*/  FFMA.FTZ R34, R35, UR33, -R72.reuse ;  /* 0x0000002123227c23 */ /* 0x100fe20008010848 */
[--C-:B------:R-:W-:Y:S01]  /*c930*/  FFMA.FTZ R35, R54, UR33, -R72.reuse ;  /* 0x0000002136237c23 */ /* 0x100fe20008010848 */
[----:B------:R-:W-:Y:S01]  /*c940*/  MUFU.EX2 R11, R11 ;  /* 0x0000000b000b7308 */ /* 0x000fe20000000800 */
[----:B------:R-:W-:Y:S02]  /*c950*/  IMAD.U32 R54, RZ, RZ, UR53 ;  /* 0x00000035ff367e24 */ /* 0x000fe4000f8e00ff */
        /* <DEDUP_REMOVED lines=8> */
[----:B------:R-:W-:Y:S01]  /*c9e0*/  FFMA.FTZ R38, R38, UR33, -R72 ;  /* 0x0000002126267c23 */ /* 0x000fe20008010848 */
[----:B------:R-:W-:-:S02]  /*c9f0*/  @!P1 VIADD R54, R54, 0x2d860 ;  /* 0x0002d86036369836 */ /* 0x000fc40000000000 */
        /* <DEDUP_REMOVED lines=21> */
[C---:B-1----:R-:W-:Y:S01]  /*cb50*/  FADD.FTZ R54, R26.reuse, R3 ;  /* 0x000000031a367221 */ /* 0x042fe20000010000 */
[----:B------:R-:W-:Y:S01]  /*cb60*/  FADD.FTZ R3, R13, R10 ;  /* 0x0000000a0d037221 */ /* 0x000fe20000010000 */
        /* <DEDUP_REMOVED lines=10> */
[----:B------:R-:W-:Y:S01]  /*cc10*/  FFMA.FTZ R86, R86, UR33, -R72 ;  /* 0x0000002156567c23 */ /* 0x000fe20008010848 */
[----:B------:R-:W-:Y:S01]  /*cc20*/  UMOV UR53, UR46 ;  /* 0x0000002e00357c82 */ /* 0x000fe20008000000 */
[----:B------:R-:W-:Y:S01]  /*cc30*/  FMUL.FTZ R90, R90, R7 ;  /* 0x000000075a5a7220 */ /* 0x000fe20000410000 */
[----:B------:R-:W2:Y:S01]  /*cc40*/  MUFU.EX2 R34, R34 ;  /* 0x0000002200227308 */ /* 0x000ea20000000800 */
[----:B0-----:R-:W-:Y:S01]  /*cc50*/  FADD.FTZ R12, R77, R54 ;  /* 0x000000364d0c7221 */ /* 0x001fe20000010000 */
[----:B------:R-:W-:Y:S01]  /*cc60*/  FFMA.FTZ R54, R67, UR33, -R72 ;  /* 0x0000002143367c23 */ /* 0x000fe20008010848 */
[----:B------:R-:W-:Y:S01]  /*cc70*/  F2FP.BF16.F32.PACK_AB R11, R77, R73 ;  /* 0x000000494d0b723e */ /* 0x000fe200000010ff */
[-C--:B------:R-:W-:Y:S01]  /*cc80*/  FMUL.FTZ R91, R91, R7.reuse ;  /* 0x000000075b5b7220 */ /* 0x080fe20000410000 */
[-C--:B------:R-:W-:Y:S01]  /*cc90*/  FMUL.FTZ R94, R94, R7.reuse ;  /* 0x000000075e5e7220 */ /* 0x080fe20000410000 */
[-C--:B------:R-:W-:Y:S01]  /*cca0*/  FMUL.FTZ R95, R95, R7.reuse ;  /* 0x000000075f5f7220 */ /* 0x080fe20000410000 */
[-C--:B------:R-:W-:Y:S01]  /*ccb0*/  FMUL.FTZ R98, R98, R7.reuse ;  /* 0x0000000762627220 */ /* 0x080fe20000410000 */
        /* <DEDUP_REMOVED lines=11> */
[----:B------:R-:W-:Y:S01]  /*cd70*/  F2FP.BF16.F32.PACK_AB R24, R25, R24 ;  /* 0x000000181918723e */ /* 0x000fe200000010ff */
[-C--:B------:R-:W-:Y:S01]  /*cd80*/  FMUL.FTZ R106, R106, R7.reuse ;  /* 0x000000076a6a7220 */ /* 0x080fe20000410000 */
[-C--:B------:R-:W-:Y:S01]  /*cd90*/  FMUL.FTZ R107, R107, R7.reuse ;  /* 0x000000076b6b7220 */ /* 0x080fe20000410000 */
[----:B------:R-:W-:Y:S01]  /*cda0*/  FADD.FTZ R67, R25, R26 ;  /* 0x0000001a19437221 */ /* 0x000fe20000010000 */
[-C--:B------:R-:W-:Y:S01]  /*cdb0*/  FMUL.FTZ R110, R110, R7.reuse ;  /* 0x000000076e6e7220 */ /* 0x080fe20000410000 */
[----:B------:R-:W-:Y:S01]  /*cdc0*/  MUFU.EX2 R42, R42 ;  /* 0x0000002a002a7308 */ /* 0x000fe20000000800 */
[-C--:B------:R-:W-:Y:S01]  /*cdd0*/  FMUL.FTZ R111, R111, R7.reuse ;  /* 0x000000076f6f7220 */ /* 0x080fe20000410000 */
[----:B------:R-:W-:Y:S01]  /*cde0*/  FADD.FTZ R26, R28, R67 ;  /* 0x000000431c1a7221 */ /* 0x000fe20000010000 */
[----:B0-----:R-:W-:Y:S01]  /*cdf0*/  F2FP.BF16.F32.PACK_AB R8, R15, R14 ;  /* 0x0000000e0f08723e */ /* 0x001fe200000010ff */
[----:B------:R-:W-:Y:S01]  /*ce00*/  FMUL.FTZ R114, R114, R7 ;  /* 0x0000000772727220 */ /* 0x000fe20000410000 */
[----:B------:R-:W-:Y:S01]  /*ce10*/  F2FP.BF16.F32.PACK_AB R10, R21, R20 ;  /* 0x00000014150a723e */ /* 0x000fe200000010ff */
[----:B------:R-:W-:Y:S01]  /*ce20*/  FADD.FTZ R67, R29, R26 ;  /* 0x0000001a1d437221 */ /* 0x000fe20000010000 */
[----:B--2---:R-:W-:Y:S01]  /*ce30*/  F2FP.BF16.F32.PACK_AB R9, R34, R27 ;  /* 0x0000001b2209723e */ /* 0x004fe200000010ff */
[----:B------:R-:W0:Y:S01]  /*ce40*/  MUFU.EX2 R43, R43 ;  /* 0x0000002b002b7308 */ /* 0x000e220000000800 */
[----:B-1----:R-:W-:Y:S01]  /*ce50*/  F2FP.BF16.F32.PACK_AB R11, R39, R38 ;  /* 0x00000026270b723e */ /* 0x002fe200000010ff */
[-C--:B------:R-:W-:Y:S01]  /*ce60*/  FMUL.FTZ R115, R115, R7.reuse ;  /* 0x0000000773737220 */ /* 0x080fe20000410000 */
[----:B------:R-:W-:Y:S01]  /*ce70*/  F2FP.BF16.F32.PACK_AB R26, R29, R28 ;  /* 0x0000001c1d1a723e */ /* 0x000fe200000010ff */
        /* <DEDUP_REMOVED lines=10> */
[-C--:B------:R-:W-:Y:S01]  /*cf20*/  FMUL.FTZ R134, R134, R7.reuse ;  /* 0x0000000786867220 */ /* 0x080fe20000410000 */
[----:B------:R-:W-:Y:S01]  /*cf30*/  FMUL.FTZ R135, R135, R7 ;  /* 0x0000000787877220 */ /* 0x000fe20000410000 */
[----:B------:R-:W3:Y:S01]  /*cf40*/  MUFU.EX2 R46, R46 ;  /* 0x0000002e002e7308 */ /* 0x000ee20000000800 */
[----:B--2---:R-:W-:Y:S01]  /*cf50*/  FADD.FTZ R63, R34, R59 ;  /* 0x0000003b223f7221 */ /* 0x004fe20000010000 */
[--C-:B------:R-:W-:Y:S01]  /*cf60*/  FFMA.FTZ R59, R74, UR33, -R72.reuse ;  /* 0x000000214a3b7c23 */ /* 0x100fe20008010848 */
[----:B------:R-:W-:Y:S01]  /*cf70*/  FFMA.FTZ R72, R87, UR33, -R72 ;  /* 0x0000002157487c23 */ /* 0x000fe20008010848 */
[----:B0-----:R-:W-:Y:S01]  /*cf80*/  F2FP.BF16.F32.PACK_AB R25, R43, R42 ;  /* 0x0000002a2b19723e */ /* 0x001fe200000010ff */
[----:B------:R-:W-:Y:S01]  /*cf90*/  FADD.FTZ R12, R38, R63 ;  /* 0x0000003f260c7221 */ /* 0x000fe20000010000 */
[----:B------:R-:W-:Y:S01]  /*cfa0*/  F2FP.BF16.F32.PACK_AB R34, R37, R36 ;  /* 0x000000242522723e */ /* 0x000fe200000010ff */
[----:B------:R-:W-:Y:S01]  /*cfb0*/  IMAD.MOV.U32 R7, RZ, RZ, R5 ;  /* 0x000000ffff077224 */ /* 0x000fe200078e0005 */
        /* <DEDUP_REMOVED lines=14> */
[----:B------:R-:W-:Y:S02]  /*d0a0*/  FADD.FTZ R15, R37, R14 ;  /* 0x0000000e250f7221 */ /* 0x000fe40000010000 */
[----:B------:R-:W0:Y:S01]  /*d0b0*/  MUFU.EX2 R35, R35 ;  /* 0x0000002300237308 */ /* 0x000e220000000800 */
[----:B--2---:R-:W-:Y:S01]  /*d0c0*/  FADD.FTZ R12, R30, R63 ;  /* 0x0000003f1e0c7221 */ /* 0x004fe20000010000 */
[----:B------:R-:W-:Y:S01]  /*d0d0*/  FADD.FTZ R20, R40, R15 ;  /* 0x0000000f28147221 */ /* 0x000fe20000010000 */
[----:B------:R2:W-:Y:S01]  /*d0e0*/  STSM.16.M88.4 [R19], R24 ;  /* 0x0000001813007844 */ /* 0x0005e20000000200 */
[C---:B------:R-:W-:Y:S02]  /*d0f0*/  F2FP.BF16.F32.PACK_AB R40, R41.reuse, R40 ;  /* 0x000000282928723e */ /* 0x040fe400000010ff */
[----:B------:R-:W-:Y:S02]  /*d100*/  FADD.FTZ R21, R41, R20 ;  /* 0x0000001429157221 */ /* 0x000fe40000010000 */
[----:B------:R-:W4:Y:S01]  /*d110*/  MUFU.EX2 R47, R47 ;  /* 0x0000002f002f7308 */ /* 0x000f220000000800 */
[C---:B---3--:R-:W-:Y:S01]  /*d120*/  FADD.FTZ R12, R31.reuse, R12 ;  /* 0x0000000c1f0c7221 */ /* 0x048fe20000010000 */
[----:B------:R-:W-:Y:S01]  /*d130*/  FADD.FTZ R21, R44, R21 ;  /* 0x000000152c157221 */ /* 0x000fe20000010000 */
[----:B------:R-:W-:-:S03]  /*d140*/  F2FP.BF16.F32.PACK_AB R33, R31, R30 ;  /* 0x0000001e1f21723e */ /* 0x000fc600000010ff */
[----:B------:R-:W-:Y:S02]  /*d150*/  FADD.FTZ R20, R56, R21 ;  /* 0x0000001538147221 */ /* 0x000fe40000010000 */
[----:B------:R-:W3:Y:S01]  /*d160*/  MUFU.EX2 R50, R50 ;  /* 0x0000003200327308 */ /* 0x000ee20000000800 */
[----:B0-----:R-:W-:-:S07]  /*d170*/  FADD.FTZ R12, R35, R12 ;  /* 0x0000000c230c7221 */ /* 0x001fce0000010000 */
[----:B------:R-:W0:Y:S01]  /*d180*/  MUFU.EX2 R51, R51 ;  /* 0x0000003300337308 */ /* 0x000e220000000800 */
[C---:B----4-:R-:W-:Y:S01]  /*d190*/  FADD.FTZ R15, R47.reuse, R12 ;  /* 0x0000000c2f0f7221 */ /* 0x050fe20000010000 */
[----:B------:R-:W-:-:S05]  /*d1a0*/  F2FP.BF16.F32.PACK_AB R35, R47, R35 ;  /* 0x000000232f23723e */ /* 0x000fca00000010ff */
[----:B------:R4:W-:Y:S01]  /*d1b0*/  STSM.16.M88.4 [R18], R32 ;  /* 0x0000002012007844 */ /* 0x0009e20000000200 */
[----:B------:R-:W5:Y:S01]  /*d1c0*/  MUFU.EX2 R4, R4 ;  /* 0x0000000400047308 */ /* 0x000f620000000800 */
[----:B---3--:R-:W-:-:S07]  /*d1d0*/  FADD.FTZ R12, R50, R15 ;  /* 0x0000000f320c7221 */ /* 0x008fce0000010000 */
[----:B------:R-:W1:Y:S01]  /*d1e0*/  MUFU.EX2 R3, R3 ;  /* 0x0000000300037308 */ /* 0x000e620000000800 */
[C---:B0-----:R-:W-:Y:S01]  /*d1f0*/  FADD.FTZ R15, R51.reuse, R12 ;  /* 0x0000000c330f7221 */ /* 0x041fe20000010000 */
[----:B------:R-:W-:-:S06]  /*d200*/  F2FP.BF16.F32.PACK_AB R41, R51, R50 ;  /* 0x000000323329723e */ /* 0x000fcc00000010ff */
[----:B------:R-:W0:Y:S01]  /*d210*/  MUFU.EX2 R54, R54 ;  /* 0x0000003600367308 */ /* 0x000e220000000800 */
[----:B-----5:R-:W-:Y:S01]  /*d220*/  FADD.FTZ R12, R4, R15 ;  /* 0x0000000f040c7221 */ /* 0x020fe20000010000 */
[----:B------:R-:W-:Y:S01]  /*d230*/  FADD.FTZ R15, R45, R20 ;  /* 0x000000142d0f7221 */ /* 0x000fe20000010000 */
[C---:B------:R-:W-:Y:S02]  /*d240*/  F2FP.BF16.F32.PACK_AB R43, R13.reuse, R4 ;  /* 0x000000040d2b723e */ /* 0x040fe400000010ff */
[----:B------:R-:W-:Y:S01]  /*d250*/  FADD.FTZ R12, R13, R12 ;  /* 0x0000000c0d0c7221 */ /* 0x000fe20000010000 */
[C---:B------:R-:W-:Y:S01]  /*d260*/  FADD.FTZ R20, R48.reuse, R15 ;  /* 0x0000000f30147221 */ /* 0x040fe20000010000 */
[----:B------:R-:W-:Y:S01]  /*d270*/  F2FP.BF16.F32.PACK_AB R48, R48, R45 ;  /* 0x0000002d3030723e */ /* 0x000fe200000010ff */
[----:B------:R-:W3:Y:S01]  /*d280*/  MUFU.EX2 R52, R52 ;  /* 0x0000003400347308 */ /* 0x000ee20000000800 */
[----:B-1----:R-:W-:Y:S01]  /*d290*/  FADD.FTZ R9, R3, R12 ;  /* 0x0000000c03097221 */ /* 0x002fe20000010000 */
[----:B------:R-:W-:Y:S01]  /*d2a0*/  FADD.FTZ R11, R49, R20 ;  /* 0x00000014310b7221 */ /* 0x000fe20000010000 */
[----:B------:R4:W-:Y:S05]  /*d2b0*/  STSM.16.M88.4 [R17+0x27800], R40 ;  /* 0x0278002811007844 */ /* 0x0009ea0000000200 */
[----:B------:R-:W1:Y:S01]  /*d2c0*/  MUFU.EX2 R55, R55 ;  /* 0x0000003700377308 */ /* 0x000e620000000800 */
[----:B0-----:R-:W-:-:S07]  /*d2d0*/  FADD.FTZ R8, R54, R9 ;  /* 0x0000000936087221 */ /* 0x001fce0000010000 */
[----:B------:R-:W0:Y:S01]  /*d2e0*/  MUFU.EX2 R53, R53 ;  /* 0x0000003500357308 */ /* 0x000e220000000800 */
[C---:B---3--:R-:W-:Y:S01]  /*d2f0*/  FADD.FTZ R10, R52.reuse, R11 ;  /* 0x0000000b340a7221 */ /* 0x048fe20000010000 */
[----:B------:R-:W-:Y:S02]  /*d300*/  F2FP.BF16.F32.PACK_AB R50, R52, R49 ;  /* 0x000000313432723e */ /* 0x000fe400000010ff */
[----:B------:R-:W-:-:S04]  /*d310*/  F2FP.BF16.F32.PACK_AB R49, R54, R3 ;  /* 0x000000033631723e */ /* 0x000fc800000010ff */
        /* <DEDUP_REMOVED lines=9> */
[----:B-1----:R-:W-:-:S07]  /*d3b0*/  FADD.FTZ R11, R57, R10 ;  /* 0x0000000a390b7221 */ /* 0x002fce0000010000 */
[----:B------:R-:W1:Y:S01]  /*d3c0*/  MUFU.EX2 R14, R75 ;  /* 0x0000004b000e7308 */ /* 0x000e620000000800 */
[----:B0-----:R-:W-:-:S07]  /*d3d0*/  FADD.FTZ R9, R59, R4 ;  /* 0x000000043b097221 */ /* 0x001fce0000010000 */
        /* <DEDUP_REMOVED lines=8> */
[----:B---3--:R-:W-:-:S07]  /*d460*/  FADD.FTZ R4, R78, R9 ;  /* 0x000000094e047221 */ /* 0x008fce0000010000 */
[----:B------:R-:W3:Y:S01]  /*d470*/  MUFU.EX2 R68, R68 ;  /* 0x0000004400447308 */ /* 0x000ee20000000800 */
[----:B-1----:R-:W-:Y:S01]  /*d480*/  FADD.FTZ R9, R65, R8 ;  /* 0x0000000841097221 */ /* 0x002fe20000010000 */
[----:B------:R-:W-:-:S06]  /*d490*/  F2FP.BF16.F32.PACK_AB R8, R57, R53 ;  /* 0x000000353908723e */ /* 0x000fcc00000010ff */
[----:B------:R-:W1:Y:S01]  /*d4a0*/  MUFU.EX2 R15, R82 ;  /* 0x00000052000f7308 */ /* 0x000e620000000800 */
[C---:B0-----:R-:W-:Y:S01]  /*d4b0*/  FADD.FTZ R4, R79.reuse, R4 ;  /* 0x000000044f047221 */ /* 0x041fe20000010000 */
[----:B------:R-:W-:-:S06]  /*d4c0*/  F2FP.BF16.F32.PACK_AB R11, R79, R78 ;  /* 0x0000004e4f0b723e */ /* 0x000fcc00000010ff */
[----:B------:R-:W0:Y:S01]  /*d4d0*/  MUFU.EX2 R83, R83 ;  /* 0x0000005300537308 */ /* 0x000e220000000800 */
[----:B---3--:R-:W-:Y:S01]  /*d4e0*/  FADD.FTZ R21, R68, R9 ;  /* 0x0000000944157221 */ /* 0x008fe20000010000 */
[----:B------:R-:W-:Y:S02]  /*d4f0*/  F2FP.BF16.F32.PACK_AB R9, R14, R59 ;  /* 0x0000003b0e09723e */ /* 0x000fe400000010ff */
[----:B------:R-:W-:-:S03]  /*d500*/  F2FP.BF16.F32.PACK_AB R12, R68, R65 ;  /* 0x00000041440c723e */ /* 0x000fc600000010ff */
[----:B------:R4:W-:Y:S01]  /*d510*/  STSM.16.M88.4 [R19+0x6000], R8 ;  /* 0x0060000813007844 */ /* 0x0009e20000000200 */
[----:B------:R-:W3:Y:S01]  /*d520*/  MUFU.EX2 R64, R64 ;  /* 0x0000004000407308 */ /* 0x000ee20000000800 */
[----:B-1----:R-:W-:-:S07]  /*d530*/  FADD.FTZ R4, R15, R4 ;  /* 0x000000040f047221 */ /* 0x002fce0000010000 */
[----:B------:R-:W1:Y:S01]  /*d540*/  MUFU.EX2 R6, R85 ;  /* 0x0000005500067308 */ /* 0x000e620000000800 */
[C---:B0-----:R-:W-:Y:S01]  /*d550*/  F2FP.BF16.F32.PACK_AB R13, R83.reuse, R15 ;  /* 0x0000000f530d723e */ /* 0x041fe200000010ff */
[----:B------:R-:W-:-:S06]  /*d560*/  FADD.FTZ R4, R83, R4 ;  /* 0x0000000453047221 */ /* 0x000fcc0000010000 */
[----:B--2---:R-:W0:Y:S01]  /*d570*/  MUFU.EX2 R25, R86 ;  /* 0x0000005600197308 */ /* 0x004e220000000800 */
[----:B---3--:R-:W-:-:S07]  /*d580*/  FADD.FTZ R21, R64, R21 ;  /* 0x0000001540157221 */ /* 0x008fce0000010000 */
[----:B------:R-:W2:Y:S01]  /*d590*/  MUFU.EX2 R72, R72 ;  /* 0x0000004800487308 */ /* 0x000ea20000000800 */
[C---:B-1----:R-:W-:Y:S01]  /*d5a0*/  F2FP.BF16.F32.PACK_AB R14, R6.reuse, R64 ;  /* 0x00000040060e723e */ /* 0x042fe200000010ff */
[----:B0-----:R-:W-:Y:S01]  /*d5b0*/  FADD.FTZ R3, R25, R4 ;  /* 0x0000000419037221 */ /* 0x001fe20000010000 */
[----:B------:R-:W-:Y:S01]  /*d5c0*/  FADD.FTZ R4, R6, R21 ;  /* 0x0000001506047221 */ /* 0x000fe20000010000 */
[----:B------:R-:W-:Y:S01]  /*d5d0*/  IMAD.MOV.U32 R6, RZ, RZ, R0 ;  /* 0x000000ffff067224 */ /* 0x000fe200078e0000 */
[C---:B--2---:R-:W-:Y:S01]  /*d5e0*/  F2FP.BF16.F32.PACK_AB R15, R72.reuse, R25 ;  /* 0x00000019480f723e */ /* 0x044fe200000010ff */
[----:B------:R-:W-:-:S04]  /*d5f0*/  FADD.FTZ R3, R72, R3 ;  /* 0x0000000348037221 */ /* 0x000fc80000010000 */
[----:B------:R4:W-:Y:S01]  /*d600*/  STSM.16.M88.4 [R18+0x6000], R12 ;  /* 0x0060000c12007844 */ /* 0x0009e20000000200 */
[----:B------:R0:W-:Y:S06]  /*d610*/  MEMBAR.ALL.CTA ;  /* 0x0000000000007992 */ /* 0x0001ec0000008000 */
[----:B0-----:R-:W0:Y:S02]  /*d620*/  FENCE.VIEW.ASYNC.S ;  /* 0x00000000000073c6 */ /* 0x001e240000000000 */
[----:B0-----:R-:W-:Y:S01]  /*d630*/  NOP ;  /* 0x0000000000007918 */ /* 0x001fe20000000000 */
[----:B------:R-:W-:Y:S05]  /*d640*/  @P2 BRA `(.L_x_1145) ;  /* 0xffffffcc00d42947 */ /* 0x000fea000383ffff */
.L_x_1128:
[----:B------:R-:W-:Y:S06]  /*d650*/  BAR.ARV 0x8, 0x200 ;  /* 0x0208000000007b1d */ /* 0x000fec0000002000 */
[----:B------:R-:W-:Y:S05]  /*d660*/  @!P0 BRA `(.L_x_1146) ;  /* 0x0000000000048947 */ /* 0x000fea0003800000 */
[----:B------:R-:W-:Y:S01]  /*d670*/  BPT.TRAP 0x1 ;  /* 0x000000040000795c */ /* 0x000fe20000300000 */
.L_x_1146:
[----:B------:R-:W-:Y:S01]  /*d680*/  ULEA UR9, UR46, UR42, 0x3 ;  /* 0x0000002a2e097291 */ /* 0x000fe2000f8e183f */
[----:B------:R-:W-:-:S05]  /*d690*/  IMAD.U32 R2, RZ, RZ, UR49 ;  /* 0x00000031ff027e24 */ /* 0x000fca000f8e00ff */
[----:B------:R-:W-:-:S04]  /*d6a0*/  SHF.L.U32 R2, R2, 0x1f, RZ ;  /* 0x0000001f02027819 */ /* 0x000fc800000006ff */
[----:B------:R0:W1:Y:S01]  /*d6b0*/  SYNCS.PHASECHK.TRANS64.TRYWAIT P2, [UR9+0x2d850], R2 ;  /* 0x02d85002ff0075a7 */ /* 0x0000620008040149 */
[----:B------:R-:W-:Y:S05]  /*d6c0*/  @!P0 BRA `(.L_x_1147) ;  /* 0x0000000000048947 */ /* 0x000fea0003800000 */
[----:B------:R-:W-:Y:S01]  /*d6d0*/  BPT.TRAP 0x1 ;  /* 0x000000040000795c */ /* 0x000fe20000300000 */
.L_x_1147:
[----:B-1----:R-:W-:Y:S05]  /*d6e0*/  @P2 BRA `(.L_x_1148) ;  /* 0x0000000000082947 */ /* 0x002fea0003800000 */
[----:B------:R-:W1:Y:S02]  /*d6f0*/  SYNCS.PHASECHK.TRANS64.TRYWAIT P0, [UR9+0x2d850], R2 ;  /* 0x02d85002ff0075a7 */ /* 0x000e640008000149 */
[----:B-1----:R-:W-:Y:S05]  /*d700*/  @!P0 BRA `(.L_x_1149) ;  /* 0x0000008c00e08947 */ /* 0x002fea0003800000 */
.L_x_1148:
[----:B------:R-:W-:Y:S01]  /*d710*/  UIADD3 UR42, UR42, 0x400, URZ ;  /* 0x000004002a2a7890 */ /* 0x000fe2000fffe03f */
[----:B------:R-:W-:Y:S01]  /*d720*/  WARPGROUP.ARRIVE ;  /* 0x00000000000079c5 */ /* 0x000fe20000000000 */
[----:B------:R-:W-:Y:S01]  /*d730*/  ULOP3.LUT UR43, UR43, 0x10000, URZ, 0xfc, !UPT ;  /* 0x000100002b2b7892 */ /* 0x000fe2000f8efc3f */
[----:B-1----:R-:W1:Y:S01]  /*d740*/  SHFL.BFLY PT, R7, R4, 0x2, 0x1f ;  /* 0x0c401f0004077f89 */ /* 0x002e6200000e0000 */
[----:B------:R-:W-:Y:S01]  /*d750*/  USHF.R.U32.HI UR42, URZ, 0x4, UR42 ;  /* 0x000000043f2a7899 */ /* 0x000fe2000801162a */
[----:B--2-4-:R-:W-:Y:S01]  /*d760*/  IMAD.U32 R13, RZ, RZ, UR33 ;  /* 0x00000021ff0d7e24 */ /* 0x014fe2000f8e00ff */
[----:B------:R-:W-:Y:S01]  /*d770*/  UMOV UR5, 0x40000040 ;  /* 0x4000004000057882 */ /* 0x000fe20000000000 */
[----:B------:R-:W-:Y:S01]  /*d780*/  UMOV UR7, 0x80000020 ;  /* 0x8000002000077882 */ /* 0x000fe20000000000 */
[----:B------:R-:W-:Y:S01]  /*d790*/  ULOP3.LUT UR42, UR42, 0x3fff, URZ, 0xc0, !UPT ;  /* 0x00003fff2a2a7892 */ /* 0x000fe2000f8ec03f */
[----:B0-----:R-:W0:Y:S01]  /*d7a0*/  SHFL.BFLY PT, R2, R3, 0x2, 0x1f ;  /* 0x0c401f0003027f89 */ /* 0x001e2200000e0000 */
[----:B------:R-:W-:Y:S01]  /*d7b0*/  UMOV UR4, UR43 ;  /* 0x0000002b00047c82 */ /* 0x000fe20008000000 */
[----:B------:R-:W-:-:S02]  /*d7c0*/  UIADD3 UR47, UR47, 0x1, URZ ;  /* 0x000000012f2f7890 */ /* 0x000fc4000fffe03f */
[----:B------:R-:W-:-:S04]  /*d7d0*/  ULOP3.LUT UR8, UR42, 0x2000000, URZ, 0xfc, !UPT ;  /* 0x020000002a087892 */ /* 0x000fc8000f8efc3f */
        /* <DEDUP_REMOVED lines=8> */
[----:B------:R-:W-:Y:S01]  /*d860*/  IMAD.MOV.U32 R4, RZ, RZ, RZ ;  /* 0x000000ffff047224 */ /* 0x000fe200078e00ff */
[----:B------:R-:W-:Y:S01]  /*d870*/  UMOV UR5, 0x40000040 ;  /* 0x4000004000057882 */ /* 0x000fe20000000000 */
[----:B------:R-:W-:Y:S01]  /*d880*/  UMOV UR7, 0x80000020 ;  /* 0x8000002000077882 */ /* 0x000fe20000000000 */
[----:B0-----:R-:W-:Y:S01]  /*d890*/  FADD.FTZ R6, R2, R3 ;  /* 0x0000000302067221 */ /* 0x001fe20000010000 */
[----:B------:R-:W-:Y:S01]  /*d8a0*/  IMAD.MOV.U32 R3, RZ, RZ, -0x800000 ;  /* 0xff800000ff037424 */ /* 0x000fe200078e00ff */
[----:B------:R-:W0:Y:S01]  /*d8b0*/  SHFL.BFLY PT, R2, R7, 0x1, 0x1f ;  /* 0x0c201f0007027f89 */ /* 0x000e2200000e0000 */
[----:B------:R-:W-:-:S03]  /*d8c0*/  USEL UR46, UR46, URZ, UP0 ;  /* 0x0000003f2e2e7287 */ /* 0x000fc60008000000 */
[----:B------:R-:W1:Y:S01]  /*d8d0*/  SHFL.BFLY PT, R9, R6, 0x1, 0x1f ;  /* 0x0c201f0006097f89 */ /* 0x000e6200000e0000 */
[----:B0-----:R-:W-:Y:S01]  /*d8e0*/  FADD.FTZ R11, R7, R2 ;  /* 0x00000002070b7221 */ /* 0x001fe20000010000 */
[----:B------:R-:W-:Y:S02]  /*d8f0*/  IMAD.U32 R7, RZ, RZ, UR33 ;  /* 0x00000021ff077e24 */ /* 0x000fe4000f8e00ff */
[----:B------:R-:W-:Y:S02]  /*d900*/  IMAD.MOV.U32 R2, RZ, RZ, -0x800000 ;  /* 0xff800000ff027424 */ /* 0x000fe400078e00ff */
[----:B-1----:R-:W-:Y:S01]  /*d910*/  FADD.FTZ R12, R6, R9 ;  /* 0x00000009060c7221 */ /* 0x002fe20000010000 */
[----:B------:R-:W-:Y:S01]  /*d920*/  FSETP.NE.FTZ.AND P0, PT, R11, RZ, PT ;  /* 0x000000ff0b00720b */ /* 0x000fe20003f15000 */
[----:B------:R-:W-:Y:S02]  /*d930*/  IMAD.U32 R6, RZ, RZ, UR9 ;  /* 0x00000009ff067e24 */ /* 0x000fe4000f8e00ff */
[----:B------:R-:W-:Y:S01]  /*d940*/  IMAD.MOV.U32 R9, RZ, RZ, RZ ;  /* 0x000000ffff097224 */ /* 0x000fe200078e00ff */
[----:B------:R-:W-:Y:S01]  /*d950*/  FSETP.NE.FTZ.AND P2, PT, R12, RZ, PT ;  /* 0x000000ff0c00720b */ /* 0x000fe20003f55000 */
[----:B------:R-:W-:-:S05]  /*d960*/  @!P1 VIADD R6, R6, 0x2d860 ;  /* 0x0002d86006069836 */ /* 0x000fca0000000000 */
[----:B------:R-:W-:-:S03]  /*d970*/  @!P1 PRMT R6, RZ, 0x654, R6 ;  /* 0x00000654ff069816 */ /* 0x000fc60000000006 */
[----:B------:R-:W0:Y:S01]  /*d980*/  @P0 MUFU.LG2 R8, R11 ;  /* 0x0000000b00080308 */ /* 0x000e220000000c00 */
[----:B------:R-:W-:-:S07]  /*d990*/  @P0 FMUL.FTZ R7, R7, 0.69314718246459960938 ;  /* 0x3f31721807070820 */ /* 0x000fce0000410000 */
[----:B------:R-:W1:Y:S08]  /*d9a0*/  @P2 MUFU.LG2 R10, R12 ;  /* 0x0000000c000a2308 */ /* 0x000e700000000c00 */
[----:B------:R2:W3:Y:S01]  /*d9b0*/  @P0 MUFU.RCP R4, R11 ;  /* 0x0000000b00040308 */ /* 0x0004e20000001000 */
[----:B0-----:R-:W-:-:S04]  /*d9c0*/  @P0 FMUL.FTZ R8, R8, 0.69314718246459960938 ;  /* 0x3f31721808080820 */ /* 0x001fc80000410000 */
[----:B------:R-:W-:Y:S01]  /*d9d0*/  @P0 FFMA.FTZ R3, R7, R0, R8 ;  /* 0x0000000007030223 */ /* 0x000fe20000010008 */
[----:B------:R-:W-:Y:S02]  /*d9e0*/  PLOP3.LUT P0, PT, PT, PT, PT, 0x8, 0x0 ;  /* 0x000000000000781c */ /* 0x000fe40003f0e170 */
[----:B------:R-:W0:Y:S01]  /*d9f0*/  @P2 MUFU.RCP R9, R12 ;  /* 0x0000000c00092308 */ /* 0x000e220000001000 */
[----:B--2---:R-:W-:Y:S01]  /*da00*/  @P2 FMUL.FTZ R11, R13, 0.69314718246459960938 ;  /* 0x3f3172180d0b2820 */ /* 0x004fe20000410000 */
        /* <DEDUP_REMOVED lines=98> */
[----:B-1----:R-:W-:-:S07]  /*e030*/  FMUL.FTZ R135, R135, R9 ;  /* 0x0000000987877220 */ /* 0x002fce0000410000 */
.L_x_1079:
[----:B------:R-:W0:Y:S08]  /*e040*/  S2UR UR4, SR_CgaCtaId ;  /* 0x00000000000479c3 */ /* 0x000e300000008800 */
[----:B------:R-:W-:Y:S06]  /*e050*/  BAR.SYNC.DEFER_BLOCKING 0x5, 0x200 ;  /* 0x0148000000007b1d */ /* 0x000fec0000010000 */
[----:B------:R-:W-:Y:S01]  /*e060*/  UMOV UR42, 0x400 ;  /* 0x00000400002a7882 */ /* 0x000fe20000000000 */
[----:B------:R-:W-:Y:S01]  /*e070*/  BSSY B0, `(.L_x_1150) ;  /* 0x00001b8000007945 */ /* 0x000fe20003800000 */
[----:B0-----:R-:W-:-:S09]  /*e080*/  ULEA UR42, UR4, UR42, 0x18 ;  /* 0x0000002a042a7291 */ /* 0x001fd2000f8ec03f */
[----:B------:R-:W0:Y:S02]  /*e090*/  LDS.128 R4, [UR42+0x2d8d0] ;  /* 0x02d8d02aff047984 */ /* 0x000e240008000c00 */
[----:B0-----:R-:W-:Y:S02]  /*e0a0*/  R2UR UR5, R5 ;  /* 0x00000000050572ca */ /* 0x001fe400000e0000 */
[----:B------:R-:W-:Y:S02]  /*e0b0*/  R2UR UR7, R6 ;  /* 0x00000000060772ca */ /* 0x000fe400000e0000 */
[----:B------:R-:W-:Y:S01]  /*e0c0*/  R2UR UR6, R7 ;  /* 0x00000000070672ca */ /* 0x000fe200000e0000 */
[----:B------:R-:W-:Y:S06]  /*e0d0*/  BAR.ARV 0x4, 0x200 ;  /* 0x0108000000007b1d */ /* 0x000fec0000002000 */
[----:B------:R-:W-:Y:S08]  /*e0e0*/  @P0 BRA `(.L_x_1151) ;  /* 0x0000001000480947 */ /* 0x000ff00003800000 */
[----:B------:R-:W0:Y:S08]  /*e0f0*/  S2UR UR4, SR_SWINHI ;  /* 0x00000000000479c3 */ /* 0x000e300000002f00 */
[----:B------:R-:W-:Y:S01]  /*e100*/  BAR.SYNC.DEFER_BLOCKING 0x1, 0x180 ;  /* 0x0046000000007b1d */ /* 0x000fe20000010000 */
[----:B------:R-:W-:Y:S02]  /*e110*/  F2FP.BF16.F32.PACK_AB R6, R93, R92 ;  /* 0x0000005c5d06723e */ /* 0x000fe400000010ff */
[----:B------:R-:W-:-:S02]  /*e120*/  F2FP.BF16.F32.PACK_AB R26, R125, R26 ;  /* 0x0000001a7d1a723e */ /* 0x000fc400000010ff */
[----:B------:R-:W-:-:S03]  /*e130*/  F2FP.BF16.F32.PACK_AB R27, R27, R126 ;  /* 0x0000007e1b1b723e */ /* 0x000fc600000010ff */
[----:B------:R-:W1:Y:S01]  /*e140*/  LDC R41, c[0x0][0xbe8] ;  /* 0x0002fa00ff297b82 */ /* 0x000e620000000800 */
[----:B------:R-:W-:Y:S01]  /*e150*/  UMOV UR8, UR42 ;  /* 0x0000002a00087c82 */ /* 0x000fe20008000000 */
[----:B0-----:R-:W-:Y:S01]  /*e160*/  UMOV UR9, UR4 ;  /* 0x0000000400097c82 */ /* 0x001fe20008000000 */
[----:B------:R-:W-:Y:S02]  /*e170*/  IMAD.U32 R20, RZ, RZ, UR8 ;  /* 0x00000008ff147e24 */ /* 0x000fe4000f8e00ff */
[----:B------:R-:W-:Y:S01]  /*e180*/  IMAD.U32 R21, RZ, RZ, UR9 ;  /* 0x00000009ff157e24 */ /* 0x000fe2000f8e00ff */
[----:B------:R-:W-:Y:S02]  /*e190*/  ULDC.64 UR8, c[0x0][0xc00] ;  /* 0x0003000000087ab9 */ /* 0x000fe40000000a00 */
[----:B------:R-:W-:Y:S01]  /*e1a0*/  UISETP.NE.U32.AND UP0, UPT, UR8, URZ, UPT ;  /* 0x0000003f0800728c */ /* 0x000fe2000bf05070 */
[----:B------:R-:W-:-:S03]  /*e1b0*/  IMAD.WIDE R4, R145, 0x2, R20 ;  /* 0x0000000291047825 */ /* 0x000fc600078e0214 */
[----:B------:R-:W-:Y:S01]  /*e1c0*/  UISETP.NE.AND.EX UP0, UPT, UR9, URZ, UPT, UP0 ;  /* 0x0000003f0900728c */ /* 0x000fe2000bf05300 */
[C---:B------:R-:W-:Y:S02]  /*e1d0*/  LOP3.LUT R7, R4.reuse, 0x180, RZ, 0xc0, !PT ;  /* 0x0000018004077812 */ /* 0x040fe400078ec0ff */
[----:B------:R-:W-:Y:S01]  /*e1e0*/  ULDC.64 UR8, c[0x0][0xc00] ;  /* 0x0003000000087ab9 */ /* 0x000fe20000000a00 */
[C---:B------:R-:W-:Y:S01]  /*e1f0*/  IADD3 R9, P0, R4.reuse, 0x6020, RZ ;  /* 0x0000602004097810 */ /* 0x040fe20007f1e0ff */
[----:B------:R-:W-:Y:S01]  /*e200*/  UIMAD.WIDE UR8, UR40, 0x4, UR8 ;  /* 0x00000004280878a5 */ /* 0x000fe2000f8e0208 */
[----:B------:R-:W-:Y:S02]  /*e210*/  SHF.R.U64 R7, R7, 0x3, RZ ;  /* 0x0000000307077819 */ /* 0x000fe400000012ff */
[C---:B------:R-:W-:Y:S02]  /*e220*/  IADD3 R11, P1, R4.reuse, 0x6000, RZ ;  /* 0x00006000040b7810 */ /* 0x040fe40007f3e0ff */
[----:B------:R-:W-:-:S02]  /*e230*/  IADD3 R33, P2, R4, 0x3020, RZ ;  /* 0x0000302004217810 */ /* 0x000fc40007f5e0ff */
[C---:B------:R-:W-:Y:S02]  /*e240*/  IADD3 R31, P3, R4.reuse, 0x3000, RZ ;  /* 0x00003000041f7810 */ /* 0x040fe40007f7e0ff */
[----:B------:R-:W-:Y:S01]  /*e250*/  IADD3 R29, P4, R4, 0x20, RZ ;  /* 0x00000020041d7810 */ /* 0x000fe20007f9e0ff */
[--C-:B------:R-:W-:Y:S01]  /*e260*/  IMAD.X R13, RZ, RZ, R5.reuse, P2 ;  /* 0x000000ffff0d7224 */ /* 0x100fe200010e0605 */
[----:B------:R-:W-:Y:S01]  /*e270*/  LOP3.LUT R4, R7, R4, RZ, 0x3c, !PT ;  /* 0x0000000407047212 */ /* 0x000fe200078e3cff */
[--C-:B------:R-:W-:Y:S01]  /*e280*/  IMAD.X R15, RZ, RZ, R5.reuse, P3 ;  /* 0x000000ffff0f7224 */ /* 0x100fe200018e0605 */
[----:B------:R-:W-:Y:S01]  /*e290*/  LOP3.LUT R8, R9, 0x180, RZ, 0xc0, !PT ;  /* 0x0000018009087812 */ /* 0x000fe200078ec0ff */
[----:B------:R-:W-:Y:S01]  /*e2a0*/  IMAD.X R25, RZ, RZ, R5, P4 ;  /* 0x000000ffff197224 */ /* 0x000fe200020e0605 */
[----:B------:R-:W-:Y:S02]  /*e2b0*/  LOP3.LUT R10, R11, 0x180, RZ, 0xc0, !PT ;  /* 0x000001800b0a7812 */ /* 0x000fe400078ec0ff */
[----:B------:R-:W-:-:S02]  /*e2c0*/  MOV R28, R4 ;  /* 0x00000004001c7202 */ /* 0x000fc40000000f00 */
[----:B------:R-:W-:Y:S02]  /*e2d0*/  F2FP.BF16.F32.PACK_AB R4, R89, R0 ;  /* 0x000000005904723e */ /* 0x000fe400000010ff */
[----:B------:R-:W-:Y:S02]  /*e2e0*/  LOP3.LUT R0, R29, 0x180, RZ, 0xc0, !PT ;  /* 0x000001801d007812 */ /* 0x000fe400078ec0ff */
[----:B------:R-:W-:Y:S02]  /*e2f0*/  SHF.R.U64 R8, R8, 0x3, RZ ;  /* 0x0000000308087819 */ /* 0x000fe400000012ff */
[----:B------:R-:W-:Y:S02]  /*e300*/  SHF.R.U64 R10, R10, 0x3, RZ ;  /* 0x000000030a0a7819 */ /* 0x000fe400000012ff */
[----:B------:R-:W-:Y:S02]  /*e310*/  LOP3.LUT R14, R31, 0x180, RZ, 0xc0, !PT ;  /* 0x000001801f0e7812 */ /* 0x000fe400078ec0ff */
[----:B------:R-:W-:-:S02]  /*e320*/  LOP3.LUT R12, R33, 0x180, RZ, 0xc0, !PT ;  /* 0x00000180210c7812 */ /* 0x000fc400078ec0ff */
[----:B------:R-:W-:Y:S02]  /*e330*/  SHF.R.U64 R0, R0, 0x3, RZ ;  /* 0x0000000300007819 */ /* 0x000fe400000012ff */
[----:B------:R-:W-:Y:S01]  /*e340*/  LOP3.LUT R8, R8, R9, RZ, 0x3c, !PT ;  /* 0x0000000908087212 */ /* 0x000fe200078e3cff */
[--C-:B------:R-:W-:Y:S01]  /*e350*/  IMAD.X R9, RZ, RZ, R5.reuse, P0 ;  /* 0x000000ffff097224 */ /* 0x100fe200000e0605 */
[----:B------:R-:W-:Y:S01]  /*e360*/  LOP3.LUT R10, R10, R11, RZ, 0x3c, !PT ;  /* 0x0000000b0a0a7212 */ /* 0x000fe200078e3cff */
[----:B------:R-:W-:Y:S01]  /*e370*/  IMAD.X R11, RZ, RZ, R5, P1 ;  /* 0x000000ffff0b7224 */ /* 0x000fe200008e0605 */
[----:B------:R-:W-:Y:S02]  /*e380*/  SHF.R.U64 R14, R14, 0x3, RZ ;  /* 0x000000030e0e7819 */ /* 0x000fe400000012ff */
[----:B------:R-:W-:Y:S02]  /*e390*/  SHF.R.U64 R12, R12, 0x3, RZ ;  /* 0x000000030c0c7819 */ /* 0x000fe400000012ff */
[----:B------:R-:W-:Y:S01]  /*e3a0*/  LOP3.LUT R24, R0, R29, RZ, 0x3c, !PT ;  /* 0x0000001d00187212 */ /* 0x000fe200078e3cff */
[----:B------:R-:W-:Y:S01]  /*e3b0*/  IMAD.U32 R29, RZ, RZ, UR9 ;  /* 0x00000009ff1d7e24 */ /* 0x000fe2000f8e00ff */
[----:B------:R-:W-:-:S02]  /*e3c0*/  F2FP.BF16.F32.PACK_AB R5, R91, R90 ;  /* 0x0000005a5b05723e */ /* 0x000fc400000010ff */
[----:B------:R-:W-:Y:S02]  /*e3d0*/  F2FP.BF16.F32.PACK_AB R7, R95, R94 ;  /* 0x0000005e5f07723e */ /* 0x000fe400000010ff */
[----:B------:R-:W-:Y:S02]  /*e3e0*/  LOP3.LUT R14, R14, R31, RZ, 0x3c, !PT ;  /* 0x0000001f0e0e7212 */ /* 0x000fe400078e3cff */
[----:B------:R-:W-:Y:S01]  /*e3f0*/  MOV R30, R8 ;  /* 0x00000008001e7202 */ /* 0x000fe20000000f00 */
[----:B------:R0:W-:Y:S01]  /*e400*/  STSM.16.M88.4 [R28], R4 ;  /* 0x000000041c007844 */ /* 0x0001e20000000200 */
[----:B------:R-:W-:Y:S02]  /*e410*/  MOV R31, R10 ;  /* 0x0000000a001f7202 */ /* 0x000fe40000000f00 */
[----:B------:R-:W-:Y:S02]  /*e420*/  LOP3.LUT R12, R12, R33, RZ, 0x3c, !PT ;  /* 0x000000210c0c7212 */ /* 0x000fe400078e3cff */
[----:B------:R-:W-:-:S02]  /*e430*/  MOV R25, R24 ;  /* 0x0000001800197202 */ /* 0x000fc40000000f00 */
[----:B------:R-:W-:Y:S02]  /*e440*/  F2FP.BF16.F32.PACK_AB R8, R97, R96 ;  /* 0x000000606108723e */ /* 0x000fe400000010ff */
[----:B------:R-:W-:Y:S02]  /*e450*/  F2FP.BF16.F32.PACK_AB R9, R99, R98 ;  /* 0x000000626309723e */ /* 0x000fe400000010ff */
[----:B------:R-:W-:Y:S02]  /*e460*/  F2FP.BF16.F32.PACK_AB R10, R101, R100 ;  /* 0x00000064650a723e */ /* 0x000fe400000010ff */
[----:B------:R-:W-:Y:S02]  /*e470*/  F2FP.BF16.F32.PACK_AB R11, R103, R102 ;  /* 0x00000066670b723e */ /* 0x000fe400000010ff */
[----:B------:R-:W-:Y:S01]  /*e480*/  MOV R32, R12 ;  /* 0x0000000c00207202 */ /* 0x000fe20000000f00 */
[----:B0-----:R-:W-:Y:S01]  /*e490*/  IMAD.U32 R28, RZ, RZ, UR8 ;  /* 0x00000008ff1c7e24 */ /* 0x001fe2000f8e00ff */
[----:B------:R-:W-:Y:S01]  /*e4a0*/  MOV R33, R14 ;  /* 0x0000000e00217202 */ /* 0x000fe20000000f00 */
[----:B------:R0:W-:Y:S01]  /*e4b0*/  STSM.16.M88.4 [R25], R8 ;  /* 0x0000000819007844 */ /* 0x0001e20000000200 */
[----:B------:R-:W-:Y:S01]  /*e4c0*/  F2FP.BF16.F32.PACK_AB R4, R105, R104 ;  /* 0x000000686904723e */ /* 0x000fe200000010ff */
[----:B------:R-:W-:Y:S01]  /*e4d0*/  ULDC.64 UR8, c[0x0][0xc08] ;  /* 0x0003020000087ab9 */ /* 0x000fe20000000a00 */
[----:B------:R-:W-:-:S02]  /*e4e0*/  F2FP.BF16.F32.PACK_AB R5, R107, R106 ;  /* 0x0000006a6b05723e */ /* 0x000fc400000010ff */
[----:B------:R-:W-:Y:S02]  /*e4f0*/  F2FP.BF16.F32.PACK_AB R6, R109, R108 ;  /* 0x0000006c6d06723e */ /* 0x000fe400000010ff */
[----:B------:R-:W-:Y:S02]  /*e500*/  F2FP.BF16.F32.PACK_AB R7, R111, R110 ;  /* 0x0000006e6f07723e */ /* 0x000fe400000010ff */
[----:B------:R-:W-:Y:S02]  /*e510*/  F2FP.BF16.F32.PACK_AB R12, R113, R112 ;  /* 0x00000070710c723e */ /* 0x000fe400000010ff */
[----:B------:R-:W-:Y:S01]  /*e520*/  F2FP.BF16.F32.PACK_AB R13, R115, R114 ;  /* 0x00000072730d723e */ /* 0x000fe200000010ff */
[----:B------:R2:W-:Y:S01]  /*e530*/  STSM.16.M88.4 [R33], R4 ;  /* 0x0000000421007844 */ /* 0x0005e20000000200 */
[----:B------:R-:W-:Y:S02]  /*e540*/  F2FP.BF16.F32.PACK_AB R14, R117, R116 ;  /* 0x00000074750e723e */ /* 0x000fe400000010ff */
[----:B------:R-:W-:-:S02]  /*e550*/  F2FP.BF16.F32.PACK_AB R15, R119, R118 ;  /* 0x00000076770f723e */ /* 0x000fc400000010ff */
[----:B------:R-:W-:Y:S02]  /*e560*/  F2FP.BF16.F32.PACK_AB R24, R121, R120 ;  /* 0x000000787918723e */ /* 0x000fe400000010ff */
[----:B0-----:R-:W-:Y:S01]  /*e570*/  F2FP.BF16.F32.PACK_AB R25, R123, R122 ;  /* 0x0000007a7b19723e */ /* 0x001fe200000010ff */
[----:B------:R-:W-:Y:S01]  /*e580*/  STSM.16.M88.4 [R32], R12 ;  /* 0x0000000c20007844 */ /* 0x000fe20000000200 */
[----:B------:R-:W-:Y:S02]  /*e590*/  F2FP.BF16.F32.PACK_AB R8, R129, R128 ;  /* 0x000000808108723e */ /* 0x000fe400000010ff */
[----:B------:R-:W-:Y:S01]  /*e5a0*/  F2FP.BF16.F32.PACK_AB R9, R131, R130 ;  /* 0x000000828309723e */ /* 0x000fe200000010ff */
[----:B------:R-:W-:Y:S01]  /*e5b0*/  STSM.16.M88.4 [R31], R24 ;  /* 0x000000181f007844 */ /* 0x000fe20000000200 */
[----:B------:R-:W-:Y:S02]  /*e5c0*/  F2FP.BF16.F32.PACK_AB R10, R133, R132 ;  /* 0x00000084850a723e */ /* 0x000fe400000010ff */
[----:B------:R-:W-:-:S02]  /*e5d0*/  F2FP.BF16.F32.PACK_AB R11, R135, R134 ;  /* 0x00000086870b723e */ /* 0x000fc400000010ff */
[----:B------:R-:W-:-:S03]  /*e5e0*/  PLOP3.LUT P0, PT, PT, PT, UP0, 0x80, 0x0 ;  /* 0x000000000000781c */ /* 0x000fc60003f0f008 */
[----:B------:R0:W-:Y:S01]  /*e5f0*/  STSM.16.M88.4 [R30], R8 ;  /* 0x000000081e007844 */ /* 0x0001e20000000200 */
[----:B------:R-:W-:Y:S09]  /*e600*/  BAR.SYNC.DEFER_BLOCKING 0x1, 0x180 ;  /* 0x0046000000007b1d */ /* 0x000ff20000010000 */
[----:B------:R-:W3:Y:S01]  /*e610*/  @P0 LDG.E R0, desc[UR50][R28.64] ;  /* 0x000000321c000981 */ /* 0x000ee2000c1e1900 */
[----:B------:R-:W-:Y:S01]  /*e620*/  UISETP.NE.U32.AND UP1, UPT, UR8, URZ, UPT ;  /* 0x0000003f0800728c */ /* 0x000fe2000bf25070 */
[----:B-1----:R-:W-:Y:S01]  /*e630*/  ISETP.NE.AND P1, PT, R41, 0x1, PT ;  /* 0x000000012900780c */ /* 0x002fe20003f25270 */
[----:B------:R-:W-:Y:S01]  /*e640*/  ULDC UR10, c[0x0][0xa88] ;  /* 0x0002a200000a7ab9 */ /* 0x000fe20000000800 */
[----:B------:R-:W-:Y:S01]  /*e650*/  UMOV UR4, URZ ;  /* 0x0000003f00047c82 */ /* 0x000fe20008000000 */
[----:B------:R-:W-:-:S06]  /*e660*/  UISETP.NE.AND.EX UP1, UPT, UR9, URZ, UPT, UP1 ;  /* 0x0000003f0900728c */ /* 0x000fcc000bf25310 */
[----:B------:R-:W-:-:S04]  /*e670*/  PLOP3.LUT P2, PT, PT, PT, UP1, 0x80, 0x0 ;  /* 0x000000000000781c */ /* 0x000fc80003f4f018 */
[----:B--2---:R-:W1:Y:S01]  /*e680*/  @P1 LDC R5, c[0x0][0xbec] ;  /* 0x0002fb00ff051b82 */ /* 0x004e620000000800 */
[----:B------:R-:W-:Y:S02]  /*e690*/  @UP1 ULDC.64 UR8, c[0x0][0xc08] ;  /* 0x0003020000081ab9 */ /* 0x000fe40000000a00 */
[----:B------:R-:W-:-:S05]  /*e6a0*/  @UP1 UIMAD.WIDE UR8, UR40, 0x4, UR8 ;  /* 0x00000004280818a5 */ /* 0x000fca000f8e0208 */
[----:B------:R-:W2:Y:S01]  /*e6b0*/  @P1 LDC R6, c[0x0][0xbf0] ;  /* 0x0002fc00ff061b82 */ /* 0x000ea20000000800 */
[----:B0-----:R-:W-:Y:S02]  /*e6c0*/  IMAD.U32 R8, RZ, RZ, UR8 ;  /* 0x00000008ff087e24 */ /* 0x001fe4000f8e00ff */
[----:B------:R-:W-:Y:S01]  /*e6d0*/  IMAD.U32 R9, RZ, RZ, UR9 ;  /* 0x00000009ff097e24 */ /* 0x000fe2000f8e00ff */
[----:B---3--:R-:W-:Y:S01]  /*e6e0*/  @P0 R2UR UR4, R0 ;  /* 0x00000000000402ca */ /* 0x008fe200000e0000 */
[----:B------:R-:W-:-:S06]  /*e6f0*/  IMAD.U32 R0, RZ, RZ, UR10 ;  /* 0x0000000aff007e24 */ /* 0x000fcc000f8e00ff */
[----:B------:R0:W5:Y:S01]  /*e700*/  @P2 LDG.E R0, desc[UR50][R8.64] ;  /* 0x0000003208002981 */ /* 0x000162000c1e1900 */
[----:B-12---:R-:W-:Y:S07]  /*e710*/  @P2 BRA `(.L_x_1152) ;  /* 0x0000000000102947 */ /* 0x006fee0003800000 */
[----:B------:R-:W-:Y:S05]  /*e720*/  @!P0 BRA `(.L_x_1152) ;  /* 0x00000000000c8947 */ /* 0x000fea0003800000 */
[----:B------:R-:W2:Y:S04]  /*e730*/  LDG.E R7, desc[UR50][R28.64] ;  /* 0x000000321c077981 */ /* 0x000ea8000c1e1900 */
[----:B-----5:R-:W2:Y:S02]  /*e740*/  LDG.E R0, desc[UR50][R28.64+0x4] ;  /* 0x000004321c007981 */ /* 0x020ea4000c1e1900 */
[----:B--2---:R-:W-:-:S07]  /*e750*/  IMAD.IADD R0, R0, 0x1, -R7 ;  /* 0x0000000100007824 */ /* 0x004fce00078e0a07 */
.L_x_1152:
[----:B0-----:R-:W-:Y:S01]  /*e760*/  VIADD R8, R136, UR39 ;  /* 0x0000002788087c36 */ /* 0x001fe20008000000 */
[----:B------:R-:W-:Y:S01]  /*e770*/  USHF.R.S32.HI UR9, URZ, 0x1f, UR4 ;  /* 0x0000001f3f097899 */ /* 0x000fe20008011404 */
[----:B-----5:R-:W-:Y:S01]  /*e780*/  IMAD R43, R0, R41, RZ ;  /* 0x00000029002b7224 */ /* 0x020fe200078e02ff */
[----:B------:R-:W-:Y:S01]  /*e790*/  USHF.R.S32.HI UR16, URZ, 0x1f, UR41 ;  /* 0x0000001f3f107899 */ /* 0x000fe20008011429 */
[----:B------:R-:W-:Y:S01]  /*e7a0*/  @P1 IMAD.HI.U32 R5, R8, R5, RZ ;  /* 0x0000000508051227 */ /* 0x000fe200078e00ff */
[----:B------:R-:W-:Y:S01]  /*e7b0*/  ULDC.64 UR14, c[0x0][0xb90] ;  /* 0x0002e400000e7ab9 */ /* 0x000fe20000000a00 */
[----:B------:R-:W-:Y:S01]  /*e7c0*/  UMOV UR8, UR4 ;  /* 0x0000000400087c82 */ /* 0x000fe20008000000 */
[----:B------:R-:W-:Y:S01]  /*e7d0*/  UIMAD UR12, UR16, UR14, URZ ;  /* 0x0000000e100c72a4 */ /* 0x000fe2000f8e023f */
[----:B------:R-:W-:Y:S01]  /*e7e0*/  IMAD.MOV.U32 R4, RZ, RZ, R8 ;  /* 0x000000ffff047224 */ /* 0x000fe200078e0008 */
[----:B------:R-:W-:Y:S01]  /*e7f0*/  UIMAD.WIDE.U32 UR10, UR41, UR14, UR8 ;  /* 0x0000000e290a72a5 */ /* 0x000fe2000f8e0008 */
[----:B------:R-:W-:Y:S01]  /*e800*/  @P1 SHF.R.U32.HI R4, RZ, R6, R5 ;  /* 0x00000006ff041219 */ /* 0x000fe20000011605 */
[----:B------:R-:W-:Y:S01]  /*e810*/  USHF.R.S32.HI UR8, URZ, 0x1f, UR40 ;  /* 0x0000001f3f087899 */ /* 0x000fe20008011428 */
[----:B------:R-:W-:Y:S01]  /*e820*/  IMAD R5, R141, 0x20, R137 ;  /* 0x000000208d057824 */ /* 0x000fe200078e0289 */
[----:B------:R-:W-:Y:S01]  /*e830*/  UIMAD UR12, UR41, UR15, UR12 ;  /* 0x0000000f290c72a4 */ /* 0x000fe2000f8e020c */
[----:B------:R-:W0:Y:S01]  /*e840*/  @P1 LDC R45, c[0x0][0xbec] ;  /* 0x0002fb00ff2d1b82 */ /* 0x000e220000000800 */
[----:B------:R-:W-:Y:S01]  /*e850*/  USEL UR18, UR8, URZ, !UP0 ;  /* 0x0000003f08127287 */ /* 0x000fe2000c000000 */
[----:B------:R-:W-:Y:S01]  /*e860*/  IMAD.MOV R6, RZ, RZ, -R4 ;  /* 0x000000ffff067224 */ /* 0x000fe200078e0a04 */
[----:B------:R-:W-:Y:S01]  /*e870*/  ULDC.64 UR14, c[0x0][0xb98] ;  /* 0x0002e600000e7ab9 */ /* 0x000fe20000000a00 */
[----:B------:R-:W-:Y:S01]  /*e880*/  USEL UR17, UR40, URZ, !UP0 ;  /* 0x0000003f28117287 */ /* 0x000fe2000c000000 */
[----:B------:R-:W-:Y:S01]  /*e890*/  IMAD.WIDE R20, R5, 0x2, R20 ;  /* 0x0000000205147825 */ /* 0x000fe200078e0214 */
[----:B------:R-:W-:-:S02]  /*e8a0*/  UIMAD UR8, UR18, UR14, URZ ;  /* 0x0000000e120872a4 */ /* 0x000fc4000f8e023f */
[----:B------:R-:W-:Y:S01]  /*e8b0*/  UIADD3 UR11, UR11, UR12, URZ ;  /* 0x0000000c0b0b7290 */ /* 0x000fe2000fffe03f */
[----:B------:R-:W-:Y:S01]  /*e8c0*/  IMAD R7, R41, R6, R8 ;  /* 0x0000000629077224 */ /* 0x000fe200078e0208 */
[----:B------:R-:W-:Y:S01]  /*e8d0*/  UIMAD UR8, UR17, UR15, UR8 ;  /* 0x0000000f110872a4 */ /* 0x000fe2000f8e0208 */
[----:B------:R-:W-:Y:S01]  /*e8e0*/  IADD3 R9, P2, R20, 0x1800, RZ ;  /* 0x0000180014097810 */ /* 0x000fe20007f5e0ff */
[----:B------:R-:W-:Y:S01]  /*e8f0*/  UIMAD.WIDE.U32 UR10, UR17, UR14, UR10 ;  /* 0x0000000e110a72a5 */ /* 0x000fe2000f8e000a */
[----:B------:R-:W-:Y:S01]  /*e900*/  SHF.R.S32.HI R6, RZ, 0x1f, R4 ;  /* 0x0000001fff067819 */ /* 0x000fe20000011404 */
[----:B------:R-:W-:Y:S01]  /*e910*/  ULDC.64 UR12, c[0x0][0xb88] ;  /* 0x0002e200000c7ab9 */ /* 0x000fe20000000a00 */
[----:B------:R-:W-:Y:S01]  /*e920*/  SHF.R.S32.HI R5, RZ, 0x1f, R7 ;  /* 0x0000001fff057819 */ /* 0x000fe20000011407 */
[----:B------:R-:W-:Y:S01]  /*e930*/  IMAD.U32 R11, RZ, RZ, UR8 ;  /* 0x00000008ff0b7e24 */ /* 0x000fe2000f8e00ff */
[----:B------:R-:W-:Y:S02]  /*e940*/  LOP3.LUT R8, R9, 0x180, RZ, 0xc0, !PT ;  /* 0x0000018009087812 */ /* 0x000fe400078ec0ff */
[----:B------:R-:W-:Y:S01]  /*e950*/  IADD3 R4, P0, R4, UR10, RZ ;  /* 0x0000000a04047c10 */ /* 0x000fe2000ff1e0ff */
[----:B------:R-:W-:Y:S01]  /*e960*/  IMAD R10, R5, UR12, RZ ;  /* 0x0000000c050a7c24 */ /* 0x000fe2000f8e02ff */
[----:B------:R-:W-:-:S02]  /*e970*/  SHF.R.U64 R8, R8, 0x3, RZ ;  /* 0x0000000308087819 */ /* 0x000fc400000012ff */
[----:B------:R-:W-:Y:S01]  /*e980*/  IADD3.X R5, R6, UR11, R11, P0, !PT ;  /* 0x0000000b06057c10 */ /* 0x000fe200087fe40b */
[----:B------:R-:W-:Y:S01]  /*e990*/  ULDC.64 UR10, c[0x0][0xb50] ;  /* 0x0002d400000a7ab9 */ /* 0x000fe20000000a00 */
[----:B------:R-:W-:Y:S01]  /*e9a0*/  LOP3.LUT R6, R8, R9, RZ, 0x3c, !PT ;  /* 0x0000000908067212 */ /* 0x000fe200078e3cff */
[C---:B------:R-:W-:Y:S01]  /*e9b0*/  IMAD R9, R7.reuse, UR13, R10 ;  /* 0x0000000d07097c24 */ /* 0x040fe2000f8e020a */
[C---:B------:R-:W-:Y:S01]  /*e9c0*/  IADD3 R25, P6, R20.reuse, 0x3000, RZ ;  /* 0x0000300014197810 */ /* 0x040fe20007fde0ff */
[----:B------:R-:W-:Y:S01]  /*e9d0*/  IMAD.WIDE.U32 R4, R7, UR12, R4 ;  /* 0x0000000c07047c25 */ /* 0x000fe2000f8e0004 */
[----:B------:R-:W-:Y:S01]  /*e9e0*/  ULDC.64 UR12, c[0x0][0xaa0] ;  /* 0x0002a800000c7ab9 */ /* 0x000fe20000000a00 */
[----:B------:R-:W-:Y:S02]  /*e9f0*/  IADD3 R13, P5, R20, 0x4800, RZ ;  /* 0x00004800140d7810 */ /* 0x000fe40007fbe0ff */
[----:B------:R-:W-:Y:S01]  /*ea00*/  IMAD.IADD R5, R5, 0x1, R9 ;  /* 0x0000000105057824 */ /* 0x000fe200078e0209 */
[----:B------:R-:W-:Y:S01]  /*ea10*/  LEA R8, P0, R4, UR10, 0x2 ;  /* 0x0000000a04087c11 */ /* 0x000fe2000f8010ff */
[----:B------:R-:W-:Y:S01]  /*ea20*/  VIADD R10, R144, UR39 ;  /* 0x00000027900a7c36 */ /* 0x000fe20008000000 */
[----:B------:R-:W-:Y:S01]  /*ea30*/  IADD3 R33, P4, R20, 0x6000, RZ ;  /* 0x0000600014217810 */ /* 0x000fe20007f9e0ff */
[----:B------:R-:W-:Y:S01]  /*ea40*/  IMAD.X R7, RZ, RZ, R21, P2 ;  /* 0x000000ffff077224 */ /* 0x000fe200010e0615 */
[----:B------:R-:W-:Y:S01]  /*ea50*/  LEA.HI.X R4, R4, UR11, R5, 0x2, P0 ;  /* 0x0000000b04047c11 */ /* 0x000fe200080f1405 */
[----:B------:R-:W-:Y:S01]  /*ea60*/  SHFL.IDX PT, R36, R8, RZ, 0x1c1f ;  /* 0x001c1fff08247589 */ /* 0x000fe200000e0000 */
[----:B------:R-:W-:Y:S01]  /*ea70*/  LOP3.LUT P0, RZ, R142, 0x3, RZ, 0xc0, !PT ;  /* 0x000000038eff7812 */ /* 0x000fe2000780c0ff */
[----:B------:R-:W-:Y:S01]  /*ea80*/  VIADD R0, R10, 0x8 ;  /* 0x000000080a007836 */ /* 0x000fe20000000000 */
[----:B------:R-:W-:Y:S01]  /*ea90*/  IADD3 R5, P3, R20, 0x7800, RZ ;  /* 0x0000780014057810 */ /* 0x000fe20007f7e0ff */
[----:B------:R-:W1:Y:S01]  /*eaa0*/  SHFL.IDX PT, R37, R4, RZ, 0x1c1f ;  /* 0x001c1fff04257589 */ /* 0x000e6200000e0000 */
[----:B------:R-:W-:-:S02]  /*eab0*/  ISETP.GE.OR P2, PT, R10, R43, P0 ;  /* 0x0000002b0a00720c */ /* 0x000fc40000746670 */
[----:B------:R-:W-:Y:S01]  /*eac0*/  ISETP.GE.OR P0, PT, R0, R43, P0 ;  /* 0x0000002b0000720c */ /* 0x000fe20000706670 */
[----:B------:R-:W-:Y:S01]  /*ead0*/  SHFL.IDX PT, R38, R8, 0x1, 0x1c1f ;  /* 0x003c1f0008267f89 */ /* 0x000fe200000e0000 */
[----:B------:R-:W-:Y:S01]  /*eae0*/  LOP3.LUT R0, R5, 0x180, RZ, 0xc0, !PT ;  /* 0x0000018005007812 */ /* 0x000fe200078ec0ff */
[----:B------:R-:W-:Y:S01]  /*eaf0*/  UIMAD UR10, UR9, UR12, URZ ;  /* 0x0000000c090a72a4 */ /* 0x000fe2000f8e023f */
[----:B------:R-:W-:Y:S01]  /*eb00*/  LOP3.LUT R9, R20, 0x180, RZ, 0xc0, !PT ;  /* 0x0000018014097812 */ /* 0x000fe200078ec0ff */
[----:B------:R-:W2:Y:S01]  /*eb10*/  SHFL.IDX PT, R39, R4, 0x1, 0x1c1f ;  /* 0x003c1f0004277f89 */ /* 0x000ea200000e0000 */
[----:B------:R-:W-:Y:S01]  /*eb20*/  SHF.R.U64 R0, R0, 0x3, RZ ;  /* 0x0000000300007819 */ /* 0x000fe200000012ff */
[----:B------:R-:W-:Y:S01]  /*eb30*/  UIMAD.WIDE.U32 UR8, UR4, UR12, URZ ;  /* 0x0000000c040872a5 */ /* 0x000fe2000f8e003f */
[----:B------:R-:W-:Y:S01]  /*eb40*/  LOP3.LUT R24, R25, 0x180, RZ, 0xc0, !PT ;  /* 0x0000018019187812 */ /* 0x000fe200078ec0ff */
[----:B------:R-:W-:Y:S01]  /*eb50*/  IMAD.X R29, RZ, RZ, R21, P3 ;  /* 0x000000ffff1d7224 */ /* 0x000fe200018e0615 */
[----:B------:R-:W-:-:S02]  /*eb60*/  LOP3.LUT R28, R0, R5, RZ, 0x3c, !PT ;  /* 0x00000005001c7212 */ /* 0x000fc400078e3cff */
[----:B------:R-:W-:Y:S02]  /*eb70*/  LOP3.LUT R12, R13, 0x180, RZ, 0xc0, !PT ;  /* 0x000001800d0c7812 */ /* 0x000fe400078ec0ff */
[----:B------:R-:W-:Y:S01]  /*eb80*/  LOP3.LUT R32, R33, 0x180, RZ, 0xc0, !PT ;  /* 0x0000018021207812 */ /* 0x000fe200078ec0ff */
[----:B-1----:R1:W-:Y:S01]  /*eb90*/  @!P2 ST.E desc[UR50][R36.64], R3 ;  /* 0x000000032400a985 */ /* 0x0023e2000c101932 */
[----:B------:R-:W-:Y:S01]  /*eba0*/  IMAD R0, R140, 0x60, R141 ;  /* 0x000000608c007824 */ /* 0x000fe200078e028d */
[----:B------:R-:W-:Y:S01]  /*ebb0*/  UIMAD UR10, UR4, UR13, UR10 ;  /* 0x0000000d040a72a4 */ /* 0x000fe2000f8e020a */
[----:B------:R-:W-:Y:S02]  /*ebc0*/  SHF.R.U64 R9, R9, 0x3, RZ ;  /* 0x0000000309097819 */ /* 0x000fe400000012ff */
[----:B------:R-:W-:Y:S01]  /*ebd0*/  ULDC.64 UR12, c[0x0][0xae8] ;  /* 0x0002ba00000c7ab9 */ /* 0x000fe20000000a00 */
[----:B------:R-:W-:Y:S02]  /*ebe0*/  SHF.R.U64 R24, R24, 0x3, RZ ;  /* 0x0000000318187819 */ /* 0x000fe400000012ff */
[----:B------:R-:W-:-:S02]  /*ebf0*/  SHF.R.U64 R12, R12, 0x3, RZ ;  /* 0x000000030c0c7819 */ /* 0x000fc400000012ff */
[----:B------:R-:W-:Y:S01]  /*ec00*/  SHF.R.U64 R32, R32, 0x3, RZ ;  /* 0x0000000320207819 */ /* 0x000fe200000012ff */
[----:B-1----:R-:W1:Y:S01]  /*ec10*/  @P1 LDC R3, c[0x0][0xbf0] ;  /* 0x0002fc00ff031b82 */ /* 0x002e620000000800 */
[----:B------:R-:W-:Y:S01]  /*ec20*/  VIADD R36, R0, UR39 ;  /* 0x0000002700247c36 */ /* 0x000fe20008000000 */
[----:B------:R-:W-:Y:S01]  /*ec30*/  UIADD3 UR9, UR9, UR10, URZ ;  /* 0x0000000a09097290 */ /* 0x000fe2000fffe03f */
[----:B------:R-:W-:Y:S01]  /*ec40*/  LOP3.LUT R20, R9, R20, RZ, 0x3c, !PT ;  /* 0x0000001409147212 */ /* 0x000fe200078e3cff */
[----:B------:R-:W-:Y:S01]  /*ec50*/  UIMAD UR4, UR16, UR12, URZ ;  /* 0x0000000c100472a4 */ /* 0x000fe2000f8e023f */
[----:B0-----:R-:W-:Y:S01]  /*ec60*/  @P1 IMAD.HI.U32 R0, R36, R45, RZ ;  /* 0x0000002d24001227 */ /* 0x001fe200078e00ff */
[----:B------:R-:W-:Y:S01]  /*ec70*/  UIMAD.WIDE.U32 UR8, UR41, UR12, UR8 ;  /* 0x0000000c290872a5 */ /* 0x000fe2000f8e0008 */
[----:B------:R-:W-:Y:S01]  /*ec80*/  LOP3.LUT R24, R24, R25, RZ, 0x3c, !PT ;  /* 0x0000001918187212 */ /* 0x000fe200078e3cff */
[----:B------:R-:W-:Y:S01]  /*ec90*/  UIMAD UR4, UR41, UR13, UR4 ;  /* 0x0000000d290472a4 */ /* 0x000fe2000f8e0204 */
[----:B------:R-:W-:Y:S01]  /*eca0*/  LOP3.LUT R12, R12, R13, RZ, 0x3c, !PT ;  /* 0x0000000d0c0c7212 */ /* 0x000fe200078e3cff */
[----:B--2---:R0:W-:Y:S01]  /*ecb0*/  @!P0 ST.E desc[UR50][R38.64], R2 ;  /* 0x0000000226008985 */ /* 0x0041e2000c101932 */
[----:B------:R-:W-:Y:S01]  /*ecc0*/  LOP3.LUT R32, R32, R33, RZ, 0x3c, !PT ;  /* 0x0000002120207212 */ /* 0x000fe200078e3cff */
[--C-:B------:R-:W-:Y:S01]  /*ecd0*/  IMAD.X R25, RZ, RZ, R21.reuse, P6 ;  /* 0x000000ffff197224 */ /* 0x100fe200030e0615 */
[----:B------:R-:W-:Y:S01]  /*ece0*/  ULDC.64 UR10, c[0x0][0xaf0] ;  /* 0x0002bc00000a7ab9 */ /* 0x000fe20000000a00 */
[--C-:B------:R-:W-:Y:S01]  /*ecf0*/  IMAD.X R13, RZ, RZ, R21.reuse, P5 ;  /* 0x000000ffff0d7224 */ /* 0x100fe200028e0615 */
[----:B------:R2:W5:Y:S01]  /*ed00*/  LD.E.128 R8, desc[UR50][R20.64] ;  /* 0x0000003214087980 */ /* 0x000562000c101d00 */
[----:B------:R-:W-:Y:S01]  /*ed10*/  IMAD.X R33, RZ, RZ, R21, P4 ;  /* 0x000000ffff217224 */ /* 0x000fe200020e0615 */
[----:B------:R-:W-:-:S02]  /*ed20*/  UIADD3 UR9, UR9, UR4, URZ ;  /* 0x0000000409097290 */ /* 0x000fc4000fffe03f */
[----:B------:R-:W-:Y:S01]  /*ed30*/  UIMAD UR4, UR18, UR10, URZ ;  /* 0x0000000a120472a4 */ /* 0x000fe2000f8e023f */
[----:B------:R-:W5:Y:S04]  /*ed40*/  LD.E.128 R4, desc[UR50][R6.64] ;  /* 0x0000003206047980 */ /* 0x000f68000c101d00 */
[----:B------:R-:W5:Y:S01]  /*ed50*/  LD.E.128 R24, desc[UR50][R24.64] ;  /* 0x0000003218187980 */ /* 0x000f62000c101d00 */
[----:B--2---:R-:W-:Y:S01]  /*ed60*/  IMAD.MOV.U32 R21, RZ, RZ, R36 ;  /* 0x000000ffff157224 */ /* 0x004fe200078e0024 */
[----:B-1----:R-:W-:Y:S01]  /*ed70*/  @P1 SHF.R.U32.HI R21, RZ, R3, R0 ;  /* 0x00000003ff151219 */ /* 0x002fe20000011600 */
[----:B------:R-:W-:Y:S01]  /*ed80*/  UIMAD UR4, UR17, UR11, UR4 ;  /* 0x0000000b110472a4 */ /* 0x000fe2000f8e0204 */
[----:B------:R-:W5:Y:S01]  /*ed90*/  LD.E.128 R12, desc[UR50][R12.64] ;  /* 0x000000320c0c7980 */ /* 0x000f62000c101d00 */
[----:B------:R-:W-:Y:S01]  /*eda0*/  UIMAD.WIDE.U32 UR8, UR17, UR10, UR8 ;  /* 0x0000000a110872a5 */ /* 0x000fe2000f8e0008 */
[--C-:B------:R-:W-:Y:S01]  /*edb0*/  SHF.R.S32.HI R0, RZ, 0x1f, R21.reuse ;  /* 0x0000001fff007819 */ /* 0x100fe20000011415 */
[----:B------:R-:W-:Y:S01]  /*edc0*/  IMAD.MOV R20, RZ, RZ, -R21 ;  /* 0x000000ffff147224 */ /* 0x000fe200078e0a15 */
[----:B------:R-:W-:Y:S01]  /*edd0*/  ULDC.64 UR10, c[0x0][0xae0] ;  /* 0x0002b800000a7ab9 */ /* 0x000fe20000000a00 */
[----:B------:R-:W-:Y:S01]  /*ede0*/  UIADD3 UR4, UR9, UR4, URZ ;  /* 0x0000000409047290 */ /* 0x000fe2000fffe03f */
[----:B------:R-:W5:Y:S01]  /*edf0*/  LD.E.128 R32, desc[UR50][R32.64] ;  /* 0x0000003220207980 */ /* 0x000f62000c101d00 */
[----:B------:R-:W-:-:S02]  /*ee00*/  IMAD R0, R0, UR10, RZ ;  /* 0x0000000a00007c24 */ /* 0x000fc4000f8e02ff */
[----:B------:R-:W-:Y:S01]  /*ee10*/  IMAD R37, R41, R20, R36 ;  /* 0x0000001429257224 */ /* 0x000fe200078e0224 */
[----:B------:R-:W5:Y:S01]  /*ee20*/  LD.E.128 R28, desc[UR50][R28.64] ;  /* 0x000000321c1c7980 */ /* 0x000f62000c101d00 */
[----:B0-----:R-:W-:Y:S02]  /*ee30*/  IMAD R39, R21, UR11, R0 ;  /* 0x0000000b15277c24 */ /* 0x001fe4000f8e0200 */
[----:B------:R-:W-:Y:S01]  /*ee40*/  IMAD.U32 R3, RZ, RZ, UR9 ;  /* 0x00000009ff037e24 */ /* 0x000fe2000f8e00ff */
[----:B------:R-:W-:Y:S01]  /*ee50*/  SHF.R.S32.HI R0, RZ, 0x1f, R37 ;  /* 0x0000001fff007819 */ /* 0x000fe20000011425 */
[----:B------:R-:W-:Y:S01]  /*ee60*/  IMAD.U32 R2, RZ, RZ, UR8 ;  /* 0x00000008ff027e24 */ /* 0x000fe2000f8e00ff */
[----:B------:R-:W-:Y:S01]  /*ee70*/  ULDC.64 UR8, c[0x0][0xad8] ;  /* 0x0002b60000087ab9 */ /* 0x000fe20000000a00 */
[----:B------:R-:W-:Y:S01]  /*ee80*/  IMAD.U32 R3, RZ, RZ, UR4 ;  /* 0x00000004ff037e24 */ /* 0x000fe2000f8e00ff */
[----:B------:R-:W-:Y:S01]  /*ee90*/  @!PT LDS RZ, [RZ] ;  /* 0x00000000fffff984 */ /* 0x000fe20000000800 */
[----:B------:R-:W-:Y:S01]  /*eea0*/  @!PT LDS RZ, [RZ] ;  /* 0x00000000fffff984 */ /* 0x000fe20000000800 */
[----:B------:R-:W-:Y:S01]  /*eeb0*/  @!PT LDS RZ, [RZ] ;  /* 0x00000000fffff984 */ /* 0x000fe20000000800 */
[----:B------:R-:W-:Y:S01]  /*eec0*/  @!PT LDS RZ, [RZ] ;  /* 0x00000000fffff984 */ /* 0x000fe20000000800 */
[----:B------:R0:W-:Y:S06]  /*eed0*/  MEMBAR.ALL.CTA ;  /* 0x0000000000007992 */ /* 0x0001ec0000008000 */
[----:B0-----:R-:W0:Y:S01]  /*eee0*/  FENCE.VIEW.ASYNC.S ;  /* 0x00000000000073c6 */ /* 0x001e220000000000 */
[----:B------:R-:W-:-:S02]  /*eef0*/  IMAD R0, R0, UR8, RZ ;  /* 0x0000000800007c24 */ /* 0x000fc4000f8e02ff */
[----:B------:R-:W-:-:S04]  /*ef00*/  IMAD.WIDE.U32 R2, R21, UR10, R2 ;  /* 0x0000000a15027c25 */ /* 0x000fc8000f8e0002 */
[----:B------:R-:W-:Y:S02]  /*ef10*/  IMAD.IADD R3, R3, 0x1, R39 ;  /* 0x0000000103037824 */ /* 0x000fe400078e0227 */
[----:B------:R-:W-:Y:S02]  /*ef20*/  IMAD R21, R37, UR9, R0 ;  /* 0x0000000925157c24 */ /* 0x000fe4000f8e0200 */
[----:B------:R-:W-:Y:S01]  /*ef30*/  VIADD R0, R141, UR39 ;  /* 0x000000278d007c36 */ /* 0x000fe20008000000 */
[----:B------:R-:W-:Y:S01]  /*ef40*/  UIADD3 UR4, UR42, 0x2d820, URZ ;  /* 0x0002d8202a047890 */ /* 0x000fe2000fffe03f */
[----:B------:R-:W-:Y:S01]  /*ef50*/  IMAD.WIDE.U32 R2, R37, UR8, R2 ;  /* 0x0000000825027c25 */ /* 0x000fe2000f8e0002 */
[----:B------:R-:W-:Y:S02]  /*ef60*/  ULDC.64 UR8, c[0x0][0xa80] ;  /* 0x0002a00000087ab9 */ /* 0x000fe40000000a00 */
[----:B------:R-:W-:Y:S01]  /*ef70*/  ISETP.GE.AND P0, PT, R0, R43, PT ;  /* 0x0000002b0000720c */ /* 0x000fe20003f06270 */
[----:B------:R-:W-:Y:S01]  /*ef80*/  IMAD.IADD R3, R3, 0x1, R21 ;  /* 0x0000000103037824 */ /* 0x000fe200078e0215 */
[----:B------:R-:W-:Y:S01]  /*ef90*/  LEA R40, P1, R2, UR8, 0x1 ;  /* 0x0000000802287c11 */ /* 0x000fe2000f8208ff */
[----:B------:R-:W-:-:S03]  /*efa0*/  UPRMT UR4, URZ, 0x654, UR4 ;  /* 0x000006543f047896 */ /* 0x000fc60008000004 */
[----:B------:R-:W-:Y:S01]  /*efb0*/  LEA.HI.X R41, R2, UR9, R3, 0x1, P1 ;  /* 0x0000000902297c11 */ /* 0x000fe200088f0c03 */
[----:B0-----:R0:W1:Y:S01]  /*efc0*/  SHFL.IDX PT, R20, R40, RZ, 0x1c1f ;  /* 0x001c1fff28147589 */ /* 0x00106200000e0000 */
[----:B------:R-:W-:Y:S03]  /*efd0*/  BSSY B1, `(.L_x_1153) ;  /* 0x0000010000017945 */ /* 0x000fe60003800000 */
[----:B------:R0:W2:Y:S01]  /*efe0*/  SHFL.IDX PT, R21, R41, RZ, 0x1c1f ;  /* 0x001c1fff29157589 */ /* 0x0000a200000e0000 */
[----:B------:R-:W-:Y:S01]  /*eff0*/  SYNCS.ARRIVE.TRANS64.RED.A1T0 RZ, [UR4], RZ ;  /* 0x000000ffffff79a7 */ /* 0x000fe20008100404 */
        /* <DEDUP_REMOVED lines=10> */
[----:B-----5:R3:W-:Y:S04]  /*f0a0*/  @!P0 ST.E.128 desc[UR50][R2.64], R8 ;  /* 0x0000000802008985 */ /* 0x0207e8000c101d32 */
[----:B------:R3:W-:Y:S04]  /*f0b0*/  @!P1 ST.E.128 desc[UR50][R36.64], R24 ;  /* 0x0000001824009985 */ /* 0x0007e8000c101d32 */
[----:B------:R3:W-:Y:S02]  /*f0c0*/  @!P2 ST.E.128 desc[UR50][R38.64], R32 ;  /* 0x000000202600a985 */ /* 0x0007e4000c101d32 */
.L_x_1154:
[----:B------:R-:W-:Y:S05]  /*f0d0*/  BSYNC B1 ;  /* 0x0000000000017941 */ /* 0x000fea0003800000 */
.L_x_1153:
        /* <DEDUP_REMOVED lines=8> */
[C---:B0-----:R-:W-:Y:S02]  /*f160*/  @!P2 LEA R10, P0, R138.reuse, R8, 0x1 ;  /* 0x000000088a0aa211 */ /* 0x041fe400078008ff */
        /* <DEDUP_REMOVED lines=10> */
.L_x_1151:
[----:B------:R-:W-:Y:S01]  /*f210*/  ULDC.64 UR8, c[0x0][0xc00] ;  /* 0x0003000000087ab9 */ /* 0x000fe20000000a00 */
[----:B------:R-:W-:Y:S01]  /*f220*/  ULDC UR4, c[0x0][0xa88] ;  /* 0x0002a20000047ab9 */ /* 0x000fe20000000800 */
[----:B------:R-:W-:Y:S01]  /*f230*/  UISETP.NE.U32.AND UP0, UPT, UR8, URZ, UPT ;  /* 0x0000003f0800728c */ /* 0x000fe2000bf05070 */
[----:B------:R-:W0:Y:S03]  /*f240*/  LDC R11, c[0x0][0xbe8] ;  /* 0x0002fa00ff0b7b82 */ /* 0x000e260000000800 */
[----:B------:R-:W-:-:S03]  /*f250*/  UISETP.NE.AND.EX UP0, UPT, UR9, URZ, UPT, UP0 ;  /* 0x0000003f0900728c */ /* 0x000fc6000bf05300 */
[----:B------:R-:W-:Y:S02]  /*f260*/  ULDC.64 UR8, c[0x0][0xc00] ;  /* 0x0003000000087ab9 */ /* 0x000fe40000000a00 */
[----:B------:R-:W-:Y:S01]  /*f270*/  UIMAD.WIDE UR8, UR40, 0x4, UR8 ;  /* 0x00000004280878a5 */ /* 0x000fe2000f8e0208 */
[----:B------:R-:W-:-:S05]  /*f280*/  PLOP3.LUT P2, PT, PT, PT, UP0, 0x80, 0x0 ;  /* 0x000000000000781c */ /* 0x000fca0003f4f008 */
[----:B------:R-:W-:Y:S02]  /*f290*/  IMAD.U32 R2, RZ, RZ, UR8 ;  /* 0x00000008ff027e24 */ /* 0x000fe4000f8e00ff */
[----:B------:R-:W-:Y:S01]  /*f2a0*/  IMAD.U32 R3, RZ, RZ, UR9 ;  /* 0x00000009ff037e24 */ /* 0x000fe2000f8e00ff */
[----:B------:R-:W-:Y:S02]  /*f2b0*/  ULDC.64 UR8, c[0x0][0xc08] ;  /* 0x0003020000087ab9 */ /* 0x000fe40000000a00 */
[----:B------:R-:W-:Y:S01]  /*f2c0*/  UISETP.NE.U32.AND UP1, UPT, UR8, URZ, UPT ;  /* 0x0000003f0800728c */ /* 0x000fe2000bf25070 */
[----:B------:R-:W-:Y:S02]  /*f2d0*/  IMAD.U32 R0, RZ, RZ, UR4 ;  /* 0x00000004ff007e24 */ /* 0x000fe4000f8e00ff */
[----:B------:R-:W2:Y:S01]  /*f2e0*/  @P2 LDG.E R6, desc[UR50][R2.64] ;  /* 0x0000003202062981 */ /* 0x000ea2000c1e1900 */
[----:B------:R-:W-:-:S06]  /*f2f0*/  UISETP.NE.AND.EX UP1, UPT, UR9, URZ, UPT, UP1 ;  /* 0x0000003f0900728c */ /* 0x000fcc000bf25310 */
[----:B------:R-:W-:-:S05]  /*f300*/  PLOP3.LUT P3, PT, PT, PT, UP1, 0x80, 0x0 ;  /* 0x000000000000781c */ /* 0x000fca0003f6f018 */
[----:B------:R-:W-:Y:S02]  /*f310*/  @UP1 ULDC.64 UR8, c[0x0][0xc08] ;  /* 0x0003020000081ab9 */ /* 0x000fe40000000a00 */
[----:B------:R-:W-:-:S06]  /*f320*/  @UP1 UIMAD.WIDE UR8, UR40, 0x4, UR8 ;  /* 0x00000004280818a5 */ /* 0x000fcc000f8e0208 */
[----:B------:R-:W-:Y:S02]  /*f330*/  IMAD.U32 R4, RZ, RZ, UR8 ;  /* 0x00000008ff047e24 */ /* 0x000fe4000f8e00ff */
[----:B------:R-:W-:-:S05]  /*f340*/  IMAD.U32 R5, RZ, RZ, UR9 ;  /* 0x00000009ff057e24 */ /* 0x000fca000f8e00ff */
[----:B------:R1:W5:Y:S01]  /*f350*/  @P3 LDG.E R0, desc[UR50][R4.64] ;  /* 0x0000003204003981 */ /* 0x000362000c1e1900 */
[----:B0-----:R-:W-:Y:S01]  /*f360*/  ISETP.NE.AND P0, PT, R11, 0x1, PT ;  /* 0x000000010b00780c */ /* 0x001fe20003f05270 */
[----:B------:R-:W-:Y:S01]  /*f370*/  UMOV UR4, URZ ;  /* 0x0000003f00047c82 */ /* 0x000fe20008000000 */
[----:B------:R-:W-:Y:S01]  /*f380*/  USHF.R.S32.HI UR13, URZ, 0x1f, UR41 ;  /* 0x0000001f3f0d7899 */ /* 0x000fe20008011429 */
[----:B------:R-:W-:-:S10]  /*f390*/  ISETP.GE.AND P1, PT, R148, 0xc0, PT ;  /* 0x000000c09400780c */ /* 0x000fd40003f26270 */
[----:B------:R-:W0:Y:S01]  /*f3a0*/  @P0 LDC R9, c[0x0][0xbec] ;  /* 0x0002fb00ff090b82 */ /* 0x000e220000000800 */
[----:B--2---:R-:W-:Y:S01]  /*f3b0*/  @P2 R2UR UR4, R6 ;  /* 0x00000000060422ca */ /* 0x004fe200000e0000 */
[----:B01----:R-:W-:-:S14]  /*f3c0*/  @P3 BRA `(.L_x_1156) ;  /* 0x0000000000103947 */ /* 0x003fdc0003800000 */
[----:B------:R-:W-:Y:S05]  /*f3d0*/  @!P2 BRA `(.L_x_1156) ;  /* 0x00000000000ca947 */ /* 0x000fea0003800000 */
[----:B------:R-:W2:Y:S04]  /*f3e0*/  LDG.E R5, desc[UR50][R2.64] ;  /* 0x0000003202057981 */ /* 0x000ea8000c1e1900 */
[----:B-----5:R-:W2:Y:S02]  /*f3f0*/  LDG.E R0, desc[UR50][R2.64+0x4] ;  /* 0x0000043202007981 */ /* 0x020ea4000c1e1900 */
[----:B--2---:R-:W-:-:S07]  /*f400*/  IMAD.IADD R0, R0, 0x1, -R5 ;  /* 0x0000000100007824 */ /* 0x004fce00078e0a05 */
.L_x_1156:
[----:B------:R-:W-:Y:S01]  /*f410*/  USHF.R.S32.HI UR9, URZ, 0x1f, UR40 ;  /* 0x0000001f3f097899 */ /* 0x000fe20008011428 */
[----:B------:R-:W-:Y:S01]  /*f420*/  BSSY B1, `(.L_x_1157) ;  /* 0x000002e000017945 */ /* 0x000fe20003800000 */
[----:B------:R-:W-:Y:S02]  /*f430*/  USHF.R.S32.HI UR12, URZ, 0x1f, UR4 ;  /* 0x0000001f3f0c7899 */ /* 0x000fe40008011404 */
[----:B------:R-:W-:Y:S02]  /*f440*/  USEL UR8, UR40, URZ, !UP0 ;  /* 0x0000003f28087287 */ /* 0x000fe4000c000000 */
[----:B------:R-:W-:Y:S01]  /*f450*/  USEL UR14, UR9, URZ, !UP0 ;  /* 0x0000003f090e7287 */ /* 0x000fe2000c000000 */
[----:B------:R-:W-:Y:S11]  /*f460*/  @P1 BRA `(.L_x_1158) ;  /* 0x0000000000a41947 */ /* 0x000ff60003800000 */
[----:B------:R-:W0:Y:S01]  /*f470*/  S2R R3, SR_TID.X ;  /* 0x0000000000037919 */ /* 0x000e220000002100 */
[----:B------:R-:W1:Y:S01]  /*f480*/  LDC R7, c[0x0][0xbe8] ;  /* 0x0002fa00ff077b82 */ /* 0x000e620000000800 */
[----:B------:R-:W-:Y:S02]  /*f490*/  IMAD.U32 R4, RZ, RZ, UR39 ;  /* 0x00000027ff047e24 */ /* 0x000fe4000f8e00ff */
[----:B-1---5:R-:W-:-:S03]  /*f4a0*/  IMAD R2, R0, R7, RZ ;  /* 0x0000000700027224 */ /* 0x022fc600078e02ff */
[----:B0-----:R-:W-:-:S04]  /*f4b0*/  IADD3 R4, R4, -0x80, R3 ;  /* 0xffffff8004047810 */ /* 0x001fc80007ffe003 */
[----:B------:R-:W-:-:S13]  /*f4c0*/  ISETP.GE.AND P1, PT, R4, R2, PT ;  /* 0x000000020400720c */ /* 0x000fda0003f26270 */
[----:B------:R-:W-:Y:S05]  /*f4d0*/  @P1 BRA `(.L_x_1158) ;  /* 0x0000000000881947 */ /* 0x000fea0003800000 */
[----:B------:R-:W-:Y:S01]  /*f4e0*/  ISETP.NE.AND P1, PT, R7, 0x1, PT ;  /* 0x000000010700780c */ /* 0x000fe20003f25270 */
[----:B------:R-:W-:Y:S01]  /*f4f0*/  ULDC.64 UR16, c[0x0][0xb90] ;  /* 0x0002e40000107ab9 */ /* 0x000fe20000000a00 */
[----:B------:R-:W-:Y:S01]  /*f500*/  UMOV UR10, UR4 ;  /* 0x00000004000a7c82 */ /* 0x000fe20008000000 */
[----:B------:R-:W-:Y:S01]  /*f510*/  UIMAD UR9, UR13, UR16, URZ ;  /* 0x000000100d0972a4 */ /* 0x000fe2000f8e023f */
[----:B------:R-:W-:Y:S01]  /*f520*/  IMAD.MOV.U32 R2, RZ, RZ, R4 ;  /* 0x000000ffff027224 */ /* 0x000fe200078e0004 */
[----:B------:R-:W-:Y:S02]  /*f530*/  UMOV UR11, UR12 ;  /* 0x0000000c000b7c82 */ /* 0x000fe40008000000 */
[----:B------:R-:W-:Y:S02]  /*f540*/  UIMAD.WIDE.U32 UR10, UR41, UR16, UR10 ;  /* 0x00000010290a72a5 */ /* 0x000fe4000f8e000a */
[----:B------:R-:W-:-:S03]  /*f550*/  UIMAD UR9, UR41, UR17, UR9 ;  /* 0x00000011290972a4 */ /* 0x000fc6000f8e0209 */
[----:B------:R-:W-:Y:S01]  /*f560*/  ULDC.64 UR16, c[0x0][0xb98] ;  /* 0x0002e60000107ab9 */ /* 0x000fe20000000a00 */
[----:B------:R-:W0:Y:S01]  /*f570*/  @P1 LDC R3, c[0x0][0xbec] ;  /* 0x0002fb00ff031b82 */ /* 0x000e220000000800 */
[----:B------:R-:W-:Y:S02]  /*f580*/  UIADD3 UR11, UR11, UR9, URZ ;  /* 0x000000090b0b7290 */ /* 0x000fe4000fffe03f */
[----:B------:R-:W-:Y:S02]  /*f590*/  UIMAD UR9, UR14, UR16, URZ ;  /* 0x000000100e0972a4 */ /* 0x000fe4000f8e023f */
[----:B------:R-:W-:Y:S02]  /*f5a0*/  UIMAD.WIDE.U32 UR10, UR8, UR16, UR10 ;  /* 0x00000010080a72a5 */ /* 0x000fe4000f8e000a */
[----:B------:R-:W-:Y:S01]  /*f5b0*/  UIMAD UR9, UR8, UR17, UR9 ;  /* 0x00000011080972a4 */ /* 0x000fe2000f8e0209 */
[----:B------:R-:W1:Y:S02]  /*f5c0*/  @P1 LDC R6, c[0x0][0xbf0] ;  /* 0x0002fc00ff061b82 */ /* 0x000e640000000800 */
[----:B------:R-:W-:Y:S01]  /*f5d0*/  ULDC.64 UR16, c[0x0][0xb88] ;  /* 0x0002e20000107ab9 */ /* 0x000fe20000000a00 */
[----:B0-----:R-:W-:-:S05]  /*f5e0*/  @P1 IMAD.HI.U32 R3, R4, R3, RZ ;  /* 0x0000000304031227 */ /* 0x001fca00078e00ff */
[----:B-1----:R-:W-:Y:S01]  /*f5f0*/  @P1 SHF.R.U32.HI R2, RZ, R6, R3 ;  /* 0x00000006ff021219 */ /* 0x002fe20000011603 */
[----:B------:R-:W-:-:S03]  /*f600*/  IMAD.U32 R6, RZ, RZ, UR9 ;  /* 0x00000009ff067e24 */ /* 0x000fc6000f8e00ff */
[--C-:B------:R-:W-:Y:S01]  /*f610*/  SHF.R.S32.HI R3, RZ, 0x1f, R2.reuse ;  /* 0x0000001fff037819 */ /* 0x100fe20000011402 */
[----:B------:R-:W-:Y:S01]  /*f620*/  IMAD.MOV R5, RZ, RZ, -R2 ;  /* 0x000000ffff057224 */ /* 0x000fe200078e0a02 */
[----:B------:R-:W-:-:S03]  /*f630*/  IADD3 R2, P1, R2, UR10, RZ ;  /* 0x0000000a02027c10 */ /* 0x000fc6000ff3e0ff */
[----:B------:R-:W-:Y:S01]  /*f640*/  IMAD R5, R7, R5, R4 ;  /* 0x0000000507057224 */ /* 0x000fe200078e0204 */
[----:B------:R-:W-:Y:S01]  /*f650*/  IADD3.X R3, R3, UR11, R6, P1, !PT ;  /* 0x0000000b03037c10 */ /* 0x000fe20008ffe406 */
[----:B------:R-:W-:-:S03]  /*f660*/  ULDC.64 UR10, c[0x0][0xb50] ;  /* 0x0002d400000a7ab9 */ /* 0x000fc60000000a00 */
[----:B------:R-:W-:Y:S01]  /*f670*/  SHF.R.S32.HI R4, RZ, 0x1f, R5 ;  /* 0x0000001fff047819 */ /* 0x000fe20000011405 */
[----:B------:R-:W-:-:S04]  /*f680*/  IMAD.WIDE.U32 R2, R5, UR16, R2 ;  /* 0x0000001005027c25 */ /* 0x000fc8000f8e0002 */
[----:B------:R-:W-:-:S04]  /*f690*/  IMAD R4, R4, UR16, RZ ;  /* 0x0000001004047c24 */ /* 0x000fc8000f8e02ff */
[----:B------:R-:W-:Y:S01]  /*f6a0*/  IMAD R7, R5, UR17, R4 ;  /* 0x0000001105077c24 */ /* 0x000fe2000f8e0204 */
[----:B------:R-:W-:-:S03]  /*f6b0*/  LEA R4, P1, R2, UR10, 0x2 ;  /* 0x0000000a02047c11 */ /* 0x000fc6000f8210ff */
[----:B------:R-:W-:-:S05]  /*f6c0*/  IMAD.IADD R3, R3, 0x1, R7 ;  /* 0x0000000103037824 */ /* 0x000fca00078e0207 */
[----:B------:R-:W-:Y:S01]  /*f6d0*/  LEA.HI.X R5, R2, UR11, R3, 0x2, P1 ;  /* 0x0000000b02057c11 */ /* 0x000fe200088f1403 */
[----:B------:R-:W-:-:S05]  /*f6e0*/  IMAD.MOV.U32 R3, RZ, RZ, -0x800000 ;  /* 0xff800000ff037424 */ /* 0x000fca00078e00ff */
[----:B------:R0:W-:Y:S02]  /*f6f0*/  STG.E desc[UR50][R4.64], R3 ;  /* 0x0000000304007986 */ /* 0x0001e4000c101932 */
.L_x_1158:
[----:B------:R-:W-:Y:S05]  /*f700*/  BSYNC B1 ;  /* 0x0000000000017941 */ /* 0x000fea0003800000 */
.L_x_1157:
[----:B0-----:R-:W0:Y:S01]  /*f710*/  @P0 LDC R3, c[0x0][0xbf0] ;  /* 0x0002fc00ff030b82 */ /* 0x001e220000000800 */
[----:B------:R-:W-:Y:S01]  /*f720*/  ULDC.64 UR16, c[0x0][0xaa0] ;  /* 0x0002a80000107ab9 */ /* 0x000fe20000000a00 */
[----:B------:R-:W-:Y:S01]  /*f730*/  IMAD R2, R140, 0x60, R141 ;  /* 0x000000608c027824 */ /* 0x000fe200078e028d */
[----:B------:R-:W-:Y:S01]  /*f740*/  UIMAD UR9, UR12, UR16, URZ ;  /* 0x000000100c0972a4 */ /* 0x000fe2000f8e023f */
[----:B------:R-:W-:Y:S01]  /*f750*/  BSSY B1, `(.L_x_1159) ;  /* 0x0000038000017945 */ /* 0x000fe20003800000 */
[----:B------:R-:W-:Y:S01]  /*f760*/  UIMAD.WIDE.U32 UR10, UR4, UR16, URZ ;  /* 0x00000010040a72a5 */ /* 0x000fe2000f8e003f */
[----:B------:R-:W-:Y:S01]  /*f770*/  VIADD R4, R2, UR39 ;  /* 0x0000002702047c36 */ /* 0x000fe20008000000 */
[----:B------:R-:W-:-:S03]  /*f780*/  UIMAD UR9, UR4, UR17, UR9 ;  /* 0x00000011040972a4 */ /* 0x000fc6000f8e0209 */
[----:B------:R-:W-:Y:S01]  /*f790*/  ULDC.64 UR16, c[0x0][0xae8] ;  /* 0x0002ba0000107ab9 */ /* 0x000fe20000000a00 */
[----:B------:R-:W-:Y:S01]  /*f7a0*/  UIADD3 UR11, UR11, UR9, URZ ;  /* 0x000000090b0b7290 */ /* 0x000fe2000fffe03f */
[----:B------:R-:W-:Y:S01]  /*f7b0*/  @P0 IMAD.HI.U32 R2, R4, R9, RZ ;  /* 0x0000000904020227 */ /* 0x000fe200078e00ff */
[----:B------:R-:W-:Y:S02]  /*f7c0*/  UIMAD UR4, UR13, UR16, URZ ;  /* 0x000000100d0472a4 */ /* 0x000fe4000f8e023f */
[----:B------:R-:W-:Y:S01]  /*f7d0*/  UIMAD.WIDE.U32 UR10, UR41, UR16, UR10 ;  /* 0x00000010290a72a5 */ /* 0x000fe2000f8e000a */
[----:B------:R-:W-:Y:S01]  /*f7e0*/  IMAD.MOV.U32 R5, RZ, RZ, R4 ;  /* 0x000000ffff057224 */ /* 0x000fe200078e0004 */
[----:B------:R-:W-:Y:S01]  /*f7f0*/  UIMAD UR4, UR41, UR17, UR4 ;  /* 0x00000011290472a4 */ /* 0x000fe2000f8e0204 */
[----:B------:R-:W-:-:S03]  /*f800*/  ULDC.64 UR12, c[0x0][0xaf0] ;  /* 0x0002bc00000c7ab9 */ /* 0x000fc60000000a00 */
[----:B------:R-:W-:Y:S02]  /*f810*/  UIADD3 UR11, UR11, UR4, URZ ;  /* 0x000000040b0b7290 */ /* 0x000fe4000fffe03f */
[----:B------:R-:W-:Y:S01]  /*f820*/  UIMAD UR4, UR14, UR12, URZ ;  /* 0x0000000c0e0472a4 */ /* 0x000fe2000f8e023f */
[----:B0-----:R-:W-:-:S03]  /*f830*/  @P0 SHF.R.U32.HI R5, RZ, R3, R2 ;  /* 0x00000003ff050219 */ /* 0x001fc60000011602 */
[----:B------:R-:W-:Y:S01]  /*f840*/  UIMAD UR4, UR8, UR13, UR4 ;  /* 0x0000000d080472a4 */ /* 0x000fe2000f8e0204 */
[--C-:B------:R-:W-:Y:S01]  /*f850*/  SHF.R.S32.HI R2, RZ, 0x1f, R5.reuse ;  /* 0x0000001fff027819 */ /* 0x100fe20000011405 */
[----:B------:R-:W-:Y:S01]  /*f860*/  UIMAD.WIDE.U32 UR8, UR8, UR12, UR10 ;  /* 0x0000000c080872a5 */ /* 0x000fe2000f8e000a */
[----:B------:R-:W-:Y:S02]  /*f870*/  IMAD.MOV R7, RZ, RZ, -R5 ;  /* 0x000000ffff077224 */ /* 0x000fe400078e0a05 */
[----:B------:R-:W-:Y:S01]  /*f880*/  ULDC.64 UR10, c[0x0][0xae0] ;  /* 0x0002b800000a7ab9 */ /* 0x000fe20000000a00 */
[----:B------:R-:W-:Y:S01]  /*f890*/  UIADD3 UR4, UR9, UR4, URZ ;  /* 0x0000000409047290 */ /* 0x000fe2000fffe03f */
[----:B------:R-:W-:Y:S02]  /*f8a0*/  IMAD R7, R11, R7, R4 ;  /* 0x000000070b077224 */ /* 0x000fe400078e0204 */
[----:B------:R-:W-:Y:S02]  /*f8b0*/  IMAD R6, R2, UR10, RZ ;  /* 0x0000000a02067c24 */ /* 0x000fe4000f8e02ff */
[----:B------:R-:W-:Y:S01]  /*f8c0*/  IMAD.U32 R3, RZ, RZ, UR9 ;  /* 0x00000009ff037e24 */ /* 0x000fe2000f8e00ff */
[----:B------:R-:W-:Y:S01]  /*f8d0*/  SHF.R.S32.HI R4, RZ, 0x1f, R7 ;  /* 0x0000001fff047819 */ /* 0x000fe20000011407 */
[----:B------:R-:W-:Y:S01]  /*f8e0*/  IMAD.U32 R2, RZ, RZ, UR8 ;  /* 0x00000008ff027e24 */ /* 0x000fe2000f8e00ff */
[----:B------:R-:W-:Y:S01]  /*f8f0*/  ULDC.64 UR8, c[0x0][0xad8] ;  /* 0x0002b60000087ab9 */ /* 0x000fe20000000a00 */
[----:B------:R-:W-:-:S02]  /*f900*/  IMAD.U32 R3, RZ, RZ, UR4 ;  /* 0x00000004ff037e24 */ /* 0x000fc4000f8e00ff */
[C---:B------:R-:W-:Y:S02]  /*f910*/  IMAD R9, R5.reuse, UR11, R6 ;  /* 0x0000000b05097c24 */ /* 0x040fe4000f8e0206 */
[----:B------:R-:W-:-:S04]  /*f920*/  IMAD.WIDE.U32 R2, R5, UR10, R2 ;  /* 0x0000000a05027c25 */ /* 0x000fc8000f8e0002 */
[----:B------:R-:W-:Y:S02]  /*f930*/  IMAD R4, R4, UR8, RZ ;  /* 0x0000000804047c24 */ /* 0x000fe4000f8e02ff */
[----:B------:R-:W-:Y:S02]  /*f940*/  IMAD.IADD R3, R3, 0x1, R9 ;  /* 0x0000000103037824 */ /* 0x000fe400078e0209 */
[----:B-----5:R-:W-:Y:S02]  /*f950*/  IMAD R11, R0, R11, RZ ;  /* 0x0000000b000b7224 */ /* 0x020fe400078e02ff */
[----:B------:R-:W-:Y:S02]  /*f960*/  VIADD R0, R141, UR39 ;  /* 0x000000278d007c36 */ /* 0x000fe40008000000 */
[C---:B------:R-:W-:Y:S02]  /*f970*/  IMAD R5, R7.reuse, UR9, R4 ;  /* 0x0000000907057c24 */ /* 0x040fe4000f8e0204 */
[----:B------:R-:W-:Y:S01]  /*f980*/  IMAD.WIDE.U32 R2, R7, UR8, R2 ;  /* 0x0000000807027c25 */ /* 0x000fe2000f8e0002 */
[----:B------:R-:W-:Y:S01]  /*f990*/  ISETP.GE.AND P0, PT, R0, R11, PT ;  /* 0x0000000b0000720c */ /* 0x000fe20003f06270 */
[----:B------:R-:W-:-:S02]  /*f9a0*/  ULDC.64 UR8, c[0x0][0xa80] ;  /* 0x0002a00000087ab9 */ /* 0x000fc40000000a00 */
[----:B------:R-:W-:Y:S01]  /*f9b0*/  IMAD.IADD R3, R3, 0x1, R5 ;  /* 0x0000000103037824 */ /* 0x000fe200078e0205 */
[----:B------:R-:W-:-:S04]  /*f9c0*/  LEA R4, P1, R2, UR8, 0x1 ;  /* 0x0000000802047c11 */ /* 0x000fc8000f8208ff */
[----:B------:R-:W-:Y:S02]  /*f9d0*/  LEA.HI.X R5, R2, UR9, R3, 0x1, P1 ;  /* 0x0000000902057c11 */ /* 0x000fe400088f0c03 */
[----:B------:R0:W1:Y:S04]  /*f9e0*/  SHFL.IDX PT, R2, R4, RZ, 0x1c1f ;  /* 0x001c1fff04027589 */ /* 0x00006800000e0000 */
[----:B------:R0:W2:Y:S01]  /*f9f0*/  SHFL.IDX PT, R3, R5, RZ, 0x1c1f ;  /* 0x001c1fff05037589 */ /* 0x0000a200000e0000 */
        /* <DEDUP_REMOVED lines=13> */
.L_x_1160:
[----:B------:R-:W-:Y:S05]  /*fad0*/  BSYNC B1 ;  /* 0x0000000000017941 */ /* 0x000fea0003800000 */
.L_x_1159:
        /* <DEDUP_REMOVED lines=9> */
[CC--:B-1-3--:R-:W-:Y:S02]  /*fb70*/  @!P3 LEA R6, P0, R138.reuse, R2.reuse, 0x1 ;  /* 0x000000028a06b211 */ /* 0x0cafe400078008ff */
[----:B------:R-:W-:Y:S02]  /*fb80*/  @!P4 LEA R8, P1, R139, R2, 0x1 ;  /* 0x000000028b08c211 */ /* 0x000fe400078208ff */
[----:B0---4-:R-:W-:Y:S01]  /*fb90*/  @!P2 IMAD.WIDE R4, R137, 0x2, R2 ;  /* 0x000000028904a825 */ /* 0x011fe200078e0202 */
[-C--:B------:R-:W-:Y:S02]  /*fba0*/  @!P3 LEA.HI.X R7, R138, R3.reuse, R147, 0x1, P0 ;  /* 0x000000038a07b211 */ /* 0x080fe400000f0c93 */
[----:B------:R-:W-:Y:S02]  /*fbb0*/  @!P4 LEA.HI.X R9, R139, R3, R146, 0x1, P1 ;  /* 0x000000038b09c211 */ /* 0x000fe400008f0c92 */
[----:B------:R0:W-:Y:S04]  /*fbc0*/  @!P2 ST.E.128 desc[UR50][R4.64], RZ ;  /* 0x000000ff0400a985 */ /* 0x0001e8000c101d32 */
[----:B------:R0:W-:Y:S04]  /*fbd0*/  @!P3 ST.E.128 desc[UR50][R6.64], RZ ;  /* 0x000000ff0600b985 */ /* 0x0001e8000c101d32 */
[----:B------:R0:W-:Y:S02]  /*fbe0*/  @!P4 ST.E.128 desc[UR50][R8.64], RZ ;  /* 0x000000ff0800c985 */ /* 0x0001e4000c101d32 */
.L_x_1155:
[----:B------:R-:W-:Y:S05]  /*fbf0*/  BSYNC B0 ;  /* 0x0000000000007941 */ /* 0x000fea0003800000 */
.L_x_1150:
[----:B------:R-:W-:Y:S02]  /*fc00*/  ULDC UR4, c[0x0][0xc3c] ;  /* 0x00030f0000047ab9 */ /* 0x000fe40000000800 */
[----:B------:R-:W-:-:S06]  /*fc10*/  UISETP.GE.AND UP0, UPT, UR6, UR4, UPT ;  /* 0x000000040600728c */ /* 0x000fcc000bf06270 */
[----:B------:R-:W-:-:S13]  /*fc20*/  PLOP3.LUT P0, PT, PT, PT, UP0, 0x80, 0x0 ;  /* 0x000000000000781c */ /* 0x000fda0003f0f008 */
[----:B------:R-:W-:Y:S05]  /*fc30*/  @!P0 BRA `(.L_x_1161) ;  /* 0xffffff1000c88947 */ /* 0x000fea000383ffff */
[----:B------:R-:W-:Y:S05]  /*fc40*/  EXIT ;  /* 0x000000000000794d */ /* 0x000fea0003800000 */
.L_x_1068:
[----:B------:R-:W-:-:S08]  /*fc50*/  NOP ;  /* 0x0000000000007918 */ /* 0x000fd00000000000 */
[----:B------:R-:W0:-:S00]  /*fc60*/  USETMAXREG.DEALLOC.CTAPOOL 0x20 ;  /* 0x00000020000079c8 */ /* 0x000e0000080e0500 */
[----:B0-----:R-:W2:Y:S01]  /*fc70*/  LDL.LU R2, [R1] ;  /* 0x0000000001027983 */ /* 0x001ea20000300800 */
[----:B------:R-:W-:-:S06]  /*fc80*/  LOP3.LUT R0, R0, 0x3, RZ, 0xc0, !PT ;  /* 0x0000000300007812 */ /* 0x000fcc00078ec0ff */
[----:B------:R-:W0:Y:S02]  /*fc90*/  SHFL.IDX PT, R0, R0, RZ, 0x1f ;  /* 0x00001fff00007589 */ /* 0x000e2400000e0000 */
[----:B0-----:R-:W-:Y:S01]  /*fca0*/  ISETP.NE.AND P0, PT, R0, RZ, PT ;  /* 0x000000ff0000720c */ /* 0x001fe20003f05270 */
[----:B------:R-:W-:Y:S01]  /*fcb0*/  IMAD.MOV.U32 R0, RZ, RZ, RZ ;  /* 0x000000ffff007224 */ /* 0x000fe200078e00ff */
[----:B--2---:R-:W-:-:S11]  /*fcc0*/  LOP3.LUT R2, R2, 0xfffffffd, RZ, 0xc0, !PT ;  /* 0xfffffffd02027812 */ /* 0x004fd600078ec0ff */
[----:B------:R-:W-:-:S05]  /*fcd0*/  @P0 LOP3.LUT R2, R2, 0x2, RZ, 0xfc, !PT ;  /* 0x0000000202020812 */ /* 0x000fca00078efcff */
[----:B------:R0:W-:Y:S01]  /*fce0*/  STL [R1], R2 ;  /* 0x0000000201007387 */ /* 0x0001e20000100800 */
        /* <DEDUP_REMOVED lines=8> */
.L_x_1162:
        /* <DEDUP_REMOVED lines=42> */
.L_x_1168:
        /* <DEDUP_REMOVED lines=12> */
.L_x_1167:
[----:B------:R-:W-:Y:S05]  /*100d0*/  BSYNC B0 ;  /* 0x0000000000007941 */ /* 0x000fea0003800000 */
.L_x_1166:
        /* <DEDUP_REMOVED lines=21> */
.L_x_1164:
[----:B------:R-:W-:-:S04]  /*10230*/  IMAD.IADD R13, R4, 0x1, -R3 ;  /* 0x00000001040d7824 */ /* 0x000fc800078e0a03 */
[----:B------:R-:W-:-:S05]  /*10240*/  IMAD R2, R6, UR5, R13 ;  /* 0x0000000506027c24 */ /* 0x000fca000f8e020d */
[----:B------:R-:W-:Y:S02]  /*10250*/  ISETP.GT.AND P0, PT, R2, UR6, PT ;  /* 0x0000000602007c0c */ /* 0x000fe4000bf04270 */
[----:B------:R-:W0:Y:S11]  /*10260*/  LDC.64 R2, c[0x0][0xc90] ;  /* 0x00032400ff027b82 */ /* 0x000e360000000a00 */
[----:B------:R-:W-:-:S04]  /*10270*/  VOTE.ANY R9, PT, !P0 ;  /* 0x0000000000097806 */ /* 0x000fc800040e0100 */
[----:B------:R-:W1:Y:S02]  /*10280*/  POPC R15, R9 ;  /* 0x00000009000f7309 */ /* 0x000e640000000000 */
[----:B-1----:R-:W-:-:S04]  /*10290*/  VIADD R19, R15, UR4 ;  /* 0x000000040f137c36 */ /* 0x002fc80008000000 */
[----:B0-----:R-:W-:-:S05]  /*102a0*/  IMAD.WIDE R2, R19, 0x4, R2 ;  /* 0x0000000413027825 */ /* 0x001fca00078e0202 */
[----:B------:R-:W2:Y:S01]  /*102b0*/  LDG.E R7, desc[UR50][R2.64] ;  /* 0x0000003202077981 */ /* 0x000ea2000c1e1900 */
[----:B------:R-:W-:-:S03]  /*102c0*/  ISETP.NE.AND P0, PT, R9, RZ, PT ;  /* 0x000000ff0900720c */ /* 0x000fc60003f05270 */
[----:B------:R-:W2:Y:S02]  /*102d0*/  SHFL.IDX PT, R0, R0, R15, 0x1f ;  /* 0x00001f0f00007589 */ /* 0x000ea400000e0000 */
[----:B--2---:R-:W-:-:S05]  /*102e0*/  IMAD R4, R0, R7, RZ ;  /* 0x0000000700047224 */ /* 0x004fca00078e02ff */
[----:B------:R-:W-:-:S04]  /*102f0*/  IABS R8, R4 ;  /* 0x0000000400087213 */ /* 0x000fc80000000000 */
[----:B------:R-:W0:Y:S08]  /*10300*/  I2F.RP R10, R8 ;  /* 0x00000008000a7306 */ /* 0x000e300000209400 */
[----:B0-----:R-:W0:Y:S02]  /*10310*/  MUFU.RCP R10, R10 ;  /* 0x0000000a000a7308 */ /* 0x001e240000001000 */
[----:B0-----:R-:W-:-:S06]  /*10320*/  VIADD R11, R10, 0xffffffe ;  /* 0x0ffffffe0a0b7836 */ /* 0x001fcc0000000000 */
[----:B------:R-:W0:Y:S02]  /*10330*/  F2I.FTZ.U32.TRUNC.NTZ R3, R11 ;  /* 0x0000000b00037305 */ /* 0x000e24000021f000 */
[----:B0-----:R-:W-:Y:S01]  /*10340*/  IMAD.MOV R11, RZ, RZ, -R3 ;  /* 0x000000ffff0b7224 */ /* 0x001fe200078e0a03 */
[----:B------:R-:W-:Y:S06]  /*10350*/  @!P0 BRA `(.L_x_1169) ;  /* 0x0000000000088947 */ /* 0x000fec0003800000 */
[----:B------:R-:W-:-:S05]  /*10360*/  VIADD R9, R15, 0xffffffff ;  /* 0xffffffff0f097836 */ /* 0x000fca0000000000 */
[----:B------:R0:W1:Y:S02]  /*10370*/  SHFL.IDX PT, R16, R6, R9, 0x1f ;  /* 0x00001f0906107589 */ /* 0x00006400000e0000 */
.L_x_1169:
[----:B-1----:R-:W-:Y:S01]  /*10380*/  IMAD R16, R16, UR5, R13 ;  /* 0x0000000510107c24 */ /* 0x002fe2000f8e020d */
[----:B------:R-:W-:Y:S01]  /*10390*/  IABS R10, R4 ;  /* 0x00000004000a7213 */ /* 0x000fe20000000000 */
[----:B------:R-:W-:Y:S02]  /*103a0*/  IMAD R11, R11, R8, RZ ;  /* 0x000000080b0b7224 */ /* 0x000fe400078e02ff */
[----:B------:R-:W-:Y:S01]  /*103b0*/  IMAD.MOV.U32 R2, RZ, RZ, RZ ;  /* 0x000000ffff027224 */ /* 0x000fe200078e00ff */
[----:B0-----:R-:W-:Y:S01]  /*103c0*/  IADD3 R9, -R16, UR6, RZ ;  /* 0x0000000610097c10 */ /* 0x001fe2000fffe1ff */
[----:B------:R-:W-:Y:S02]  /*103d0*/  IMAD.MOV R10, RZ, RZ, -R10 ;  /* 0x000000ffff0a7224 */ /* 0x000fe400078e0a0a */
[----:B------:R-:W-:Y:S01]  /*103e0*/  IMAD.HI.U32 R2, R3, R11, R2 ;  /* 0x0000000b03027227 */ /* 0x000fe200078e0002 */
[----:B------:R-:W-:-:S05]  /*103f0*/  IABS R6, R9 ;  /* 0x0000000900067213 */ /* 0x000fca0000000000 */
        /* <DEDUP_REMOVED lines=14> */
[----:B------:R-:W-:Y:S02]  /*104e0*/  IMAD R6, R7, R2, RZ ;  /* 0x0000000207067224 */ /* 0x000fe400078e02ff */
[----:B------:R-:W-:Y:S02]  /*104f0*/  IMAD.MOV R2, RZ, RZ, -R2 ;  /* 0x000000ffff027224 */ /* 0x000fe400078e0a02 */
[----:B------:R-:W-:Y:S02]  /*10500*/  IMAD.MOV R8, RZ, RZ, -R6 ;  /* 0x000000ffff087224 */ /* 0x000fe400078e0a06 */
[----:B------:R-:W-:Y:S02]  /*10510*/  IMAD R4, R4, R2, R9 ;  /* 0x0000000204047224 */ /* 0x000fe400078e0209 */
[----:B------:R-:W-:Y:S01]  /*10520*/  IMAD.MOV.U32 R2, RZ, RZ, RZ ;  /* 0x000000ffff027224 */ /* 0x000fe200078e00ff */
[----:B------:R-:W-:-:S04]  /*10530*/  VIADDMNMX R7, R8, UR5, R7, PT ;  /* 0x0000000508077c46 */ /* 0x000fc8000b800107 */
[-C--:B------:R-:W-:Y:S02]  /*10540*/  IABS R8, R7.reuse ;  /* 0x0000000700087213 */ /* 0x080fe40000000000 */
[----:B------:R-:W-:Y:S02]  /*10550*/  IABS R12, R7 ;  /* 0x00000007000c7213 */ /* 0x000fe40000000000 */
[----:B------:R-:W0:Y:S08]  /*10560*/  I2F.RP R10, R8 ;  /* 0x00000008000a7306 */ /* 0x000e300000209400 */
[----:B0-----:R-:W0:Y:S02]  /*10570*/  MUFU.RCP R10, R10 ;  /* 0x0000000a000a7308 */ /* 0x001e240000001000 */
[----:B0-----:R-:W-:-:S06]  /*10580*/  VIADD R3, R10, 0xffffffe ;  /* 0x0ffffffe0a037836 */ /* 0x001fcc0000000000 */
[----:B------:R-:W0:Y:S02]  /*10590*/  F2I.FTZ.U32.TRUNC.NTZ R3, R3 ;  /* 0x0000000300037305 */ /* 0x000e24000021f000 */
[----:B0-----:R-:W-:-:S04]  /*105a0*/  IMAD.MOV R11, RZ, RZ, -R3 ;  /* 0x000000ffff0b7224 */ /* 0x001fc800078e0a03 */
[----:B------:R-:W-:Y:S01]  /*105b0*/  IMAD R9, R11, R8, RZ ;  /* 0x000000080b097224 */ /* 0x000fe200078e02ff */
[----:B------:R-:W-:-:S03]  /*105c0*/  IABS R11, R4 ;  /* 0x00000004000b7213 */ /* 0x000fc60000000000 */
[----:B------:R-:W-:-:S04]  /*105d0*/  IMAD.HI.U32 R2, R3, R9, R2 ;  /* 0x0000000903027227 */ /* 0x000fc800078e0002 */
[----:B------:R-:W-:Y:S02]  /*105e0*/  IMAD.MOV.U32 R9, RZ, RZ, R11 ;  /* 0x000000ffff097224 */ /* 0x000fe400078e000b */
        /* <DEDUP_REMOVED lines=9> */
[----:B------:R-:W-:Y:S01]  /*10680*/  ISETP.GE.AND P2, PT, R3, RZ, PT ;  /* 0x000000ff0300720c */ /* 0x000fe20003f46270 */
[----:B------:R-:W-:-:S06]  /*10690*/  IMAD.IADD R3, R4, 0x1, R6 ;  /* 0x0000000104037824 */ /* 0x000fcc00078e0206 */
[----:B------:R-:W-:-:S06]  /*106a0*/  @P0 VIADD R2, R2, 0x1 ;  /* 0x0000000102020836 */ /* 0x000fcc0000000000 */
[----:B------:R-:W-:Y:S01]  /*106b0*/  @!P2 IMAD.MOV R2, RZ, RZ, -R2 ;  /* 0x000000ffff02a224 */ /* 0x000fe200078e0a02 */
[----:B------:R-:W-:Y:S01]  /*106c0*/  @!P1 LOP3.LUT R2, RZ, R7, RZ, 0x33, !PT ;  /* 0x00000007ff029212 */ /* 0x000fe200078e33ff */
[----:B------:R-:W-:-:S03]  /*106d0*/  IMAD.MOV R7, RZ, RZ, -R7 ;  /* 0x000000ffff077224 */ /* 0x000fc600078e0a07 */
[----:B------:R-:W-:Y:S01]  /*106e0*/  LOP3.LUT R17, RZ, R2, RZ, 0x33, !PT ;  /* 0x00000002ff117212 */ /* 0x000fe200078e33ff */
[----:B------:R-:W-:-:S04]  /*106f0*/  IMAD R18, R2, R7, R3 ;  /* 0x0000000702127224 */ /* 0x000fc800078e0203 */
[----:B------:R-:W-:Y:S01]  /*10700*/  IMAD.IADD R17, R0, 0x1, R17 ;  /* 0x0000000100117824 */ /* 0x000fe200078e0211 */
[----:B------:R-:W-:Y:S06]  /*10710*/  BRA `(.L_x_1170) ;  /* 0x00000000000c7947 */ /* 0x000fec0003800000 */
.L_x_1165:
[----:B------:R-:W-:Y:S02]  /*10720*/  IMAD.MOV.U32 R17, RZ, RZ, RZ ;  /* 0x000000ffff117224 */ /* 0x000fe400078e00ff */
[----:B------:R-:W-:Y:S02]  /*10730*/  IMAD.U32 R16, RZ, RZ, UR6 ;  /* 0x00000006ff107e24 */ /* 0x000fe4000f8e00ff */
[----:B------:R-:W-:-:S07]  /*10740*/  IMAD.MOV.U32 R18, RZ, RZ, RZ ;  /* 0x000000ffff127224 */ /* 0x000fce00078e00ff */
.L_x_1170:
[----:B------:R-:W-:-:S13]  /*10750*/  ISETP.NE.AND P0, PT, R5, RZ, PT ;  /* 0x000000ff0500720c */ /* 0x000fda0003f05270 */
[----:B------:R-:W0:Y:S01]  /*10760*/  @!P0 S2R R3, SR_CgaCtaId ;  /* 0x0000000000038919 */ /* 0x000e220000008800 */
[----:B------:R-:W-:-:S04]  /*10770*/  @!P0 MOV R0, 0x400 ;  /* 0x0000040000008802 */ /* 0x000fc80000000f00 */
[----:B0-----:R-:W-:-:S05]  /*10780*/  @!P0 LEA R0, R3, R0, 0x18 ;  /* 0x0000000003008211 */ /* 0x001fca00078ec0ff */
[----:B------:R0:W-:Y:S01]  /*10790*/  @!P0 STS.128 [R0+0x2d8d0], R16 ;  /* 0x02d8d01000008388 */ /* 0x0001e20000000c00 */
[----:B------:R-:W-:Y:S06]  /*107a0*/  BAR.ARV 0x5, 0x200 ;  /* 0x0148000000007b1d */ /* 0x000fec0000002000 */
.L_x_1163:
[----:B------:R2:W-:Y:S01]  /*107b0*/  STL [R1+0x1c], RZ ;  /* 0x00001cff01007387 */ /* 0x0005e20000100800 */
[----:B------:R-:W-:Y:S01]  /*107c0*/  ULDC UR4, c[0x0][0xc3c] ;  /* 0x00030f0000047ab9 */ /* 0x000fe20000000800 */
[----:B------:R-:W-:Y:S01]  /*107d0*/  IMAD.MOV.U32 R26, RZ, RZ, 0x1 ;  /* 0x00000001ff1a7424 */ /* 0x000fe200078e00ff */
[----:B-1----:R-:W-:Y:S01]  /*107e0*/  ISETP.GE.AND P0, PT, R19, UR4, PT ;  /* 0x0000000413007c0c */ /* 0x002fe2000bf06270 */
[----:B------:R-:W-:-:S12]  /*107f0*/  IMAD.MOV.U32 R23, RZ, RZ, RZ ;  /* 0x000000ffff177224 */ /* 0x000fd800078e00ff */
[----:B--2---:R-:W-:Y:S05]  /*10800*/  @P0 BRA `(.L_x_1171) ;  /* 0x0000005400fc0947 */ /* 0x004fea0003800000 */
[----:B------:R-:W1:Y:S01]  /*10810*/  S2R R6, SR_TID.X ;  /* 0x0000000000067919 */ /* 0x000e620000002100 */
        /* <DEDUP_REMOVED lines=10> */
[C---:B-1----:R-:W-:Y:S01]  /*108c0*/  LOP3.LUT R5, R6.reuse, 0x7f, RZ, 0xc0, !PT ;  /* 0x0000007f06057812 */ /* 0x042fe200078ec0ff */
[----:B0-----:R-:W-:-:S04]  /*108d0*/  IMAD.SHL.U32 R0, R6, 0x8, RZ ;  /* 0x0000000806007824 */ /* 0x001fc800078e00ff */
        /* <DEDUP_REMOVED lines=8> */
[----:B------:R-:W-:-:S04]  /*10960*/  LOP3.LUT R0, R0, 0x18, RZ, 0xc0, !PT ;  /* 0x0000001800007812 */ /* 0x000fc800078ec0ff */
[----:B------:R-:W-:Y:S01]  /*10970*/  LOP3.LUT R5, R4, 0x60, R2, 0xf8, !PT ;  /* 0x0000006004057812 */ /* 0x000fe200078ef802 */
[----:B------:R-:W-:Y:S01]  /*10980*/  IMAD R2, R3, 0x2, R22 ;  /* 0x0000000203027824 */ /* 0x000fe200078e0216 */
[C---:B------:R-:W-:Y:S02]  /*10990*/  LOP3.LUT R4, R0.reuse, 0x20, RZ, 0xfc, !PT ;  /* 0x0000002000047812 */ /* 0x040fe400078efcff */
[----:B------:R-:W-:Y:S02]  /*109a0*/  LOP3.LUT R0, R0, 0x40, RZ, 0xfc, !PT ;  /* 0x0000004000007812 */ /* 0x000fe400078efcff */
[----:B------:R3:W-:Y:S05]  /*109b0*/  STL [R1+0x4], R2 ;  /* 0x0000040201007387 */ /* 0x0007ea0000100800 */
.L_x_1283:
[----:B------:R-:W-:Y:S05]  /*109c0*/  YIELD ;  /* 0x0000000000007946 */ /* 0x000fea0003800000 */
[----:B------:R-:W-:Y:S01]  /*109d0*/  ULDC.64 UR4, c[0x0][0xa28] ;  /* 0x00028a0000047ab9 */ /* 0x000fe20000000a00 */
[----:B------:R-:W-:Y:S01]  /*109e0*/  IMAD.MOV.U32 R0, RZ, RZ, RZ ;  /* 0x000000ffff007224 */ /* 0x000fe200078e00ff */
[----:B------:R-:W-:Y:S01]  /*109f0*/  ISETP.NE.U32.AND P0, PT, RZ, UR4, PT ;  /* 0x00000004ff007c0c */ /* 0x000fe2000bf05070 */
[----:B0-----:R-:W0:Y:S01]  /*10a00*/  LDC.64 R4, c[0x0][0xa00] ;  /* 0x00028000ff047b82 */ /* 0x001e220000000a00 */
[----:B------:R-:W-:Y:S01]  /*10a10*/  IMAD.MOV.U32 R8, RZ, RZ, RZ ;  /* 0x000000ffff087224 */ /* 0x000fe200078e00ff */
[----:B------:R-:W-:Y:S01]  /*10a20*/  ULDC.64 UR6, c[0x0][0xa08] ;  /* 0x0002820000067ab9 */ /* 0x000fe20000000a00 */
[----:B------:R-:W-:Y:S01]  /*10a30*/  ISETP.NE.AND.EX P0, PT, RZ, UR5, PT, P0 ;  /* 0x00000005ff007c0c */ /* 0x000fe2000bf05300 */
[----:B------:R-:W-:-:S12]  /*10a40*/  ULDC.64 UR4, c[0x0][0xa18] ;  /* 0x0002860000047ab9 */ /* 0x000fd80000000a00 */
[----:B-1-3--:R-:W1:Y:S02]  /*10a50*/  @P0 LDC.64 R2, c[0x0][0xa28] ;  /* 0x00028a00ff020b82 */ /* 0x00ae640000000a00 */
[----:B-1----:R-:W-:-:S05]  /*10a60*/  @P0 IMAD.WIDE R2, R19, 0x4, R2 ;  /* 0x0000000413020825 */ /* 0x002fca00078e0202 */
[----:B------:R1:W5:Y:S01]  /*10a70*/  @P0 LDG.E R0, desc[UR50][R2.64] ;  /* 0x0000003202000981 */ /* 0x000362000c1e1900 */
[----:B------:R-:W-:Y:S01]  /*10a80*/  ISETP.NE.U32.AND P0, PT, RZ, UR4, PT ;  /* 0x00000004ff007c0c */ /* 0x000fe2000bf05070 */
[----:B0-----:R-:W-:Y:S01]  /*10a90*/  IMAD.WIDE R4, R19, 0x4, R4 ;  /* 0x0000000413047825 */ /* 0x001fe200078e0204 */
[----:B------:R-:W-:Y:S02]  /*10aa0*/  ISETP.NE.U32.AND P1, PT, RZ, UR6, PT ;  /* 0x00000006ff007c0c */ /* 0x000fe4000bf25070 */
[----:B------:R-:W-:Y:S01]  /*10ab0*/  ISETP.NE.AND.EX P2, PT, RZ, UR5, PT, P0 ;  /* 0x00000005ff007c0c */ /* 0x000fe2000bf45300 */
[----:B------:R-:W-:Y:S01]  /*10ac0*/  ULDC.64 UR4, c[0x0][0xa00] ;  /* 0x0002800000047ab9 */ /* 0x000fe20000000a00 */
[----:B------:R-:W-:Y:S01]  /*10ad0*/  ISETP.NE.AND.EX P1, PT, RZ, UR7, PT, P1 ;  /* 0x00000007ff007c0c */ /* 0x000fe2000bf25310 */
[----:B------:R-:W-:Y:S01]  /*10ae0*/  IMAD.MOV.U32 R27, RZ, RZ, RZ ;  /* 0x000000ffff1b7224 */ /* 0x000fe200078e00ff */
[----:B------:R-:W-:Y:S01]  /*10af0*/  ISETP.NE.U32.AND P0, PT, RZ, UR4, PT ;  /* 0x00000004ff007c0c */ /* 0x000fe2000bf05070 */
[----:B-1----:R-:W0:Y:S03]  /*10b00*/  LDC.64 R2, c[0x0][0xa08] ;  /* 0x00028200ff027b82 */ /* 0x002e260000000a00 */
[----:B------:R-:W-:-:S05]  /*10b10*/  ISETP.NE.AND.EX P0, PT, RZ, UR5, PT, P0 ;  /* 0x00000005ff007c0c */ /* 0x000fca000bf05300 */
[----:B------:R-:W1:Y:S08]  /*10b20*/  @P2 LDC.64 R6, c[0x0][0xa18] ;  /* 0x00028600ff062b82 */ /* 0x000e700000000a00 */
[----:B--2---:R-:W2:Y:S01]  /*10b30*/  @P0 LDG.E R8, desc[UR50][R4.64] ;  /* 0x0000003204080981 */ /* 0x004ea2000c1e1900 */
[----:B------:R-:W-:Y:S01]  /*10b40*/  ULDC UR4, c[0x0][0x288] ;  /* 0x0000a20000047ab9 */ /* 0x000fe20000000800 */
[----:B0-----:R-:W-:-:S05]  /*10b50*/  IMAD.WIDE R2, R19, 0x4, R2 ;  /* 0x0000000413027825 */ /* 0x001fca00078e0202 */
[----:B------:R-:W5:Y:S01]  /*10b60*/  @P1 LDG.E R27, desc[UR50][R2.64] ;  /* 0x00000032021b1981 */ /* 0x000f62000c1e1900 */
[----:B-1----:R-:W-:-:S03]  /*10b70*/  @P2 IMAD.WIDE R6, R19, 0x4, R6 ;  /* 0x0000000413062825 */ /* 0x002fc600078e0206 */
        /* <DEDUP_REMOVED lines=12> */
[----:B------:R-:W-:Y:S01]  /*10c40*/  IMAD.MOV.U32 R9, RZ, RZ, R8 ;  /* 0x000000ffff097224 */ /* 0x000fe200078e0008 */
[----:B----4-:R-:W-:Y:S06]  /*10c50*/  @P2 BRA `(.L_x_1172) ;  /* 0x0000000000142947 */ /* 0x010fec0003800000 */
[----:B------:R-:W-:Y:S05]  /*10c60*/  @!P0 BRA `(.L_x_1172) ;  /* 0x0000000000108947 */ /* 0x000fea0003800000 */
[----:B0-----:R-:W2:Y:S04]  /*10c70*/  LDG.E R8, desc[UR50][R4.64] ;  /* 0x0000003204087981 */ /* 0x001ea8000c1e1900 */
[----:B------:R-:W2:Y:S02]  /*10c80*/  LDG.E R7, desc[UR50][R4.64+0x4] ;  /* 0x0000043204077981 */ /* 0x000ea4000c1e1900 */
[----:B--2---:R-:W-:-:S05]  /*10c90*/  IMAD.IADD R9, R7, 0x1, -R8 ;  /* 0x0000000107097824 */ /* 0x004fca00078e0a08 */
[----:B------:R1:W-:Y:S02]  /*10ca0*/  STL [R1+0x10], R9 ;  /* 0x0000100901007387 */ /* 0x0003e40000100800 */
.L_x_1172:
[----:B------:R-:W-:Y:S01]  /*10cb0*/  ULDC.64 UR4, c[0x0][0xa20] ;  /* 0x0002880000047ab9 */ /* 0x000fe20000000a00 */
[----:B-----5:R-:W-:Y:S01]  /*10cc0*/  IMAD.IADD R27, R27, 0x1, R0 ;  /* 0x000000011b1b7824 */ /* 0x020fe200078e0200 */
[----:B------:R-:W-:-:S04]  /*10cd0*/  ISETP.NE.U32.AND P0, PT, RZ, UR4, PT ;  /* 0x00000004ff007c0c */ /* 0x000fc8000bf05070 */
[----:B------:R-:W-:-:S13]  /*10ce0*/  ISETP.NE.AND.EX P0, PT, RZ, UR5, PT, P0 ;  /* 0x00000005ff007c0c */ /* 0x000fda000bf05300 */
[----:B------:R-:W-:Y:S05]  /*10cf0*/  @!P0 BRA `(.L_x_1173) ;  /* 0x0000000000108947 */ /* 0x000fea0003800000 */
[----:B------:R-:W2:Y:S02]  /*10d00*/  LDC.64 R2, c[0x0][0xa20] ;  /* 0x00028800ff027b82 */ /* 0x000ea40000000a00 */
[----:B--2---:R-:W-:-:S05]  /*10d10*/  IMAD.WIDE R2, R19, 0x4, R2 ;  /* 0x0000000413027825 */ /* 0x004fca00078e0202 */
[----:B------:R2:W5:Y:S01]  /*10d20*/  LDG.E R6, desc[UR50][R2.64] ;  /* 0x0000003202067981 */ /* 0x000562000c1e1900 */
[----:B------:R-:W-:Y:S05]  /*10d30*/  BRA `(.L_x_1174) ;  /* 0x0000000000107947 */ /* 0x000fea0003800000 */
.L_x_1173:
[----:B------:R-:W-:Y:S05]  /*10d40*/  @!P1 BRA `(.L_x_1174) ;  /* 0x00000000000c9947 */ /* 0x000fea0003800000 */
[----:B------:R-:W2:Y:S04]  /*10d50*/  LDG.E R5, desc[UR50][R2.64] ;  /* 0x0000003202057981 */ /* 0x000ea8000c1e1900 */
[----:B------:R-:W2:Y:S02]  /*10d60*/  LDG.E R6, desc[UR50][R2.64+0x4] ;  /* 0x0000043202067981 */ /* 0x000ea4000c1e1900 */
[----:B--2---:R-:W-:-:S07]  /*10d70*/  IMAD.IADD R6, R6, 0x1, -R5 ;  /* 0x0000000106067824 */ /* 0x004fce00078e0a05 */
.L_x_1174:
[----:B--2---:R-:W2:Y:S01]  /*10d80*/  LDC R2, c[0x0][0x448] ;  /* 0x00011200ff027b82 */ /* 0x004ea20000000800 */
[----:B0-----:R-:W-:Y:S02]  /*10d90*/  IMAD R8, R17, 0xc0, RZ ;  /* 0x000000c011087824 */ /* 0x001fe400078e02ff */
[----:B-----5:R-:W-:Y:S02]  /*10da0*/  IMAD.IADD R6, R6, 0x1, -R0 ;  /* 0x0000000106067824 */ /* 0x020fe400078e0a00 */
[----:B------:R-:W-:Y:S01]  /*10db0*/  VIADD R0, R8, 0xbf ;  /* 0x000000bf08007836 */ /* 0x000fe20000000000 */
[----:B------:R0:W-:Y:S01]  /*10dc0*/  STL [R1+0xc], R8 ;  /* 0x00000c0801007387 */ /* 0x0001e20000100800 */
[----:B--2---:R-:W-:Y:S02]  /*10dd0*/  ISETP.NE.AND P1, PT, R2, 0x1, PT ;  /* 0x000000010200780c */ /* 0x004fe40003f25270 */
[----:B------:R-:W2:Y:S11]  /*10de0*/  LDC.64 R2, c[0x0][0x9e0] ;  /* 0x00027800ff027b82 */ /* 0x000eb60000000a00 */
[----:B------:R-:W3:Y:S08]  /*10df0*/  @P1 LDC R5, c[0x0][0x44c] ;  /* 0x00011300ff051b82 */ /* 0x000ef00000000800 */
[----:B------:R-:W4:Y:S01]  /*10e00*/  @P1 LDC R4, c[0x0][0x450] ;  /* 0x00011400ff041b82 */ /* 0x000f220000000800 */
[----:B--2---:R-:W-:Y:S01]  /*10e10*/  ISETP.GE.AND P2, PT, R3, 0x1, PT ;  /* 0x000000010300780c */ /* 0x004fe20003f46270 */
[----:B---3--:R-:W-:-:S05]  /*10e20*/  @P1 IMAD.HI.U32 R5, R0, R5, RZ ;  /* 0x0000000500051227 */ /* 0x008fca00078e00ff */
[----:B----4-:R-:W-:Y:S02]  /*10e30*/  @P1 SHF.R.U32.HI R0, RZ, R4, R5 ;  /* 0x00000004ff001219 */ /* 0x010fe40000011605 */
[----:B------:R-:W-:-:S05]  /*10e40*/  IADD3 R5, R6, 0x1, -R9 ;  /* 0x0000000106057810 */ /* 0x000fca0007ffe809 */
[----:B------:R-:W-:-:S04]  /*10e50*/  IMAD.IADD R7, R5, 0x1, R0 ;  /* 0x0000000105077824 */ /* 0x000fc800078e0200 */
[----:B------:R-:W-:Y:S01]  /*10e60*/  IMAD.IADD R2, R7, 0x1, R2 ;  /* 0x0000000107027824 */ /* 0x000fe200078e0202 */
[----:B0-----:R-:W-:Y:S06]  /*10e70*/  @!P2 BRA `(.L_x_1175) ;  /* 0x000000000048a947 */ /* 0x001fec0003800000 */
[C---:B------:R-:W-:Y:S01]  /*10e80*/  ISETP.GT.AND P0, PT, R7.reuse, RZ, PT ;  /* 0x000000ff0700720c */ /* 0x040fe20003f04270 */
[----:B------:R-:W-:Y:S01]  /*10e90*/  BSSY B0, `(.L_x_1176) ;  /* 0x000000e000007945 */ /* 0x000fe20003800000 */
[----:B------:R-:W-:-:S11]  /*10ea0*/  VIADD R0, R7, 0xffffffff ;  /* 0xffffffff07007836 */ /* 0x000fd60000000000 */
[----:B------:R-:W-:Y:S05]  /*10eb0*/  @P0 BRA `(.L_x_1177) ;  /* 0x00000000001c0947 */ /* 0x000fea0003800000 */
[----:B------:R-:W-:Y:S01]  /*10ec0*/  ISETP.NE.AND P0, PT, R3, 0x1, PT ;  /* 0x000000010300780c */ /* 0x000fe20003f05270 */
[----:B------:R-:W-:-:S12]  /*10ed0*/  IMAD.MOV R7, RZ, RZ, -R7 ;  /* 0x000000ffff077224 */ /* 0x000fd800078e0a07 */
[----:B------:R-:W0:Y:S02]  /*10ee0*/  @P0 LDC.64 R4, c[0x0][0x9e8] ;  /* 0x00027a00ff040b82 */ /* 0x000e240000000a00 */
[----:B0-----:R-:W-:-:S05]  /*10ef0*/  @P0 IMAD.HI.U32 R4, R7, R4, RZ ;  /* 0x0000000407040227 */ /* 0x001fca00078e00ff */
[----:B------:R-:W-:-:S04]  /*10f00*/  @P0 SHF.R.U32.HI R7, RZ, R5, R4 ;  /* 0x00000005ff070219 */ /* 0x000fc80000011604 */
[----:B------:R-:W-:Y:S01]  /*10f10*/  LOP3.LUT R0, RZ, R7, RZ, 0x33, !PT ;  /* 0x00000007ff007212 */ /* 0x000fe200078e33ff */
[----:B------:R-:W-:Y:S06]  /*10f20*/  BRA `(.L_x_1178) ;  /* 0x0000000000107947 */ /* 0x000fec0003800000 */
.L_x_1177:
[----:B------:R-:W-:-:S13]  /*10f30*/  ISETP.NE.AND P0, PT, R3, 0x1, PT ;  /* 0x000000010300780c */ /* 0x000fda0003f05270 */
[----:B------:R-:W0:Y:S02]  /*10f40*/  @P0 LDC.64 R4, c[0x0][0x9e8] ;  /* 0x00027a00ff040b82 */ /* 0x000e240000000a00 */
[----:B0-----:R-:W-:-:S05]  /*10f50*/  @P0 IMAD.HI.U32 R4, R0, R4, RZ ;  /* 0x0000000400040227 */ /* 0x001fca00078e00ff */
[----:B------:R-:W-:-:S07]  /*10f60*/  @P0 SHF.R.U32.HI R0, RZ, R5, R4 ;  /* 0x00000005ff000219 */ /* 0x000fce0000011604 */
.L_x_1178:
[----:B------:R-:W-:Y:S05]  /*10f70*/  BSYNC B0 ;  /* 0x0000000000007941 */ /* 0x000fea0003800000 */
.L_x_1176:
[----:B------:R-:W-:-:S05]  /*10f80*/  IMAD R5, R0, R3, R3 ;  /* 0x0000000300057224 */ /* 0x000fca00078e0203 */
[----:B------:R-:W-:-:S07]  /*10f90*/  VIMNMX R2, R2, R5, PT ;  /* 0x0000000502027248 */ /* 0x000fce0003fe0100 */
.L_x_1175:
[----:B------:R-:W0:Y:S01]  /*10fa0*/  @P1 LDC R0, c[0x0][0x44c] ;  /* 0x00011300ff001b82 */ /* 0x000e220000000800 */
[----:B------:R-:W-:Y:S01]  /*10fb0*/  VIADD R2, R2, 0x7f ;  /* 0x0000007f02027836 */ /* 0x000fe20000000000 */
[----:B------:R-:W-:Y:S01]  /*10fc0*/  ULDC UR4, c[0x0][0x9dc] ;  /* 0x0002770000047ab9 */ /* 0x000fe20000000800 */
[----:B------:R-:W-:-:S05]  /*10fd0*/  IMAD.MOV.U32 R5, RZ, RZ, R8 ;  /* 0x000000ffff057224 */ /* 0x000fca00078e0008 */
[----:B------:R-:W2:Y:S01]  /*10fe0*/  @P1 LDC R7, c[0x0][0x450] ;  /* 0x00011400ff071b82 */ /* 0x000ea20000000800 */
[----:B0-----:R-:W-:-:S05]  /*10ff0*/  @P1 IMAD.HI.U32 R0, R8, R0, RZ ;  /* 0x0000000008001227 */ /* 0x001fca00078e00ff */
[----:B--2---:R-:W-:Y:S01]  /*11000*/  @P1 SHF.R.U32.HI R5, RZ, R7, R0 ;  /* 0x00000007ff051219 */ /* 0x004fe20000011600 */
[----:B------:R-:W-:Y:S01]  /*11010*/  VIADD R0, R6, 0x7f ;  /* 0x0000007f06007836 */ /* 0x000fe20000000000 */
[----:B------:R-:W-:Y:S02]  /*11020*/  SHF.R.S32.HI R7, RZ, 0x1f, R2 ;  /* 0x0000001fff077819 */ /* 0x000fe40000011402 */
[----:B------:R-:W-:Y:S02]  /*11030*/  IADD3 R6, R5, R6, -R9 ;  /* 0x0000000605067210 */ /* 0x000fe40007ffe809 */
[----:B------:R-:W-:Y:S02]  /*11040*/  LEA.HI R2, R7, R2, RZ, 0x7 ;  /* 0x0000000207027211 */ /* 0x000fe400078f38ff */
[----:B------:R-:W-:Y:S02]  /*11050*/  SHF.R.S32.HI R7, RZ, 0x1f, R0 ;  /* 0x0000001fff077819 */ /* 0x000fe40000011400 */
[----:B------:R-:W-:-:S02]  /*11060*/  SHF.R.S32.HI R2, RZ, 0x7, R2 ;  /* 0x00000007ff027819 */ /* 0x000fc40000011402 */
[----:B------:R-:W-:Y:S01]  /*11070*/  LEA.HI R7, R7, R0, RZ, 0x7 ;  /* 0x0000000007077211 */ /* 0x000fe200078f38ff */
[----:B------:R-:W-:-:S03]  /*11080*/  VIADD R0, R6, -UR4 ;  /* 0x8000000406007c36 */ /* 0x000fc60008000000 */
[----:B------:R-:W-:-:S04]  /*11090*/  SHF.R.S32.HI R7, RZ, 0x7, R7 ;  /* 0x00000007ff077819 */ /* 0x000fc80000011407 */
[----:B------:R-:W-:-:S05]  /*110a0*/  VIMNMX R24, R7, R2, PT ;  /* 0x0000000207187248 */ /* 0x000fca0003fe0100 */
[----:B------:R0:W-:Y:S01]  /*110b0*/  STL [R1+0x8], R24 ;  /* 0x0000081801007387 */ /* 0x0001e20000100800 */
[----:B------:R-:W-:Y:S05]  /*110c0*/  @!P2 BRA `(.L_x_1179) ;  /* 0x000000000048a947 */ /* 0x000fea0003800000 */
[----:B------:R-:W-:Y:S01]  /*110d0*/  IMAD.MOV.U32 R2, RZ, RZ, R6 ;  /* 0x000000ffff027224 */ /* 0x000fe200078e0006 */
[----:B------:R-:W-:Y:S04]  /*110e0*/  BSSY B0, `(.L_x_1180) ;  /* 0x000000e000007945 */ /* 0x000fe80003800000 */
[----:B------:R-:W-:-:S13]  /*110f0*/  ISETP.GT.AND P0, PT, R2, -0x1, PT ;  /* 0xffffffff0200780c */ /* 0x000fda0003f04270 */
[----:B------:R-:W-:Y:S05]  /*11100*/  @P0 BRA `(.L_x_1181) ;  /* 0x00000000001c0947 */ /* 0x000fea0003800000 */
[----:B------:R-:W-:Y:S02]  /*11110*/  ISETP.NE.AND P0, PT, R3, 0x1, PT ;  /* 0x000000010300780c */ /* 0x000fe40003f05270 */
[----:B------:R-:W-:-:S11]  /*11120*/  LOP3.LUT R7, RZ, R2, RZ, 0x33, !PT ;  /* 0x00000002ff077212 */ /* 0x000fd600078e33ff */
[----:B------:R-:W2:Y:S02]  /*11130*/  @P0 LDC.64 R4, c[0x0][0x9e8] ;  /* 0x00027a00ff040b82 */ /* 0x000ea40000000a00 */
[----:B--2---:R-:W-:-:S05]  /*11140*/  @P0 IMAD.HI.U32 R4, R7, R4, RZ ;  /* 0x0000000407040227 */ /* 0x004fca00078e00ff */
[----:B------:R-:W-:-:S04]  /*11150*/  @P0 SHF.R.U32.HI R7, RZ, R5, R4 ;  /* 0x00000005ff070219 */ /* 0x000fc80000011604 */
[----:B------:R-:W-:Y:S01]  /*11160*/  LOP3.LUT R2, RZ, R7, RZ, 0x33, !PT ;  /* 0x00000007ff027212 */ /* 0x000fe200078e33ff */
[----:B------:R-:W-:Y:S06]  /*11170*/  BRA `(.L_x_1182) ;  /* 0x0000000000107947 */ /* 0x000fec0003800000 */
.L_x_1181:
[----:B------:R-:W-:-:S13]  /*11180*/  ISETP.NE.AND P0, PT, R3, 0x1, PT ;  /* 0x000000010300780c */ /* 0x000fda0003f05270 */
[----:B------:R-:W2:Y:S02]  /*11190*/  @P0 LDC.64 R4, c[0x0][0x9e8] ;  /* 0x00027a00ff040b82 */ /* 0x000ea40000000a00 */
[----:B--2---:R-:W-:-:S05]  /*111a0*/  @P0 IMAD.HI.U32 R4, R2, R4, RZ ;  /* 0x0000000402040227 */ /* 0x004fca00078e00ff */
[----:B------:R-:W-:-:S07]  /*111b0*/  @P0 SHF.R.U32.HI R2, RZ, R5, R4 ;  /* 0x00000005ff020219 */ /* 0x000fce0000011604 */
.L_x_1182:
[----:B------:R-:W-:Y:S05]  /*111c0*/  BSYNC B0 ;  /* 0x0000000000007941 */ /* 0x000fea0003800000 */
.L_x_1180:
[----:B------:R-:W-:-:S05]  /*111d0*/  IMAD R3, R2, R3, RZ ;  /* 0x0000000302037224 */ /* 0x000fca00078e02ff */
[----:B------:R-:W-:-:S07]  /*111e0*/  VIMNMX R0, R0, R3, !PT ;  /* 0x0000000300007248 */ /* 0x000fce0007fe0100 */
.L_x_1179:
[----:B------:R-:W-:Y:S01]  /*111f0*/  SHF.R.S32.HI R3, RZ, 0x1f, R0 ;  /* 0x0000001fff037819 */ /* 0x000fe20000011400 */
[----:B------:R-:W-:Y:S03]  /*11200*/  BSSY B7, `(.L_x_1183) ;  /* 0x000041c000077945 */ /* 0x000fe60003800000 */
[----:B------:R-:W-:-:S04]  /*11210*/  LEA.HI R3, R3, R0, RZ, 0x7 ;  /* 0x0000000003037211 */ /* 0x000fc800078f38ff */
[----:B------:R-:W-:-:S04]  /*11220*/  SHF.R.S32.HI R3, RZ, 0x7, R3 ;  /* 0x00000007ff037819 */ /* 0x000fc80000011403 */
[----:B------:R-:W-:-:S04]  /*11230*/  VIMNMX R29, RZ, R3, !PT ;  /* 0x00000003ff1d7248 */ /* 0x000fc80007fe0100 */
[----:B------:R-:W-:-:S13]  /*11240*/  ISETP.GT.AND P0, PT, R24, R29, PT ;  /* 0x0000001d1800720c */ /* 0x000fda0003f04270 */
        /* <DEDUP_REMOVED lines=8> */
[----:B------:R-:W2:Y:S02]  /*112d0*/  FLO.U32 R0, UR4 ;  /* 0x0000000400007d00 */ /* 0x000ea400080e0000 */
[----:B--2---:R-:W-:-:S06]  /*112e0*/  ISETP.EQ.U32.AND P0, PT, R0, R5, PT ;  /* 0x000000050000720c */ /* 0x004fcc0003f02070 */
[----:B------:R-:W3:Y:S07]  /*112f0*/  POPC R5, UR4 ;  /* 0x0000000400057d09 */ /* 0x000eee0008000000 */
[----:B---3--:R-:W2:Y:S01]  /*11300*/  @P0 ATOMG.E.ADD.STRONG.GPU PT, R3, desc[UR50][R2.64], R5 ;  /* 0x00000005020309a8 */ /* 0x008ea200081ee1f2 */
[----:B------:R-:W3:Y:S02]  /*11310*/  S2R R4, SR_LTMASK ;  /* 0x0000000000047919 */ /* 0x000ee40000003900 */
[----:B---3--:R-:W-:-:S04]  /*11320*/  LOP3.LUT R4, R4, UR4, RZ, 0xc0, !PT ;  /* 0x0000000404047c12 */ /* 0x008fc8000f8ec0ff */
[----:B------:R-:W3:Y:S01]  /*11330*/  POPC R7, R4 ;  /* 0x0000000400077309 */ /* 0x000ee20000000000 */
[----:B--2---:R-:W3:Y:S02]  /*11340*/  SHFL.IDX PT, R0, R3, R0, 0x1f ;  /* 0x00001f0003007589 */ /* 0x004ee400000e0000 */
[----:B---3--:R-:W-:Y:S01]  /*11350*/  IADD3 R16, R0, UR37, R7 ;  /* 0x0000002500107c10 */ /* 0x008fe2000fffe007 */
[----:B------:R-:W-:Y:S06]  /*11360*/  BRA `(.L_x_1185) ;  /* 0x0000004000147947 */ /* 0x000fec0003800000 */
.L_x_1184:
        /* <DEDUP_REMOVED lines=19> */
[----:B012---:R-:W-:Y:S05]  /*114a0*/  CALL.ABS.NOINC R2 ;  /* 0x0000000002007343 */ /* 0x007fea0003c00000 */
.L_x_1187:
[----:B------:R-:W-:Y:S05]  /*114b0*/  BSYNC B6 ;  /* 0x0000000000067941 */ /* 0x000fea0003800000 */
.L_x_1186:
        /* <DEDUP_REMOVED lines=17> */
[----:B--2---:R-:W-:-:S07]  /*115d0*/  IMAD.MOV.U32 R13, RZ, RZ, RZ ;  /* 0x000000ffff0d7224 */ /* 0x004fce00078e00ff */
[----:B------:R-:W-:-:S07]  /*115e0*/  LEPC R20, `(.L_x_1190) ;  /* 0x000000001014794e */ /* 0x000fce0000000000 */
[----:B01-3--:R-:W-:Y:S05]  /*115f0*/  CALL.ABS.NOINC R2 ;  /* 0x0000000002007343 */ /* 0x00bfea0003c00000 */
.L_x_1190:
        /* <DEDUP_REMOVED lines=15> */
.L_x_1189:
[----:B------:R-:W-:Y:S05]  /*116f0*/  BSYNC B6 ;  /* 0x0000000000067941 */ /* 0x000fea0003800000 */
.L_x_1188:
[----:B------:R-:W-:Y:S01]  /*11700*/  ULDC.64 UR4, c[0x0][0x9f8] ;  /* 0x00027e0000047ab9 */ /* 0x000fe20000000a00 */
[----:B------:R-:W-:Y:S01]  /*11710*/  IMAD.MOV.U32 R25, RZ, RZ, R19 ;  /* 0x000000ffff197224 */ /* 0x000fe200078e0013 */
[----:B------:R-:W-:-:S04]  /*11720*/  ISETP.NE.U32.AND P0, PT, RZ, UR4, PT ;  /* 0x00000004ff007c0c */ /* 0x000fc8000bf05070 */
[----:B------:R-:W-:Y:S01]  /*11730*/  ISETP.NE.AND.EX P0, PT, RZ, UR5, PT, P0 ;  /* 0x00000005ff007c0c */ /* 0x000fe2000bf05300 */
[----:B------:R-:W-:-:S12]  /*11740*/  ULDC.64 UR4, c[0x0][0xa08] ;  /* 0x0002820000047ab9 */ /* 0x000fd80000000a00 */
[----:B------:R-:W2:Y:S02]  /*11750*/  @P0 LDC.64 R2, c[0x0][0x9f8] ;  /* 0x00027e00ff020b82 */ /* 0x000ea40000000a00 */
[----:B--2---:R-:W-:-:S05]  /*11760*/  @P0 IMAD.WIDE R2, R19, 0x4, R2 ;  /* 0x0000000413020825 */ /* 0x004fca00078e0202 */
[----:B------:R2:W3:Y:S01]  /*11770*/  @P0 LDG.E R25, desc[UR50][R2.64] ;  /* 0x0000003202190981 */ /* 0x0004e2000c1e1900 */
[----:B0-----:R-:W-:Y:S01]  /*11780*/  VIADD R24, R24, 0xffffffff ;  /* 0xffffffff18187836 */ /* 0x001fe20000000000 */
[----:B--2---:R-:W0:Y:S02]  /*11790*/  LDC.64 R2, c[0x0][0x418] ;  /* 0x00010600ff027b82 */ /* 0x004e240000000a00 */
[----:B0-----:R-:W-:Y:S01]  /*117a0*/  LOP3.LUT P0, RZ, R2, UR4, RZ, 0xfc, !PT ;  /* 0x0000000402ff7c12 */ /* 0x001fe2000f80fcff */
[----:B------:R-:W-:-:S03]  /*117b0*/  UMOV UR4, 0xffffffff ;  /* 0xffffffff00047882 */ /* 0x000fc60000000000 */
[----:B------:R-:W-:Y:S02]  /*117c0*/  LOP3.LUT P0, RZ, R3, UR5, RZ, 0xfc, P0 ;  /* 0x0000000503ff7c12 */ /* 0x000fe4000800fcff */
[----:B---3--:R-:W-:Y:S02]  /*117d0*/  SHF.R.S32.HI R28, RZ, 0x1f, R25 ;  /* 0x0000001fff1c7819 */ /* 0x008fe40000011419 */
[----:B------:R-:W-:Y:S01]  /*117e0*/  SEL R17, R25, RZ, !P0 ;  /* 0x000000ff19117207 */ /* 0x000fe20004000000 */
[----:B------:R-:W-:Y:S08]  /*117f0*/  BRA.DIV UR4, `(.L_x_1191) ;  /* 0x0000004e04bc7947 */ /* 0x000ff0000b800000 */
[----:B------:R-:W0:Y:S02]  /*11800*/  S2R R0, SR_TID.X ;  /* 0x0000000000007919 */ /* 0x000e240000002100 */
[----:B0-----:R-:W-:-:S04]  /*11810*/  SHF.R.U32.HI R0, RZ, 0x5, R0 ;  /* 0x00000005ff007819 */ /* 0x001fc80000011600 */
[----:B------:R-:W-:-:S05]  /*11820*/  LOP3.LUT R0, R0, 0x3, RZ, 0xc0, !PT ;  /* 0x0000000300007812 */ /* 0x000fca00078ec0ff */
[----:B------:R0:W2:Y:S02]  /*11830*/  SHFL.IDX PT, R14, R0, RZ, 0x1f ;  /* 0x00001fff000e7589 */ /* 0x0000a400000e0000 */
.L_x_1299:
[----:B0-----:R-:W3:Y:S01]  /*11840*/  LDL.LU R0, [R1] ;  /* 0x0000000001007983 */ /* 0x001ee20000300800 */
[----:B------:R-:W-:Y:S02]  /*11850*/  PLOP3.LUT P1, PT, PT, PT, PT, 0x8, 0x0 ;  /* 0x000000000000781c */ /* 0x000fe40003f2e170 */
[----:B--2---:R-:W-:Y:S02]  /*11860*/  ISETP.NE.AND P0, PT, R14, RZ, PT ;  /* 0x000000ff0e00720c */ /* 0x004fe40003f05270 */
[----:B---3--:R-:W-:-:S09]  /*11870*/  LOP3.LUT R0, R0, 0xfffffffe, RZ, 0xc0, !PT ;  /* 0xfffffffe00007812 */ /* 0x008fd200078ec0ff */
[----:B------:R-:W-:-:S05]  /*11880*/  @P1 LOP3.LUT R0, R0, 0x1, RZ, 0xfc, !PT ;  /* 0x0000000100001812 */ /* 0x000fca00078efcff */
[----:B------:R0:W-:Y:S01]  /*11890*/  STL [R1], R0 ;  /* 0x0000000001007387 */ /* 0x0001e20000100800 */
[----:B------:R-:W-:Y:S05]  /*118a0*/  @P0 BRA `(.L_x_1192) ;  /* 0x0000000400200947 */ /* 0x000fea0003800000 */
[----:B------:R-:W-:-:S03]  /*118b0*/  UMOV UR4, 0xffffffff ;  /* 0xffffffff00047882 */ /* 0x000fc60000000000 */
[----:B------:R-:W-:Y:S05]  /*118c0*/  BRA.DIV UR4, `(.L_x_1193) ;  /* 0x0000004e04bc7947 */ /* 0x000fea000b800000 */
[----:B------:R-:W-:-:S13]  /*118d0*/  ELECT P6, URZ, PT ;  /* 0x00000000003f782f */ /* 0x000fda00038c0000 */
.L_x_1302:
[----:B------:R-:W-:Y:S05]  /*118e0*/  @!P6 BRA `(.L_x_1192) ;  /* 0x000000040010e947 */ /* 0x000fea0003800000 */
[----:B------:R-:W-:-:S04]  /*118f0*/  ISETP.NE.U32.AND P0, PT, R2, RZ, PT ;  /* 0x000000ff0200720c */ /* 0x000fc80003f05070 */
[----:B------:R-:W-:-:S13]  /*11900*/  ISETP.NE.AND.EX P0, PT, R3, RZ, PT, P0 ;  /* 0x000000ff0300720c */ /* 0x000fda0003f05300 */
[----:B------:R-:W-:Y:S05]  /*11910*/  @!P0 BRA `(.L_x_1194) ;  /* 0x0000000000448947 */ /* 0x000fea0003800000 */
[----:B------:R-:W2:Y:S01]  /*11920*/  LDC R6, c[0x0][0x43c] ;  /* 0x00010f00ff067b82 */ /* 0x000ea20000000800 */
[----:B------:R-:W-:Y:S01]  /*11930*/  ULDC.64 UR4, c[0x0][0x428] ;  /* 0x00010a0000047ab9 */ /* 0x000fe20000000a00 */
[----:B--2---:R-:W-:-:S13]  /*11940*/  ISETP.NE.AND P0, PT, R6, 0x1, PT ;  /* 0x000000010600780c */ /* 0x004fda0003f05270 */
[----:B------:R-:W0:Y:S02]  /*11950*/  @P0 LDC.64 R4, c[0x0][0x440] ;  /* 0x00011000ff040b82 */ /* 0x000e240000000a00 */
[----:B0-----:R-:W-:-:S04]  /*11960*/  @P0 IMAD.HI.U32 R0, R24, R4, RZ ;  /* 0x0000000418000227 */ /* 0x001fc800078e00ff */
[----:B------:R-:W-:Y:S01]  /*11970*/  IMAD.MOV.U32 R4, RZ, RZ, R24 ;  /* 0x000000ffff047224 */ /* 0x000fe200078e0018 */
[----:B------:R-:W-:-:S04]  /*11980*/  @P0 SHF.R.U32.HI R4, RZ, R5, R0 ;  /* 0x00000005ff040219 */ /* 0x000fc80000011600 */
[--C-:B------:R-:W-:Y:S01]  /*11990*/  SHF.R.S32.HI R5, RZ, 0x1f, R4.reuse ;  /* 0x0000001fff057819 */ /* 0x100fe20000011404 */
[----:B------:R-:W-:-:S04]  /*119a0*/  IMAD.MOV R0, RZ, RZ, -R4 ;  /* 0x000000ffff007224 */ /* 0x000fc800078e0a04 */
        /* <DEDUP_REMOVED lines=8> */
.L_x_1194:
[----:B0-----:R-:W-:Y:S01]  /*11a30*/  IMAD R0, R23, 0x8, R22 ;  /* 0x0000000817007824 */ /* 0x001fe200078e0216 */
[----:B--2---:R-:W-:-:S04]  /*11a40*/  SHF.L.U32 R3, R26, 0x1f, RZ ;  /* 0x0000001f1a037819 */ /* 0x004fc800000006ff */
[----:B------:R-:W0:Y:S02]  /*11a50*/  SYNCS.PHASECHK.TRANS64.TRYWAIT P0, [R0+URZ+0x2d840], R3 ;  /* 0x02d84003000075a7 */ /* 0x000e24000800017f */
[----:B0-----:R-:W-:Y:S05]  /*11a60*/  @!P0 BRA `(.L_x_1195) ;  /* 0x0000004c00748947 */ /* 0x001fea0003800000 */
.L_x_1303:
[----:B------:R-:W2:Y:S02]  /*11a70*/  S2R R2, SR_TID.X ;  /* 0x0000000000027919 */ /* 0x000ea40000002100 */
[----:B--2---:R-:W-:-:S04]  /*11a80*/  LOP3.LUT R2, R2, 0x7f, RZ, 0xc0, !PT ;  /* 0x0000007f02027812 */ /* 0x004fc800078ec0ff */
[----:B------:R-:W-:-:S13]  /*11a90*/  ISETP.NE.AND P0, PT, R2, RZ, PT ;  /* 0x000000ff0200720c */ /* 0x000fda0003f05270 */
[----:B------:R-:W-:Y:S05]  /*11aa0*/  @P0 BRA `(.L_x_1196) ;  /* 0x00000000001c0947 */ /* 0x000fea0003800000 */
[----:B------:R-:W2:Y:S01]  /*11ab0*/  S2R R2, SR_TID.X ;  /* 0x0000000000027919 */ /* 0x000ea20000002100 */
[----:B0-----:R-:W-:-:S04]  /*11ac0*/  IMAD.MOV.U32 R3, RZ, RZ, 0x6000 ;  /* 0x00006000ff037424 */ /* 0x001fc800078e00ff */
[----:B------:R3:W-:Y:S01]  /*11ad0*/  SYNCS.ARRIVE.TRANS64 RZ, [R0+URZ+0x2d830], R3 ;  /* 0x02d8300300ff79a7 */ /* 0x0007e2000800003f */
[----:B--2---:R-:W-:-:S04]  /*11ae0*/  LOP3.LUT R2, R2, 0x1f, RZ, 0xc0, !PT ;  /* 0x0000001f02027812 */ /* 0x004fc800078ec0ff */
[----:B------:R-:W-:-:S13]  /*11af0*/  ISETP.NE.AND P0, PT, R2, RZ, PT ;  /* 0x000000ff0200720c */ /* 0x000fda0003f05270 */
[----:B---3--:R-:W-:Y:S05]  /*11b00*/  @!P0 BRA `(.L_x_1196) ;  /* 0x0000000000048947 */ /* 0x008fea0003800000 */
[----:B------:R-:W-:Y:S01]  /*11b10*/  BPT.TRAP 0x1 ;  /* 0x000000040000795c */ /* 0x000fe20000300000 */
.L_x_1196:
[----:B------:R-:W2:Y:S01]  /*11b20*/  LDL.LU R2, [R1] ;  /* 0x0000000001027983 */ /* 0x000ea20000300800 */
[----:B------:R-:W-:Y:S01]  /*11b30*/  R2UR UR9, R0 ;  /* 0x00000000000972ca */ /* 0x000fe200000e0000 */
[----:B0-----:R-:W-:Y:S01]  /*11b40*/  IMAD R0, R23, 0x6000, R22 ;  /* 0x0000600017007824 */ /* 0x001fe200078e0216 */
        /* <DEDUP_REMOVED lines=12> */
[----:B------:R-:W-:Y:S02]  /*11c10*/  ULEA UR11, UR11, UR5, 0x7 ;  /* 0x000000050b0b7291 */ /* 0x000fe4000f8e383f */
[----:B------:R-:W-:Y:S02]  /*11c20*/  UIADD3 UR14, UR8, 0x15400, URZ ;  /* 0x00015400080e7890 */ /* 0x000fe4000fffe03f */
[----:B------:R-:W-:Y:S02]  /*11c30*/  UIADD3.X UR5, URZ, UR39, URZ, UP0, !UPT ;  /* 0x000000273f057290 */ /* 0x000fe400087fe43f */
[----:B------:R-:W-:Y:S02]  /*11c40*/  UIADD3 UR15, UR8, 0x17400, URZ ;  /* 0x00017400080f7890 */ /* 0x000fe4000fffe03f */
[----:B------:R-:W-:-:S03]  /*11c50*/  UIADD3 UR17, UR8, 0x19400, URZ ;  /* 0x0001940008117890 */ /* 0x000fc6000fffe03f */
[----:B------:R-:W-:Y:S01]  /*11c60*/  UMOV UR8, UR14 ;  /* 0x0000000e00087c82 */ /* 0x000fe20008000000 */
[----:B------:R-:W-:Y:S01]  /*11c70*/  UMOV UR14, 0x40 ;  /* 0x00000040000e7882 */ /* 0x000fe20000000000 */
[----:B------:R0:W-:Y:S02]  /*11c80*/  UTMALDG.4D [UR8], [UR4], desc[UR6] ;  /* 0x00000608040075b4 */ /* 0x0001e40008019000 */
[----:B0-----:R-:W-:Y:S01]  /*11c90*/  UMOV UR8, UR15 ;  /* 0x0000000f00087c82 */ /* 0x001fe20008000000 */
[----:B------:R-:W-:Y:S02]  /*11ca0*/  UMOV UR10, UR16 ;  /* 0x00000010000a7c82 */ /* 0x000fe40008000000 */
[----:B------:R0:W-:Y:S02]  /*11cb0*/  UTMALDG.4D [UR8], [UR4], desc[UR6] ;  /* 0x00000608040075b4 */ /* 0x0001e40008019000 */
[----:B0-----:R-:W-:Y:S01]  /*11cc0*/  UMOV UR8, UR17 ;  /* 0x0000001100087c82 */ /* 0x001fe20008000000 */
[----:B------:R-:W-:-:S02]  /*11cd0*/  UMOV UR10, UR14 ;  /* 0x0000000e000a7c82 */ /* 0x000fc40008000000 */
[----:B------:R3:W-:Y:S01]  /*11ce0*/  UTMALDG.4D [UR8], [UR4], desc[UR6] ;  /* 0x00000608040075b4 */ /* 0x0007e20008019000 */
[----:B--2---:R-:W-:-:S04]  /*11cf0*/  LOP3.LUT R2, R2, 0xfffffffe, RZ, 0xc0, !PT ;  /* 0xfffffffe02027812 */ /* 0x004fc800078ec0ff */
[----:B------:R-:W-:-:S05]  /*11d00*/  @P0 LOP3.LUT R2, R2, 0x1, RZ, 0xfc, !PT ;  /* 0x0000000102020812 */ /* 0x000fca00078efcff */
[----:B------:R3:W-:Y:S01]  /*11d10*/  STL [R1], R2 ;  /* 0x0000000201007387 */ /* 0x0007e20000100800 */
[----:B------:R-:W-:Y:S01]  /*11d20*/  NOP ;  /* 0x0000000000007918 */ /* 0x000fe20000000000 */
.L_x_1192:
[----:B------:R-:W0:Y:S01]  /*11d30*/  LDL.LU R3, [R1+0x14] ;  /* 0x0000140001037983 */ /* 0x000e220000300800 */
[----:B------:R-:W-:Y:S05]  /*11d40*/  WARPSYNC.ALL ;  /* 0x0000000000007948 */ /* 0x000fea0003800000 */
[----:B---3--:R-:W-:Y:S01]  /*11d50*/  ULDC.64 UR4, c[0x0][0x298] ;  /* 0x0000a60000047ab9 */ /* 0x008fe20000000a00 */
[----:B------:R-:W-:Y:S01]  /*11d60*/  ULDC.64 UR6, c[0x0][0xa00] ;  /* 0x0002800000067ab9 */ /* 0x000fe20000000a00 */
[----:B------:R-:W-:Y:S01]  /*11d70*/  VIADD R2, R22, 0xc400 ;  /* 0x0000c40016027836 */ /* 0x000fe20000000000 */
[----:B------:R-:W-:Y:S01]  /*11d80*/  BAR.SYNC.DEFER_BLOCKING 0x8, 0x200 ;  /* 0x0208000000007b1d */ /* 0x000fe20000010000 */
[----:B------:R-:W-:-:S03]  /*11d90*/  ISETP.NE.U32.AND P0, PT, RZ, UR6, PT ;  /* 0x00000006ff007c0c */ /* 0x000fc6000bf05070 */
[----:B------:R-:W-:Y:S02]  /*11da0*/  LOP3.LUT P1, RZ, R2, 0x1bf, RZ, 0xc0, !PT ;  /* 0x000001bf02ff7812 */ /* 0x000fe4000782c0ff */
[----:B------:R-:W-:Y:S01]  /*11db0*/  ISETP.NE.AND.EX P0, PT, RZ, UR7, PT, P0 ;  /* 0x00000007ff007c0c */ /* 0x000fe2000bf05300 */
[----:B------:R-:W-:Y:S01]  /*11dc0*/  BSSY B6, `(.L_x_1197) ;  /* 0x0000020000067945 */ /* 0x000fe20003800000 */
[----:B------:R-:W-:Y:S02]  /*11dd0*/  SHF.R.S32.HI R2, RZ, 0x1f, R19 ;  /* 0x0000001fff027819 */ /* 0x000fe40000011413 */
[----:B0-----:R-:W-:Y:S01]  /*11de0*/  SHF.R.S32.HI R0, RZ, 0x1f, R3 ;  /* 0x0000001fff007819 */ /* 0x001fe20000011403 */
[----:B------:R-:W-:-:S04]  /*11df0*/  IMAD.WIDE.U32 R4, R3, UR4, RZ ;  /* 0x0000000403047c25 */ /* 0x000fc8000f8e00ff */
[----:B------:R-:W-:Y:S01]  /*11e00*/  IMAD R0, R0, UR4, RZ ;  /* 0x0000000400007c24 */ /* 0x000fe2000f8e02ff */
[----:B------:R-:W-:Y:S03]  /*11e10*/  STL.64 [R1+0x20], R4 ;  /* 0x0000200401007387 */ /* 0x000fe60000100a00 */
[----:B------:R-:W-:Y:S01]  /*11e20*/  IMAD R0, R3, UR5, R0 ;  /* 0x0000000503007c24 */ /* 0x000fe2000f8e0200 */
[----:B------:R-:W-:Y:S02]  /*11e30*/  SEL R3, R2, RZ, !P0 ;  /* 0x000000ff02037207 */ /* 0x000fe40004000000 */
[----:B------:R-:W-:Y:S01]  /*11e40*/  SHF.R.S32.HI R2, RZ, 0x1f, R18 ;  /* 0x0000001fff027819 */ /* 0x000fe20000011412 */
[----:B------:R-:W-:-:S05]  /*11e50*/  IMAD.IADD R0, R5, 0x1, R0 ;  /* 0x0000000105007824 */ /* 0x000fca00078e0200 */
[----:B------:R0:W-:Y:S04]  /*11e60*/  STL [R1+0x28], R0 ;  /* 0x0000280001007387 */ /* 0x0001e80000100800 */
[----:B------:R2:W-:Y:S01]  /*11e70*/  STL [R1+0x30], R3 ;  /* 0x0000300301007387 */ /* 0x0005e20000100800 */
[----:B0-----:R-:W-:-:S05]  /*11e80*/  SEL R0, R19, RZ, !P0 ;  /* 0x000000ff13007207 */ /* 0x001fca0004000000 */
        /* <DEDUP_REMOVED lines=18> */
[----:B01----:R-:W-:Y:S05]  /*11fb0*/  CALL.ABS.NOINC R2 ;  /* 0x0000000002007343 */ /* 0x003fea0003c00000 */
.L_x_1198:
[----:B------:R-:W-:Y:S05]  /*11fc0*/  BSYNC B6 ;  /* 0x0000000000067941 */ /* 0x000fea0003800000 */
.L_x_1197:
[----:B--2---:R-:W2:Y:S01]  /*11fd0*/  LDL.LU R0, [R1+0x28] ;  /* 0x0000280001007983 */ /* 0x004ea20000300800 */
[----:B-1----:R-:W0:Y:S01]  /*11fe0*/  LDC R9, c[0x0][0x448] ;  /* 0x00011200ff097b82 */ /* 0x002e220000000800 */
[----:B------:R-:W-:Y:S01]  /*11ff0*/  ULDC.64 UR4, c[0x0][0x2d8] ;  /* 0x0000b60000047ab9 */ /* 0x000fe20000000a00 */
[----:B------:R-:W-:Y:S01]  /*12000*/  ULDC.64 UR6, c[0x0][0x2c8] ;  /* 0x0000b20000067ab9 */ /* 0x000fe20000000a00 */
[----:B------:R-:W2:Y:S01]  /*12010*/  LDL.LU.64 R2, [R1+0x20] ;  /* 0x0000200001027983 */ /* 0x000ea20000300a00 */
[----:B------:R-:W-:-:S03]  /*12020*/  ULDC.64 UR8, c[0x0][0x280] ;  /* 0x0000a00000087ab9 */ /* 0x000fc60000000a00 */
[----:B------:R-:W3:Y:S04]  /*12030*/  LDL.LU R20, [R1+0x2c] ;  /* 0x00002c0001147983 */ /* 0x000ee80000300800 */
[----:B------:R-:W4:Y:S04]  /*12040*/  LDL.LU R21, [R1+0x30] ;  /* 0x0000300001157983 */ /* 0x000f280000300800 */
[----:B------:R-:W4:Y:S04]  /*12050*/  LDL.LU R4, [R1+0x14] ;  /* 0x0000140001047983 */ /* 0x000f280000300800 */
[----:B------:R-:W4:Y:S01]  /*12060*/  LDL R12, [R1+0xc] ;  /* 0x00000c00010c7983 */ /* 0x000f220000100800 */
[----:B0-----:R-:W-:-:S13]  /*12070*/  ISETP.NE.AND P1, PT, R9, 0x1, PT ;  /* 0x000000010900780c */ /* 0x001fda0003f25270 */
[----:B------:R-:W0:Y:S01]  /*12080*/  @P1 LDC R5, c[0x0][0x450] ;  /* 0x00011400ff051b82 */ /* 0x000e220000000800 */
[----:B------:R-:W1:Y:S01]  /*12090*/  S2R R10, SR_TID.X ;  /* 0x00000000000a7919 */ /* 0x000e620000002100 */
        /* <DEDUP_REMOVED lines=16> */
[----:B---3--:R-:W-:-:S05]  /*121a0*/  IMAD.SHL.U32 R6, R21, 0x20, RZ ;  /* 0x0000002015067824 */ /* 0x008fca00078e00ff */
[----:B------:R-:W-:-:S05]  /*121b0*/  LOP3.LUT R6, R20, 0x60, R6, 0xf8, !PT ;  /* 0x0000006014067812 */ /* 0x000fca00078ef806 */
[----:B------:R-:W-:-:S04]  /*121c0*/  IMAD.IADD R0, R6, 0x1, R12 ;  /* 0x0000000106007824 */ /* 0x000fc800078e020c */
[----:B----4-:R-:W-:-:S04]  /*121d0*/  @P1 IMAD.HI.U32 R6, R0, R4, RZ ;  /* 0x0000000400061227 */ /* 0x010fc800078e00ff */
[----:B------:R-:W-:Y:S01]  /*121e0*/  IMAD.MOV.U32 R4, RZ, RZ, R0 ;  /* 0x000000ffff047224 */ /* 0x000fe200078e0000 */
[----:B0-----:R-:W-:-:S04]  /*121f0*/  @P1 SHF.R.U32.HI R4, RZ, R5, R6 ;  /* 0x00000005ff041219 */ /* 0x001fc80000011606 */
[--C-:B------:R-:W-:Y:S01]  /*12200*/  SHF.R.S32.HI R5, RZ, 0x1f, R4.reuse ;  /* 0x0000001fff057819 */ /* 0x100fe20000011404 */
[----:B------:R-:W-:-:S04]  /*12210*/  IMAD.MOV R6, RZ, RZ, -R4 ;  /* 0x000000ffff067224 */ /* 0x000fc800078e0a04 */
[----:B------:R-:W-:Y:S02]  /*12220*/  IMAD R5, R5, UR4, RZ ;  /* 0x0000000405057c24 */ /* 0x000fe4000f8e02ff */
[----:B------:R-:W-:Y:S02]  /*12230*/  IMAD R6, R9, R6, R0 ;  /* 0x0000000609067224 */ /* 0x000fe400078e0200 */
[C---:B------:R-:W-:Y:S02]  /*12240*/  IMAD R7, R4.reuse, UR5, R5 ;  /* 0x0000000504077c24 */ /* 0x040fe4000f8e0205 */
[----:B------:R-:W-:-:S04]  /*12250*/  IMAD.WIDE.U32 R4, R4, UR4, R2 ;  /* 0x0000000404047c25 */ /* 0x000fc8000f8e0002 */
[----:B------:R-:W-:Y:S01]  /*12260*/  IMAD.IADD R5, R5, 0x1, R7 ;  /* 0x0000000105057824 */ /* 0x000fe200078e0207 */
[----:B------:R-:W-:-:S05]  /*12270*/  SHF.R.S32.HI R7, RZ, 0x1f, R6 ;  /* 0x0000001fff077819 */ /* 0x000fca0000011406 */
[----:B------:R-:W-:Y:S02]  /*12280*/  IMAD R7, R7, UR6, RZ ;  /* 0x0000000607077c24 */ /* 0x000fe4000f8e02ff */
[----:B------:R-:W-:-:S04]  /*12290*/  IMAD.WIDE.U32 R4, R6, UR6, R4 ;  /* 0x0000000606047c25 */ /* 0x000fc8000f8e0004 */
[----:B------:R-:W-:Y:S02]  /*122a0*/  IMAD R6, R6, UR7, R7 ;  /* 0x0000000706067c24 */ /* 0x000fe4000f8e0207 */
[----:B------:R-:W0:Y:S02]  /*122b0*/  @P1 LDC R7, c[0x0][0x450] ;  /* 0x00011400ff071b82 */ /* 0x000e240000000800 */
[----:B------:R-:W-:Y:S01]  /*122c0*/  IMAD.IADD R6, R5, 0x1, R6 ;  /* 0x0000000105067824 */ /* 0x000fe200078e0206 */
[----:B------:R-:W-:-:S04]  /*122d0*/  LEA R5, P0, R4, UR8, 0x1 ;  /* 0x0000000804057c11 */ /* 0x000fc8000f8008ff */
[----:B------:R-:W-:Y:S02]  /*122e0*/  LEA.HI.X R4, R4, UR9, R6, 0x1, P0 ;  /* 0x0000000904047c11 */ /* 0x000fe400080f0c06 */
[----:B------:R-:W2:Y:S01]  /*122f0*/  @P1 LDC R6, c[0x0][0x44c] ;  /* 0x00011300ff061b82 */ /* 0x000ea20000000800 */
[----:B------:R-:W-:Y:S02]  /*12300*/  VIADD R0, R0, 0x80 ;  /* 0x0000008000007836 */ /* 0x000fe40000000000 */
[----:B-1----:R-:W-:-:S05]  /*12310*/  IMAD.SHL.U32 R21, R10, 0x8, RZ ;  /* 0x000000080a157824 */ /* 0x002fca00078e00ff */
[----:B------:R-:W-:Y:S01]  /*12320*/  LOP3.LUT R21, R21, 0x18, RZ, 0xc0, !PT ;  /* 0x0000001815157812 */ /* 0x000fe200078ec0ff */
[----:B--2---:R-:W-:-:S04]  /*12330*/  @P1 IMAD.HI.U32 R8, R0, R6, RZ ;  /* 0x0000000600081227 */ /* 0x004fc800078e00ff */
[----:B------:R-:W-:Y:S01]  /*12340*/  IMAD.MOV.U32 R6, RZ, RZ, R0 ;  /* 0x000000ffff067224 */ /* 0x000fe200078e0000 */
[----:B0-----:R-:W-:-:S05]  /*12350*/  @P1 SHF.R.U32.HI R6, RZ, R7, R8 ;  /* 0x00000007ff061219 */ /* 0x001fca0000011608 */
[----:B------:R-:W-:-:S04]  /*12360*/  IMAD.MOV R7, RZ, RZ, -R6 ;  /* 0x000000ffff077224 */ /* 0x000fc800078e0a06 */
[----:B------:R-:W-:Y:S01]  /*12370*/  IMAD R0, R9, R7, R0 ;  /* 0x0000000709007224 */ /* 0x000fe200078e0200 */
[----:B------:R-:W-:Y:S02]  /*12380*/  SHF.R.S32.HI R7, RZ, 0x1f, R6 ;  /* 0x0000001fff077819 */ /* 0x000fe40000011406 */
[----:B------:R-:W-:Y:S01]  /*12390*/  LOP3.LUT R10, R21, 0x40, RZ, 0xfc, !PT ;  /* 0x00000040150a7812 */ /* 0x000fe200078efcff */
[----:B------:R-:W-:-:S04]  /*123a0*/  IMAD.WIDE.U32 R2, R6, UR4, R2 ;  /* 0x0000000406027c25 */ /* 0x000fc8000f8e0002 */
[----:B------:R-:W-:Y:S01]  /*123b0*/  IMAD R7, R7, UR4, RZ ;  /* 0x0000000407077c24 */ /* 0x000fe2000f8e02ff */
[----:B------:R-:W-:Y:S02]  /*123c0*/  ULDC UR4, c[0x0][0x2b8] ;  /* 0x0000ae0000047ab9 */ /* 0x000fe40000000800 */
[----:B------:R-:W-:Y:S02]  /*123d0*/  ISETP.GE.AND P0, PT, R10, UR4, PT ;  /* 0x000000040a007c0c */ /* 0x000fe4000bf06270 */
[----:B------:R0:W5:Y:S01]  /*123e0*/  LDL R10, [R1+0x4] ;  /* 0x00000400010a7983 */ /* 0x0001620000100800 */
[----:B------:R-:W1:Y:S01]  /*123f0*/  S2R R11, SR_TID.X ;  /* 0x00000000000b7919 */ /* 0x000e620000002100 */
[----:B------:R-:W-:Y:S01]  /*12400*/  IMAD R7, R6, UR5, R7 ;  /* 0x0000000506077c24 */ /* 0x000fe2000f8e0207 */
[----:B------:R-:W-:-:S03]  /*12410*/  SHF.R.S32.HI R6, RZ, 0x1f, R0 ;  /* 0x0000001fff067819 */ /* 0x000fc60000011400 */
[----:B------:R-:W-:Y:S02]  /*12420*/  IMAD.IADD R3, R3, 0x1, R7 ;  /* 0x0000000103037824 */ /* 0x000fe400078e0207 */
[----:B------:R-:W-:Y:S02]  /*12430*/  IMAD R6, R6, UR6, RZ ;  /* 0x0000000606067c24 */ /* 0x000fe4000f8e02ff */
[----:B------:R-:W-:Y:S01]  /*12440*/  IMAD.WIDE.U32 R2, R0, UR6, R2 ;  /* 0x0000000600027c25 */ /* 0x000fe2000f8e0002 */
[----:B------:R-:W-:-:S03]  /*12450*/  LOP3.LUT R13, R21, 0x20, RZ, 0xfc, !PT ;  /* 0x00000020150d7812 */ /* 0x000fc600078efcff */
[----:B------:R-:W-:Y:S01]  /*12460*/  IMAD R6, R0, UR7, R6 ;  /* 0x0000000700067c24 */ /* 0x000fe2000f8e0206 */
[----:B------:R-:W-:-:S03]  /*12470*/  LEA R8, P3, R2, UR8, 0x1 ;  /* 0x0000000802087c11 */ /* 0x000fc6000f8608ff */
[----:B------:R-:W-:Y:S01]  /*12480*/  IMAD.IADD R6, R3, 0x1, R6 ;  /* 0x0000000103067824 */ /* 0x000fe200078e0206 */
[----:B------:R-:W-:Y:S01]  /*12490*/  ISETP.GE.AND P1, PT, R13, UR4, PT ;  /* 0x000000040d007c0c */ /* 0x000fe2000bf26270 */
[----:B-1----:R-:W-:-:S05]  /*124a0*/  IMAD.SHL.U32 R20, R11, 0x8, RZ ;  /* 0x000000080b147824 */ /* 0x002fca00078e00ff */
[----:B------:R-:W-:Y:S02]  /*124b0*/  LOP3.LUT R20, R20, 0x18, RZ, 0xc0, !PT ;  /* 0x0000001814147812 */ /* 0x000fe400078ec0ff */
[----:B------:R-:W-:Y:S02]  /*124c0*/  LOP3.LUT R21, R11, 0x7f, RZ, 0xc0, !PT ;  /* 0x0000007f0b157812 */ /* 0x000fe400078ec0ff */
[----:B------:R-:W-:Y:S01]  /*124d0*/  ISETP.GE.AND P2, PT, R20, UR4, PT ;  /* 0x0000000414007c0c */ /* 0x000fe2000bf46270 */
[----:B------:R-:W-:Y:S01]  /*124e0*/  UMOV UR4, 0xffffffff ;  /* 0xffffffff00047882 */ /* 0x000fe20000000000 */
[----:B------:R-:W-:Y:S02]  /*124f0*/  LEA.HI.X R7, R2, UR9, R6, 0x1, P3 ;  /* 0x0000000902077c11 */ /* 0x000fe400098f0c06 */
[----:B------:R-:W-:Y:S01]  /*12500*/  SHF.R.U32.HI R21, RZ, 0x2, R21 ;  /* 0x00000002ff157819 */ /* 0x000fe20000011615 */
[----:B0-----:R-:W-:Y:S08]  /*12510*/  BRA.DIV UR4, `(.L_x_1199) ;  /* 0x0000004204dc7947 */ /* 0x001ff0000b800000 */
[----:B------:R-:W2:Y:S04]  /*12520*/  LDL.LU R2, [R1+0x10] ;  /* 0x0000100001027983 */ /* 0x000ea80000300800 */
[----:B------:R-:W3:Y:S04]  /*12530*/  LDL.LU R11, [R1+0xc] ;  /* 0x00000c00010b7983 */ /* 0x000ee80000300800 */
[----:B------:R-:W0:Y:S04]  /*12540*/  SHFL.IDX PT, R3, R5, RZ, 0x1c1f ;  /* 0x001c1fff05037589 */ /* 0x000e2800000e0000 */
[----:B------:R-:W-:Y:S01]  /*12550*/  SHFL.IDX PT, R14, R8, 0x1, 0x1c1f ;  /* 0x003c1f00080e7f89 */ /* 0x000fe200000e0000 */
[----:B--2---:R-:W-:-:S03]  /*12560*/  IMAD R6, R2, R9, RZ ;  /* 0x0000000902067224 */ /* 0x004fc600078e02ff */
[----:B------:R-:W1:Y:S01]  /*12570*/  SHFL.IDX PT, R2, R4, RZ, 0x1c1f ;  /* 0x001c1fff04027589 */ /* 0x000e6200000e0000 */
[----:B---3--:R-:W-:-:S05]  /*12580*/  IMAD.IADD R0, R21, 0x1, R11 ;  /* 0x0000000115007824 */ /* 0x008fca00078e020b */
[----:B------:R-:W-:-:S13]  /*12590*/  ISETP.GE.AND P4, PT, R0, R6, PT ;  /* 0x000000060000720c */ /* 0x000fda0003f86270 */
[----:B0-----:R-:W-:-:S05]  /*125a0*/  @!P4 LEA R3, P3, R20, R3, 0x1 ;  /* 0x000000031403c211 */ /* 0x001fca00078608ff */
[----:B-1----:R-:W-:-:S05]  /*125b0*/  @!P4 IMAD.X R2, RZ, RZ, R2, P3 ;  /* 0x000000ffff02c224 */ /* 0x002fca00018e0602 */
[----:B------:R-:W-:-:S04]  /*125c0*/  @!P4 LOP3.LUT R3, R3, R2, RZ, 0x3c, !PT ;  /* 0x000000020303c212 */ /* 0x000fc800078e3cff */
[----:B------:R-:W-:-:S04]  /*125d0*/  @!P4 LOP3.LUT R2, R3, R2, RZ, 0x3c, !PT ;  /* 0x000000020302c212 */ /* 0x000fc800078e3cff */
[----:B------:R-:W-:-:S05]  /*125e0*/  @!P4 LOP3.LUT R3, R3, R2, RZ, 0x3c, !PT ;  /* 0x000000020303c212 */ /* 0x000fca00078e3cff */
        /* <DEDUP_REMOVED lines=29> */
[----:B------:R-:W-:-:S05]  /*127c0*/  VIADD R2, R0, 0x80 ;  /* 0x0000008000027836 */ /* 0x000fca0000000000 */
[----:B------:R-:W-:Y:S01]  /*127d0*/  ISETP.GE.AND P3, PT, R2, R6, PT ;  /* 0x000000060200720c */ /* 0x000fe20003f66270 */
[----:B------:R-:W-:-:S05]  /*127e0*/  VIADD R2, R0, 0x60 ;  /* 0x0000006000027836 */ /* 0x000fca0000000000 */
[----:B------:R-:W-:Y:S02]  /*127f0*/  ISETP.GE.AND P4, PT, R2, R6, PT ;  /* 0x000000060200720c */ /* 0x000fe40003f86270 */
[----:B------:R-:W-:Y:S04]  /*12800*/  SHFL.IDX PT, R2, R7, RZ, 0x1c1f ;  /* 0x001c1fff07027589 */ /* 0x000fe800000e0000 */
[----:B------:R-:W-:Y:S07]  /*12810*/  SHFL.IDX PT, R7, R7, 0x1, 0x1c1f ;  /* 0x003c1f0007077f89 */ /* 0x000fee00000e0000 */
[----:B0-----:R-:W-:-:S05]  /*12820*/  @!P4 LEA R3, P5, R20, R3, 0x1 ;  /* 0x000000031403c211 */ /* 0x001fca00078a08ff */
[----:B------:R-:W-:Y:S02]  /*12830*/  @!P4 IMAD.X R9, RZ, RZ, R4, P5 ;  /* 0x000000ffff09c224 */ /* 0x000fe400028e0604 */
[----:B------:R-:W0:Y:S02]  /*12840*/  SHFL.IDX PT, R4, R8, RZ, 0x1c1f ;  /* 0x001c1fff08047589 */ /* 0x000e2400000e0000 */
[----:B0-----:R-:W-:-:S05]  /*12850*/  @!P3 LEA R4, P5, R20, R4, 0x1 ;  /* 0x000000041404b211 */ /* 0x001fca00078a08ff */
[----:B------:R-:W-:Y:S02]  /*12860*/  @!P3 IMAD.X R5, RZ, RZ, R2, P5 ;  /* 0x000000ffff05b224 */ /* 0x000fe400028e0602 */
[----:B------:R-:W-:Y:S02]  /*12870*/  @!P4 IMAD.MOV.U32 R2, RZ, RZ, R3 ;  /* 0x000000ffff02c224 */ /* 0x000fe400078e0003 */
[----:B------:R-:W-:-:S05]  /*12880*/  @!P4 IMAD.MOV.U32 R3, RZ, RZ, R9 ;  /* 0x000000ffff03c224 */ /* 0x000fca00078e0009 */
[----:B------:R-:W-:Y:S04]  /*12890*/  @!P4 LDGSTS.E.BYPASS.LTC128B.128 [R10+0xdc00], desc[UR50][R2.64], !P2 ;  /* 0x0dc00000020acfae */ /* 0x000fe8000d101d72 */
[----:B------:R-:W-:Y:S04]  /*128a0*/  @!P4 LDGSTS.E.BYPASS.LTC128B.128 [R10+0x10c00], desc[UR50][R2.64+0x40], !P1 ;  /* 0x10c00040020acfae */ /* 0x000fe8000c901d72 */
[----:B------:R0:W-:Y:S02]  /*128b0*/  @!P4 LDGSTS.E.BYPASS.LTC128B.128 [R10+0x13c00], desc[UR50][R2.64+0x80], !P0 ;  /* 0x13c00080020acfae */ /* 0x0001e4000c101d72 */
[----:B0-----:R-:W-:-:S02]  /*128c0*/  @!P3 IMAD.MOV.U32 R2, RZ, RZ, R4 ;  /* 0x000000ffff02b224 */ /* 0x001fc400078e0004 */
[----:B------:R-:W-:-:S05]  /*128d0*/  @!P3 IMAD.MOV.U32 R3, RZ, RZ, R5 ;  /* 0x000000ffff03b224 */ /* 0x000fca00078e0005 */
[----:B------:R0:W-:Y:S04]  /*128e0*/  @!P3 LDGSTS.E.BYPASS.LTC128B.128 [R10+0xe400], desc[UR50][R2.64], !P2 ;  /* 0x0e400000020abfae */ /* 0x0001e8000d101d72 */
[----:B------:R0:W-:Y:S04]  /*128f0*/  @!P3 LDGSTS.E.BYPASS.LTC128B.128 [R10+0x11400], desc[UR50][R2.64+0x40], !P1 ;  /* 0x11400040020abfae */ /* 0x0001e8000c901d72 */
[----:B------:R0:W-:Y:S02]  /*12900*/  @!P3 LDGSTS.E.BYPASS.LTC128B.128 [R10+0x14400], desc[UR50][R2.64+0x80], !P0 ;  /* 0x14400080020abfae */ /* 0x0001e4000c101d72 */
.L_x_1316:
[----:B0-----:R-:W-:Y:S02]  /*12910*/  VIADD R3, R0, 0xa0 ;  /* 0x000000a000037836 */ /* 0x001fe40000000000 */
[----:B------:R-:W-:-:S03]  /*12920*/  VIADD R8, R22, 0x2d800 ;  /* 0x0002d80016087836 */ /* 0x000fc60000000000 */
[----:B------:R-:W-:-:S13]  /*12930*/  ISETP.GE.AND P3, PT, R3, R6, PT ;  /* 0x000000060300720c */ /* 0x000fda0003f66270 */
[----:B------:R-:W-:-:S05]  /*12940*/  @!P3 LEA R2, P4, R20, R14, 0x1 ;  /* 0x0000000e1402b211 */ /* 0x000fca00078808ff */
        /* <DEDUP_REMOVED lines=9> */
.L_x_1200:
[----:B------:R-:W-:Y:S02]  /*129e0*/  PLOP3.LUT P1, PT, P1, P0, PT, 0xa2, 0x0 ;  /* 0x000000000000781c */ /* 0x000fe40000f21472 */
[----:B------:R-:W-:-:S08]  /*129f0*/  @P0 R2UR P1, UR4, R22 ;  /* 0x00000000160402ca */ /* 0x000fd00000020000 */
[----:B------:R-:W-:-:S05]  /*12a00*/  @P0 PLOP3.LUT P0, PT, P1, PT, PT, 0x80, 0x0 ;  /* 0x000000000000081c */ /* 0x000fca0000f0f070 */
[----:B------:R-:W-:Y:S01]  /*12a10*/  @!P1 SYNCS.ARRIVE.TRANS64.RED.A0T1 RZ, [UR4+0x2d800], RZ ;  /* 0x02d800ffffff99a7 */ /* 0x000fe20008200404 */
[----:B------:R-:W-:Y:S07]  /*12a20*/  @!P1 ARRIVES.LDGSTSBAR.64.TRANSCNT [UR4+0x2d800] ;  /* 0x02d80000ff0099b0 */ /* 0x000fee0008000a84 */
[----:B------:R-:W-:Y:S05]  /*12a30*/  @P0 BRA.U.ANY `(.L_x_1200) ;  /* 0xfffffffd00e80947 */ /* 0x000fea000393ffff */
[----:B0-----:R-:W2:Y:S02]  /*12a40*/  LDL.LU R2, [R1+0x1c] ;  /* 0x00001c0001027983 */ /* 0x001ea40000300800 */
[----:B--2---:R-:W-:-:S05]  /*12a50*/  VIADD R2, R2, 0x1 ;  /* 0x0000000102027836 */ /* 0x004fca0000000000 */
[----:B------:R0:W-:Y:S01]  /*12a60*/  STL [R1+0x1c], R2 ;  /* 0x00001c0201007387 */ /* 0x0001e20000100800 */
[----:B------:R-:W-:-:S04]  /*12a70*/  LEA.HI R0, R2, R2, RZ, 0x1 ;  /* 0x0000000202007211 */ /* 0x000fc800078f08ff */
[----:B------:R-:W-:-:S05]  /*12a80*/  LOP3.LUT R0, R0, 0xfffffffe, RZ, 0xc0, !PT ;  /* 0xfffffffe00007812 */ /* 0x000fca00078ec0ff */
[----:B------:R-:W-:-:S05]  /*12a90*/  IMAD.IADD R0, R2, 0x1, -R0 ;  /* 0x0000000102007824 */ /* 0x000fca00078e0a00 */
[----:B------:R-:W-:Y:S01]  /*12aa0*/  SHF.L.U32 R3, R0, 0x1f, RZ ;  /* 0x0000001f00037819 */ /* 0x000fe200000006ff */
[----:B------:R-:W-:Y:S01]  /*12ab0*/  NOP ;  /* 0x0000000000007918 */ /* 0x000fe20000000000 */
[----:B0-----:R-:W2:Y:S01]  /*12ac0*/  LDL R2, [R1+0x8] ;  /* 0x0000080001027983 */ /* 0x001ea20000100800 */
[----:B------:R0:W-:Y:S01]  /*12ad0*/  SYNCS.ARRIVE.TRANS64.A1T0 RZ, [R22+URZ+0x2d800], RZ ;  /* 0x02d800ff16ff79a7 */ /* 0x0001e2000810003f */
[----:B------:R-:W-:Y:S01]  /*12ae0*/  BSSY B0, `(.L_x_1201) ;  /* 0x0000005000007945 */ /* 0x000fe20003800000 */
[----:B------:R-:W1:Y:S01]  /*12af0*/  SYNCS.PHASECHK.TRANS64.TRYWAIT P0, [R22+URZ+0x2d820], R3 ;  /* 0x02d82003160075a7 */ /* 0x000e62000800017f */
[----:B--2---:R-:W-:-:S05]  /*12b00*/  VIADD R0, R2, 0xfffffffe ;  /* 0xfffffffe02007836 */ /* 0x004fca0000000000 */
[----:B------:R-:W-:Y:S01]  /*12b10*/  ISETP.GE.AND P1, PT, R0, R29, PT ;  /* 0x0000001d0000720c */ /* 0x000fe20003f26270 */
[----:B01----:R-:W-:-:S12]  /*12b20*/  @!P0 BRA `(.L_x_1202) ;  /* 0x0000004400708947 */ /* 0x003fd80003800000 */
.L_x_1317:
[----:B------:R-:W-:Y:S05]  /*12b30*/  BSYNC B0 ;  /* 0x0000000000007941 */ /* 0x000fea0003800000 */
.L_x_1201:
[----:B------:R-:W-:Y:S04]  /*12b40*/  BSSY B0, `(.L_x_1203) ;  /* 0x0000228000007945 */ /* 0x000fe80003800000 */
[----:B------:R-:W-:Y:S05]  /*12b50*/  @!P1 BRA `(.L_x_1204) ;  /* 0x0000002000989947 */ /* 0x000fea0003800000 */
[----:B------:R-:W0:Y:S01]  /*12b60*/  LDL R2, [R1+0x8] ;  /* 0x0000080001027983 */ /* 0x000e220000100800 */
[----:B------:R-:W-:Y:S01]  /*12b70*/  LOP3.LUT R6, RZ, R29, RZ, 0x33, !PT ;  /* 0x0000001dff067212 */ /* 0x000fe200078e33ff */
[----:B------:R-:W-:Y:S01]  /*12b80*/  BSSY B2, `(.L_x_1205) ;  /* 0x00000bb000027945 */ /* 0x000fe20003800000 */
[----:B0-----:R-:W-:-:S05]  /*12b90*/  IMAD.MOV R3, RZ, RZ, -R2 ;  /* 0x000000ffff037224 */ /* 0x001fca00078e0a02 */
[----:B------:R-:W-:-:S05]  /*12ba0*/  VIADDMNMX R6, R3, 0x1, R6, !PT ;  /* 0x0000000103067846 */ /* 0x000fca0007800106 */
[----:B------:R-:W-:-:S05]  /*12bb0*/  IMAD.IADD R2, R2, 0x1, R6 ;  /* 0x0000000102027824 */ /* 0x000fca00078e0206 */
[----:B------:R-:W-:-:S04]  /*12bc0*/  LOP3.LUT R2, R2, 0x1, RZ, 0xc0, !PT ;  /* 0x0000000102027812 */ /* 0x000fc800078ec0ff */
[----:B------:R-:W-:-:S13]  /*12bd0*/  ISETP.NE.U32.AND P0, PT, R2, 0x1, PT ;  /* 0x000000010200780c */ /* 0x000fda0003f05070 */
[----:B------:R-:W-:Y:S05]  /*12be0*/  @P0 BRA `(.L_x_1206) ;  /* 0x0000000800d00947 */ /* 0x000fea0003800000 */
[----:B------:R-:W2:Y:S01]  /*12bf0*/  LDL R4, [R1] ;  /* 0x0000000001047983 */ /* 0x000ea20000100800 */
        /* <DEDUP_REMOVED lines=25> */
[----:B------:R-:W-:-:S04]  /*12d90*/  IMAD.WIDE.U32 R2, R25, UR6, R2 ;  /* 0x0000000619027c25 */ /* 0x000fc8000f8e0002 */
[----:B------:R-:W-:Y:S01]  /*12da0*/  IMAD.IADD R3, R4, 0x1, R3 ;  /* 0x0000000104037824 */ /* 0x000fe200078e0203 */
[----:B------:R-:W-:-:S04]  /*12db0*/  LEA R4, P0, R2, UR4, 0x2 ;  /* 0x0000000402047c11 */ /* 0x000fc8000f8010ff */
[----:B------:R-:W-:-:S06]  /*12dc0*/  LEA.HI.X R5, R2, UR5, R3, 0x2, P0 ;  /* 0x0000000502057c11 */ /* 0x000fcc00080f1403 */
[----:B------:R0:W5:Y:S03]  /*12dd0*/  LDG.E R5, desc[UR50][R4.64] ;  /* 0x0000003204057981 */ /* 0x000166000c1e1900 */
.L_x_1209:
[----:B------:R-:W-:Y:S01]  /*12de0*/  IMAD R3, R7, 0x8, R22 ;  /* 0x0000000807037824 */ /* 0x000fe200078e0216 */
[----:B------:R-:W-:Y:S01]  /*12df0*/  SHF.L.U32 R2, R9, 0x1f, RZ ;  /* 0x0000001f09027819 */ /* 0x000fe200000006ff */
[----:B------:R-:W-:Y:S03]  /*12e00*/  BSSY B3, `(.L_x_1210) ;  /* 0x0000003000037945 */ /* 0x000fe60003800000 */
[----:B------:R-:W1:Y:S02]  /*12e10*/  SYNCS.PHASECHK.TRANS64.TRYWAIT P0, [R3+URZ+0x2d840], R2 ;  /* 0x02d84002030075a7 */ /* 0x000e64000800017f */
[----:B-1----:R-:W-:Y:S05]  /*12e20*/  @!P0 BRA `(.L_x_1211) ;  /* 0x0000004000c48947 */ /* 0x002fea0003800000 */
.L_x_1318:
[----:B------:R-:W-:Y:S05]  /*12e30*/  BSYNC B3 ;  /* 0x0000000000037941 */ /* 0x000fea0003800000 */
.L_x_1210:
        /* <DEDUP_REMOVED lines=12> */
.L_x_1213:
[----:B------:R-:W-:Y:S05]  /*12f00*/  BSYNC B3 ;  /* 0x0000000000037941 */ /* 0x000fea0003800000 */
.L_x_1212:
        /* <DEDUP_REMOVED lines=11> */
.L_x_1214:
        /* <DEDUP_REMOVED lines=16> */
.L_x_1215:
        /* <DEDUP_REMOVED lines=16> */
.L_x_1216:
        /* <DEDUP_REMOVED lines=15> */
.L_x_1319:
[----:B------:R-:W-:Y:S05]  /*132b0*/  BSYNC B3 ;  /* 0x0000000000037941 */ /* 0x000fea0003800000 */
.L_x_1217:
        /* <DEDUP_REMOVED lines=12> */
.L_x_1220:
[----:B------:R-:W-:Y:S05]  /*13380*/  BSYNC B3 ;  /* 0x0000000000037941 */ /* 0x000fea0003800000 */
.L_x_1219:
        /* <DEDUP_REMOVED lines=11> */
.L_x_1221:
        /* <DEDUP_REMOVED lines=15> */
.L_x_1222:
        /* <DEDUP_REMOVED lines=15> */
.L_x_1223:
        /* <DEDUP_REMOVED lines=12> */
.L_x_1208:
[----:B------:R-:W-:Y:S05]  /*136e0*/  BSYNC B1 ;  /* 0x0000000000017941 */ /* 0x000fea0003800000 */
.L_x_1207:
[----:B------:R-:W2:Y:S01]  /*136f0*/  LDL R0, [R1+0x8] ;  /* 0x0000080001007983 */ /* 0x000ea20000100800 */
[----:B------:R-:W-:Y:S02]  /*13700*/  IMAD.MOV.U32 R23, RZ, RZ, R7 ;  /* 0x000000ffff177224 */ /* 0x000fe400078e0007 */
[----:B------:R-:W-:Y:S02]  /*13710*/  IMAD.MOV.U32 R26, RZ, RZ, R9 ;  /* 0x000000ffff1a7224 */ /* 0x000fe400078e0009 */
[----:B--2---:R-:W-:-:S07]  /*13720*/  VIADD R0, R0, 0xfffffffd ;  /* 0xfffffffd00007836 */ /* 0x004fce0000000000 */
.L_x_1206:
[----:B------:R-:W-:Y:S05]  /*13730*/  BSYNC B2 ;  /* 0x0000000000027941 */ /* 0x000fea0003800000 */
.L_x_1205:
[----:B------:R-:W2:Y:S01]  /*13740*/  LDL.LU R2, [R1+0x8] ;  /* 0x0000080001027983 */ /* 0x000ea20000300800 */
[----:B------:R-:W-:Y:S01]  /*13750*/  VIADD R6, R6, 0xfffffffe ;  /* 0xfffffffe06067836 */ /* 0x000fe20000000000 */
[----:B--2---:R-:W-:-:S04]  /*13760*/  LOP3.LUT R3, RZ, R2, RZ, 0x33, !PT ;  /* 0x00000002ff037212 */ /* 0x004fc800078e33ff */
[----:B------:R-:W-:-:S13]  /*13770*/  ISETP.NE.AND P0, PT, R6, R3, PT ;  /* 0x000000030600720c */ /* 0x000fda0003f05270 */
[----:B------:R-:W-:Y:S05]  /*13780*/  @!P0 BRA `(.L_x_1204) ;  /* 0x00000014008c8947 */ /* 0x000fea0003800000 */
[----:B------:R-:W-:-:S07]  /*13790*/  IMAD.MOV.U32 R4, RZ, RZ, R17 ;  /* 0x000000ffff047224 */ /* 0x000fce00078e0011 */
.L_x_1258:
[----:B------:R-:W2:Y:S01]  /*137a0*/  LDL R2, [R1] ;  /* 0x0000000001027983 */ /* 0x000ea20000100800 */
        /* <DEDUP_REMOVED lines=29> */
[----:B------:R-:W-:-:S05]  /*13980*/  LEA.HI.X R5, R2, UR5, R3, 0x2, P0 ;  /* 0x0000000502057c11 */ /* 0x000fca00080f1403 */
[----:B------:R0:W5:Y:S04]  /*13990*/  LDG.E R4, desc[UR50][R4.64] ;  /* 0x0000003204047981 */ /* 0x000168000c1e1900 */
.L_x_1226:
[----:B------:R-:W-:Y:S01]  /*139a0*/  IMAD R3, R6, 0x8, R22 ;  /* 0x0000000806037824 */ /* 0x000fe200078e0216 */
[----:B------:R-:W-:Y:S01]  /*139b0*/  SHF.L.U32 R2, R7, 0x1f, RZ ;  /* 0x0000001f07027819 */ /* 0x000fe200000006ff */
[----:B------:R-:W-:Y:S03]  /*139c0*/  BSSY B2, `(.L_x_1227) ;  /* 0x0000003000027945 */ /* 0x000fe60003800000 */
[----:B------:R-:W1:Y:S02]  /*139d0*/  SYNCS.PHASECHK.TRANS64.TRYWAIT P0, [R3+URZ+0x2d840], R2 ;  /* 0x02d84002030075a7 */ /* 0x000e64000800017f */
[----:B-1----:R-:W-:Y:S05]  /*139e0*/  @!P0 BRA `(.L_x_1228) ;  /* 0x0000003400fc8947 */ /* 0x002fea0003800000 */
.L_x_1320:
[----:B------:R-:W-:Y:S05]  /*139f0*/  BSYNC B2 ;  /* 0x0000000000027941 */ /* 0x000fea0003800000 */
.L_x_1227:
        /* <DEDUP_REMOVED lines=12> */
.L_x_1230:
[----:B------:R-:W-:Y:S05]  /*13ac0*/  BSYNC B2 ;  /* 0x0000000000027941 */ /* 0x000fea0003800000 */
.L_x_1229:
        /* <DEDUP_REMOVED lines=11> */
.L_x_1231:
        /* <DEDUP_REMOVED lines=16> */
.L_x_1232:
        /* <DEDUP_REMOVED lines=16> */
.L_x_1233:
        /* <DEDUP_REMOVED lines=15> */
.L_x_1321:
[----:B------:R-:W-:Y:S05]  /*13e70*/  BSYNC B2 ;  /* 0x0000000000027941 */ /* 0x000fea0003800000 */
.L_x_1234:
        /* <DEDUP_REMOVED lines=11> */
.L_x_1237:
[----:B------:R-:W-:Y:S05]  /*13f30*/  BSYNC B2 ;  /* 0x0000000000027941 */ /* 0x000fea0003800000 */
.L_x_1236:
        /* <DEDUP_REMOVED lines=10> */
.L_x_1238:
        /* <DEDUP_REMOVED lines=15> */
.L_x_1239:
        /* <DEDUP_REMOVED lines=15> */
.L_x_1240:
        /* <DEDUP_REMOVED lines=12> */
.L_x_1225:
[----:B------:R-:W-:Y:S05]  /*14280*/  BSYNC B1 ;  /* 0x0000000000017941 */ /* 0x000fea0003800000 */
.L_x_1224:
[----:B------:R-:W2:Y:S01]  /*14290*/  LDL R2, [R1] ;  /* 0x0000000001027983 */ /* 0x000ea20000100800 */
[----:B------:R-:W-:Y:S01]  /*142a0*/  VIADD R23, R6, 0x1 ;  /* 0x0000000106177836 */ /* 0x000fe20000000000 */
[----:B------:R-:W-:Y:S01]  /*142b0*/  BSSY B1, `(.L_x_1241) ;  /* 0x00000ad000017945 */ /* 0x000fe20003800000 */
[----:B------:R-:W-:-:S03]  /*142c0*/  VIADD R9, R0, 0xffffffff ;  /* 0xffffffff00097836 */ /* 0x000fc60000000000 */
        /* <DEDUP_REMOVED lines=28> */
.L_x_1243:
[----:B------:R-:W-:Y:S01]  /*14490*/  IMAD R2, R23, 0x8, R22 ;  /* 0x0000000817027824 */ /* 0x000fe200078e0216 */
[----:B------:R-:W-:Y:S01]  /*144a0*/  SHF.L.U32 R3, R26, 0x1f, RZ ;  /* 0x0000001f1a037819 */ /* 0x000fe200000006ff */
[----:B------:R-:W-:Y:S03]  /*144b0*/  BSSY B2, `(.L_x_1244) ;  /* 0x0000003000027945 */ /* 0x000fe60003800000 */
[----:B------:R-:W1:Y:S02]  /*144c0*/  SYNCS.PHASECHK.TRANS64.TRYWAIT P0, [R2+URZ+0x2d840], R3 ;  /* 0x02d84003020075a7 */ /* 0x000e64000800017f */
[----:B-1----:R-:W-:Y:S05]  /*144d0*/  @!P0 BRA `(.L_x_1245) ;  /* 0x0000002c00688947 */ /* 0x002fea0003800000 */
.L_x_1322:
[----:B------:R-:W-:Y:S05]  /*144e0*/  BSYNC B2 ;  /* 0x0000000000027941 */ /* 0x000fea0003800000 */
.L_x_1244:
        /* <DEDUP_REMOVED lines=12> */
.L_x_1247:
[----:B------:R-:W-:Y:S05]  /*145b0*/  BSYNC B2 ;  /* 0x0000000000027941 */ /* 0x000fea0003800000 */
.L_x_1246:
        /* <DEDUP_REMOVED lines=12> */
.L_x_1248:
        /* <DEDUP_REMOVED lines=16> */
.L_x_1249:
        /* <DEDUP_REMOVED lines=16> */
.L_x_1250:
        /* <DEDUP_REMOVED lines=15> */
.L_x_1323:
[----:B------:R-:W-:Y:S05]  /*14970*/  BSYNC B2 ;  /* 0x0000000000027941 */ /* 0x000fea0003800000 */
.L_x_1251:
        /* <DEDUP_REMOVED lines=11> */
.L_x_1254:
[----:B------:R-:W-:Y:S05]  /*14a30*/  BSYNC B2 ;  /* 0x0000000000027941 */ /* 0x000fea0003800000 */
.L_x_1253:
        /* <DEDUP_REMOVED lines=10> */
.L_x_1255:
        /* <DEDUP_REMOVED lines=15> */
.L_x_1256:
        /* <DEDUP_REMOVED lines=15> */
.L_x_1257:
        /* <DEDUP_REMOVED lines=12> */
.L_x_1242:
[----:B------:R-:W-:Y:S05]  /*14d80*/  BSYNC B1 ;  /* 0x0000000000017941 */ /* 0x000fea0003800000 */
.L_x_1241:
[----:B------:R-:W-:Y:S01]  /*14d90*/  ISETP.GT.AND P0, PT, R9, R29, PT ;  /* 0x0000001d0900720c */ /* 0x000fe20003f04270 */
[----:B------:R-:W-:-:S12]  /*14da0*/  VIADD R0, R0, 0xfffffffe ;  /* 0xfffffffe00007836 */ /* 0x000fd80000000000 */
[----:B------:R-:W-:Y:S05]  /*14db0*/  @P0 BRA `(.L_x_1258) ;  /* 0xffffffe800780947 */ /* 0x000fea000383ffff */
.L_x_1204:
[----:B------:R-:W-:Y:S05]  /*14dc0*/  BSYNC B0 ;  /* 0x0000000000007941 */ /* 0x000fea0003800000 */
.L_x_1203:
        /* <DEDUP_REMOVED lines=17> */
.L_x_1260:
[----:B------:R-:W-:Y:S05]  /*14ee0*/  BSYNC B0 ;  /* 0x0000000000007941 */ /* 0x000fea0003800000 */
.L_x_1259:
[----:B------:R-:W2:Y:S01]  /*14ef0*/  LDL R0, [R1] ;  /* 0x0000000001007983 */ /* 0x000ea20000100800 */
[----:B------:R-:W-:Y:S01]  /*14f00*/  BSSY B0, `(.L_x_1261) ;  /* 0x0000046000007945 */ /* 0x000fe20003800000 */
[----:B--2---:R-:W-:-:S13]  /*14f10*/  LOP3.LUT P0, RZ, R0, 0x1, RZ, 0xc0, !PT ;  /* 0x0000000100ff7812 */ /* 0x004fda000780c0ff */
[----:B------:R-:W-:Y:S05]  /*14f20*/  @!P0 BRA `(.L_x_1262) ;  /* 0x00000004000c8947 */ /* 0x000fea0003800000 */
[----:B0-----:R-:W-:Y:S01]  /*14f30*/  IMAD R3, R23, 0x8, R22 ;  /* 0x0000000817037824 */ /* 0x001fe200078e0216 */
[----:B------:R-:W-:Y:S01]  /*14f40*/  SHF.L.U32 R0, R26, 0x1f, RZ ;  /* 0x0000001f1a007819 */ /* 0x000fe200000006ff */
[----:B------:R-:W-:Y:S01]  /*14f50*/  BSSY B1, `(.L_x_1263) ;  /* 0x0000004000017945 */ /* 0x000fe20003800000 */
[----:B------:R-:W-:Y:S02]  /*14f60*/  ISETP.NE.AND P1, PT, R6, RZ, PT ;  /* 0x000000ff0600720c */ /* 0x000fe40003f25270 */
[----:B------:R-:W0:Y:S02]  /*14f70*/  SYNCS.PHASECHK.TRANS64.TRYWAIT P0, [R3+URZ+0x2d860], R0 ;  /* 0x02d86000030075a7 */ /* 0x000e24000800017f */
[----:B0-----:R-:W-:Y:S09]  /*14f80*/  @!P0 BRA `(.L_x_1264) ;  /* 0x0000002000e48947 */ /* 0x001ff20003800000 */
.L_x_1324:
[----:B------:R-:W-:Y:S05]  /*14f90*/  BSYNC B1 ;  /* 0x0000000000017941 */ /* 0x000fea0003800000 */
.L_x_1263:
        /* <DEDUP_REMOVED lines=9> */
.L_x_1266:
[----:B------:R-:W-:Y:S05]  /*15030*/  BSYNC B1 ;  /* 0x0000000000017941 */ /* 0x000fea0003800000 */
.L_x_1265:
[----:B0-----:R-:W-:Y:S01]  /*15040*/  IMAD R0, R23, 0x6000, R22 ;  /* 0x0000600017007824 */ /* 0x001fe200078e0216 */
        /* <DEDUP_REMOVED lines=9> */
.L_x_1267:
        /* <DEDUP_REMOVED lines=15> */
.L_x_1268:
        /* <DEDUP_REMOVED lines=15> */
.L_x_1269:
        /* <DEDUP_REMOVED lines=10> */
.L_x_1262:
[----:B------:R-:W-:Y:S05]  /*15360*/  BSYNC B0 ;  /* 0x0000000000007941 */ /* 0x000fea0003800000 */
.L_x_1261:
[----:B------:R-:W-:-:S05]  /*15370*/  VIADD R23, R23, 0x1 ;  /* 0x0000000117177836 */ /* 0x000fca0000000000 */
[----:B------:R-:W-:-:S04]  /*15380*/  ISETP.NE.AND P0, PT, R23, 0x2, PT ;  /* 0x000000021700780c */ /* 0x000fc80003f05270 */
[----:B0-----:R-:W-:Y:S02]  /*15390*/  SEL R3, RZ, 0x1, P0 ;  /* 0x00000001ff037807 */ /* 0x001fe40000000000 */
[----:B------:R-:W-:Y:S02]  /*153a0*/  SEL R23, R23, RZ, P0 ;  /* 0x000000ff17177207 */ /* 0x000fe40000000000 */
[----:B------:R-:W-:-:S07]  /*153b0*/  LOP3.LUT R26, R26, R3, RZ, 0x3c, !PT ;  /* 0x000000031a1a7212 */ /* 0x000fce00078e3cff */
.L_x_1185:
[----:B------:R-:W-:Y:S05]  /*153c0*/  BSYNC B7 ;  /* 0x0000000000077941 */ /* 0x000fea0003800000 */
.L_x_1183:
[----:B------:R-:W2:Y:S02]  /*153d0*/  LDL R0, [R1] ;  /* 0x0000000001007983 */ /* 0x000ea40000100800 */
        /* <DEDUP_REMOVED lines=11> */
.L_x_1270:
[----:B------:R-:W2:Y:S01]  /*15490*/  S2R R0, SR_TID.X ;  /* 0x0000000000007919 */ /* 0x000ea20000002100 */
[----:B------:R-:W-:Y:S01]  /*154a0*/  UMOV UR4, 0xffffffff ;  /* 0xffffffff00047882 */ /* 0x000fe20000000000 */
[----:B--2---:R-:W-:-:S04]  /*154b0*/  LOP3.LUT R8, R0, 0x1f, RZ, 0xc0, !PT ;  /* 0x0000001f00087812 */ /* 0x004fc800078ec0ff */
[----:B------:R-:W-:Y:S01]  /*154c0*/  ISETP.NE.AND P0, PT, R8, 0x1f, PT ;  /* 0x0000001f0800780c */ /* 0x000fe20003f05270 */
[----:B------:R-:W-:-:S12]  /*154d0*/  BRA.DIV UR4, `(.L_x_1272) ;  /* 0x0000001e04a47947 */ /* 0x000fd8000b800000 */
[----:B------:R-:W-:Y:S01]  /*154e0*/  IMAD.IADD R5, R19, 0x1, R8 ;  /* 0x0000000113057824 */ /* 0x000fe200078e0208 */
[----:B------:R-:W-:-:S04]  /*154f0*/  ULDC UR4, c[0x0][0xc3c] ;  /* 0x00030f0000047ab9 */ /* 0x000fc80000000800 */
[----:B------:R-:W-:-:S13]  /*15500*/  ISETP.GE.OR P1, PT, R5, UR4, !P0 ;  /* 0x0000000405007c0c */ /* 0x000fda000c726670 */
[----:B------:R-:W2:Y:S02]  /*15510*/  @!P1 LDC.64 R2, c[0x0][0xc80] ;  /* 0x00032000ff029b82 */ /* 0x000ea40000000a00 */
[----:B--2---:R-:W-:-:S06]  /*15520*/  @!P1 IMAD.WIDE R2, R5, 0x4, R2 ;  /* 0x0000000405029825 */ /* 0x004fcc00078e0202 */
[----:B------:R-:W2:Y:S01]  /*15530*/  @!P1 LDG.E R2, desc[UR50][R2.64] ;  /* 0x0000003202029981 */ /* 0x000ea2000c1e1900 */
[----:B------:R-:W-:Y:S01]  /*15540*/  IMAD.MOV.U32 R17, RZ, RZ, RZ ;  /* 0x000000ffff117224 */ /* 0x000fe200078e00ff */
[C---:B------:R-:W-:Y:S02]  /*15550*/  ISETP.GE.U32.AND P2, PT, R8.reuse, 0x2, PT ;  /* 0x000000020800780c */ /* 0x040fe40003f46070 */
[C---:B------:R-:W-:Y:S01]  /*15560*/  ISETP.GE.U32.AND P3, PT, R8.reuse, 0x4, PT ;  /* 0x000000040800780c */ /* 0x040fe20003f66070 */
[----:B------:R-:W-:Y:S01]  /*15570*/  SHFL.IDX PT, R0, R16, RZ, 0x1f ;  /* 0x00001fff10007589 */ /* 0x000fe200000e0000 */
[C---:B------:R-:W-:Y:S02]  /*15580*/  ISETP.GE.U32.AND P4, PT, R8.reuse, 0x8, PT ;  /* 0x000000080800780c */ /* 0x040fe40003f86070 */
[C---:B------:R-:W-:Y:S01]  /*15590*/  ISETP.GE.U32.AND P5, PT, R8.reuse, 0x10, PT ;  /* 0x000000100800780c */ /* 0x040fe20003fa6070 */
[----:B--2---:R-:W-:Y:S01]  /*155a0*/  @!P1 IMAD.MOV.U32 R17, RZ, RZ, R2 ;  /* 0x000000ffff119224 */ /* 0x004fe200078e0002 */
[----:B------:R-:W-:-:S04]  /*155b0*/  ISETP.NE.AND P1, PT, R8, RZ, PT ;  /* 0x000000ff0800720c */ /* 0x000fc80003f25270 */
[----:B------:R-:W2:Y:S02]  /*155c0*/  SHFL.UP PT, R14, R17, 0x1, RZ ;  /* 0x04200000110e7989 */ /* 0x000ea400000e00ff */
[----:B--2---:R-:W-:-:S05]  /*155d0*/  SEL R4, R14, RZ, P1 ;  /* 0x000000ff0e047207 */ /* 0x004fca0000800000 */
[----:B------:R-:W-:-:S05]  /*155e0*/  IMAD.IADD R4, R17, 0x1, R4 ;  /* 0x0000000111047824 */ /* 0x000fca00078e0204 */
[----:B------:R-:W2:Y:S02]  /*155f0*/  SHFL.UP PT, R14, R4, 0x2, RZ ;  /* 0x04400000040e7989 */ /* 0x000ea400000e00ff */
[----:B--2---:R-:W-:-:S05]  /*15600*/  SEL R5, R14, RZ, P2 ;  /* 0x000000ff0e057207 */ /* 0x004fca0001000000 */
[----:B------:R-:W-:Y:S02]  /*15610*/  IMAD.IADD R6, R4, 0x1, R5 ;  /* 0x0000000104067824 */ /* 0x000fe400078e0205 */
[----:B------:R-:W-:Y:S04]  /*15620*/  SHFL.IDX PT, R5, R16, 0x1, 0x1f ;  /* 0x00201f0010057f89 */ /* 0x000fe800000e0000 */
[----:B------:R-:W2:Y:S02]  /*15630*/  SHFL.UP PT, R14, R6, 0x4, RZ ;  /* 0x04800000060e7989 */ /* 0x000ea400000e00ff */
[----:B--2---:R-:W-:-:S05]  /*15640*/  SEL R3, R14, RZ, P3 ;  /* 0x000000ff0e037207 */ /* 0x004fca0001800000 */
[----:B------:R-:W-:-:S05]  /*15650*/  IMAD.IADD R2, R6, 0x1, R3 ;  /* 0x0000000106027824 */ /* 0x000fca00078e0203 */
[----:B------:R-:W2:Y:S02]  /*15660*/  SHFL.UP PT, R14, R2, 0x8, RZ ;  /* 0x05000000020e7989 */ /* 0x000ea400000e00ff */
[----:B--2---:R-:W-:-:S05]  /*15670*/  SEL R3, R14, RZ, P4 ;  /* 0x000000ff0e037207 */ /* 0x004fca0002000000 */
[----:B------:R-:W-:-:S05]  /*15680*/  IMAD.IADD R3, R2, 0x1, R3 ;  /* 0x0000000102037824 */ /* 0x000fca00078e0203 */
[----:B------:R-:W2:Y:S02]  /*15690*/  SHFL.UP PT, R14, R3, 0x10, RZ ;  /* 0x06000000030e7989 */ /* 0x000ea400000e00ff */
[----:B--2---:R-:W-:-:S05]  /*156a0*/  SEL R14, R14, RZ, P5 ;  /* 0x000000ff0e0e7207 */ /* 0x004fca0002800000 */
[----:B------:R-:W-:-:S05]  /*156b0*/  IMAD.IADD R3, R3, 0x1, R14 ;  /* 0x0000000103037824 */ /* 0x000fca00078e020e */
[----:B------:R2:W3:Y:S02]  /*156c0*/  SHFL.IDX PT, R14, R3, 0x1f, 0x1f ;  /* 0x03e01f00030e7f89 */ /* 0x0004e400000e0000 */
.L_x_1334:
[----:B------:R-:W-:Y:S02]  /*156d0*/  ULDC UR4, c[0x0][0xc38] ;  /* 0x00030e0000047ab9 */ /* 0x000fe40000000800 */
[----:B------:R-:W-:-:S04]  /*156e0*/  IMAD.U32 R4, RZ, RZ, UR4 ;  /* 0x00000004ff047e24 */ /* 0x000fc8000f8e00ff */
[----:B---3--:R-:W-:-:S04]  /*156f0*/  IMAD R14, R14, R4, RZ ;  /* 0x000000040e0e7224 */ /* 0x008fc800078e02ff */
[----:B------:R-:W-:-:S05]  /*15700*/  IMAD.IADD R5, R5, 0x1, R14 ;  /* 0x0000000105057824 */ /* 0x000fca00078e020e */
[----:B------:R-:W-:-:S13]  /*15710*/  ISETP.GT.AND P6, PT, R5, R0, PT ;  /* 0x000000000500720c */ /* 0x000fda0003fc4270 */
[----:B------:R-:W-:Y:S05]  /*15720*/  @P6 BRA `(.L_x_1273) ;  /* 0x00000000009c6947 */ /* 0x000fea0003800000 */
.L_x_1278:
[----:B------:R-:W3:Y:S01]  /*15730*/  LDC R2, c[0x0][0xc3c] ;  /* 0x00030f00ff027b82 */ /* 0x000ee20000000800 */
[----:B------:R-:W-:-:S05]  /*15740*/  VIADD R19, R19, 0x1f ;  /* 0x0000001f13137836 */ /* 0x000fca0000000000 */
[----:B---3--:R-:W-:-:S13]  /*15750*/  ISETP.GE.AND P6, PT, R19, R2, PT ;  /* 0x000000021300720c */ /* 0x008fda0003fc6270 */
[----:B------:R-:W-:Y:S05]  /*15760*/  @P6 BRA `(.L_x_1274) ;  /* 0x0000000400d06947 */ /* 0x000fea0003800000 */
[----:B--2---:R-:W2:Y:S01]  /*15770*/  S2R R3, SR_TID.X ;  /* 0x0000000000037919 */ /* 0x004ea20000002100 */
[----:B------:R-:W-:Y:S01]  /*15780*/  BSSY B0, `(.L_x_1275) ;  /* 0x0000009000007945 */ /* 0x000fe20003800000 */
[----:B------:R-:W-:Y:S01]  /*15790*/  IMAD.MOV.U32 R17, RZ, RZ, RZ ;  /* 0x000000ffff117224 */ /* 0x000fe200078e00ff */
[----:B--2---:R-:W-:-:S05]  /*157a0*/  LOP3.LUT R3, R3, 0x1f, RZ, 0xc0, !PT ;  /* 0x0000001f03037812 */ /* 0x004fca00078ec0ff */
[----:B------:R-:W-:-:S05]  /*157b0*/  IMAD.IADD R7, R19, 0x1, R3 ;  /* 0x0000000113077824 */ /* 0x000fca00078e0203 */
[----:B------:R-:W-:-:S13]  /*157c0*/  ISETP.GE.OR P6, PT, R7, R2, !P0 ;  /* 0x000000020700720c */ /* 0x000fda00047c6670 */
[----:B------:R-:W-:Y:S05]  /*157d0*/  @P6 BRA `(.L_x_1276) ;  /* 0x00000000000c6947 */ /* 0x000fea0003800000 */
[----:B------:R-:W2:Y:S02]  /*157e0*/  LDC.64 R2, c[0x0][0xc80] ;  /* 0x00032000ff027b82 */ /* 0x000ea40000000a00 */
[----:B--2---:R-:W-:-:S05]  /*157f0*/  IMAD.WIDE R2, R7, 0x4, R2 ;  /* 0x0000000407027825 */ /* 0x004fca00078e0202 */
[----:B------:R2:W5:Y:S02]  /*15800*/  LDG.E R17, desc[UR50][R2.64] ;  /* 0x0000003202117981 */ /* 0x000564000c1e1900 */
.L_x_1276:
[----:B------:R-:W-:Y:S05]  /*15810*/  BSYNC B0 ;  /* 0x0000000000007941 */ /* 0x000fea0003800000 */
.L_x_1275:
[----:B------:R-:W-:-:S03]  /*15820*/  UMOV UR4, 0xffffffff ;  /* 0xffffffff00047882 */ /* 0x000fc60000000000 */
[----:B------:R-:W-:Y:S05]  /*15830*/  BRA.DIV UR4, `(.L_x_1277) ;  /* 0x0000001e04f07947 */ /* 0x000fea000b800000 */
[----:B-----5:R-:W3:Y:S02]  /*15840*/  SHFL.UP PT, R14, R17, 0x1, RZ ;  /* 0x04200000110e7989 */ /* 0x020ee400000e00ff */
[----:B---3--:R-:W-:-:S05]  /*15850*/  SEL R14, R14, RZ, P1 ;  /* 0x000000ff0e0e7207 */ /* 0x008fca0000800000 */
[----:B------:R-:W-:-:S05]  /*15860*/  IMAD.IADD R13, R17, 0x1, R14 ;  /* 0x00000001110d7824 */ /* 0x000fca00078e020e */
        /* <DEDUP_REMOVED lines=13> */
.L_x_1342:
[----:B------:R-:W-:Y:S02]  /*15940*/  ULDC UR4, c[0x0][0xc38] ;  /* 0x00030e0000047ab9 */ /* 0x000fe40000000800 */
[----:B------:R-:W-:-:S04]  /*15950*/  IMAD.U32 R4, RZ, RZ, UR4 ;  /* 0x00000004ff047e24 */ /* 0x000fc8000f8e00ff */
[----:B---3--:R-:W-:-:S04]  /*15960*/  IMAD R14, R14, R4, RZ ;  /* 0x000000040e0e7224 */ /* 0x008fc800078e02ff */
[----:B------:R-:W-:-:S05]  /*15970*/  IMAD.IADD R5, R14, 0x1, R5 ;  /* 0x000000010e057824 */ /* 0x000fca00078e0205 */
[----:B------:R-:W-:-:S13]  /*15980*/  ISETP.GT.AND P6, PT, R5, R0, PT ;  /* 0x000000000500720c */ /* 0x000fda0003fc4270 */
[----:B------:R-:W-:Y:S05]  /*15990*/  @!P6 BRA `(.L_x_1278) ;  /* 0xfffffffc0064e947 */ /* 0x000fea000383ffff */
.L_x_1273:
[----:B------:R-:W-:Y:S01]  /*159a0*/  IMAD.IADD R16, R5, 0x1, -R14 ;  /* 0x0000000105107824 */ /* 0x000fe200078e0a0e */
[----:B------:R-:W-:-:S03]  /*159b0*/  UMOV UR4, 0xffffffff ;  /* 0xffffffff00047882 */ /* 0x000fc60000000000 */
[----:B------:R-:W-:-:S05]  /*159c0*/  IMAD R5, R3, R4, R16 ;  /* 0x0000000403057224 */ /* 0x000fca00078e0210 */
[----:B------:R-:W-:Y:S01]  /*159d0*/  ISETP.GT.AND P6, PT, R5, R0, PT ;  /* 0x000000000500720c */ /* 0x000fe20003fc4270 */
[----:B------:R-:W-:-:S12]  /*159e0*/  BRA.DIV UR4, `(.L_x_1279) ;  /* 0x0000002204407947 */ /* 0x000fd8000b800000 */
[----:B------:R-:W-:-:S04]  /*159f0*/  VOTE.ANY R2, PT, !P6 ;  /* 0x0000000000027806 */ /* 0x000fc800070e0100 */
[----:B------:R-:W3:Y:S02]  /*15a00*/  POPC R6, R2 ;  /* 0x0000000200067309 */ /* 0x000ee40000000000 */
[----:B---3--:R3:W4:Y:S02]  /*15a10*/  SHFL.IDX PT, R17, R17, R6, 0x1f ;  /* 0x00001f0611117589 */ /* 0x00872400000e0000 */
.L_x_1346:
[----:B------:R-:W-:Y:S01]  /*15a20*/  ISETP.NE.AND P0, PT, R2, RZ, PT ;  /* 0x000000ff0200720c */ /* 0x000fe20003f05270 */
[----:B------:R-:W-:-:S12]  /*15a30*/  IMAD.MOV.U32 R14, RZ, RZ, RZ ;  /* 0x000000ffff0e7224 */ /* 0x000fd800078e00ff */
[----:B------:R-:W-:Y:S05]  /*15a40*/  @!P0 BRA `(.L_x_1280) ;  /* 0x0000000000108947 */ /* 0x000fea0003800000 */
[----:B------:R-:W-:Y:S01]  /*15a50*/  UMOV UR4, 0xffffffff ;  /* 0xffffffff00047882 */ /* 0x000fe20000000000 */
[----:B------:R-:W-:Y:S02]  /*15a60*/  VIADD R12, R6, 0xffffffff ;  /* 0xffffffff060c7836 */ /* 0x000fe40000000000 */
[----:B------:R-:W-:Y:S05]  /*15a70*/  BRA.DIV UR4, `(.L_x_1281) ;  /* 0x0000002204647947 */ /* 0x000fea000b800000 */
[----:B------:R0:W0:Y:S02]  /*15a80*/  SHFL.IDX PT, R14, R3, R12, 0x1f ;  /* 0x00001f0c030e7589 */ /* 0x00002400000e0000 */
.L_x_1280:
[----:B0-2---:R-:W0:Y:S01]  /*15a90*/  LDC.64 R2, c[0x0][0xc90] ;  /* 0x00032400ff027b82 */ /* 0x005e220000000a00 */
[----:B------:R-:W-:-:S04]  /*15aa0*/  IMAD.IADD R19, R6, 0x1, R19 ;  /* 0x0000000106137824 */ /* 0x000fc800078e0213 */
[----:B0-----:R-:W-:-:S05]  /*15ab0*/  IMAD.WIDE R2, R19, 0x4, R2 ;  /* 0x0000000413027825 */ /* 0x001fca00078e0202 */
[----:B---3--:R0:W4:Y:S01]  /*15ac0*/  LDG.E R6, desc[UR50][R2.64] ;  /* 0x0000003202067981 */ /* 0x008122000c1e1900 */
[----:B------:R-:W-:-:S04]  /*15ad0*/  IMAD R16, R14, R4, R16 ;  /* 0x000000040e107224 */ /* 0x000fc800078e0210 */
[----:B------:R-:W-:Y:S02]  /*15ae0*/  IMAD.IADD R0, R0, 0x1, -R16 ;  /* 0x0000000100007824 */ /* 0x000fe400078e0a10 */
[----:B0-----:R-:W-:Y:S02]  /*15af0*/  IMAD.MOV.U32 R2, RZ, RZ, RZ ;  /* 0x000000ffff027224 */ /* 0x001fe400078e00ff */
[----:B----4-:R-:W-:-:S05]  /*15b00*/  IMAD R5, R17, R6, RZ ;  /* 0x0000000611057224 */ /* 0x010fca00078e02ff */
[----:B------:R-:W-:-:S04]  /*15b10*/  IABS R7, R5 ;  /* 0x0000000500077213 */ /* 0x000fc80000000000 */
[----:B------:R-:W0:Y:S08]  /*15b20*/  I2F.RP R8, R7 ;  /* 0x0000000700087306 */ /* 0x000e300000209400 */
[----:B0-----:R-:W1:Y:S02]  /*15b30*/  MUFU.RCP R8, R8 ;  /* 0x0000000800087308 */ /* 0x001e640000001000 */
[----:B-1----:R-:W-:Y:S01]  /*15b40*/  VIADD R9, R8, 0xffffffe ;  /* 0x0ffffffe08097836 */ /* 0x002fe20000000000 */
[----:B------:R-:W-:-:S05]  /*15b50*/  IABS R8, R5 ;  /* 0x0000000500087213 */ /* 0x000fca0000000000 */
[----:B------:R-:W0:Y:S01]  /*15b60*/  F2I.FTZ.U32.TRUNC.NTZ R3, R9 ;  /* 0x0000000900037305 */ /* 0x000e22000021f000 */
[----:B------:R-:W-:Y:S02]  /*15b70*/  IMAD.MOV R8, RZ, RZ, -R8 ;  /* 0x000000ffff087224 */ /* 0x000fe400078e0a08 */
[----:B0-----:R-:W-:-:S04]  /*15b80*/  IMAD.MOV R10, RZ, RZ, -R3 ;  /* 0x000000ffff0a7224 */ /* 0x001fc800078e0a03 */
[----:B------:R-:W-:-:S04]  /*15b90*/  IMAD R11, R10, R7, RZ ;  /* 0x000000070a0b7224 */ /* 0x000fc800078e02ff */
[----:B------:R-:W-:Y:S01]  /*15ba0*/  IMAD.HI.U32 R2, R3, R11, R2 ;  /* 0x0000000b03027227 */ /* 0x000fe200078e0002 */
[----:B------:R-:W-:-:S05]  /*15bb0*/  IABS R3, R0 ;  /* 0x0000000000037213 */ /* 0x000fca0000000000 */
        /* <DEDUP_REMOVED lines=15> */
[----:B------:R-:W-:-:S03]  /*15cb0*/  IMAD R0, R5, R9, R0 ;  /* 0x0000000905007224 */ /* 0x000fc600078e0200 */
[----:B------:R-:W-:-:S04]  /*15cc0*/  VIADDMNMX R4, R3, R4, R6, PT ;  /* 0x0000000403047246 */ /* 0x000fc80003800106 */
[----:B------:R-:W-:-:S04]  /*15cd0*/  IABS R6, R4 ;  /* 0x0000000400067213 */ /* 0x000fc80000000000 */
[----:B------:R-:W0:Y:S08]  /*15ce0*/  I2F.RP R8, R6 ;  /* 0x0000000600087306 */ /* 0x000e300000209400 */
[----:B0-----:R-:W0:Y:S02]  /*15cf0*/  MUFU.RCP R8, R8 ;  /* 0x0000000800087308 */ /* 0x001e240000001000 */
[----:B0-----:R-:W-:Y:S01]  /*15d00*/  VIADD R2, R8, 0xffffffe ;  /* 0x0ffffffe08027836 */ /* 0x001fe20000000000 */
[----:B------:R-:W-:-:S05]  /*15d10*/  IABS R8, R0 ;  /* 0x0000000000087213 */ /* 0x000fca0000000000 */
[----:B------:R0:W1:Y:S02]  /*15d20*/  F2I.FTZ.U32.TRUNC.NTZ R3, R2 ;  /* 0x0000000200037305 */ /* 0x000064000021f000 */
[----:B0-----:R-:W-:Y:S02]  /*15d30*/  IMAD.MOV.U32 R2, RZ, RZ, RZ ;  /* 0x000000ffff027224 */ /* 0x001fe400078e00ff */
[----:B-1----:R-:W-:-:S04]  /*15d40*/  IMAD.MOV R5, RZ, RZ, -R3 ;  /* 0x000000ffff057224 */ /* 0x002fc800078e0a03 */
[----:B------:R-:W-:-:S04]  /*15d50*/  IMAD R5, R5, R6, RZ ;  /* 0x0000000605057224 */ /* 0x000fc800078e02ff */
[----:B------:R-:W-:Y:S01]  /*15d60*/  IMAD.HI.U32 R3, R3, R5, R2 ;  /* 0x0000000503037227 */ /* 0x000fe200078e0002 */
[-C--:B------:R-:W-:Y:S02]  /*15d70*/  IABS R5, R4.reuse ;  /* 0x0000000400057213 */ /* 0x080fe40000000000 */
[C---:B------:R-:W-:Y:S01]  /*15d80*/  LOP3.LUT R2, R0.reuse, R4, RZ, 0x3c, !PT ;  /* 0x0000000400027212 */ /* 0x040fe200078e3cff */
[----:B------:R-:W-:Y:S02]  /*15d90*/  IMAD.IADD R0, R0, 0x1, R7 ;  /* 0x0000000100007824 */ /* 0x000fe400078e0207 */
[----:B------:R-:W-:Y:S01]  /*15da0*/  IMAD.MOV R5, RZ, RZ, -R5 ;  /* 0x000000ffff057224 */ /* 0x000fe200078e0a05 */
[----:B------:R-:W-:Y:S01]  /*15db0*/  ISETP.GE.AND P2, PT, R2, RZ, PT ;  /* 0x000000ff0200720c */ /* 0x000fe20003f46270 */
[----:B------:R-:W-:-:S04]  /*15dc0*/  IMAD.HI.U32 R3, R3, R8, RZ ;  /* 0x0000000803037227 */ /* 0x000fc800078e00ff */
[----:B------:R-:W-:-:S05]  /*15dd0*/  IMAD R5, R3, R5, R8 ;  /* 0x0000000503057224 */ /* 0x000fca00078e0208 */
[----:B------:R-:W-:-:S13]  /*15de0*/  ISETP.GT.U32.AND P1, PT, R6, R5, PT ;  /* 0x000000050600720c */ /* 0x000fda0003f24070 */
[----:B------:R-:W-:Y:S02]  /*15df0*/  @!P1 IMAD.IADD R5, R5, 0x1, -R6 ;  /* 0x0000000105059824 */ /* 0x000fe400078e0a06 */
[----:B------:R-:W-:Y:S01]  /*15e00*/  @!P1 VIADD R3, R3, 0x1 ;  /* 0x0000000103039836 */ /* 0x000fe20000000000 */
[----:B------:R-:W-:Y:S02]  /*15e10*/  ISETP.NE.AND P1, PT, R4, RZ, PT ;  /* 0x000000ff0400720c */ /* 0x000fe40003f25270 */
[----:B------:R-:W-:-:S13]  /*15e20*/  ISETP.GE.U32.AND P0, PT, R5, R6, PT ;  /* 0x000000060500720c */ /* 0x000fda0003f06070 */
[----:B------:R-:W-:-:S04]  /*15e30*/  @P0 VIADD R3, R3, 0x1 ;  /* 0x0000000103030836 */ /* 0x000fc80000000000 */
[----:B------:R-:W-:Y:S01]  /*15e40*/  @!P2 IMAD.MOV R3, RZ, RZ, -R3 ;  /* 0x000000ffff03a224 */ /* 0x000fe200078e0a03 */
[----:B------:R-:W-:Y:S01]  /*15e50*/  @!P1 LOP3.LUT R3, RZ, R4, RZ, 0x33, !PT ;  /* 0x00000004ff039212 */ /* 0x000fe200078e33ff */
[----:B------:R-:W-:-:S04]  /*15e60*/  IMAD.MOV R4, RZ, RZ, -R4 ;  /* 0x000000ffff047224 */ /* 0x000fc800078e0a04 */
[----:B------:R-:W-:Y:S01]  /*15e70*/  IMAD R18, R3, R4, R0 ;  /* 0x0000000403127224 */ /* 0x000fe200078e0200 */
[----:B------:R-:W-:-:S05]  /*15e80*/  LOP3.LUT R0, RZ, R3, RZ, 0x33, !PT ;  /* 0x00000003ff007212 */ /* 0x000fca00078e33ff */
[----:B------:R-:W-:Y:S01]  /*15e90*/  IMAD.IADD R17, R17, 0x1, R0 ;  /* 0x0000000111117824 */ /* 0x000fe200078e0200 */
[----:B------:R-:W-:Y:S06]  /*15ea0*/  BRA `(.L_x_1282) ;  /* 0x00000000001c7947 */ /* 0x000fec0003800000 */
.L_x_1274:
[----:B------:R-:W-:Y:S01]  /*15eb0*/  UMOV UR4, URZ ;  /* 0x0000003f00047c82 */ /* 0x000fe20008000000 */
[----:B------:R-:W-:Y:S01]  /*15ec0*/  UMOV UR5, URZ ;  /* 0x0000003f00057c82 */ /* 0x000fe20008000000 */
[----:B------:R-:W-:Y:S01]  /*15ed0*/  ULDC UR6, c[0x0][0xc3c] ;  /* 0x00030f0000067ab9 */ /* 0x000fe20000000800 */
[----:B------:R-:W-:Y:S02]  /*15ee0*/  IMAD.MOV.U32 R16, RZ, RZ, R0 ;  /* 0x000000ffff107224 */ /* 0x000fe400078e0000 */
[----:B------:R-:W-:Y:S02]  /*15ef0*/  IMAD.U32 R17, RZ, RZ, UR4 ;  /* 0x00000004ff117e24 */ /* 0x000fe4000f8e00ff */
[----:B------:R-:W-:Y:S02]  /*15f00*/  IMAD.U32 R18, RZ, RZ, UR5 ;  /* 0x00000005ff127e24 */ /* 0x000fe4000f8e00ff */
[----:B------:R-:W-:-:S07]  /*15f10*/  IMAD.U32 R19, RZ, RZ, UR6 ;  /* 0x00000006ff137e24 */ /* 0x000fce000f8e00ff */
.L_x_1282:
[----:B------:R-:W3:Y:S01]  /*15f20*/  S2R R0, SR_TID.X ;  /* 0x0000000000007919 */ /* 0x000ee20000002100 */
[----:B------:R-:W-:Y:S05]  /*15f30*/  WARPSYNC.ALL ;  /* 0x0000000000007948 */ /* 0x000fea0003800000 */
[----:B------:R-:W-:Y:S01]  /*15f40*/  BAR.SYNC.DEFER_BLOCKING 0x4, 0x200 ;  /* 0x0108000000007b1d */ /* 0x000fe20000010000 */
[----:B---3--:R-:W-:-:S04]  /*15f50*/  LOP3.LUT R0, R0, 0x1f, RZ, 0xc0, !PT ;  /* 0x0000001f00007812 */ /* 0x008fc800078ec0ff */
[----:B------:R-:W-:-:S13]  /*15f60*/  ISETP.NE.AND P0, PT, R0, RZ, PT ;  /* 0x000000ff0000720c */ /* 0x000fda0003f05270 */
[----:B--2---:R-:W2:Y:S01]  /*15f70*/  @!P0 S2R R3, SR_CgaCtaId ;  /* 0x0000000000038919 */ /* 0x004ea20000008800 */
[----:B------:R-:W-:-:S04]  /*15f80*/  @!P0 MOV R0, 0x400 ;  /* 0x0000040000008802 */ /* 0x000fc80000000f00 */
[----:B--2---:R-:W-:-:S05]  /*15f90*/  @!P0 LEA R22, R3, R0, 0x18 ;  /* 0x0000000003168211 */ /* 0x004fca00078ec0ff */
[----:B------:R4:W-:Y:S01]  /*15fa0*/  @!P0 STS.128 [R22+0x2d8d0], R16 ;  /* 0x02d8d01016008388 */ /* 0x0009e20000000c00 */
[----:B------:R-:W-:Y:S06]  /*15fb0*/  BAR.ARV 0x5, 0x200 ;  /* 0x0148000000007b1d */ /* 0x000fec0000002000 */
.L_x_1271:
[----:B------:R-:W-:Y:S02]  /*15fc0*/  ULDC UR4, c[0x0][0xc3c] ;  /* 0x00030f0000047ab9 */ /* 0x000fe40000000800 */
[----:B---3--:R-:W-:-:S13]  /*15fd0*/  ISETP.GE.AND P0, PT, R19, UR4, PT ;  /* 0x0000000413007c0c */ /* 0x008fda000bf06270 */
[----:B------:R-:W-:Y:S05]  /*15fe0*/  @!P0 BRA `(.L_x_1283) ;  /* 0xffffffa800748947 */ /* 0x000fea000383ffff */
[----:B------:R-:W-:Y:S05]  /*15ff0*/  BSYNC B8 ;  /* 0x0000000000087941 */ /* 0x000fea0003800000 */
.L_x_1171:
[----:B0-----:R-:W3:Y:S01]  /*16000*/  LDL.LU R0, [R1+0x1c] ;  /* 0x00001c0001007983 */ /* 0x001ee20000300800 */
        /* <DEDUP_REMOVED lines=9> */
[----:B------:R-:W0:Y:S02]  /*160a0*/  SYNCS.PHASECHK.TRANS64.TRYWAIT P0, [R9+URZ+0x2d820], R0 ;  /* 0x02d82000090075a7 */ /* 0x000e24000800017f */
[----:B0-----:R-:W-:Y:S05]  /*160b0*/  @!P0 BRA `(.L_x_1285) ;  /* 0x0000001800f88947 */ /* 0x001fea0003800000 */
.L_x_1349:
[----:B------:R-:W-:Y:S05]  /*160c0*/  BSYNC B0 ;  /* 0x0000000000007941 */ /* 0x000fea0003800000 */
.L_x_1284:
[----:B------:R-:W-:-:S03]  /*160d0*/  UMOV UR4, 0xffffffff ;  /* 0xffffffff00047882 */ /* 0x000fc60000000000 */
[----:B------:R-:W-:Y:S05]  /*160e0*/  BRA.DIV UR4, `(.L_x_1286) ;  /* 0x0000001e04007947 */ /* 0x000fea000b800000 */
[----:B0-----:R-:W0:Y:S02]  /*160f0*/  S2R R0, SR_TID.X ;  /* 0x0000000000007919 */ /* 0x001e240000002100 */
[----:B0-----:R-:W-:-:S04]  /*16100*/  SHF.R.U32.HI R0, RZ, 0x5, R0 ;  /* 0x00000005ff007819 */ /* 0x001fc80000011600 */
[----:B------:R-:W-:-:S05]  /*16110*/  LOP3.LUT R0, R0, 0x3, RZ, 0xc0, !PT ;  /* 0x0000000300007812 */ /* 0x000fca00078ec0ff */
[----:B------:R0:W1:Y:S02]  /*16120*/  SHFL.IDX PT, R14, R0, RZ, 0x1f ;  /* 0x00001fff000e7589 */ /* 0x00006400000e0000 */
.L_x_1352:
[----:B-1----:R-:W-:Y:S01]  /*16130*/  ISETP.NE.AND P0, PT, R14, RZ, PT ;  /* 0x000000ff0e00720c */ /* 0x002fe20003f05270 */
[----:B------:R-:W-:-:S12]  /*16140*/  BSSY B0, `(.L_x_1287) ;  /* 0x0000024000007945 */ /* 0x000fd80003800000 */
[----:B------:R-:W-:Y:S05]  /*16150*/  @P0 BRA `(.L_x_1288) ;  /* 0x0000000000880947 */ /* 0x000fea0003800000 */
[----:B------:R-:W-:-:S03]  /*16160*/  UMOV UR4, 0xffffffff ;  /* 0xffffffff00047882 */ /* 0x000fc60000000000 */
[----:B------:R-:W-:Y:S05]  /*16170*/  BRA.DIV UR4, `(.L_x_1289) ;  /* 0x0000001e04107947 */ /* 0x000fea000b800000 */
[----:B------:R-:W-:-:S13]  /*16180*/  ELECT P6, URZ, PT ;  /* 0x00000000003f782f */ /* 0x000fda00038c0000 */
.L_x_1355:
[----:B------:R-:W-:Y:S05]  /*16190*/  @!P6 BRA `(.L_x_1288) ;  /* 0x000000000078e947 */ /* 0x000fea0003800000 */
[----:B------:R-:W-:-:S06]  /*161a0*/  ULOP3.LUT UR4, UR36, 0x2, URZ, 0xfc, !UPT ;  /* 0x0000000224047892 */ /* 0x000fcc000f8efc3f */
[----:B0-----:R-:W-:-:S05]  /*161b0*/  IMAD.U32 R0, RZ, RZ, UR4 ;  /* 0x00000004ff007e24 */ /* 0x001fca000f8e00ff */
[----:B------:R-:W-:-:S13]  /*161c0*/  ISETP.NE.AND P2, PT, R0, 0x3, PT ;  /* 0x000000030000780c */ /* 0x000fda0003f45270 */
[----:B------:R-:W-:Y:S05]  /*161d0*/  @!P2 BRA `(.L_x_1290) ;  /* 0x000000000004a947 */ /* 0x000fea0003800000 */
[----:B------:R-:W-:Y:S01]  /*161e0*/  BPT.TRAP 0x1 ;  /* 0x000000040000795c */ /* 0x000fe20000300000 */
.L_x_1290:
        /* <DEDUP_REMOVED lines=12> */
.L_x_1356:
[----:B------:R-:W1:Y:S02]  /*162b0*/  SYNCS.PHASECHK.TRANS64.TRYWAIT P0, [R3+URZ], R2 ;  /* 0x00000002030075a7 */ /* 0x000e64000800017f */
[----:B-1----:R-:W-:Y:S05]  /*162c0*/  @!P0 BRA `(.L_x_1292) ;  /* 0x0000001800f08947 */ /* 0x002fea0003800000 */
.L_x_1357:
[----:B------:R-:W-:Y:S05]  /*162d0*/  @!P2 BRA `(.L_x_1293) ;  /* 0x000000000004a947 */ /* 0x000fea0003800000 */
[----:B------:R-:W-:Y:S01]  /*162e0*/  BPT.TRAP 0x1 ;  /* 0x000000040000795c */ /* 0x000fe20000300000 */
.L_x_1293:
[----:B------:R-:W-:-:S04]  /*162f0*/  VIADD R0, R9, 0x2d860 ;  /* 0x0002d86009007836 */ /* 0x000fc80000000000 */
[----:B------:R-:W-:-:S04]  /*16300*/  IMAD R23, R23, 0x8, R0 ;  /* 0x0000000817177824 */ /* 0x000fc800078e0200 */
[----:B------:R-:W3:Y:S02]  /*16310*/  SYNCS.PHASECHK.TRANS64.TRYWAIT P0, [R23+URZ], R4 ;  /* 0x00000004170075a7 */ /* 0x000ee4000800017f */
[----:B---3--:R-:W-:Y:S05]  /*16320*/  @!P0 BRA `(.L_x_1294) ;  /* 0x0000001800ec8947 */ /* 0x008fea0003800000 */
.L_x_1358:
[----:B------:R-:W-:-:S07]  /*16330*/  IMAD R7, R7, 0x8, R0 ;  /* 0x0000000807077824 */ /* 0x000fce00078e0200 */
.L_x_1295:
[----:B------:R0:W0:Y:S02]  /*16340*/  SYNCS.PHASECHK.TRANS64.TRYWAIT P0, [R7+URZ], R2 ;  /* 0x00000002070075a7 */ /* 0x000024000800017f */
[----:B0-----:R-:W-:Y:S05]  /*16350*/  @!P0 NANOSLEEP.SYNCS 0x989680 ;  /* 0x009896800000895d */ /* 0x001fea0003900000 */
[----:B------:R-:W0:Y:S02]  /*16360*/  @!P0 SYNCS.PHASECHK.TRANS64 P0, [R7+URZ], R2 ;  /* 0x00000002070085a7 */ /* 0x000e24000800007f */
[----:B0-----:R-:W-:Y:S05]  /*16370*/  @!P0 BRA `(.L_x_1295) ;  /* 0xfffffffc00f08947 */ /* 0x001fea000383ffff */
.L_x_1288:
[----:B------:R-:W-:Y:S05]  /*16380*/  BSYNC B0 ;  /* 0x0000000000007941 */ /* 0x000fea0003800000 */
.L_x_1287:
[----:B------:R-:W-:Y:S05]  /*16390*/  EXIT ;  /* 0x000000000000794d */ /* 0x000fea0003800000 */
.L_x_1081:
[----:B0-----:R-:W-:-:S04]  /*163a0*/  IMAD.U32 R3, RZ, RZ, UR42 ;  /* 0x0000002aff037e24 */ /* 0x001fc8000f8e00ff */
[----:B------:R0:W1:Y:S03]  /*163b0*/  SYNCS.PHASECHK.TRANS64.TRYWAIT P1, [R3+URZ+0x2d800], R0 ;  /* 0x02d80000030075a7 */ /* 0x000066000802017f */
[----:B-1----:R-:W-:Y:S05]  /*163c0*/  @!P1 NANOSLEEP.SYNCS 0x989680 ;  /* 0x009896800000995d */ /* 0x002fea0003900000 */
[----:B------:R-:W1:Y:S02]  /*163d0*/  @!P1 SYNCS.PHASECHK.TRANS64 P1, [R3+URZ+0x2d800], R0 ;  /* 0x02d80000030095a7 */ /* 0x000e64000802007f */
[----:B-1----:R-:W-:Y:S05]  /*163e0*/  @!P1 BRA `(.L_x_1081) ;  /* 0xfffffffc00ec9947 */ /* 0x002fea000383ffff */
[----:B------:R-:W-:Y:S05]  /*163f0*/  BRA `(.L_x_1296) ;  /* 0xfffffeb800307947 */ /* 0x000fea000383ffff */
.L_x_1085:
[----:B-1----:R1:W2:Y:S02]  /*16400*/  SYNCS.PHASECHK.TRANS64.TRYWAIT P2, [R5+URZ+0x2d830], R0 ;  /* 0x02d83000050075a7 */ /* 0x0022a4000804017f */
[----:B--2---:R-:W-:Y:S05]  /*16410*/  @!P2 NANOSLEEP.SYNCS 0x989680 ;  /* 0x009896800000a95d */ /* 0x004fea0003900000 */
[----:B------:R-:W2:Y:S02]  /*16420*/  @!P2 SYNCS.PHASECHK.TRANS64 P2, [R5+URZ+0x2d830], R0 ;  /* 0x02d830000500a5a7 */ /* 0x000ea4000804007f */
[----:B--2---:R-:W-:Y:S05]  /*16430*/  @!P2 BRA `(.L_x_1085) ;  /* 0xfffffffc00f0a947 */ /* 0x004fea000383ffff */
[----:B------:R-:W-:Y:S05]  /*16440*/  BRA `(.L_x_1084) ;  /* 0xfffffeb800547947 */ /* 0x000fea000383ffff */
.L_x_1101:
[----:B-1----:R-:W-:-:S04]  /*16450*/  IMAD.U32 R7, RZ, RZ, UR6 ;  /* 0x00000006ff077e24 */ /* 0x002fc8000f8e00ff */
[----:B------:R1:W3:Y:S03]  /*16460*/  SYNCS.PHASECHK.TRANS64.TRYWAIT P2, [R7+URZ+0x2d830], R6 ;  /* 0x02d83006070075a7 */ /* 0x0002e6000804017f */
[----:B---3--:R-:W-:Y:S05]  /*16470*/  @!P2 NANOSLEEP.SYNCS 0x989680 ;  /* 0x009896800000a95d */ /* 0x008fea0003900000 */
[----:B------:R-:W3:Y:S02]  /*16480*/  @!P2 SYNCS.PHASECHK.TRANS64 P2, [R7+URZ+0x2d830], R6 ;  /* 0x02d830060700a5a7 */ /* 0x000ee4000804007f */
[----:B---3--:R-:W-:Y:S05]  /*16490*/  @!P2 BRA `(.L_x_1101) ;  /* 0xfffffffc00eca947 */ /* 0x008fea000383ffff */
[----:B------:R-:W-:Y:S05]  /*164a0*/  BRA `(.L_x_1098) ;  /* 0xfffffeec00447947 */ /* 0x000fea000383ffff */
.L_x_1105:
[----:B-1----:R-:W-:-:S04]  /*164b0*/  IMAD.U32 R7, RZ, RZ, UR6 ;  /* 0x00000006ff077e24 */ /* 0x002fc8000f8e00ff */
[----:B------:R1:W2:Y:S03]  /*164c0*/  SYNCS.PHASECHK.TRANS64.TRYWAIT P2, [R7+URZ+0x2d850], R6 ;  /* 0x02d85006070075a7 */ /* 0x0002a6000804017f */
[----:B--2---:R-:W-:Y:S05]  /*164d0*/  @!P2 NANOSLEEP.SYNCS 0x989680 ;  /* 0x009896800000a95d */ /* 0x004fea0003900000 */
[----:B------:R-:W2:Y:S02]  /*164e0*/  @!P2 SYNCS.PHASECHK.TRANS64 P2, [R7+URZ+0x2d850], R6 ;  /* 0x02d850060700a5a7 */ /* 0x000ea4000804007f */
[----:B--2---:R-:W-:Y:S05]  /*164f0*/  @!P2 BRA `(.L_x_1105) ;  /* 0xfffffffc00eca947 */ /* 0x004fea000383ffff */
[----:B------:R-:W-:Y:S05]  /*16500*/  BRA `(.L_x_1102) ;  /* 0xfffffeec00e47947 */ /* 0x000fea000383ffff */
.L_x_1122:
[----:B-1----:R-:W-:-:S04]  /*16510*/  IMAD.U32 R5, RZ, RZ, UR6 ;  /* 0x00000006ff057e24 */ /* 0x002fc8000f8e00ff */
[----:B------:R1:W3:Y:S03]  /*16520*/  SYNCS.PHASECHK.TRANS64.TRYWAIT P2, [R5+URZ+0x2d830], R0 ;  /* 0x02d83000050075a7 */ /* 0x0002e6000804017f */
[----:B---3--:R-:W-:Y:S05]  /*16530*/  @!P2 NANOSLEEP.SYNCS 0x989680 ;  /* 0x009896800000a95d */ /* 0x008fea0003900000 */
[----:B------:R-:W3:Y:S02]  /*16540*/  @!P2 SYNCS.PHASECHK.TRANS64 P2, [R5+URZ+0x2d830], R0 ;  /* 0x02d830000500a5a7 */ /* 0x000ee4000804007f */
[----:B---3--:R-:W-:Y:S05]  /*16550*/  @!P2 BRA `(.L_x_1122) ;  /* 0xfffffffc00eca947 */ /* 0x008fea000383ffff */
[----:B------:R-:W-:Y:S05]  /*16560*/  BRA `(.L_x_1119) ;  /* 0xffffff20001c7947 */ /* 0x000fea000383ffff */
.L_x_1126:
[----:B-1----:R-:W-:-:S04]  /*16570*/  IMAD.U32 R5, RZ, RZ, UR6 ;  /* 0x00000006ff057e24 */ /* 0x002fc8000f8e00ff */
[----:B------:R1:W2:Y:S03]  /*16580*/  SYNCS.PHASECHK.TRANS64.TRYWAIT P2, [R5+URZ+0x2d850], R0 ;  /* 0x02d85000050075a7 */ /* 0x0002a6000804017f */
[----:B--2---:R-:W-:Y:S05]  /*16590*/  @!P2 NANOSLEEP.SYNCS 0x989680 ;  /* 0x009896800000a95d */ /* 0x004fea0003900000 */
[----:B------:R-:W2:Y:S02]  /*165a0*/  @!P2 SYNCS.PHASECHK.TRANS64 P2, [R5+URZ+0x2d850], R0 ;  /* 0x02d850000500a5a7 */ /* 0x000ea4000804007f */
[----:B--2---:R-:W-:Y:S05]  /*165b0*/  @!P2 BRA `(.L_x_1126) ;  /* 0xfffffffc00eca947 */ /* 0x004fea000383ffff */
[----:B------:R-:W-:Y:S05]  /*165c0*/  BRA `(.L_x_1123) ;  /* 0xffffff2000bc7947 */ /* 0x000fea000383ffff */
.L_x_1132:
[----:B-1----:R-:W-:-:S04]  /*165d0*/  IMAD.U32 R5, RZ, RZ, UR6 ;  /* 0x00000006ff057e24 */ /* 0x002fc8000f8e00ff */
[----:B------:R1:W3:Y:S03]  /*165e0*/  SYNCS.PHASECHK.TRANS64.TRYWAIT P2, [R5+URZ+0x2d830], R0 ;  /* 0x02d83000050075a7 */ /* 0x0002e6000804017f */
[----:B---3--:R-:W-:Y:S05]  /*165f0*/  @!P2 NANOSLEEP.SYNCS 0x989680 ;  /* 0x009896800000a95d */ /* 0x008fea0003900000 */
[----:B------:R-:W3:Y:S02]  /*16600*/  @!P2 SYNCS.PHASECHK.TRANS64 P2, [R5+URZ+0x2d830], R0 ;  /* 0x02d830000500a5a7 */ /* 0x000ee4000804007f */
[----:B---3--:R-:W-:Y:S05]  /*16610*/  @!P2 BRA `(.L_x_1132) ;  /* 0xfffffffc00eca947 */ /* 0x008fea000383ffff */
[----:B------:R-:W-:Y:S05]  /*16620*/  BRA `(.L_x_1129) ;  /* 0xffffff4000247947 */ /* 0x000fea000383ffff */
.L_x_1136:
[----:B-1----:R-:W-:-:S04]  /*16630*/  IMAD.U32 R5, RZ, RZ, UR6 ;  /* 0x00000006ff057e24 */ /* 0x002fc8000f8e00ff */
[----:B------:R1:W2:Y:S03]  /*16640*/  SYNCS.PHASECHK.TRANS64.TRYWAIT P2, [R5+URZ+0x2d850], R0 ;  /* 0x02d85000050075a7 */ /* 0x0002a6000804017f */
[----:B--2---:R-:W-:Y:S05]  /*16650*/  @!P2 NANOSLEEP.SYNCS 0x989680 ;  /* 0x009896800000a95d */ /* 0x004fea0003900000 */
[----:B------:R-:W2:Y:S02]  /*16660*/  @!P2 SYNCS.PHASECHK.TRANS64 P2, [R5+URZ+0x2d850], R0 ;  /* 0x02d850000500a5a7 */ /* 0x000ea4000804007f */
[----:B--2---:R-:W-:Y:S05]  /*16670*/  @!P2 BRA `(.L_x_1136) ;  /* 0xfffffffc00eca947 */ /* 0x004fea000383ffff */
[----:B------:R-:W-:Y:S05]  /*16680*/  BRA `(.L_x_1133) ;  /* 0xffffff4000c47947 */ /* 0x000fea000383ffff */
.L_x_1149:
[----:B-1----:R-:W-:-:S04]  /*16690*/  IMAD.U32 R7, RZ, RZ, UR9 ;  /* 0x00000009ff077e24 */ /* 0x002fc8000f8e00ff */
[----:B------:R1:W3:Y:S03]  /*166a0*/  SYNCS.PHASECHK.TRANS64.TRYWAIT P0, [R7+URZ+0x2d850], R2 ;  /* 0x02d85002070075a7 */ /* 0x0002e6000800017f */
[----:B---3--:R-:W-:Y:S05]  /*166b0*/  @!P0 NANOSLEEP.SYNCS 0x989680 ;  /* 0x009896800000895d */ /* 0x008fea0003900000 */
[----:B------:R-:W3:Y:S02]  /*166c0*/  @!P0 SYNCS.PHASECHK.TRANS64 P0, [R7+URZ+0x2d850], R2 ;  /* 0x02d85002070085a7 */ /* 0x000ee4000800007f */
[----:B---3--:R-:W-:Y:S05]  /*166d0*/  @!P0 BRA `(.L_x_1149) ;  /* 0xfffffffc00ec8947 */ /* 0x008fea000383ffff */
[----:B------:R-:W-:Y:S05]  /*166e0*/  BRA `(.L_x_1148) ;  /* 0xffffff7000087947 */ /* 0x000fea000383ffff */
.L_x_1191:
        /* <DEDUP_REMOVED lines=8> */
[----:B-1----:R-:W-:Y:S05]  /*16770*/  WARPSYNC.COLLECTIVE R15, `(.L_x_1298) ;  /* 0x000000000f087348 */ /* 0x002fea0003c00000 */
[----:B------:R0:W2:Y:S02]  /*16780*/  SHFL.IDX P6, R14, R13, R12, R11 ;  /* 0x0000000c0d0e7389 */ /* 0x0000a400000c000b */
[----:B012---:R-:W-:Y:S01]  /*16790*/  ENDCOLLECTIVE ;  /* 0x000000000000791b */ /* 0x007fe20003800000 */
.L_x_1298:
[----:B------:R-:W-:Y:S05]  /*167a0*/  BSYNC B0 ;  /* 0x0000000000007941 */ /* 0x000fea0003800000 */
.L_x_1297:
[----:B------:R-:W-:Y:S05]  /*167b0*/  BRA `(.L_x_1299) ;  /* 0xffffffb000207947 */ /* 0x000fea000383ffff */
.L_x_1193:
[----:B------:R-:W-:Y:S01]  /*167c0*/  BSSY B0, `(.L_x_1300) ;  /* 0x0000006000007945 */ /* 0x000fe20003800000 */
[----:B------:R-:W-:-:S07]  /*167d0*/  IMAD.MOV.U32 R15, RZ, RZ, -0x1 ;  /* 0xffffffffff0f7424 */ /* 0x000fce00078e00ff */
[----:B01----:R-:W-:Y:S05]  /*167e0*/  WARPSYNC.COLLECTIVE R15, `(.L_x_1301) ;  /* 0x000000000f0c7348 */ /* 0x003fea0003c00000 */
[----:B------:R-:W-:Y:S02]  /*167f0*/  ELECT P6, UR62, PT ;  /* 0x00000000003e782f */ /* 0x000fe400038c0000 */
[----:B------:R-:W-:Y:S01]  /*16800*/  MOV R14, UR62 ;  /* 0x0000003e000e7c02 */ /* 0x000fe20008000f00 */
[----:B01----:R-:W-:Y:S10]  /*16810*/  ENDCOLLECTIVE ;  /* 0x000000000000791b */ /* 0x003ff40003800000 */
.L_x_1301:
[----:B------:R-:W-:Y:S05]  /*16820*/  BSYNC B0 ;  /* 0x0000000000007941 */ /* 0x000fea0003800000 */
.L_x_1300:
[----:B------:R-:W-:Y:S05]  /*16830*/  BRA `(.L_x_1302) ;  /* 0xffffffb000287947 */ /* 0x000fea000383ffff */
.L_x_1195:
[----:B0-----:R0:W2:Y:S02]  /*16840*/  SYNCS.PHASECHK.TRANS64.TRYWAIT P0, [R0+URZ+0x2d840], R3 ;  /* 0x02d84003000075a7 */ /* 0x0010a4000800017f */
[----:B--2---:R-:W-:Y:S05]  /*16850*/  @!P0 NANOSLEEP.SYNCS 0x989680 ;  /* 0x009896800000895d */ /* 0x004fea0003900000 */
[----:B------:R-:W2:Y:S02]  /*16860*/  @!P0 SYNCS.PHASECHK.TRANS64 P0, [R0+URZ+0x2d840], R3 ;  /* 0x02d84003000085a7 */ /* 0x000ea4000800007f */
[----:B--2---:R-:W-:Y:S05]  /*16870*/  @!P0 BRA `(.L_x_1195) ;  /* 0xfffffffc00f08947 */ /* 0x004fea000383ffff */
[----:B------:R-:W-:Y:S05]  /*16880*/  BRA `(.L_x_1303) ;  /* 0xffffffb000787947 */ /* 0x000fea000383ffff */
.L_x_1199:
[----:B------:R-:W2:Y:S01]  /*16890*/  LDL.LU R11, [R1+0x10] ;  /* 0x00001000010b7983 */ /* 0x000ea20000300800 */
[----:B------:R-:W-:Y:S02]  /*168a0*/  IMAD.MOV.U32 R0, RZ, RZ, R12 ;  /* 0x000000ffff007224 */ /* 0x000fe400078e000c */
[----:B------:R-:W-:Y:S02]  /*168b0*/  IMAD.MOV.U32 R13, RZ, RZ, R4 ;  /* 0x000000ffff0d7224 */ /* 0x000fe400078e0004 */
[----:B------:R-:W-:Y:S02]  /*168c0*/  IMAD.MOV.U32 R12, RZ, RZ, RZ ;  /* 0x000000ffff0c7224 */ /* 0x000fe400078e00ff */
[----:B------:R-:W-:Y:S02]  /*168d0*/  IMAD.MOV.U32 R15, RZ, RZ, -0x1 ;  /* 0xffffffffff0f7424 */ /* 0x000fe400078e00ff */
[----:B------:R-:W-:Y:S02]  /*168e0*/  IMAD.IADD R0, R21, 0x1, R0 ;  /* 0x0000000115007824 */ /* 0x000fe400078e0200 */
[----:B--2---:R-:W-:-:S02]  /*168f0*/  IMAD R6, R11, R9, RZ ;  /* 0x000000090b067224 */ /* 0x004fc400078e02ff */
[----:B------:R-:W-:Y:S02]  /*16900*/  IMAD.MOV.U32 R11, RZ, RZ, 0x1c1f ;  /* 0x00001c1fff0b7424 */ /* 0x000fe400078e00ff */
[C---:B------:R-:W-:Y:S01]  /*16910*/  VIADD R9, R0.reuse, 0x20 ;  /* 0x0000002000097836 */ /* 0x040fe20000000000 */
[----:B------:R-:W-:-:S13]  /*16920*/  ISETP.GE.AND P4, PT, R0, R6, PT ;  /* 0x000000060000720c */ /* 0x000fda0003f86270 */
[----:B-----5:R-:W-:Y:S05]  /*16930*/  WARPSYNC.COLLECTIVE R15, `(.L_x_1304) ;  /* 0x000000000f087348 */ /* 0x020fea0003c00000 */
[----:B------:R0:W1:Y:S02]  /*16940*/  SHFL.IDX P6, R14, R13, R12, R11 ;  /* 0x0000000c0d0e7389 */ /* 0x00006400000c000b */
[----:B01---5:R-:W-:Y:S01]  /*16950*/  ENDCOLLECTIVE ;  /* 0x000000000000791b */ /* 0x023fe20003800000 */
.L_x_1304:
[----:B------:R-:W-:Y:S02]  /*16960*/  IMAD.MOV.U32 R13, RZ, RZ, R5 ;  /* 0x000000ffff0d7224 */ /* 0x000fe400078e0005 */
[----:B------:R-:W-:-:S07]  /*16970*/  IMAD.MOV.U32 R2, RZ, RZ, R14 ;  /* 0x000000ffff027224 */ /* 0x000fce00078e000e */
[----:B------:R-:W-:Y:S05]  /*16980*/  WARPSYNC.COLLECTIVE R15, `(.L_x_1305) ;  /* 0x000000000f087348 */ /* 0x000fea0003c00000 */
[----:B------:R0:W1:Y:S02]  /*16990*/  SHFL.IDX P6, R14, R13, R12, R11 ;  /* 0x0000000c0d0e7389 */ /* 0x00006400000c000b */
[----:B01----:R-:W-:Y:S01]  /*169a0*/  ENDCOLLECTIVE ;  /* 0x000000000000791b */ /* 0x003fe20003800000 */
.L_x_1305:
[----:B------:R-:W-:Y:S02]  /*169b0*/  IMAD.MOV.U32 R13, RZ, RZ, R4 ;  /* 0x000000ffff0d7224 */ /* 0x000fe400078e0004 */
[----:B------:R-:W-:Y:S02]  /*169c0*/  IMAD.MOV.U32 R12, RZ, RZ, 0x1 ;  /* 0x00000001ff0c7424 */ /* 0x000fe400078e00ff */
[----:B------:R-:W-:-:S07]  /*169d0*/  IMAD.MOV.U32 R3, RZ, RZ, R14 ;  /* 0x000000ffff037224 */ /* 0x000fce00078e000e */
[----:B------:R-:W-:Y:S05]  /*169e0*/  WARPSYNC.COLLECTIVE R15, `(.L_x_1306) ;  /* 0x000000000f087348 */ /* 0x000fea0003c00000 */
[----:B------:R0:W1:Y:S02]  /*169f0*/  SHFL.IDX P6, R14, R13, R12, R11 ;  /* 0x0000000c0d0e7389 */ /* 0x00006400000c000b */
[----:B01----:R-:W-:Y:S01]  /*16a00*/  ENDCOLLECTIVE ;  /* 0x000000000000791b */ /* 0x003fe20003800000 */
.L_x_1306:
        /* <DEDUP_REMOVED lines=17> */
.L_x_1307:
[----:B------:R-:W-:Y:S02]  /*16b20*/  IMAD.MOV.U32 R13, RZ, RZ, R4 ;  /* 0x000000ffff0d7224 */ /* 0x000fe400078e0004 */
[----:B------:R-:W-:Y:S02]  /*16b30*/  IMAD.MOV.U32 R12, RZ, RZ, 0x2 ;  /* 0x00000002ff0c7424 */ /* 0x000fe400078e00ff */
[----:B------:R-:W-:-:S07]  /*16b40*/  IMAD.MOV.U32 R3, RZ, RZ, R14 ;  /* 0x000000ffff037224 */ /* 0x000fce00078e000e */
[----:B------:R-:W-:Y:S05]  /*16b50*/  WARPSYNC.COLLECTIVE R15, `(.L_x_1308) ;  /* 0x000000000f087348 */ /* 0x000fea0003c00000 */
[----:B------:R0:W1:Y:S02]  /*16b60*/  SHFL.IDX P6, R14, R13, R12, R11 ;  /* 0x0000000c0d0e7389 */ /* 0x00006400000c000b */
[----:B01----:R-:W-:Y:S01]  /*16b70*/  ENDCOLLECTIVE ;  /* 0x000000000000791b */ /* 0x003fe20003800000 */
.L_x_1308:
        /* <DEDUP_REMOVED lines=18> */
.L_x_1309:
[----:B------:R-:W-:Y:S02]  /*16ca0*/  IMAD.MOV.U32 R13, RZ, RZ, R4 ;  /* 0x000000ffff0d7224 */ /* 0x000fe400078e0004 */
[----:B------:R-:W-:Y:S02]  /*16cb0*/  IMAD.MOV.U32 R12, RZ, RZ, 0x3 ;  /* 0x00000003ff0c7424 */ /* 0x000fe400078e00ff */
[----:B------:R-:W-:-:S07]  /*16cc0*/  IMAD.MOV.U32 R3, RZ, RZ, R14 ;  /* 0x000000ffff037224 */ /* 0x000fce00078e000e */
[----:B------:R-:W-:Y:S05]  /*16cd0*/  WARPSYNC.COLLECTIVE R15, `(.L_x_1310) ;  /* 0x000000000f087348 */ /* 0x000fea0003c00000 */
[----:B------:R0:W1:Y:S02]  /*16ce0*/  SHFL.IDX P6, R14, R13, R12, R11 ;  /* 0x0000000c0d0e7389 */ /* 0x00006400000c000b */
[----:B01----:R-:W-:Y:S01]  /*16cf0*/  ENDCOLLECTIVE ;  /* 0x000000000000791b */ /* 0x003fe20003800000 */
.L_x_1310:
        /* <DEDUP_REMOVED lines=10> */
.L_x_1311:
        /* <DEDUP_REMOVED lines=8> */
[----:B0-----:R-:W-:Y:S02]  /*16e20*/  VIADD R2, R0, 0x60 ;  /* 0x0000006000027836 */ /* 0x001fe40000000000 */
[----:B------:R-:W-:-:S07]  /*16e30*/  IMAD.MOV.U32 R3, RZ, RZ, R14 ;  /* 0x000000ffff037224 */ /* 0x000fce00078e000e */
[----:B------:R-:W-:Y:S05]  /*16e40*/  WARPSYNC.COLLECTIVE R15, `(.L_x_1312) ;  /* 0x000000000f087348 */ /* 0x000fea0003c00000 */
[----:B------:R0:W1:Y:S02]  /*16e50*/  SHFL.IDX P6, R14, R13, R12, R11 ;  /* 0x0000000c0d0e7389 */ /* 0x00006400000c000b */
[----:B01----:R-:W-:Y:S01]  /*16e60*/  ENDCOLLECTIVE ;  /* 0x000000000000791b */ /* 0x003fe20003800000 */
.L_x_1312:
[----:B------:R-:W-:-:S13]  /*16e70*/  ISETP.GE.AND P3, PT, R2, R6, PT ;  /* 0x000000060200720c */ /* 0x000fda0003f66270 */
[----:B------:R-:W-:Y:S01]  /*16e80*/  @!P3 LEA R3, P5, R20, R3, 0x1 ;  /* 0x000000031403b211 */ /* 0x000fe200078a08ff */
[----:B------:R-:W-:-:S04]  /*16e90*/  IMAD.MOV.U32 R13, RZ, RZ, R8 ;  /* 0x000000ffff0d7224 */ /* 0x000fc800078e0008 */
        /* <DEDUP_REMOVED lines=13> */
.L_x_1313:
        /* <DEDUP_REMOVED lines=8> */
.L_x_1314:
        /* <DEDUP_REMOVED lines=15> */
.L_x_1315:
[----:B------:R-:W-:Y:S05]  /*170e0*/  BRA `(.L_x_1316) ;  /* 0xffffffb800087947 */ /* 0x000fea000383ffff */
.L_x_1202:
[----:B0-----:R0:W1:Y:S02]  /*170f0*/  SYNCS.PHASECHK.TRANS64.TRYWAIT P0, [R22+URZ+0x2d820], R3 ;  /* 0x02d82003160075a7 */ /* 0x001064000800017f */
[----:B-1----:R-:W-:Y:S05]  /*17100*/  @!P0 NANOSLEEP.SYNCS 0x989680 ;  /* 0x009896800000895d */ /* 0x002fea0003900000 */
[----:B------:R-:W1:Y:S02]  /*17110*/  @!P0 SYNCS.PHASECHK.TRANS64 P0, [R22+URZ+0x2d820], R3 ;  /* 0x02d82003160085a7 */ /* 0x000e64000800007f */
[----:B-1----:R-:W-:Y:S05]  /*17120*/  @!P0 BRA `(.L_x_1202) ;  /* 0xfffffffc00f08947 */ /* 0x002fea000383ffff */
[----:B------:R-:W-:Y:S05]  /*17130*/  BRA `(.L_x_1317) ;  /* 0xffffffb8007c7947 */ /* 0x000fea000383ffff */
.L_x_1211:
[----:B-1----:R1:W2:Y:S02]  /*17140*/  SYNCS.PHASECHK.TRANS64.TRYWAIT P0, [R3+URZ+0x2d840], R2 ;  /* 0x02d84002030075a7 */ /* 0x0022a4000800017f */
[----:B--2---:R-:W-:Y:S05]  /*17150*/  @!P0 NANOSLEEP.SYNCS 0x989680 ;  /* 0x009896800000895d */ /* 0x004fea0003900000 */
[----:B------:R-:W2:Y:S02]  /*17160*/  @!P0 SYNCS.PHASECHK.TRANS64 P0, [R3+URZ+0x2d840], R2 ;  /* 0x02d84002030085a7 */ /* 0x000ea4000800007f */
[----:B--2---:R-:W-:Y:S05]  /*17170*/  @!P0 BRA `(.L_x_1211) ;  /* 0xfffffffc00f08947 */ /* 0x004fea000383ffff */
[----:B------:R-:W-:Y:S05]  /*17180*/  BRA `(.L_x_1318) ;  /* 0xffffffbc00287947 */ /* 0x000fea000383ffff */
.L_x_1218:
[----:B0-----:R0:W1:Y:S02]  /*17190*/  SYNCS.PHASECHK.TRANS64.TRYWAIT P0, [R3+URZ+0x60], R2 ;  /* 0x00006002030075a7 */ /* 0x001064000800017f */
[----:B-1----:R-:W-:Y:S05]  /*171a0*/  @!P0 NANOSLEEP.SYNCS 0x989680 ;  /* 0x009896800000895d */ /* 0x002fea0003900000 */
[----:B------:R-:W1:Y:S02]  /*171b0*/  @!P0 SYNCS.PHASECHK.TRANS64 P0, [R3+URZ+0x60], R2 ;  /* 0x00006002030085a7 */ /* 0x000e64000800007f */
[----:B-1----:R-:W-:Y:S05]  /*171c0*/  @!P0 BRA `(.L_x_1218) ;  /* 0xfffffffc00f08947 */ /* 0x002fea000383ffff */
[----:B------:R-:W-:Y:S05]  /*171d0*/  BRA `(.L_x_1319) ;  /* 0xffffffc000347947 */ /* 0x000fea000383ffff */
.L_x_1228:
[----:B-1----:R1:W2:Y:S02]  /*171e0*/  SYNCS.PHASECHK.TRANS64.TRYWAIT P0, [R3+URZ+0x2d840], R2 ;  /* 0x02d84002030075a7 */ /* 0x0022a4000800017f */
[----:B--2---:R-:W-:Y:S05]  /*171f0*/  @!P0 NANOSLEEP.SYNCS 0x989680 ;  /* 0x009896800000895d */ /* 0x004fea0003900000 */
[----:B------:R-:W2:Y:S02]  /*17200*/  @!P0 SYNCS.PHASECHK.TRANS64 P0, [R3+URZ+0x2d840], R2 ;  /* 0x02d84002030085a7 */ /* 0x000ea4000800007f */
[----:B--2---:R-:W-:Y:S05]  /*17210*/  @!P0 BRA `(.L_x_1228) ;  /* 0xfffffffc00f08947 */ /* 0x004fea000383ffff */
[----:B------:R-:W-:Y:S05]  /*17220*/  BRA `(.L_x_1320) ;  /* 0xffffffc400f07947 */ /* 0x000fea000383ffff */
.L_x_1235:
[----:B0-----:R0:W1:Y:S02]  /*17230*/  SYNCS.PHASECHK.TRANS64.TRYWAIT P0, [R12+URZ+0x60], R26 ;  /* 0x0000601a0c0075a7 */ /* 0x001064000800017f */
[----:B-1----:R-:W-:Y:S05]  /*17240*/  @!P0 NANOSLEEP.SYNCS 0x989680 ;  /* 0x009896800000895d */ /* 0x002fea0003900000 */
[----:B------:R-:W1:Y:S02]  /*17250*/  @!P0 SYNCS.PHASECHK.TRANS64 P0, [R12+URZ+0x60], R26 ;  /* 0x0000601a0c0085a7 */ /* 0x000e64000800007f */
[----:B-1----:R-:W-:Y:S05]  /*17260*/  @!P0 BRA `(.L_x_1235) ;  /* 0xfffffffc00f08947 */ /* 0x002fea000383ffff */
[----:B------:R-:W-:Y:S05]  /*17270*/  BRA `(.L_x_1321) ;  /* 0xffffffc800fc7947 */ /* 0x000fea000383ffff */
.L_x_1245:
[----:B-1----:R1:W2:Y:S02]  /*17280*/  SYNCS.PHASECHK.TRANS64.TRYWAIT P0, [R2+URZ+0x2d840], R3 ;  /* 0x02d84003020075a7 */ /* 0x0022a4000800017f */
[----:B--2---:R-:W-:Y:S05]  /*17290*/  @!P0 NANOSLEEP.SYNCS 0x989680 ;  /* 0x009896800000895d */ /* 0x004fea0003900000 */
[----:B------:R-:W2:Y:S02]  /*172a0*/  @!P0 SYNCS.PHASECHK.TRANS64 P0, [R2+URZ+0x2d840], R3 ;  /* 0x02d84003020085a7 */ /* 0x000ea4000800007f */
[----:B--2---:R-:W-:Y:S05]  /*172b0*/  @!P0 BRA `(.L_x_1245) ;  /* 0xfffffffc00f08947 */ /* 0x004fea000383ffff */
[----:B------:R-:W-:Y:S05]  /*172c0*/  BRA `(.L_x_1322) ;  /* 0xffffffd000847947 */ /* 0x000fea000383ffff */
.L_x_1252:
[----:B0-----:R0:W1:Y:S02]  /*172d0*/  SYNCS.PHASECHK.TRANS64.TRYWAIT P0, [R7+URZ+0x60], R2 ;  /* 0x00006002070075a7 */ /* 0x001064000800017f */
[----:B-1----:R-:W-:Y:S05]  /*172e0*/  @!P0 NANOSLEEP.SYNCS 0x989680 ;  /* 0x009896800000895d */ /* 0x002fea0003900000 */
[----:B------:R-:W1:Y:S02]  /*172f0*/  @!P0 SYNCS.PHASECHK.TRANS64 P0, [R7+URZ+0x60], R2 ;  /* 0x00006002070085a7 */ /* 0x000e64000800007f */
[----:B-1----:R-:W-:Y:S05]  /*17300*/  @!P0 BRA `(.L_x_1252) ;  /* 0xfffffffc00f08947 */ /* 0x002fea000383ffff */
[----:B------:R-:W-:Y:S05]  /*17310*/  BRA `(.L_x_1323) ;  /* 0xffffffd400947947 */ /* 0x000fea000383ffff */
.L_x_1264:
[----:B0-----:R0:W1:Y:S02]  /*17320*/  SYNCS.PHASECHK.TRANS64.TRYWAIT P0, [R3+URZ+0x2d860], R0 ;  /* 0x02d86000030075a7 */ /* 0x001064000800017f */
[----:B-1----:R-:W-:Y:S05]  /*17330*/  @!P0 NANOSLEEP.SYNCS 0x989680 ;  /* 0x009896800000895d */ /* 0x002fea0003900000 */
[----:B------:R-:W1:Y:S02]  /*17340*/  @!P0 SYNCS.PHASECHK.TRANS64 P0, [R3+URZ+0x2d860], R0 ;  /* 0x02d86000030085a7 */ /* 0x000e64000800007f */
[----:B-1----:R-:W-:Y:S05]  /*17350*/  @!P0 BRA `(.L_x_1264) ;  /* 0xfffffffc00f08947 */ /* 0x002fea000383ffff */
[----:B------:R-:W-:Y:S05]  /*17360*/  BRA `(.L_x_1324) ;  /* 0xffffffdc00087947 */ /* 0x000fea000383ffff */
.L_x_1272:
        /* <DEDUP_REMOVED lines=8> */
.L_x_1326:
[----:B------:R-:W-:Y:S05]  /*173f0*/  BSYNC B0 ;  /* 0x0000000000007941 */ /* 0x000fea0003800000 */
.L_x_1325:
        /* <DEDUP_REMOVED lines=9> */
.L_x_1327:
[----:B------:R-:W-:Y:S02]  /*17490*/  ULDC UR4, c[0x0][0xc3c] ;  /* 0x00030f0000047ab9 */ /* 0x000fe40000000800 */
[----:B------:R-:W-:-:S13]  /*174a0*/  ISETP.GE.OR P1, PT, R7, UR4, !P0 ;  /* 0x0000000407007c0c */ /* 0x000fda000c726670 */
[----:B------:R-:W0:Y:S01]  /*174b0*/  @!P1 LDC.64 R2, c[0x0][0xc80] ;  /* 0x00032000ff029b82 */ /* 0x000e220000000a00 */
[----:B------:R-:W-:Y:S02]  /*174c0*/  IMAD.MOV.U32 R17, RZ, RZ, RZ ;  /* 0x000000ffff117224 */ /* 0x000fe400078e00ff */
[----:B------:R-:W-:Y:S02]  /*174d0*/  IMAD.MOV.U32 R11, RZ, RZ, RZ ;  /* 0x000000ffff0b7224 */ /* 0x000fe400078e00ff */
[----:B------:R-:W-:Y:S02]  /*174e0*/  IMAD.MOV.U32 R5, RZ, RZ, R14 ;  /* 0x000000ffff057224 */ /* 0x000fe400078e000e */
[----:B0-----:R-:W-:-:S06]  /*174f0*/  @!P1 IMAD.WIDE R2, R7, 0x4, R2 ;  /* 0x0000000407029825 */ /* 0x001fcc00078e0202 */
[----:B------:R-:W2:Y:S01]  /*17500*/  @!P1 LDG.E R2, desc[UR50][R2.64] ;  /* 0x0000003202029981 */ /* 0x000ea2000c1e1900 */
[C---:B------:R-:W-:Y:S02]  /*17510*/  ISETP.GE.U32.AND P2, PT, R8.reuse, 0x2, PT ;  /* 0x000000020800780c */ /* 0x040fe40003f46070 */
[C---:B------:R-:W-:Y:S02]  /*17520*/  ISETP.GE.U32.AND P3, PT, R8.reuse, 0x4, PT ;  /* 0x000000040800780c */ /* 0x040fe40003f66070 */
[C---:B------:R-:W-:Y:S02]  /*17530*/  ISETP.GE.U32.AND P4, PT, R8.reuse, 0x8, PT ;  /* 0x000000080800780c */ /* 0x040fe40003f86070 */
[C---:B------:R-:W-:Y:S01]  /*17540*/  ISETP.GE.U32.AND P5, PT, R8.reuse, 0x10, PT ;  /* 0x000000100800780c */ /* 0x040fe20003fa6070 */
[----:B--2---:R-:W-:Y:S01]  /*17550*/  @!P1 IMAD.MOV.U32 R17, RZ, RZ, R2 ;  /* 0x000000ffff119224 */ /* 0x004fe200078e0002 */
[----:B------:R-:W-:-:S03]  /*17560*/  ISETP.NE.AND P1, PT, R8, RZ, PT ;  /* 0x000000ff0800720c */ /* 0x000fc60003f25270 */
[----:B------:R-:W-:-:S10]  /*17570*/  IMAD.MOV.U32 R13, RZ, RZ, R17 ;  /* 0x000000ffff0d7224 */ /* 0x000fd400078e0011 */
[----:B------:R-:W-:Y:S05]  /*17580*/  WARPSYNC.COLLECTIVE R15, `(.L_x_1328) ;  /* 0x000000000f087348 */ /* 0x000fea0003c00000 */
[----:B------:R0:W1:Y:S02]  /*17590*/  SHFL.UP P6, R14, R13, R12, R11 ;  /* 0x0400000c0d0e7389 */ /* 0x00006400000c000b */
[----:B01----:R-:W-:Y:S01]  /*175a0*/  ENDCOLLECTIVE ;  /* 0x000000000000791b */ /* 0x003fe20003800000 */
.L_x_1328:
[----:B------:R-:W-:Y:S01]  /*175b0*/  IMAD.MOV.U32 R12, RZ, RZ, 0x2 ;  /* 0x00000002ff0c7424 */ /* 0x000fe200078e00ff */
[----:B------:R-:W-:-:S05]  /*175c0*/  SEL R4, R14, RZ, P1 ;  /* 0x000000ff0e047207 */ /* 0x000fca0000800000 */
[----:B------:R-:W-:-:S04]  /*175d0*/  IMAD.IADD R4, R17, 0x1, R4 ;  /* 0x0000000111047824 */ /* 0x000fc800078e0204 */
[----:B------:R-:W-:-:S07]  /*175e0*/  IMAD.MOV.U32 R13, RZ, RZ, R4 ;  /* 0x000000ffff0d7224 */ /* 0x000fce00078e0004 */
[----:B------:R-:W-:Y:S05]  /*175f0*/  WARPSYNC.COLLECTIVE R15, `(.L_x_1329) ;  /* 0x000000000f087348 */ /* 0x000fea0003c00000 */
[----:B------:R0:W1:Y:S02]  /*17600*/  SHFL.UP P6, R14, R13, R12, R11 ;  /* 0x0400000c0d0e7389 */ /* 0x00006400000c000b */
[----:B01----:R-:W-:Y:S01]  /*17610*/  ENDCOLLECTIVE ;  /* 0x000000000000791b */ /* 0x003fe20003800000 */
.L_x_1329:
[----:B------:R-:W-:Y:S01]  /*17620*/  IMAD.MOV.U32 R12, RZ, RZ, 0x4 ;  /* 0x00000004ff0c7424 */ /* 0x000fe200078e00ff */
[----:B------:R-:W-:-:S05]  /*17630*/  SEL R3, R14, RZ, P2 ;  /* 0x000000ff0e037207 */ /* 0x000fca0001000000 */
[----:B------:R-:W-:-:S04]  /*17640*/  IMAD.IADD R6, R4, 0x1, R3 ;  /* 0x0000000104067824 */ /* 0x000fc800078e0203 */
[----:B------:R-:W-:-:S07]  /*17650*/  IMAD.MOV.U32 R13, RZ, RZ, R6 ;  /* 0x000000ffff0d7224 */ /* 0x000fce00078e0006 */
[----:B------:R-:W-:Y:S05]  /*17660*/  WARPSYNC.COLLECTIVE R15, `(.L_x_1330) ;  /* 0x000000000f087348 */ /* 0x000fea0003c00000 */
[----:B------:R0:W1:Y:S02]  /*17670*/  SHFL.UP P6, R14, R13, R12, R11 ;  /* 0x0400000c0d0e7389 */ /* 0x00006400000c000b */
[----:B01----:R-:W-:Y:S01]  /*17680*/  ENDCOLLECTIVE ;  /* 0x000000000000791b */ /* 0x003fe20003800000 */
.L_x_1330:
[----:B------:R-:W-:Y:S01]  /*17690*/  IMAD.MOV.U32 R12, RZ, RZ, 0x8 ;  /* 0x00000008ff0c7424 */ /* 0x000fe200078e00ff */
[----:B------:R-:W-:-:S05]  /*176a0*/  SEL R3, R14, RZ, P3 ;  /* 0x000000ff0e037207 */ /* 0x000fca0001800000 */
[----:B------:R-:W-:-:S04]  /*176b0*/  IMAD.IADD R2, R6, 0x1, R3 ;  /* 0x0000000106027824 */ /* 0x000fc800078e0203 */
[----:B------:R-:W-:-:S07]  /*176c0*/  IMAD.MOV.U32 R13, RZ, RZ, R2 ;  /* 0x000000ffff0d7224 */ /* 0x000fce00078e0002 */
[----:B------:R-:W-:Y:S05]  /*176d0*/  WARPSYNC.COLLECTIVE R15, `(.L_x_1331) ;  /* 0x000000000f087348 */ /* 0x000fea0003c00000 */
[----:B------:R0:W1:Y:S02]  /*176e0*/  SHFL.UP P6, R14, R13, R12, R11 ;  /* 0x0400000c0d0e7389 */ /* 0x00006400000c000b */
[----:B01----:R-:W-:Y:S01]  /*176f0*/  ENDCOLLECTIVE ;  /* 0x000000000000791b */ /* 0x003fe20003800000 */
.L_x_1331:
[----:B------:R-:W-:Y:S01]  /*17700*/  IMAD.MOV.U32 R12, RZ, RZ, 0x10 ;  /* 0x00000010ff0c7424 */ /* 0x000fe200078e00ff */
[----:B------:R-:W-:-:S05]  /*17710*/  SEL R3, R14, RZ, P4 ;  /* 0x000000ff0e037207 */ /* 0x000fca0002000000 */
[----:B------:R-:W-:-:S04]  /*17720*/  IMAD.IADD R3, R2, 0x1, R3 ;  /* 0x0000000102037824 */ /* 0x000fc800078e0203 */
[----:B------:R-:W-:-:S07]  /*17730*/  IMAD.MOV.U32 R13, RZ, RZ, R3 ;  /* 0x000000ffff0d7224 */ /* 0x000fce00078e0003 */
[----:B------:R-:W-:Y:S05]  /*17740*/  WARPSYNC.COLLECTIVE R15, `(.L_x_1332) ;  /* 0x000000000f087348 */ /* 0x000fea0003c00000 */
[----:B------:R0:W1:Y:S02]  /*17750*/  SHFL.UP P6, R14, R13, R12, R11 ;  /* 0x0400000c0d0e7389 */ /* 0x00006400000c000b */
[----:B01----:R-:W-:Y:S01]  /*17760*/  ENDCOLLECTIVE ;  /* 0x000000000000791b */ /* 0x003fe20003800000 */
.L_x_1332:
        /* <DEDUP_REMOVED lines=8> */
.L_x_1333:
[----:B------:R-:W-:Y:S05]  /*177f0*/  BRA `(.L_x_1334) ;  /* 0xffffffdc00b47947 */ /* 0x000fea000383ffff */
.L_x_1277:
[----:B------:R-:W-:Y:S01]  /*17800*/  BSSY B0, `(.L_x_1335) ;  /* 0x0000008000007945 */ /* 0x000fe20003800000 */
[----:B-----5:R-:W-:Y:S02]  /*17810*/  IMAD.MOV.U32 R13, RZ, RZ, R17 ;  /* 0x000000ffff0d7224 */ /* 0x020fe400078e0011 */
[----:B------:R-:W-:Y:S02]  /*17820*/  IMAD.MOV.U32 R12, RZ, RZ, 0x1 ;  /* 0x00000001ff0c7424 */ /* 0x000fe400078e00ff */
[----:B------:R-:W-:Y:S02]  /*17830*/  IMAD.MOV.U32 R11, RZ, RZ, RZ ;  /* 0x000000ffff0b7224 */ /* 0x000fe400078e00ff */
[----:B------:R-:W-:-:S07]  /*17840*/  IMAD.MOV.U32 R15, RZ, RZ, -0x1 ;  /* 0xffffffffff0f7424 */ /* 0x000fce00078e00ff */
[----:B012---:R-:W-:Y:S05]  /*17850*/  WARPSYNC.COLLECTIVE R15, `(.L_x_1336) ;  /* 0x000000000f087348 */ /* 0x007fea0003c00000 */
[----:B------:R3:W4:Y:S02]  /*17860*/  SHFL.UP P6, R14, R13, R12, R11 ;  /* 0x0400000c0d0e7389 */ /* 0x00072400000c000b */
[----:B01234-:R-:W-:Y:S01]  /*17870*/  ENDCOLLECTIVE ;  /* 0x000000000000791b */ /* 0x01ffe20003800000 */
.L_x_1336:
[----:B------:R-:W-:Y:S05]  /*17880*/  BSYNC B0 ;  /* 0x0000000000007941 */ /* 0x000fea0003800000 */
.L_x_1335:
        /* <DEDUP_REMOVED lines=8> */
.L_x_1337:
[----:B------:R-:W-:Y:S01]  /*17910*/  IMAD.MOV.U32 R12, RZ, RZ, 0x4 ;  /* 0x00000004ff0c7424 */ /* 0x000fe200078e00ff */
[----:B------:R-:W-:-:S05]  /*17920*/  SEL R2, R14, RZ, P2 ;  /* 0x000000ff0e027207 */ /* 0x000fca0001000000 */
[----:B------:R-:W-:-:S04]  /*17930*/  IMAD.IADD R2, R13, 0x1, R2 ;  /* 0x000000010d027824 */ /* 0x000fc800078e0202 */
[----:B------:R-:W-:-:S07]  /*17940*/  IMAD.MOV.U32 R13, RZ, RZ, R2 ;  /* 0x000000ffff0d7224 */ /* 0x000fce00078e0002 */
[----:B------:R-:W-:Y:S05]  /*17950*/  WARPSYNC.COLLECTIVE R15, `(.L_x_1338) ;  /* 0x000000000f087348 */ /* 0x000fea0003c00000 */
[----:B------:R0:W1:Y:S02]  /*17960*/  SHFL.UP P6, R14, R13, R12, R11 ;  /* 0x0400000c0d0e7389 */ /* 0x00006400000c000b */
[----:B01----:R-:W-:Y:S01]  /*17970*/  ENDCOLLECTIVE ;  /* 0x000000000000791b */ /* 0x003fe20003800000 */
.L_x_1338:
[----:B------:R-:W-:Y:S01]  /*17980*/  IMAD.MOV.U32 R12, RZ, RZ, 0x8 ;  /* 0x00000008ff0c7424 */ /* 0x000fe200078e00ff */
[----:B------:R-:W-:-:S05]  /*17990*/  SEL R3, R14, RZ, P3 ;  /* 0x000000ff0e037207 */ /* 0x000fca0001800000 */
[----:B------:R-:W-:-:S04]  /*179a0*/  IMAD.IADD R3, R2, 0x1, R3 ;  /* 0x0000000102037824 */ /* 0x000fc800078e0203 */
[----:B------:R-:W-:-:S07]  /*179b0*/  IMAD.MOV.U32 R13, RZ, RZ, R3 ;  /* 0x000000ffff0d7224 */ /* 0x000fce00078e0003 */
[----:B------:R-:W-:Y:S05]  /*179c0*/  WARPSYNC.COLLECTIVE R15, `(.L_x_1339) ;  /* 0x000000000f087348 */ /* 0x000fea0003c00000 */
[----:B------:R0:W1:Y:S02]  /*179d0*/  SHFL.UP P6, R14, R13, R12, R11 ;  /* 0x0400000c0d0e7389 */ /* 0x00006400000c000b */
[----:B01----:R-:W-:Y:S01]  /*179e0*/  ENDCOLLECTIVE ;  /* 0x000000000000791b */ /* 0x003fe20003800000 */
.L_x_1339:
[----:B------:R-:W-:Y:S01]  /*179f0*/  IMAD.MOV.U32 R12, RZ, RZ, 0x10 ;  /* 0x00000010ff0c7424 */ /* 0x000fe200078e00ff */
[----:B------:R-:W-:-:S05]  /*17a00*/  SEL R4, R14, RZ, P4 ;  /* 0x000000ff0e047207 */ /* 0x000fca0002000000 */
[----:B------:R-:W-:-:S04]  /*17a10*/  IMAD.IADD R4, R3, 0x1, R4 ;  /* 0x0000000103047824 */ /* 0x000fc800078e0204 */
[----:B------:R-:W-:-:S07]  /*17a20*/  IMAD.MOV.U32 R13, RZ, RZ, R4 ;  /* 0x000000ffff0d7224 */ /* 0x000fce00078e0004 */
[----:B------:R-:W-:Y:S05]  /*17a30*/  WARPSYNC.COLLECTIVE R15, `(.L_x_1340) ;  /* 0x000000000f087348 */ /* 0x000fea0003c00000 */
[----:B------:R0:W1:Y:S02]  /*17a40*/  SHFL.UP P6, R14, R13, R12, R11 ;  /* 0x0400000c0d0e7389 */ /* 0x00006400000c000b */
[----:B01----:R-:W-:Y:S01]  /*17a50*/  ENDCOLLECTIVE ;  /* 0x000000000000791b */ /* 0x003fe20003800000 */
.L_x_1340:
        /* <DEDUP_REMOVED lines=8> */
.L_x_1341:
[----:B------:R-:W-:Y:S05]  /*17ae0*/  BRA `(.L_x_1342) ;  /* 0xffffffdc00947947 */ /* 0x000fea000383ffff */
.L_x_1279:
[----:B------:R-:W-:Y:S01]  /*17af0*/  BSSY B0, `(.L_x_1343) ;  /* 0x0000006000007945 */ /* 0x000fe20003800000 */
[----:B------:R-:W-:Y:S01]  /*17b00*/  PLOP3.LUT P6, PT, P6, PT, PT, 0x8, 0x0 ;  /* 0x000000000000781c */ /* 0x000fe200037ce170 */
[----:B------:R-:W-:-:S12]  /*17b10*/  IMAD.MOV.U32 R15, RZ, RZ, -0x1 ;  /* 0xffffffffff0f7424 */ /* 0x000fd800078e00ff */
[----:B012---:R-:W-:Y:S05]  /*17b20*/  WARPSYNC.COLLECTIVE R15, `(.L_x_1344) ;  /* 0x000000000f087348 */ /* 0x007fea0003c00000 */
[----:B------:R-:W-:Y:S01]  /*17b30*/  VOTE.ANY R14, PT, P6 ;  /* 0x00000000000e7806 */ /* 0x000fe200030e0100 */
[----:B012---:R-:W-:Y:S06]  /*17b40*/  ENDCOLLECTIVE ;  /* 0x000000000000791b */ /* 0x007fec0003800000 */
.L_x_1344:
[----:B------:R-:W-:Y:S05]  /*17b50*/  BSYNC B0 ;  /* 0x0000000000007941 */ /* 0x000fea0003800000 */
.L_x_1343:
        /* <DEDUP_REMOVED lines=9> */
.L_x_1345:
[----:B------:R-:W-:Y:S01]  /*17bf0*/  IMAD.MOV.U32 R17, RZ, RZ, R14 ;  /* 0x000000ffff117224 */ /* 0x000fe200078e000e */
[----:B------:R-:W-:Y:S06]  /*17c00*/  BRA `(.L_x_1346) ;  /* 0xffffffdc00847947 */ /* 0x000fec000383ffff */
.L_x_1281:
[----:B------:R-:W-:Y:S01]  /*17c10*/  BSSY B0, `(.L_x_1347) ;  /* 0x0000007000007945 */ /* 0x000fe20003800000 */
[----:B------:R-:W-:Y:S02]  /*17c20*/  IMAD.MOV.U32 R13, RZ, RZ, R3 ;  /* 0x000000ffff0d7224 */ /* 0x000fe400078e0003 */
[----:B------:R-:W-:Y:S02]  /*17c30*/  IMAD.MOV.U32 R11, RZ, RZ, 0x1f ;  /* 0x0000001fff0b7424 */ /* 0x000fe400078e00ff */
[----:B------:R-:W-:-:S07]  /*17c40*/  IMAD.MOV.U32 R15, RZ, RZ, -0x1 ;  /* 0xffffffffff0f7424 */ /* 0x000fce00078e00ff */
[----:B01234-:R-:W-:Y:S05]  /*17c50*/  WARPSYNC.COLLECTIVE R15, `(.L_x_1348) ;  /* 0x000000000f087348 */ /* 0x01ffea0003c00000 */
[----:B------:R0:W0:Y:S02]  /*17c60*/  SHFL.IDX P6, R14, R13, R12, R11 ;  /* 0x0000000c0d0e7389 */ /* 0x00002400000c000b */
[----:B01234-:R-:W-:Y:S01]  /*17c70*/  ENDCOLLECTIVE ;  /* 0x000000000000791b */ /* 0x01ffe20003800000 */
.L_x_1348:
[----:B------:R-:W-:Y:S05]  /*17c80*/  BSYNC B0 ;  /* 0x0000000000007941 */ /* 0x000fea0003800000 */
.L_x_1347:
[----:B------:R-:W-:Y:S05]  /*17c90*/  BRA `(.L_x_1280) ;  /* 0xffffffdc007c7947 */ /* 0x000fea000383ffff */
.L_x_1285:
[----:B0-----:R0:W1:Y:S02]  /*17ca0*/  SYNCS.PHASECHK.TRANS64.TRYWAIT P0, [R9+URZ+0x2d820], R0 ;  /* 0x02d82000090075a7 */ /* 0x001064000800017f */
[----:B-1----:R-:W-:Y:S05]  /*17cb0*/  @!P0 NANOSLEEP.SYNCS 0x989680 ;  /* 0x009896800000895d */ /* 0x002fea0003900000 */
[----:B------:R-:W1:Y:S02]  /*17cc0*/  @!P0 SYNCS.PHASECHK.TRANS64 P0, [R9+URZ+0x2d820], R0 ;  /* 0x02d82000090085a7 */ /* 0x000e64000800007f */
[----:B-1----:R-:W-:Y:S05]  /*17cd0*/  @!P0 BRA `(.L_x_1285) ;  /* 0xfffffffc00f08947 */ /* 0x002fea000383ffff */
[----:B------:R-:W-:Y:S05]  /*17ce0*/  BRA `(.L_x_1349) ;  /* 0xffffffe000f47947 */ /* 0x000fea000383ffff */
.L_x_1286:
        /* <DEDUP_REMOVED lines=8> */
[----:B0-2-4-:R-:W-:Y:S05]  /*17d70*/  WARPSYNC.COLLECTIVE R15, `(.L_x_1351) ;  /* 0x000000000f087348 */ /* 0x015fea0003c00000 */
[----:B------:R1:W3:Y:S02]  /*17d80*/  SHFL.IDX P6, R14, R13, R12, R11 ;  /* 0x0000000c0d0e7389 */ /* 0x0002e400000c000b */
[----:B01234-:R-:W-:Y:S01]  /*17d90*/  ENDCOLLECTIVE ;  /* 0x000000000000791b */ /* 0x01ffe20003800000 */
.L_x_1351:
[----:B------:R-:W-:Y:S05]  /*17da0*/  BSYNC B0 ;  /* 0x0000000000007941 */ /* 0x000fea0003800000 */
.L_x_1350:
[----:B------:R-:W-:Y:S05]  /*17db0*/  BRA `(.L_x_1352) ;  /* 0xffffffe000dc7947 */ /* 0x000fea000383ffff */
.L_x_1289:
[----:B------:R-:W-:Y:S01]  /*17dc0*/  BSSY B1, `(.L_x_1353) ;  /* 0x0000006000017945 */ /* 0x000fe20003800000 */
[----:B------:R-:W-:-:S07]  /*17dd0*/  IMAD.MOV.U32 R15, RZ, RZ, -0x1 ;  /* 0xffffffffff0f7424 */ /* 0x000fce00078e00ff */
[----:B0-2-4-:R-:W-:Y:S05]  /*17de0*/  WARPSYNC.COLLECTIVE R15, `(.L_x_1354) ;  /* 0x000000000f0c7348 */ /* 0x015fea0003c00000 */
[----:B------:R-:W-:Y:S02]  /*17df0*/  ELECT P6, UR62, PT ;  /* 0x00000000003e782f */ /* 0x000fe400038c0000 */
[----:B------:R-:W-:Y:S01]  /*17e00*/  MOV R14, UR62 ;  /* 0x0000003e000e7c02 */ /* 0x000fe20008000f00 */
[----:B0-2-4-:R-:W-:Y:S10]  /*17e10*/  ENDCOLLECTIVE ;  /* 0x000000000000791b */ /* 0x015ff40003800000 */
.L_x_1354:
[----:B------:R-:W-:Y:S05]  /*17e20*/  BSYNC B1 ;  /* 0x0000000000017941 */ /* 0x000fea0003800000 */
.L_x_1353:
[----:B------:R-:W-:Y:S05]  /*17e30*/  BRA `(.L_x_1355) ;  /* 0xffffffe000d47947 */ /* 0x000fea000383ffff */
.L_x_1291:
[----:B0-----:R0:W1:Y:S02]  /*17e40*/  SYNCS.PHASECHK.TRANS64.TRYWAIT P0, [R5+URZ], R4 ;  /* 0x00000004050075a7 */ /* 0x001064000800017f */
[----:B-1----:R-:W-:Y:S05]  /*17e50*/  @!P0 NANOSLEEP.SYNCS 0x989680 ;  /* 0x009896800000895d */ /* 0x002fea0003900000 */
[----:B------:R-:W1:Y:S02]  /*17e60*/  @!P0 SYNCS.PHASECHK.TRANS64 P0, [R5+URZ], R4 ;  /* 0x00000004050085a7 */ /* 0x000e64000800007f */
[----:B-1----:R-:W-:Y:S05]  /*17e70*/  @!P0 BRA `(.L_x_1291) ;  /* 0xfffffffc00f08947 */ /* 0x002fea000383ffff */
[----:B------:R-:W-:Y:S05]  /*17e80*/  BRA `(.L_x_1356) ;  /* 0xffffffe400087947 */ /* 0x000fea000383ffff */
.L_x_1292:
[----:B-1----:R1:W3:Y:S02]  /*17e90*/  SYNCS.PHASECHK.TRANS64.TRYWAIT P0, [R3+URZ], R2 ;  /* 0x00000002030075a7 */ /* 0x0022e4000800017f */
[----:B---3--:R-:W-:Y:S05]  /*17ea0*/  @!P0 NANOSLEEP.SYNCS 0x989680 ;  /* 0x009896800000895d */ /* 0x008fea0003900000 */
[----:B------:R-:W3:Y:S02]  /*17eb0*/  @!P0 SYNCS.PHASECHK.TRANS64 P0, [R3+URZ], R2 ;  /* 0x00000002030085a7 */ /* 0x000ee4000800007f */
[----:B---3--:R-:W-:Y:S05]  /*17ec0*/  @!P0 BRA `(.L_x_1292) ;  /* 0xfffffffc00f08947 */ /* 0x008fea000383ffff */
[----:B------:R-:W-:Y:S05]  /*17ed0*/  BRA `(.L_x_1357) ;  /* 0xffffffe000fc7947 */ /* 0x000fea000383ffff */
.L_x_1294:
[----:B---3--:R3:W0:Y:S02]  /*17ee0*/  SYNCS.PHASECHK.TRANS64.TRYWAIT P0, [R23+URZ], R4 ;  /* 0x00000004170075a7 */ /* 0x008624000800017f */
[----:B0-----:R-:W-:Y:S05]  /*17ef0*/  @!P0 NANOSLEEP.SYNCS 0x989680 ;  /* 0x009896800000895d */ /* 0x001fea0003900000 */
[----:B------:R-:W0:Y:S02]  /*17f00*/  @!P0 SYNCS.PHASECHK.TRANS64 P0, [R23+URZ], R4 ;  /* 0x00000004170085a7 */ /* 0x000e24000800007f */
[----:B0-----:R-:W-:Y:S05]  /*17f10*/  @!P0 BRA `(.L_x_1294) ;  /* 0xfffffffc00f08947 */ /* 0x001fea000383ffff */
[----:B------:R-:W-:Y:S05]  /*17f20*/  BRA `(.L_x_1358) ;  /* 0xffffffe400007947 */ /* 0x000fea000383ffff */
.L_x_1359:
        /* <DEDUP_REMOVED lines=13> */
.L_x_2728:


//--------------------- .text._ZN7cutlass13device_kernelIN5flash11enable_sm90INS1_16FlashAttnFwdSm90INS1_25CollectiveMainloopFwdSm90ILi2EN4cute5tupleIJNS5_1CILi1EEES8_S8_EEENS6_IJNS7_ILi192EEENS7_ILi128EEENS7_ILi96EEEEEELi96ENS_10bfloat16_tEfNS_4arch4Sm90ELb0ELb1ELb0ELb1ELb0ELb1ELb0ELb0ELb1ELb1ELb0ELb0EEENS1_21CollectiveEpilogueFwdINS6_IJSA_SC_SB_EEES9_SE_SG_Li384ELb1ELb1ELb0ELb0EEENS1_36VarlenDynamicPersistentTileSchedulerILi192ELi128ELi384ELi128ELb0ELb1ELb1ELb1ELb0ELb1EEEEEEEEEvNT_6ParamsE --------------------------
	.section	.text._ZN7cutlass13device_kernelIN5flash11enable_sm90INS1_16FlashAttnFwdSm90INS1_25CollectiveMainloopFwdSm90ILi2EN4cute5tupleIJNS5_1CILi1EEES8_S8_EEENS6_IJNS7_ILi192EEENS7_ILi128EEENS7_ILi96EEEEEELi96ENS_10bfloat16_tEfNS_4arch4Sm90ELb0ELb1ELb0ELb1ELb0ELb1ELb0ELb0ELb1ELb1ELb0ELb0EEENS1_21CollectiveEpilogueFwdINS6_IJSA_SC_SB_EEES9_SE_SG_Li384ELb1ELb1ELb0ELb0EEENS1_36VarlenDynamicPersistentTileSchedulerILi192ELi128ELi384ELi128ELb0ELb1ELb1ELb1ELb0ELb1EEEEEEEEEvNT_6ParamsE,"ax",@progbits
	.align	128
.text._ZN7cutlass13device_kernelIN5flash11enable_sm90INS1_16FlashAttnFwdSm90INS1_25CollectiveMainloopFwdSm90ILi2EN4cute5tupleIJNS5_1CILi1EEES8_S8_EEENS6_IJNS7_ILi192EEENS7_ILi128EEENS7_ILi96EEEEEELi96ENS_10bfloat16_tEfNS_4arch4Sm90ELb0ELb1ELb0ELb1ELb0ELb1ELb0ELb0ELb1ELb1ELb0ELb0EEENS1_21CollectiveEpilogueFwdINS6_IJSA_SC_SB_EEES9_SE_SG_Li384ELb1ELb1ELb0ELb0EEENS1_36VarlenDynamicPersistentTileSchedulerILi192ELi128ELi384ELi128ELb0ELb1ELb1ELb1ELb0ELb1EEEEEEEEEvNT_6ParamsE:
        .type           _ZN7cutlass13device_kernelIN5flash11enable_sm90INS1_16FlashAttnFwdSm90INS1_25CollectiveMainloopFwdSm90ILi2EN4cute5tupleIJNS5_1CILi1EEES8_S8_EEENS6_IJNS7_ILi192EEENS7_ILi128EEENS7_ILi96EEEEEELi96ENS_10bfloat16_tEfNS_4arch4Sm90ELb0ELb1ELb0ELb1ELb0ELb1ELb0ELb0ELb1ELb1ELb0ELb0EEENS1_21CollectiveEpilogueFwdINS6_IJSA_SC_SB_EEES9_SE_SG_Li384ELb1ELb1ELb0ELb0EEENS1_36VarlenDynamicPersistentTileSchedulerILi192ELi128ELi384ELi128ELb0ELb1ELb1ELb1ELb0ELb1EEEEEEEEEvNT_6ParamsE,@function
        .size           _ZN7cutlass13device_kernelIN5flash11enable_sm90INS1_16FlashAttnFwdSm90INS1_25CollectiveMainloopFwdSm90ILi2EN4cute5tupleIJNS5_1CILi1EEES8_S8_EEENS6_IJNS7_ILi192EEENS7_ILi128EEENS7_ILi96EEEEEELi96ENS_10bfloat16_tEfNS_4arch4Sm90ELb0ELb1ELb0ELb1ELb0ELb1ELb0ELb0ELb1ELb1ELb0ELb0EEENS1_21CollectiveEpilogueFwdINS6_IJSA_SC_SB_EEES9_SE_SG_Li384ELb1ELb1ELb0ELb0EEENS1_36VarlenDynamicPersistentTileSchedulerILi192ELi128ELi384ELi128ELb0ELb1ELb1ELb1ELb0ELb1EEEEEEEEEvNT_6ParamsE,(.L_x_2729 - _ZN7cutlass13device_kernelIN5flash11enable_sm90INS1_16FlashAttnFwdSm90INS1_25CollectiveMainloopFwdSm90ILi2EN4cute5tupleIJNS5_1CILi1EEES8_S8_EEENS6_IJNS7_ILi192EEENS7_ILi128EEENS7_ILi96EEEEEELi96ENS_10bfloat16_tEfNS_4arch4Sm90ELb0ELb1ELb0ELb1ELb0ELb1ELb0ELb0ELb1ELb1ELb0ELb0EEENS1_21CollectiveEpilogueFwdINS6_IJSA_SC_SB_EEES9_SE_SG_Li384ELb1ELb1ELb0ELb0EEENS1_36VarlenDynamicPersistentTileSchedulerILi192ELi128ELi384ELi128ELb0ELb1ELb1ELb1ELb0ELb1EEEEEEEEEvNT_6ParamsE)
        .other          _ZN7cutlass13device_kernelIN5flash11enable_sm90INS1_16FlashAttnFwdSm90INS1_25CollectiveMainloopFwdSm90ILi2EN4cute5tupleIJNS5_1CILi1EEES8_S8_EEENS6_IJNS7_ILi192EEENS7_ILi128EEENS7_ILi96EEEEEELi96ENS_10bfloat16_tEfNS_4arch4Sm90ELb0ELb1ELb0ELb1ELb0ELb1ELb0ELb0ELb1ELb1ELb0ELb0EEENS1_21CollectiveEpilogueFwdINS6_IJSA_SC_SB_EEES9_SE_SG_Li384ELb1ELb1ELb0ELb0EEENS1_36VarlenDynamicPersistentTileSchedulerILi192ELi128ELi384ELi128ELb0ELb1ELb1ELb1ELb0ELb1EEEEEEEEEvNT_6ParamsE,@"STO_CUDA_ENTRY STV_DEFAULT"
_ZN7cutlass13device_kernelIN5flash11enable_sm90INS1_16FlashAttnFwdSm90INS1_25CollectiveMainloopFwdSm90ILi2EN4cute5tupleIJNS5_1CILi1EEES8_S8_EEENS6_IJNS7_ILi192EEENS7_ILi128EEENS7_ILi96EEEEEELi96ENS_10bfloat16_tEfNS_4arch4Sm90ELb0ELb1ELb0ELb1ELb0ELb1ELb0ELb0ELb1ELb1ELb0ELb0EEENS1_21CollectiveEpilogueFwdINS6_IJSA_SC_SB_EEES9_SE_SG_Li384ELb1ELb1ELb0ELb0EEENS1_36VarlenDynamicPersistentTileSchedulerILi192ELi128ELi384ELi128ELb0ELb1ELb1ELb1ELb0ELb1EEEEEEEEEvNT_6ParamsE:
        /* <DEDUP_REMOVED lines=24> */
.L_x_1361:
[----:B------:R-:W-:Y:S05]  /*0180*/  BSYNC B0 ;  /* 0x0000000000007941 */ /* 0x000fea0003800000 */
.L_x_1360:
        /* <DEDUP_REMOVED lines=41> */
.L_x_1362:
        /* <DEDUP_REMOVED lines=22> */
.L_x_1363:
        /* <DEDUP_REMOVED lines=18> */
.L_x_1364:
        /* <DEDUP_REMOVED lines=22> */
.L_x_1365:
        /* <DEDUP_REMOVED lines=22> */
.L_x_1366:
[----:B------:R-:W-:Y:S01]  /*0960*/  PLOP3.LUT P0, PT, PT, PT, UP0, 0x80, 0x0 ;  /* 0x000000000000781c */ /* 0x000fe20003f0f008 */
[----:B------:R-:W-:Y:S01]  /*0970*/  UMOV UR36, 0x1 ;  /* 0x0000000100247882 */ /* 0x000fe20000000000 */
[----:B------:R-:W-:Y:S01]  /*0980*/  NOP ;  /* 0x0000000000007918 */ /* 0x000fe20000000000 */
[----:B------:R-:W-:Y:S01]  /*0990*/  USEL UR36, UR36, 0x2, !UP0 ;  /* 0x0000000224247887 */ /* 0x000fe2000c000000 */
[----:B------:R-:W-:Y:S01]  /*09a0*/  BSSY B9, `(.L_x_1367) ;  /* 0x000222a000097945 */ /* 0x000fe20003800000 */
[----:B------:R-:W-:Y:S01]  /*09b0*/  ULDC.64 UR38, c[0x0][0x208] ;  /* 0x0000820000267ab9 */ /* 0x000fe20000000a00 */
[----:B012-4-:R-:W-:Y:S07]  /*09c0*/  BAR.SYNC.DEFER_BLOCKING 0x0 ;  /* 0x0000000000007b1d */ /* 0x017fee0000010000 */
[----:B------:R-:W-:Y:S05]  /*09d0*/  @!P0 BRA `(.L_x_1368) ;  /* 0x000001a000348947 */ /* 0x000fea0003800000 */
.L_x_1369:
[----:B------:R-:W-:-:S08]  /*09e0*/  NOP ;  /* 0x0000000000007918 */ /* 0x000fd00000000000 */
[----:B------:R-:W0:Y:S02]  /*09f0*/  USETMAXREG.TRY_ALLOC.CTAPOOL UP0, 0xa0 ;  /* 0x000000a0000079c8 */ /* 0x000e240008000600 */
[----:B0-----:R-:W-:-:S13]  /*0a00*/  PLOP3.LUT P0, PT, PT, PT, UP0, 0x80, 0x0 ;  /* 0x000000000000781c */ /* 0x001fda0003f0f008 */
[----:B------:R-:W-:Y:S05]  /*0a10*/  @!P0 BRA `(.L_x_1369) ;  /* 0xfffffffc00f08947 */ /* 0x000fea000383ffff */
[----:B------:R-:W2:Y:S01]  /*0a20*/  LDL.LU R0, [R1] ;  /* 0x0000000001007983 */ /* 0x000ea20000300800 */
[----:B------:R-:W0:Y:S01]  /*0a30*/  S2R R2, SR_TID.X ;  /* 0x0000000000027919 */ /* 0x000e220000002100 */
        /* <DEDUP_REMOVED lines=12> */
[----:B--2---:R-:W-:-:S04]  /*0b00*/  LOP3.LUT R0, R0, 0xdfffffff, RZ, 0xc0, !PT ;  /* 0xdfffffff00007812 */ /* 0x004fc800078ec0ff */
[----:B------:R-:W-:-:S05]  /*0b10*/  @P0 LOP3.LUT R0, R0, 0x20000000, RZ, 0xfc, !PT ;  /* 0x2000000000000812 */ /* 0x000fca00078efcff */
[----:B------:R1:W-:Y:S01]  /*0b20*/  STL [R1], R0 ;  /* 0x0000000001007387 */ /* 0x0003e20000100800 */
[----:B0-----:R-:W-:-:S13]  /*0b30*/  ISETP.GE.AND P0, PT, R75, UR4, PT ;  /* 0x000000044b007c0c */ /* 0x001fda000bf06270 */
[----:B-1----:R-:W-:Y:S05]  /*0b40*/  @P0 BRA `(.L_x_1370) ;  /* 0x00000220003c0947 */ /* 0x002fea0003800000 */
[----:B------:R-:W0:Y:S01]  /*0b50*/  S2R R0, SR_TID.X ;  /* 0x0000000000007919 */ /* 0x000e220000002100 */
[----:B------:R-:W-:Y:S01]  /*0b60*/  IMAD.MOV.U32 R140, RZ, RZ, 0x40 ;  /* 0x00000040ff8c7424 */ /* 0x000fe200078e00ff */
[----:B------:R-:W-:Y:S01]  /*0b70*/  R2UR UR40, R2 ;  /* 0x00000000022872ca */ /* 0x000fe200000e0000 */
[----:B------:R-:W-:Y:S01]  /*0b80*/  IMAD.MOV.U32 R155, RZ, RZ, RZ ;  /* 0x000000ffff9b7224 */ /* 0x000fe200078e00ff */
[----:B------:R-:W-:Y:S01]  /*0b90*/  ULOP3.LUT UR37, UR36, 0x1, URZ, 0xfc, !UPT ;  /* 0x0000000124257892 */ /* 0x000fe2000f8efc3f */
[----:B------:R-:W-:-:S10]  /*0ba0*/  IMAD.MOV.U32 R18, RZ, RZ, RZ ;  /* 0x000000ffff127224 */ /* 0x000fd400078e00ff */
[----:B------:R-:W-:Y:S01]  /*0bb0*/  UIADD3 UR40, UR40, 0xc400, URZ ;  /* 0x0000c40028287890 */ /* 0x000fe2000fffe03f */
[----:B0-----:R-:W-:-:S05]  /*0bc0*/  VIADD R16, R0, 0xffffff80 ;  /* 0xffffff8000107836 */ /* 0x001fca0000000000 */
[----:B------:R-:W-:Y:S02]  /*0bd0*/  SHF.R.S32.HI R0, RZ, 0x1f, R16 ;  /* 0x0000001fff007819 */ /* 0x000fe40000011410 */
[-C--:B------:R-:W-:Y:S02]  /*0be0*/  LEA.HI R8, R16, R16.reuse, RZ, 0x1 ;  /* 0x0000001010087211 */ /* 0x080fe400078f08ff */
[CC--:B------:R-:W-:Y:S02]  /*0bf0*/  LEA.HI R4, R0.reuse, R16.reuse, RZ, 0x4 ;  /* 0x0000001000047211 */ /* 0x0c0fe400078f20ff */
[----:B------:R-:W-:Y:S02]  /*0c00*/  SHF.R.S32.HI R19, RZ, 0x1, R8 ;  /* 0x00000001ff137819 */ /* 0x000fe40000011408 */
[----:B------:R-:W-:Y:S02]  /*0c10*/  SHF.R.S32.HI R7, RZ, 0x4, R4 ;  /* 0x00000004ff077819 */ /* 0x000fe40000011404 */
[----:B------:R-:W-:-:S02]  /*0c20*/  LEA.HI R3, R0, R16, RZ, 0x7 ;  /* 0x0000001000037211 */ /* 0x000fc400078f38ff */
[----:B------:R-:W-:Y:S02]  /*0c30*/  LOP3.LUT R5, R4, 0xfffffff0, RZ, 0xc0, !PT ;  /* 0xfffffff004057812 */ /* 0x000fe400078ec0ff */
[----:B------:R-:W-:Y:S02]  /*0c40*/  LEA.HI R6, R8, R19, RZ, 0x1 ;  /* 0x0000001308067211 */ /* 0x000fe400078f08ff */
[----:B------:R-:W-:Y:S01]  /*0c50*/  LEA.HI R4, R4, R7, RZ, 0x1 ;  /* 0x0000000704047211 */ /* 0x000fe200078f08ff */
[----:B------:R-:W-:Y:S01]  /*0c60*/  IMAD.IADD R5, R16, 0x1, -R5 ;  /* 0x0000000110057824 */ /* 0x000fe200078e0a05 */
[----:B------:R-:W-:Y:S02]  /*0c70*/  LOP3.LUT R12, R3, 0xffffff80, RZ, 0xc0, !PT ;  /* 0xffffff80030c7812 */ /* 0x000fe400078ec0ff */
[----:B------:R-:W-:Y:S02]  /*0c80*/  LOP3.LUT R6, R6, 0x7fffffe, RZ, 0xc0, !PT ;  /* 0x07fffffe06067812 */ /* 0x000fe400078ec0ff */
[----:B------:R-:W-:Y:S01]  /*0c90*/  LOP3.LUT R4, R4, 0x1ffffffe, RZ, 0xc0, !PT ;  /* 0x1ffffffe04047812 */ /* 0x000fe200078ec0ff */
[----:B------:R-:W-:Y:S01]  /*0ca0*/  IMAD.IADD R21, R16, 0x1, -R12 ;  /* 0x0000000110157824 */ /* 0x000fe200078e0a0c */
[CC--:B------:R-:W-:Y:S01]  /*0cb0*/  LEA.HI R9, R0.reuse, R16.reuse, RZ, 0x2 ;  /* 0x0000001000097211 */ /* 0x0c0fe200078f10ff */
[----:B------:R-:W-:Y:S01]  /*0cc0*/  IMAD.IADD R12, R19, 0x1, -R6 ;  /* 0x00000001130c7824 */ /* 0x000fe200078e0a06 */
[----:B------:R-:W-:Y:S01]  /*0cd0*/  SHF.R.S32.HI R17, RZ, 0x7, R3 ;  /* 0x00000007ff117819 */ /* 0x000fe20000011403 */
[C---:B------:R-:W-:Y:S01]  /*0ce0*/  IMAD.IADD R6, R7.reuse, 0x1, -R4 ;  /* 0x0000000107067824 */ /* 0x040fe200078e0a04 */
[----:B------:R-:W-:Y:S01]  /*0cf0*/  SHF.R.S32.HI R4, RZ, 0x1f, R5 ;  /* 0x0000001fff047819 */ /* 0x000fe20000011405 */
[----:B------:R-:W-:Y:S01]  /*0d00*/  IMAD R20, R7, 0x8, R12 ;  /* 0x0000000807147824 */ /* 0x000fe200078e020c */
[----:B------:R-:W-:Y:S01]  /*0d10*/  LEA.HI R7, R0, R16, RZ, 0x5 ;  /* 0x0000001000077211 */ /* 0x000fe200078f28ff */
[----:B------:R-:W-:Y:S01]  /*0d20*/  IMAD.SHL.U32 R3, R6, 0x8, RZ ;  /* 0x0000000806037824 */ /* 0x000fe200078e00ff */
[----:B------:R-:W-:-:S02]  /*0d30*/  LEA.HI R4, R4, R5, RZ, 0x3 ;  /* 0x0000000504047211 */ /* 0x000fc400078f18ff */
[----:B------:R-:W-:Y:S02]  /*0d40*/  SHF.R.S32.HI R13, RZ, 0x1f, R21 ;  /* 0x0000001fff0d7819 */ /* 0x000fe40000011415 */
[----:B------:R-:W-:Y:S01]  /*0d50*/  SHF.R.S32.HI R7, RZ, 0x5, R7 ;  /* 0x00000005ff077819 */ /* 0x000fe20000011407 */
[C---:B------:R-:W-:Y:S01]  /*0d60*/  IMAD.SHL.U32 R0, R4.reuse, 0x40, RZ ;  /* 0x0000004004007824 */ /* 0x040fe200078e00ff */
[----:B------:R-:W-:Y:S02]  /*0d70*/  LOP3.LUT R4, R4, 0xfffffff8, RZ, 0xc0, !PT ;  /* 0xfffffff804047812 */ /* 0x000fe400078ec0ff */
[----:B------:R-:W-:Y:S02]  /*0d80*/  LEA.HI R12, R13, R21, RZ, 0x2 ;  /* 0x000000150d0c7211 */ /* 0x000fe400078f10ff */
[----:B------:R-:W-:Y:S01]  /*0d90*/  LOP3.LUT R0, R0, 0x7ffffe00, RZ, 0xc0, !PT ;  /* 0x7ffffe0000007812 */ /* 0x000fe200078ec0ff */
[----:B------:R-:W-:Y:S01]  /*0da0*/  IMAD.IADD R4, R5, 0x1, -R4 ;  /* 0x0000000105047824 */ /* 0x000fe200078e0a04 */
[--C-:B------:R-:W-:Y:S01]  /*0db0*/  SHF.R.S32.HI R14, RZ, 0x2, R12.reuse ;  /* 0x00000002ff0e7819 */ /* 0x100fe2000001140c */
[----:B------:R-:W-:Y:S01]  /*0dc0*/  IMAD.HI R5, R17, 0x55555556, RZ ;  /* 0x5555555611057827 */ /* 0x000fe200078e02ff */
[----:B------:R-:W-:-:S02]  /*0dd0*/  SHF.R.S32.HI R15, RZ, 0x1f, R12 ;  /* 0x0000001fff0f7819 */ /* 0x000fc4000001140c */
[--C-:B------:R-:W-:Y:S01]  /*0de0*/  SHF.R.S32.HI R10, RZ, 0x2, R9.reuse ;  /* 0x00000002ff0a7819 */ /* 0x100fe20000011409 */
[----:B------:R-:W-:Y:S01]  /*0df0*/  IMAD R7, R7, 0x400, R0 ;  /* 0x0000040007077824 */ /* 0x000fe200078e0200 */
[----:B------:R-:W-:Y:S01]  /*0e00*/  LEA.HI R15, R15, R14, RZ, 0x3 ;  /* 0x0000000e0f0f7211 */ /* 0x000fe200078f18ff */
[----:B------:R-:W-:Y:S01]  /*0e10*/  IMAD.SHL.U32 R0, R4, 0x40, RZ ;  /* 0x0000004004007824 */ /* 0x000fe200078e00ff */
[----:B------:R-:W-:Y:S02]  /*0e20*/  SHF.R.S32.HI R11, RZ, 0x1f, R9 ;  /* 0x0000001fff0b7819 */ /* 0x000fe40000011409 */
[----:B------:R-:W-:Y:S02]  /*0e30*/  LOP3.LUT R15, R15, 0xfffffff8, RZ, 0xc0, !PT ;  /* 0xfffffff80f0f7812 */ /* 0x000fe400078ec0ff */
[----:B------:R-:W-:Y:S02]  /*0e40*/  LEA.HI R13, R13, R21, RZ, 0x5 ;  /* 0x000000150d0d7211 */ /* 0x000fe400078f28ff */
[----:B------:R-:W-:Y:S01]  /*0e50*/  LOP3.LUT R0, R0, 0x1c0, RZ, 0xc0, !PT ;  /* 0x000001c000007812 */ /* 0x000fe200078ec0ff */
[----:B------:R-:W-:Y:S01]  /*0e60*/  IMAD.IADD R14, R14, 0x1, -R15 ;  /* 0x000000010e0e7824 */ /* 0x000fe200078e0a0f */
[----:B------:R-:W-:-:S02]  /*0e70*/  LEA.HI R11, R11, R10, RZ, 0x2 ;  /* 0x0000000a0b0b7211 */ /* 0x000fc400078f10ff */
[----:B------:R-:W-:Y:S02]  /*0e80*/  LOP3.LUT R8, R8, 0xfffffffe, RZ, 0xc0, !PT ;  /* 0xfffffffe08087812 */ /* 0x000fe400078ec0ff */
[----:B------:R-:W-:Y:S02]  /*0e90*/  LEA.HI R5, R5, R5, RZ, 0x1 ;  /* 0x0000000505057211 */ /* 0x000fe400078f08ff */
[----:B------:R-:W-:Y:S01]  /*0ea0*/  SHF.R.S32.HI R13, RZ, 0x5, R13 ;  /* 0x00000005ff0d7819 */ /* 0x000fe2000001140d */
[----:B------:R-:W-:Y:S01]  /*0eb0*/  IMAD.IADD R8, R16, 0x1, -R8 ;  /* 0x0000000110087824 */ /* 0x000fe200078e0a08 */
[----:B------:R-:W-:Y:S01]  /*0ec0*/  LOP3.LUT R3, R0, 0x8, R3, 0xf8, !PT ;  /* 0x0000000800037812 */ /* 0x000fe200078ef803 */
[----:B------:R-:W-:Y:S01]  /*0ed0*/  IMAD R5, R5, -0x3, R17 ;  /* 0xfffffffd05057824 */ /* 0x000fe200078e0211 */
[----:B------:R-:W-:Y:S01]  /*0ee0*/  SHF.R.U32.HI R0, RZ, 0x3, R0 ;  /* 0x00000003ff007819 */ /* 0x000fe20000011600 */
[----:B------:R-:W-:Y:S01]  /*0ef0*/  IMAD R14, R13, 0x10, R14 ;  /* 0x000000100d0e7824 */ /* 0x000fe200078e020e */
[----:B------:R-:W-:Y:S01]  /*0f00*/  LOP3.LUT R11, R11, 0xfffffffc, RZ, 0xc0, !PT ;  /* 0xfffffffc0b0b7812 */ /* 0x000fe200078ec0ff */
[----:B------:R-:W-:Y:S01]  /*0f10*/  IMAD.SHL.U32 R22, R8, 0x8, RZ ;  /* 0x0000000808167824 */ /* 0x000fe200078e00ff */
[----:B------:R-:W-:-:S02]  /*0f20*/  LOP3.LUT R0, R3, R0, RZ, 0x3c, !PT ;  /* 0x0000000003007212 */ /* 0x000fc400078e3cff */
[----:B------:R-:W-:Y:S01]  /*0f30*/  R2P PR, R4, 0x6 ;  /* 0x0000000604007804 */ /* 0x000fe20000000000 */
[----:B------:R-:W-:Y:S01]  /*0f40*/  IMAD.IADD R11, R10, 0x1, -R11 ;  /* 0x000000010a0b7824 */ /* 0x000fe200078e0a0b */
[----:B------:R-:W-:Y:S01]  /*0f50*/  LOP3.LUT R9, R9, 0xfffffffc, RZ, 0xc0, !PT ;  /* 0xfffffffc09097812 */ /* 0x000fe200078ec0ff */
[----:B------:R-:W-:Y:S01]  /*0f60*/  IMAD.SHL.U32 R4, R8, 0x4, RZ ;  /* 0x0000000408047824 */ /* 0x000fe200078e00ff */
[----:B------:R-:W-:Y:S01]  /*0f70*/  LOP3.LUT R138, R12, 0x7ffffffc, RZ, 0xc0, !PT ;  /* 0x7ffffffc0c8a7812 */ /* 0x000fe200078ec0ff */
[----:B------:R-:W-:Y:S01]  /*0f80*/  IMAD R10, R5, 0x40, R14 ;  /* 0x00000040050a7824 */ /* 0x000fe200078e020e */
[----:B------:R-:W-:Y:S01]  /*0f90*/  SEL R140, R140, 0xffffffc0, !P2 ;  /* 0xffffffc08c8c7807 */ /* 0x000fe20005000000 */
[----:B------:R-:W-:Y:S01]  /*0fa0*/  IMAD.IADD R7, R7, 0x1, R0 ;  /* 0x0000000107077824 */ /* 0x000fe200078e0200 */
[----:B------:R-:W-:Y:S01]  /*0fb0*/  SHF.R.S32.HI R0, RZ, 0x1f, R19 ;  /* 0x0000001fff007819 */ /* 0x000fe20000011413 */
[C---:B------:R-:W-:Y:S01]  /*0fc0*/  VIADD R0, R4.reuse, 0x10 ;  /* 0x0000001004007836 */ /* 0x040fe20000000000 */
[----:B------:R-:W-:Y:S01]  /*0fd0*/  STL [R1+0x5c], R10 ;  /* 0x00005c0a01007387 */ /* 0x000fe20000100800 */
[----:B------:R-:W-:-:S02]  /*0fe0*/  VIADD R3, R4, 0x20 ;  /* 0x0000002004037836 */ /* 0x000fc40000000000 */
[----:B------:R-:W-:Y:S01]  /*0ff0*/  IMAD.SHL.U32 R11, R11, 0x40, RZ ;  /* 0x000000400b0b7824 */ /* 0x000fe200078e00ff */
[----:B------:R-:W-:Y:S01]  /*1000*/  STL [R1+0x58], RZ ;  /* 0x000058ff01007387 */ /* 0x000fe20000100800 */
[----:B------:R-:W-:Y:S01]  /*1010*/  IMAD.IADD R9, R16, 0x1, -R9 ;  /* 0x0000000110097824 */ /* 0x000fe200078e0a09 */
[----:B------:R-:W-:Y:S01]  /*1020*/  CS2R R16, SRZ ;  /* 0x0000000000107805 */ /* 0x000fe2000001ff00 */
[----:B------:R-:W-:Y:S01]  /*1030*/  VIADD R8, R4, 0x18 ;  /* 0x0000001804087836 */ /* 0x000fe20000000000 */
[----:B------:R-:W-:Y:S01]  /*1040*/  STL [R1+0x8], R4 ;  /* 0x0000080401007387 */ /* 0x000fe20000100800 */
[----:B------:R-:W-:Y:S01]  /*1050*/  IMAD R139, R7, 0x2, R2 ;  /* 0x00000002078b7824 */ /* 0x000fe200078e0202 */
[----:B------:R-:W-:Y:S01]  /*1060*/  LEA.HI R6, R9, R9, RZ, 0x1 ;  /* 0x0000000909067211 */ /* 0x000fe200078f08ff */
[----:B------:R-:W-:Y:S01]  /*1070*/  IMAD.IADD R138, R21, 0x1, -R138 ;  /* 0x00000001158a7824 */ /* 0x000fe200078e0a8a */
[----:B------:R0:W-:Y:S01]  /*1080*/  STL [R1+0x30], R0 ;  /* 0x0000300001007387 */ /* 0x0001e20000100800 */
[----:B------:R-:W-:Y:S01]  /*1090*/  VIADD R141, R139, 0x21800 ;  /* 0x000218008b8d7836 */ /* 0x000fe20000000000 */
[----:B------:R-:W-:-:S02]  /*10a0*/  LOP3.LUT R6, R6, 0x1ffffffe, RZ, 0xc0, !PT ;  /* 0x1ffffffe06067812 */ /* 0x000fc400078ec0ff */
[----:B------:R1:W-:Y:S03]  /*10b0*/  STL [R1+0x2c], R3 ;  /* 0x00002c0301007387 */ /* 0x0003e60000100800 */
[----:B------:R-:W-:Y:S02]  /*10c0*/  IMAD.IADD R6, R9, 0x1, -R6 ;  /* 0x0000000109067824 */ /* 0x000fe400078e0a06 */
[----:B0-----:R-:W-:Y:S01]  /*10d0*/  VIADD R0, R4, 0x8 ;  /* 0x0000000804007836 */ /* 0x001fe20000000000 */
[----:B-1----:R-:W-:-:S04]  /*10e0*/  LOP3.LUT R3, R11, 0xc0, RZ, 0xc0, !PT ;  /* 0x000000c00b037812 */ /* 0x002fc800078ec0ff */
[----:B------:R0:W-:Y:S01]  /*10f0*/  STL [R1+0x34], R0 ;  /* 0x0000340001007387 */ /* 0x0001e20000100800 */
[----:B------:R-:W-:-:S03]  /*1100*/  SHF.R.U32.HI R5, RZ, 0x3, R3 ;  /* 0x00000003ff057819 */ /* 0x000fc60000011603 */
[----:B------:R-:W-:Y:S01]  /*1110*/  STL [R1+0x38], R8 ;  /* 0x0000380801007387 */ /* 0x000fe20000100800 */
[----:B0-----:R-:W-:Y:S02]  /*1120*/  VIADD R0, R4, 0x28 ;  /* 0x0000002804007836 */ /* 0x001fe40000000000 */
[----:B------:R-:W-:-:S03]  /*1130*/  IMAD.SHL.U32 R4, R20, 0x20, RZ ;  /* 0x0000002014047824 */ /* 0x000fc600078e00ff */
[----:B------:R0:W-:Y:S04]  /*1140*/  STL [R1+0x40], R0 ;  /* 0x0000400001007387 */ /* 0x0001e80000100800 */
[----:B------:R1:W-:Y:S04]  /*1150*/  STL [R1+0x4], R3 ;  /* 0x0000040301007387 */ /* 0x0003e80000100800 */
[----:B------:R-:W-:Y:S01]  /*1160*/  STL [R1+0x10], R5 ;  /* 0x0000100501007387 */ /* 0x000fe20000100800 */
[----:B0-----:R-:W-:-:S03]  /*1170*/  LOP3.LUT R0, R3, 0x8, R22, 0xf8, !PT ;  /* 0x0000000803007812 */ /* 0x001fc600078ef816 */
[----:B------:R0:W-:Y:S01]  /*1180*/  STL [R1+0x14], R4 ;  /* 0x0000140401007387 */ /* 0x0001e20000100800 */
[----:B------:R-:W-:Y:S01]  /*1190*/  LOP3.LUT R0, R0, R5, RZ, 0x3c, !PT ;  /* 0x0000000500007212 */ /* 0x000fe200078e3cff */
[----:B-1----:R-:W-:Y:S02]  /*11a0*/  VIADD R3, R139, 0x21820 ;  /* 0x000218208b037836 */ /* 0x002fe40000000000 */
[C---:B------:R-:W-:Y:S02]  /*11b0*/  @P1 VIADD R3, R141.reuse, 0xffffffe0 ;  /* 0xffffffe08d031836 */ /* 0x040fe40000000000 */
[----:B------:R-:W-:Y:S02]  /*11c0*/  IMAD.IADD R141, R141, 0x1, R140 ;  /* 0x000000018d8d7824 */ /* 0x000fe400078e028c */
[----:B------:R-:W-:Y:S02]  /*11d0*/  IMAD.IADD R140, R140, 0x1, R3 ;  /* 0x000000018c8c7824 */ /* 0x000fe400078e0203 */
[----:B0-----:R-:W-:-:S02]  /*11e0*/  IMAD.IADD R4, R4, 0x1, R0 ;  /* 0x0000000104047824 */ /* 0x001fc400078e0200 */
[----:B------:R-:W-:-:S03]  /*11f0*/  IMAD R0, R6, 0x8, R10 ;  /* 0x0000000806007824 */ /* 0x000fc600078e020a */
[----:B------:R-:W-:Y:S04]  /*1200*/  STL [R1+0x4c], R4 ;  /* 0x00004c0401007387 */ /* 0x000fe80000100800 */
[----:B------:R-:W-:Y:S04]  /*1210*/  STL [R1+0x20], R3 ;  /* 0x0000200301007387 */ /* 0x000fe80000100800 */
[----:B------:R0:W-:Y:S02]  /*1220*/  STL [R1+0x44], R0 ;  /* 0x0000440001007387 */ /* 0x0001e40000100800 */
[----:B0-----:R-:W-:-:S05]  /*1230*/  VIADD R0, R3, 0x6000 ;  /* 0x0000600003007836 */ /* 0x001fca0000000000 */
[----:B------:R0:W-:Y:S02]  /*1240*/  STL [R1+0x24], R0 ;  /* 0x0000240001007387 */ /* 0x0001e40000100800 */
.L_x_1575:
[----:B------:R-:W-:Y:S05]  /*1250*/  YIELD ;  /* 0x0000000000007946 */ /* 0x000fea0003800000 */
[----:B------:R-:W-:Y:S01]  /*1260*/  ULDC.64 UR4, c[0x0][0xa28] ;  /* 0x00028a0000047ab9 */ /* 0x000fe20000000a00 */
[----:B0--34-:R-:W1:Y:S01]  /*1270*/  LDC.64 R6, c[0x0][0xa08] ;  /* 0x00028200ff067b82 */ /* 0x019e620000000a00 */
[----:B------:R-:W-:Y:S01]  /*1280*/  ISETP.NE.U32.AND P1, PT, RZ, UR4, PT ;  /* 0x00000004ff007c0c */ /* 0x000fe2000bf25070 */
[----:B0-----:R-:W-:Y:S02]  /*1290*/  IMAD.MOV.U32 R0, RZ, RZ, RZ ;  /* 0x000000ffff007224 */ /* 0x001fe400078e00ff */
[----:B------:R-:W-:Y:S01]  /*12a0*/  IMAD.MOV.U32 R70, RZ, RZ, RZ ;  /* 0x000000ffff467224 */ /* 0x000fe200078e00ff */
[----:B------:R-:W-:Y:S01]  /*12b0*/  ISETP.NE.AND.EX P1, PT, RZ, UR5, PT, P1 ;  /* 0x00000005ff007c0c */ /* 0x000fe2000bf25310 */
[----:B------:R-:W-:-:S02]  /*12c0*/  ULDC.64 UR4, c[0x0][0xa18] ;  /* 0x0002860000047ab9 */ /* 0x000fc40000000a00 */
[----:B------:R-:W-:-:S04]  /*12d0*/  ISETP.NE.U32.AND P2, PT, RZ, UR4, PT ;  /* 0x00000004ff007c0c */ /* 0x000fc8000bf45070 */
[----:B------:R-:W-:Y:S01]  /*12e0*/  ISETP.NE.AND.EX P2, PT, RZ, UR5, PT, P2 ;  /* 0x00000005ff007c0c */ /* 0x000fe2000bf45320 */
[----:B------:R-:W-:Y:S02]  /*12f0*/  ULDC.64 UR4, c[0x0][0xa08] ;  /* 0x0002820000047ab9 */ /* 0x000fe40000000a00 */
[----:B------:R-:W-:-:S03]  /*1300*/  ISETP.NE.U32.AND P0, PT, RZ, UR4, PT ;  /* 0x00000004ff007c0c */ /* 0x000fc6000bf05070 */
[----:B------:R-:W0:Y:S01]  /*1310*/  @P1 LDC.64 R4, c[0x0][0xa28] ;  /* 0x00028a00ff041b82 */ /* 0x000e220000000a00 */
[----:B------:R-:W-:Y:S01]  /*1320*/  ISETP.NE.AND.EX P0, PT, RZ, UR5, PT, P0 ;  /* 0x00000005ff007c0c */ /* 0x000fe2000bf05300 */
[----:B-1----:R-:W-:-:S06]  /*1330*/  IMAD.WIDE R10, R75, 0x4, R6 ;  /* 0x000000044b0a7825 */ /* 0x002fcc00078e0206 */
[----:B------:R-:W1:Y:S01]  /*1340*/  @P2 LDC.64 R8, c[0x0][0xa18] ;  /* 0x00028600ff082b82 */ /* 0x000e620000000a00 */
[----:B------:R-:W-:Y:S02]  /*1350*/  ULDC UR4, c[0x0][0x288] ;  /* 0x0000a20000047ab9 */ /* 0x000fe40000000800 */
[----:B------:R-:W-:Y:S01]  /*1360*/  IMAD.U32 R136, RZ, RZ, UR4 ;  /* 0x00000004ff887e24 */ /* 0x000fe2000f8e00ff */
[----:B------:R-:W-:Y:S02]  /*1370*/  ULDC.64 UR4, c[0x0][0x418] ;  /* 0x0001060000047ab9 */ /* 0x000fe40000000a00 */
[----:B--2---:R2:W5:Y:S01]  /*1380*/  @P0 LDG.E R70, desc[UR38][R10.64] ;  /* 0x000000260a460981 */ /* 0x004562000c1e1900 */
[----:B0-----:R-:W-:-:S05]  /*1390*/  @P1 IMAD.WIDE R4, R75, 0x4, R4 ;  /* 0x000000044b041825 */ /* 0x001fca00078e0204 */
[----:B------:R2:W5:Y:S01]  /*13a0*/  @P1 LDG.E R0, desc[UR38][R4.64] ;  /* 0x0000002604001981 */ /* 0x000562000c1e1900 */
[----:B-1----:R-:W-:-:S05]  /*13b0*/  @P2 IMAD.WIDE R6, R75, 0x4, R8 ;  /* 0x000000044b062825 */ /* 0x002fca00078e0208 */
        /* <DEDUP_REMOVED lines=9> */
[----:B------:R-:W-:Y:S01]  /*1450*/  IMAD.U32 R27, RZ, RZ, UR4 ;  /* 0x00000004ff1b7e24 */ /* 0x000fe2000f8e00ff */
[----:B--2---:R-:W-:Y:S06]  /*1460*/  @P2 BRA `(.L_x_1371) ;  /* 0x0000000000242947 */ /* 0x004fec0003800000 */
        /* <DEDUP_REMOVED lines=9> */
.L_x_1371:
[----:B------:R-:W-:Y:S01]  /*1500*/  ULDC.64 UR4, c[0x0][0xa20] ;  /* 0x0002880000047ab9 */ /* 0x000fe20000000a00 */
[----:B------:R0:W-:Y:S01]  /*1510*/  STL [R1+0x50], R74 ;  /* 0x0000504a01007387 */ /* 0x0001e20000100800 */
[----:B------:R-:W-:-:S03]  /*1520*/  ISETP.NE.U32.AND P1, PT, RZ, UR4, PT ;  /* 0x00000004ff007c0c */ /* 0x000fc6000bf25070 */
[----:B------:R0:W-:Y:S01]  /*1530*/  STL [R1+0x54], R75 ;  /* 0x0000544b01007387 */ /* 0x0001e20000100800 */
[----:B------:R-:W-:-:S13]  /*1540*/  ISETP.NE.AND.EX P1, PT, RZ, UR5, PT, P1 ;  /* 0x00000005ff007c0c */ /* 0x000fda000bf25310 */
[----:B0-----:R-:W-:Y:S05]  /*1550*/  @!P1 BRA `(.L_x_1372) ;  /* 0x0000000000109947 */ /* 0x001fea0003800000 */
[----:B------:R-:W0:Y:S02]  /*1560*/  LDC.64 R4, c[0x0][0xa20] ;  /* 0x00028800ff047b82 */ /* 0x000e240000000a00 */
[----:B0-----:R-:W-:-:S05]  /*1570*/  IMAD.WIDE R4, R75, 0x4, R4 ;  /* 0x000000044b047825 */ /* 0x001fca00078e0204 */
[----:B------:R0:W5:Y:S01]  /*1580*/  LDG.E R27, desc[UR38][R4.64] ;  /* 0x00000026041b7981 */ /* 0x000162000c1e1900 */
[----:B------:R-:W-:Y:S05]  /*1590*/  BRA `(.L_x_1373) ;  /* 0x0000000000107947 */ /* 0x000fea0003800000 */
.L_x_1372:
[----:B------:R-:W-:Y:S05]  /*15a0*/  @!P0 BRA `(.L_x_1373) ;  /* 0x00000000000c8947 */ /* 0x000fea0003800000 */
[----:B------:R-:W2:Y:S04]  /*15b0*/  LDG.E R4, desc[UR38][R10.64] ;  /* 0x000000260a047981 */ /* 0x000ea8000c1e1900 */
[----:B------:R-:W2:Y:S02]  /*15c0*/  LDG.E R27, desc[UR38][R10.64+0x4] ;  /* 0x000004260a1b7981 */ /* 0x000ea4000c1e1900 */
[----:B--2---:R-:W-:-:S07]  /*15d0*/  IMAD.IADD R27, R27, 0x1, -R4 ;  /* 0x000000011b1b7824 */ /* 0x004fce00078e0a04 */
.L_x_1373:
[----:B------:R-:W-:Y:S01]  /*15e0*/  ULDC.64 UR4, c[0x0][0xa10] ;  /* 0x0002840000047ab9 */ /* 0x000fe20000000a00 */
[----:B0-----:R-:W0:Y:S01]  /*15f0*/  LDC R4, c[0x0][0x448] ;  /* 0x00011200ff047b82 */ /* 0x001e220000000800 */
[----:B------:R-:W-:-:S04]  /*1600*/  ISETP.NE.U32.AND P0, PT, RZ, UR4, PT ;  /* 0x00000004ff007c0c */ /* 0x000fc8000bf05070 */
[----:B------:R-:W-:Y:S01]  /*1610*/  ISETP.NE.AND.EX P0, PT, RZ, UR5, PT, P0 ;  /* 0x00000005ff007c0c */ /* 0x000fe2000bf05300 */
[----:B------:R-:W-:Y:S02]  /*1620*/  ULDC.64 UR4, c[0x0][0xa30] ;  /* 0x00028c0000047ab9 */ /* 0x000fe40000000a00 */
[----:B------:R-:W-:-:S04]  /*1630*/  ISETP.NE.U32.AND P1, PT, RZ, UR4, PT ;  /* 0x00000004ff007c0c */ /* 0x000fc8000bf25070 */
[----:B------:R-:W-:-:S06]  /*1640*/  ISETP.NE.AND.EX P1, PT, RZ, UR5, PT, P1 ;  /* 0x00000005ff007c0c */ /* 0x000fcc000bf25310 */
[----:B------:R-:W1:Y:S08]  /*1650*/  @P0 LDC.64 R6, c[0x0][0xa10] ;  /* 0x00028400ff060b82 */ /* 0x000e700000000a00 */
[----:B------:R-:W2:Y:S01]  /*1660*/  @P1 LDC.64 R8, c[0x0][0xa30] ;  /* 0x00028c00ff081b82 */ /* 0x000ea20000000a00 */
[----:B-1----:R-:W-:-:S05]  /*1670*/  @P0 IMAD.WIDE R6, R75, 0x4, R6 ;  /* 0x000000044b060825 */ /* 0x002fca00078e0206 */
[----:B------:R-:W3:Y:S04]  /*1680*/  @P0 LDG.E R3, desc[UR38][R6.64] ;  /* 0x0000002606030981 */ /* 0x000ee8000c1e1900 */
[----:B------:R1:W3:Y:S01]  /*1690*/  @P0 LDG.E R10, desc[UR38][R6.64+0x4] ;  /* 0x00000426060a0981 */ /* 0x0002e2000c1e1900 */
[----:B-----5:R-:W-:Y:S02]  /*16a0*/  IMAD.MOV.U32 R106, RZ, RZ, R27 ;  /* 0x000000ffff6a7224 */ /* 0x020fe400078e001b */
[----:B--2---:R-:W-:-:S05]  /*16b0*/  @P1 IMAD.WIDE R8, R75, 0x4, R8 ;  /* 0x000000044b081825 */ /* 0x004fca00078e0208 */
[----:B------:R2:W5:Y:S01]  /*16c0*/  @P1 LDG.E R106, desc[UR38][R8.64] ;  /* 0x00000026086a1981 */ /* 0x000562000c1e1900 */
[----:B0-----:R-:W-:Y:S01]  /*16d0*/  ISETP.NE.AND P1, PT, R4, 0x1, PT ;  /* 0x000000010400780c */ /* 0x001fe20003f25270 */
[----:B------:R-:W-:Y:S01]  /*16e0*/  IMAD R14, R73, 0xc0, RZ ;  /* 0x000000c0490e7824 */ /* 0x000fe200078e02ff */
[----:B------:R-:W0:Y:S01]  /*16f0*/  LDC.64 R4, c[0x0][0x9e0] ;  /* 0x00027800ff047b82 */ /* 0x000e220000000a00 */
[----:B------:R-:W-:Y:S02]  /*1700*/  IMAD.IADD R13, R27, 0x1, -R0 ;  /* 0x000000011b0d7824 */ /* 0x000fe400078e0a00 */
[----:B------:R-:W-:Y:S01]  /*1710*/  VIADD R0, R14, 0xbf ;  /* 0x000000bf0e007836 */ /* 0x000fe20000000000 */
[----:B------:R4:W-:Y:S03]  /*1720*/  STL [R1+0x1c], R14 ;  /* 0x00001c0e01007387 */ /* 0x0009e60000100800 */
[----:B-1----:R-:W-:-:S04]  /*1730*/  IMAD.MOV.U32 R7, RZ, RZ, R0 ;  /* 0x000000ffff077224 */ /* 0x002fc800078e0000 */
[----:B------:R-:W1:Y:S08]  /*1740*/  @P1 LDC R11, c[0x0][0x44c] ;  /* 0x00011300ff0b1b82 */ /* 0x000e700000000800 */
[----:B------:R-:W2:Y:S01]  /*1750*/  @P1 LDC R12, c[0x0][0x450] ;  /* 0x00011400ff0c1b82 */ /* 0x000ea20000000800 */
[----:B0-----:R-:W-:Y:S01]  /*1760*/  ISETP.GE.AND P2, PT, R5, 0x1, PT ;  /* 0x000000010500780c */ /* 0x001fe20003f46270 */
[----:B---3--:R-:W-:-:S02]  /*1770*/  @P0 IMAD.IADD R24, R10, 0x1, -R3 ;  /* 0x000000010a180824 */ /* 0x008fc400078e0a03 */
[----:B-1----:R-:W-:-:S04]  /*1780*/  @P1 IMAD.HI.U32 R3, R0, R11, RZ ;  /* 0x0000000b00031227 */ /* 0x002fc800078e00ff */
[----:B------:R-:W-:Y:S01]  /*1790*/  IMAD.IADD R137, R13, 0x1, R24 ;  /* 0x000000010d897824 */ /* 0x000fe200078e0218 */
[----:B--2---:R-:W-:-:S03]  /*17a0*/  @P1 SHF.R.U32.HI R7, RZ, R12, R3 ;  /* 0x0000000cff071219 */ /* 0x004fc60000011603 */
[C---:B------:R-:W-:Y:S01]  /*17b0*/  VIADD R0, R137.reuse, 0x7f ;  /* 0x0000007f89007836 */ /* 0x040fe20000000000 */
[----:B------:R-:W-:-:S04]  /*17c0*/  IADD3 R112, R137, 0x1, -R136 ;  /* 0x0000000189707810 */ /* 0x000fc80007ffe888 */
[----:B------:R-:W-:Y:S01]  /*17d0*/  SHF.R.S32.HI R3, RZ, 0x1f, R0 ;  /* 0x0000001fff037819 */ /* 0x000fe20000011400 */
[----:B------:R-:W-:-:S03]  /*17e0*/  IMAD.IADD R9, R112, 0x1, R7 ;  /* 0x0000000170097824 */ /* 0x000fc600078e0207 */
[----:B------:R-:W-:Y:S01]  /*17f0*/  LEA.HI R3, R3, R0, RZ, 0x7 ;  /* 0x0000000003037211 */ /* 0x000fe200078f38ff */
[----:B------:R-:W-:-:S03]  /*1800*/  IMAD.IADD R4, R9, 0x1, R4 ;  /* 0x0000000109047824 */ /* 0x000fc600078e0204 */
[----:B------:R-:W-:Y:S01]  /*1810*/  SHF.R.S32.HI R113, RZ, 0x7, R3 ;  /* 0x00000007ff717819 */ /* 0x000fe20000011403 */
[----:B----4-:R-:W-:Y:S06]  /*1820*/  @!P2 BRA `(.L_x_1374) ;  /* 0x000000000048a947 */ /* 0x010fec0003800000 */
        /* <DEDUP_REMOVED lines=11> */
.L_x_1376:
[----:B------:R-:W-:-:S13]  /*18e0*/  ISETP.NE.AND P0, PT, R5, 0x1, PT ;  /* 0x000000010500780c */ /* 0x000fda0003f05270 */
[----:B------:R-:W0:Y:S02]  /*18f0*/  @P0 LDC.64 R6, c[0x0][0x9e8] ;  /* 0x00027a00ff060b82 */ /* 0x000e240000000a00 */
[----:B0-----:R-:W-:-:S05]  /*1900*/  @P0 IMAD.HI.U32 R6, R0, R6, RZ ;  /* 0x0000000600060227 */ /* 0x001fca00078e00ff */
[----:B------:R-:W-:-:S07]  /*1910*/  @P0 SHF.R.U32.HI R0, RZ, R7, R6 ;  /* 0x00000007ff000219 */ /* 0x000fce0000011606 */
.L_x_1377:
[----:B------:R-:W-:Y:S05]  /*1920*/  BSYNC B0 ;  /* 0x0000000000007941 */ /* 0x000fea0003800000 */
.L_x_1375:
[----:B------:R-:W-:-:S05]  /*1930*/  IMAD R3, R0, R5, R5 ;  /* 0x0000000500037224 */ /* 0x000fca00078e0205 */
[----:B------:R-:W-:-:S07]  /*1940*/  VIMNMX R4, R4, R3, PT ;  /* 0x0000000304047248 */ /* 0x000fce0003fe0100 */
.L_x_1374:
[----:B------:R-:W0:Y:S01]  /*1950*/  @P1 LDC R0, c[0x0][0x44c] ;  /* 0x00011300ff001b82 */ /* 0x000e220000000800 */
[----:B------:R-:W-:Y:S01]  /*1960*/  IMAD.MOV.U32 R3, RZ, RZ, R14 ;  /* 0x000000ffff037224 */ /* 0x000fe200078e000e */
[----:B------:R-:W-:Y:S01]  /*1970*/  ULDC UR4, c[0x0][0x9dc] ;  /* 0x0002770000047ab9 */ /* 0x000fe20000000800 */
[----:B------:R-:W-:-:S05]  /*1980*/  IMAD.IADD R114, R137, 0x1, -R136 ;  /* 0x0000000189727824 */ /* 0x000fca00078e0a88 */
[----:B------:R-:W1:Y:S01]  /*1990*/  @P1 LDC R7, c[0x0][0x450] ;  /* 0x00011400ff071b82 */ /* 0x000e620000000800 */
[----:B0-----:R-:W-:-:S05]  /*19a0*/  @P1 IMAD.HI.U32 R0, R14, R0, RZ ;  /* 0x000000000e001227 */ /* 0x001fca00078e00ff */
[----:B-1----:R-:W-:-:S05]  /*19b0*/  @P1 SHF.R.U32.HI R3, RZ, R7, R0 ;  /* 0x00000007ff031219 */ /* 0x002fca0000011600 */
[----:B------:R-:W-:-:S04]  /*19c0*/  IMAD.IADD R0, R114, 0x1, R3 ;  /* 0x0000000172007824 */ /* 0x000fc800078e0203 */
[----:B------:R-:W-:Y:S01]  /*19d0*/  VIADD R3, R0, -UR4 ;  /* 0x8000000400037c36 */ /* 0x000fe20008000000 */
[----:B------:R-:W-:Y:S06]  /*19e0*/  @!P2 BRA `(.L_x_1378) ;  /* 0x000000000044a947 */ /* 0x000fec0003800000 */
[----:B------:R-:W-:Y:S01]  /*19f0*/  ISETP.GT.AND P0, PT, R0, -0x1, PT ;  /* 0xffffffff0000780c */ /* 0x000fe20003f04270 */
[----:B------:R-:W-:-:S12]  /*1a00*/  BSSY B0, `(.L_x_1379) ;  /* 0x000000d000007945 */ /* 0x000fd80003800000 */
        /* <DEDUP_REMOVED lines=8> */
.L_x_1380:
[----:B------:R-:W-:-:S13]  /*1a90*/  ISETP.NE.AND P0, PT, R5, 0x1, PT ;  /* 0x000000010500780c */ /* 0x000fda0003f05270 */
[----:B------:R-:W0:Y:S02]  /*1aa0*/  @P0 LDC.64 R6, c[0x0][0x9e8] ;  /* 0x00027a00ff060b82 */ /* 0x000e240000000a00 */
[----:B0-----:R-:W-:-:S05]  /*1ab0*/  @P0 IMAD.HI.U32 R6, R0, R6, RZ ;  /* 0x0000000600060227 */ /* 0x001fca00078e00ff */
[----:B------:R-:W-:-:S07]  /*1ac0*/  @P0 SHF.R.U32.HI R0, RZ, R7, R6 ;  /* 0x00000007ff000219 */ /* 0x000fce0000011606 */
.L_x_1381:
[----:B------:R-:W-:Y:S05]  /*1ad0*/  BSYNC B0 ;  /* 0x0000000000007941 */ /* 0x000fea0003800000 */
.L_x_1379:
[----:B------:R-:W-:-:S05]  /*1ae0*/  IMAD R0, R0, R5, RZ ;  /* 0x0000000500007224 */ /* 0x000fca00078e02ff */
[----:B------:R-:W-:-:S07]  /*1af0*/  VIMNMX R3, R3, R0, !PT ;  /* 0x0000000003037248 */ /* 0x000fce0007fe0100 */
.L_x_1378:
[----:B------:R-:W-:Y:S01]  /*1b00*/  VIADD R4, R4, 0x7f ;  /* 0x0000007f04047836 */ /* 0x000fe20000000000 */
[----:B------:R-:W-:-:S04]  /*1b10*/  SHF.R.S32.HI R0, RZ, 0x1f, R3 ;  /* 0x0000001fff007819 */ /* 0x000fc80000011403 */
[----:B------:R-:W-:Y:S02]  /*1b20*/  SHF.R.S32.HI R5, RZ, 0x1f, R4 ;  /* 0x0000001fff057819 */ /* 0x000fe40000011404 */
[----:B------:R-:W-:Y:S02]  /*1b30*/  LEA.HI R0, R0, R3, RZ, 0x7 ;  /* 0x0000000300007211 */ /* 0x000fe400078f38ff */
[----:B------:R-:W-:Y:S02]  /*1b40*/  LEA.HI R5, R5, R4, RZ, 0x7 ;  /* 0x0000000405057211 */ /* 0x000fe400078f38ff */
[----:B------:R-:W-:Y:S02]  /*1b50*/  SHF.R.S32.HI R3, RZ, 0x7, R0 ;  /* 0x00000007ff037819 */ /* 0x000fe40000011400 */
[----:B------:R-:W-:Y:S02]  /*1b60*/  SHF.R.S32.HI R0, RZ, 0x7, R5 ;  /* 0x00000007ff007819 */ /* 0x000fe40000011405 */
[----:B------:R-:W-:-:S02]  /*1b70*/  VIMNMX R3, RZ, R3, !PT ;  /* 0x00000003ff037248 */ /* 0x000fc40007fe0100 */
[----:B------:R-:W-:-:S03]  /*1b80*/  VIMNMX R0, R113, R0, PT ;  /* 0x0000000071007248 */ /* 0x000fc60003fe0100 */
[--C-:B------:R-:W-:Y:S02]  /*1b90*/  IMAD R3, R3, 0x80, -R13.reuse ;  /* 0x0000008003037824 */ /* 0x100fe400078e0a0d */
[----:B------:R-:W-:-:S03]  /*1ba0*/  IMAD R5, R0, 0x80, -R13 ;  /* 0x0000008000057824 */ /* 0x000fc600078e0a0d */
[----:B------:R-:W-:Y:S02]  /*1bb0*/  VIMNMX R3, RZ, R3, !PT ;  /* 0x00000003ff037248 */ /* 0x000fe40007fe0100 */
[----:B------:R-:W-:Y:S02]  /*1bc0*/  VIMNMX R0, R5, R24, PT ;  /* 0x0000001805007248 */ /* 0x000fe40003fe0100 */
[----:B------:R-:W-:Y:S02]  /*1bd0*/  SHF.R.U32.HI R83, RZ, 0x7, R3 ;  /* 0x00000007ff537819 */ /* 0x000fe40000011603 */
[----:B------:R-:W-:-:S03]  /*1be0*/  ISETP.GT.AND P0, PT, R0, R3, PT ;  /* 0x000000030000720c */ /* 0x000fc60003f04270 */
[----:B------:R-:W-:-:S10]  /*1bf0*/  IMAD.MOV.U32 R25, RZ, RZ, R83 ;  /* 0x000000ffff197224 */ /* 0x000fd400078e0053 */
[----:B------:R-:W-:-:S05]  /*1c00*/  @P0 VIADD R0, R0, 0x7f ;  /* 0x0000007f00000836 */ /* 0x000fca0000000000 */
[----:B------:R-:W-:-:S04]  /*1c10*/  @P0 SHF.R.S32.HI R3, RZ, 0x1f, R0 ;  /* 0x0000001fff030819 */ /* 0x000fc80000011400 */
[----:B------:R-:W-:-:S04]  /*1c20*/  @P0 LEA.HI R3, R3, R0, RZ, 0x7 ;  /* 0x0000000003030211 */ /* 0x000fc800078f38ff */
[----:B------:R-:W-:Y:S02]  /*1c30*/  @P0 SHF.R.S32.HI R25, RZ, 0x7, R3 ;  /* 0x00000007ff190819 */ /* 0x000fe40000011403 */
[----:B------:R-:W-:Y:S02]  /*1c40*/  PLOP3.LUT P0, PT, PT, PT, PT, 0x80, 0x0 ;  /* 0x000000000000781c */ /* 0x000fe40003f0f070 */
[----:B------:R-:W-:-:S13]  /*1c50*/  ISETP.GT.AND P1, PT, R25, R83, PT ;  /* 0x000000531900720c */ /* 0x000fda0003f24270 */
[----:B------:R-:W-:Y:S05]  /*1c60*/  @!P1 BRA `(.L_x_1382) ;  /* 0x0000005400049947 */ /* 0x000fea0003800000 */
        /* <DEDUP_REMOVED lines=20> */
.L_x_1384:
[----:B------:R-:W-:Y:S05]  /*1db0*/  BSYNC B6 ;  /* 0x0000000000067941 */ /* 0x000fea0003800000 */
.L_x_1383:
        /* <DEDUP_REMOVED lines=20> */
.L_x_1386:
[----:B------:R-:W-:Y:S05]  /*1f00*/  BSYNC B6 ;  /* 0x0000000000067941 */ /* 0x000fea0003800000 */
.L_x_1385:
[----:B------:R-:W2:Y:S01]  /*1f10*/  LDL.64 R36, [R1+0x8] ;  /* 0x0000080001247983 */ /* 0x000ea20000100a00 */
[----:B------:R-:W-:Y:S01]  /*1f20*/  ULDC.64 UR4, c[0x0][0x9f8] ;  /* 0x00027e0000047ab9 */ /* 0x000fe20000000a00 */
[----:B------:R-:W0:Y:S01]  /*1f30*/  LDC.64 R10, c[0x0][0x300] ;  /* 0x0000c000ff0a7b82 */ /* 0x000e220000000a00 */
[----:B------:R-:W-:Y:S01]  /*1f40*/  ISETP.NE.U32.AND P0, PT, RZ, UR4, PT ;  /* 0x00000004ff007c0c */ /* 0x000fe2000bf05070 */
[----:B------:R-:W2:Y:S01]  /*1f50*/  LDL.64 R30, [R1+0x8] ;  /* 0x00000800011e7983 */ /* 0x000ea20000100a00 */
[----:B------:R-:W-:Y:S01]  /*1f60*/  IMAD.IADD R70, R70, 0x1, R27 ;  /* 0x0000000146467824 */ /* 0x000fe200078e021b */
[----:B------:R-:W-:Y:S01]  /*1f70*/  ULDC.64 UR6, c[0x0][0xa08] ;  /* 0x0002820000067ab9 */ /* 0x000fe20000000a00 */
[----:B------:R-:W-:Y:S01]  /*1f80*/  ISETP.NE.AND.EX P0, PT, RZ, UR5, PT, P0 ;  /* 0x00000005ff007c0c */ /* 0x000fe2000bf05300 */
[----:B------:R-:W3:Y:S01]  /*1f90*/  LDL.LU R28, [R1] ;  /* 0x00000000011c7983 */ /* 0x000ee20000300800 */
[----:B------:R-:W-:Y:S01]  /*1fa0*/  SHF.R.S32.HI R8, RZ, 0x1f, R74 ;  /* 0x0000001fff087819 */ /* 0x000fe2000001144a */
[----:B------:R-:W-:Y:S01]  /*1fb0*/  ULDC.64 UR4, c[0x0][0x308] ;  /* 0x0000c20000047ab9 */ /* 0x000fe20000000a00 */
[----:B------:R-:W1:Y:S01]  /*1fc0*/  S2R R20, SR_TID.X ;  /* 0x0000000000147919 */ /* 0x000e620000002100 */
[----:B------:R-:W-:Y:S01]  /*1fd0*/  SHF.R.S32.HI R23, RZ, 0x1f, R22 ;  /* 0x0000001fff177819 */ /* 0x000fe20000011416 */
[----:B------:R-:W4:Y:S01]  /*1fe0*/  LDC R35, c[0x0][0x3f4] ;  /* 0x0000fd00ff237b82 */ /* 0x000f220000000800 */
[----:B------:R-:W4:Y:S07]  /*1ff0*/  LDL R38, [R1+0x4] ;  /* 0x0000040001267983 */ /* 0x000f2e0000100800 */
[----:B------:R-:W1:Y:S02]  /*2000*/  @P0 LDC.64 R4, c[0x0][0x9f8] ;  /* 0x00027e00ff040b82 */ /* 0x000e640000000a00 */
[----:B-1----:R-:W-:-:S05]  /*2010*/  @P0 IMAD.WIDE R4, R75, 0x4, R4 ;  /* 0x000000044b040825 */ /* 0x002fca00078e0204 */
[----:B------:R1:W3:Y:S01]  /*2020*/  @P0 LDG.E R75, desc[UR38][R4.64] ;  /* 0x00000026044b0981 */ /* 0x0002e2000c1e1900 */
[----:B------:R-:W-:Y:S01]  /*2030*/  VIADD R20, R20, 0xffffff80 ;  /* 0xffffff8014147836 */ /* 0x000fe20000000000 */
[----:B------:R-:W-:Y:S01]  /*2040*/  SHF.R.S32.HI R13, RZ, 0x1f, R70 ;  /* 0x0000001fff0d7819 */ /* 0x000fe20000011446 */
[CC--:B0-----:R-:W-:Y:S01]  /*2050*/  IMAD.WIDE.U32 R6, R70.reuse, R10.reuse, RZ ;  /* 0x0000000a46067225 */ /* 0x0c1fe200078e00ff */
[----:B------:R-:W-:Y:S02]  /*2060*/  ISETP.NE.U32.AND P0, PT, RZ, UR6, PT ;  /* 0x00000006ff007c0c */ /* 0x000fe4000bf05070 */
[----:B------:R-:W-:Y:S01]  /*2070*/  SHF.R.S32.HI R9, RZ, 0x1f, R20 ;  /* 0x0000001fff097819 */ /* 0x000fe20000011414 */
[----:B------:R-:W-:Y:S01]  /*2080*/  IMAD R0, R13, R10, RZ ;  /* 0x0000000a0d007224 */ /* 0x000fe200078e02ff */
[----:B------:R-:W-:Y:S02]  /*2090*/  ISETP.NE.AND.EX P0, PT, RZ, UR7, PT, P0 ;  /* 0x00000007ff007c0c */ /* 0x000fe4000bf05300 */
[----:B------:R-:W-:Y:S01]  /*20a0*/  LEA.HI R9, R9, R20, RZ, 0x2 ;  /* 0x0000001409097211 */ /* 0x000fe200078f10ff */
[----:B------:R-:W-:Y:S01]  /*20b0*/  IMAD R3, R70, R11, R0 ;  /* 0x0000000b46037224 */ /* 0x000fe200078e0200 */
[----:B------:R-:W0:Y:S02]  /*20c0*/  S2R R20, SR_TID.X ;  /* 0x0000000000147919 */ /* 0x000e240000002100 */
[----:B------:R-:W-:Y:S01]  /*20d0*/  SHF.R.S32.HI R82, RZ, 0x2, R9 ;  /* 0x00000002ff527819 */ /* 0x000fe20000011409 */
[----:B------:R-:W-:Y:S01]  /*20e0*/  IMAD.IADD R7, R7, 0x1, R3 ;  /* 0x0000000107077824 */ /* 0x000fe200078e0203 */
[----:B------:R-:W-:Y:S01]  /*20f0*/  SHF.R.S32.HI R9, RZ, 0x1f, R9 ;  /* 0x0000001fff097819 */ /* 0x000fe20000011409 */
[----:B------:R-:W-:-:S02]  /*2100*/  IMAD R3, R8, UR4, RZ ;  /* 0x0000000408037c24 */ /* 0x000fc4000f8e02ff */
[----:B-1----:R-:W-:-:S04]  /*2110*/  IMAD.WIDE.U32 R4, R74, UR4, R6 ;  /* 0x000000044a047c25 */ /* 0x002fc8000f8e0006 */
[----:B--2---:R-:W-:Y:S01]  /*2120*/  IMAD.MOV.U32 R30, RZ, RZ, R36 ;  /* 0x000000ffff1e7224 */ /* 0x004fe200078e0024 */
[----:B0-----:R-:W-:Y:S01]  /*2130*/  SHF.R.U32.HI R34, RZ, 0x7, R20 ;  /* 0x00000007ff227819 */ /* 0x001fe20000011614 */
[----:B------:R-:W-:Y:S01]  /*2140*/  IMAD R3, R74, UR5, R3 ;  /* 0x000000054a037c24 */ /* 0x000fe2000f8e0203 */
[----:B------:R-:W-:Y:S01]  /*2150*/  ULDC.64 UR4, c[0x0][0x310] ;  /* 0x0000c40000047ab9 */ /* 0x000fe20000000a00 */
[----:B------:R-:W-:Y:S01]  /*2160*/  LEA.HI R9, R9, R82, RZ, 0x2 ;  /* 0x0000005209097211 */ /* 0x000fe200078f10ff */
[----:B------:R-:W0:Y:S01]  /*2170*/  LDC.64 R6, c[0x0][0x408] ;  /* 0x00010200ff067b82 */ /* 0x000e220000000a00 */
[----:B------:R-:W-:Y:S01]  /*2180*/  SHF.R.S32.HI R31, RZ, 0x1f, R30 ;  /* 0x0000001fff1f7819 */ /* 0x000fe2000001141e */
[----:B------:R-:W-:-:S04]  /*2190*/  IMAD.IADD R5, R5, 0x1, R3 ;  /* 0x0000000105057824 */ /* 0x000fc800078e0203 */
[----:B------:R1:W-:Y:S04]  /*21a0*/  STL [R1+0xc], R31 ;  /* 0x00000c1f01007387 */ /* 0x0003e80000100800 */
[----:B------:R-:W2:Y:S04]  /*21b0*/  LDL R37, [R1+0x10] ;  /* 0x0000100001257983 */ /* 0x000ea80000100800 */
[----:B------:R-:W2:Y:S01]  /*21c0*/  LDL R36, [R1+0x14] ;  /* 0x0000140001247983 */ /* 0x000ea20000100800 */
[----:B------:R-:W-:Y:S02]  /*21d0*/  ISETP.NE.AND P6, PT, R34, 0x1, PT ;  /* 0x000000012200780c */ /* 0x000fe40003fc5270 */
[----:B------:R-:W-:-:S02]  /*21e0*/  LOP3.LUT R9, R9, 0xfffffffc, RZ, 0xc0, !PT ;  /* 0xfffffffc09097812 */ /* 0x000fc400078ec0ff */
[----:B------:R-:W-:-:S03]  /*21f0*/  SHF.R.S32.HI R32, RZ, 0x1f, R19 ;  /* 0x0000001fff207819 */ /* 0x000fc60000011413 */
[----:B------:R-:W-:Y:S01]  /*2200*/  IMAD.IADD R82, R82, 0x1, -R9 ;  /* 0x0000000152527824 */ /* 0x000fe200078e0a09 */
[----:B---3--:R-:W-:Y:S02]  /*2210*/  SHF.R.S32.HI R0, RZ, 0x1f, R75 ;  /* 0x0000001fff007819 */ /* 0x008fe4000001144b */
[----:B------:R-:W-:Y:S02]  /*2220*/  SEL R75, R75, RZ, !P0 ;  /* 0x000000ff4b4b7207 */ /* 0x000fe40004000000 */
[----:B------:R-:W-:-:S05]  /*2230*/  SEL R15, R0, RZ, !P0 ;  /* 0x000000ff000f7207 */ /* 0x000fca0004000000 */
[----:B------:R-:W-:Y:S02]  /*2240*/  IMAD R0, R15, UR4, RZ ;  /* 0x000000040f007c24 */ /* 0x000fe4000f8e02ff */
[----:B------:R-:W-:-:S04]  /*2250*/  IMAD.WIDE.U32 R20, R75, UR4, R4 ;  /* 0x000000044b147c25 */ /* 0x000fc8000f8e0004 */
[----:B------:R-:W-:Y:S01]  /*2260*/  IMAD R3, R75, UR5, R0 ;  /* 0x000000054b037c24 */ /* 0x000fe2000f8e0200 */
[----:B------:R-:W-:Y:S05]  /*2270*/  @!P6 WARPSYNC.ALL ;  /* 0x000000000000e948 */ /* 0x000fea0003800000 */
[----:B------:R-:W-:Y:S01]  /*2280*/  ULDC.64 UR4, c[0x0][0x330] ;  /* 0x0000cc0000047ab9 */ /* 0x000fe20000000a00 */
[----:B------:R-:W-:Y:S01]  /*2290*/  VIADD R0, R22, 0x10 ;  /* 0x0000001016007836 */ /* 0x000fe20000000000 */
[----:B------:R-:W-:Y:S01]  /*22a0*/  LOP3.LUT R28, R28, 0xfffffffd, RZ, 0xc0, !PT ;  /* 0xfffffffd1c1c7812 */ /* 0x000fe200078ec0ff */
[----:B------:R-:W-:Y:S01]  /*22b0*/  IMAD R5, R8, UR4, RZ ;  /* 0x0000000408057c24 */ /* 0x000fe2000f8e02ff */
[----:B------:R-:W-:Y:S01]  /*22c0*/  ULDC.64 UR6, c[0x0][0x338] ;  /* 0x0000ce0000067ab9 */ /* 0x000fe20000000a00 */
[----:B------:R-:W-:Y:S01]  /*22d0*/  IMAD.WIDE.U32 R60, R74, UR4, R22 ;  /* 0x000000044a3c7c25 */ /* 0x000fe2000f8e0016 */
[----:B------:R-:W-:-:S02]  /*22e0*/  ULDC UR4, c[0x0][0x2f4] ;  /* 0x0000bd0000047ab9 */ /* 0x000fc40000000800 */
[----:B------:R-:W-:Y:S01]  /*22f0*/  ISETP.GE.AND P1, PT, R0, UR4, PT ;  /* 0x0000000400007c0c */ /* 0x000fe2000bf26270 */
[----:B------:R-:W-:Y:S02]  /*2300*/  IMAD R9, R74, UR5, R5 ;  /* 0x000000054a097c24 */ /* 0x000fe4000f8e0205 */
[-C--:B------:R-:W-:Y:S02]  /*2310*/  IMAD R8, R32, R10.reuse, RZ ;  /* 0x0000000a20087224 */ /* 0x080fe400078e02ff */
[----:B------:R-:W-:Y:S01]  /*2320*/  IMAD.WIDE.U32 R4, R19, R10, R22 ;  /* 0x0000000a13047225 */ /* 0x000fe200078e0016 */
[----:B------:R-:W-:-:S03]  /*2330*/  ISETP.GE.AND P0, PT, R22, UR4, PT ;  /* 0x0000000416007c0c */ /* 0x000fc6000bf06270 */
[----:B------:R-:W-:Y:S01]  /*2340*/  IMAD R95, R19, R11, R8 ;  /* 0x0000000b135f7224 */ /* 0x000fe200078e0208 */
[----:B------:R-:W-:Y:S02]  /*2350*/  SEL R8, RZ, 0xffffffff, P1 ;  /* 0xffffffffff087807 */ /* 0x000fe40000800000 */
[----:B------:R-:W-:Y:S02]  /*2360*/  IADD3 R96, P1, R20, R4, RZ ;  /* 0x0000000414607210 */ /* 0x000fe40007f3e0ff */
[----:B------:R-:W-:Y:S02]  /*2370*/  SEL R4, RZ, 0x1, P0 ;  /* 0x00000001ff047807 */ /* 0x000fe40000000000 */
[----:B------:R-:W-:Y:S01]  /*2380*/  LOP3.LUT P0, RZ, R82, 0x2, RZ, 0xc0, !PT ;  /* 0x0000000252ff7812 */ /* 0x000fe2000780c0ff */
[----:B------:R-:W-:Y:S02]  /*2390*/  IMAD.IADD R3, R21, 0x1, R3 ;  /* 0x0000000115037824 */ /* 0x000fe400078e0203 */
[----:B------:R-:W-:-:S02]  /*23a0*/  IMAD.IADD R61, R61, 0x1, R9 ;  /* 0x000000013d3d7824 */ /* 0x000fc400078e0209 */
[----:B------:R-:W-:Y:S01]  /*23b0*/  IMAD.SHL.U32 R9, R8, 0x2, RZ ;  /* 0x0000000208097824 */ /* 0x000fe200078e00ff */
[----:B------:R-:W-:Y:S01]  /*23c0*/  IADD3.X R95, R3, R5, R95, P1, !PT ;  /* 0x00000005035f7210 */ /* 0x000fe20000ffe45f */
[----:B------:R-:W-:-:S03]  /*23d0*/  VIADD R72, R22, 0x30 ;  /* 0x0000003016487836 */ /* 0x000fc60000000000 */
[----:B------:R-:W-:Y:S01]  /*23e0*/  LOP3.LUT R5, R9, 0x2, R4, 0xe2, !PT ;  /* 0x0000000209057812 */ /* 0x000fe200078ee204 */
[----:B------:R-:W-:Y:S01]  /*23f0*/  VIADD R4, R22, 0x20 ;  /* 0x0000002016047836 */ /* 0x000fe20000000000 */
[----:B------:R-:W3:Y:S01]  /*2400*/  LDC.64 R8, c[0x0][0x3f8] ;  /* 0x0000fe00ff087b82 */ /* 0x000ee20000000a00 */
[----:B------:R-:W-:Y:S01]  /*2410*/  @P0 LOP3.LUT R28, R28, 0x2, RZ, 0xfc, !PT ;  /* 0x000000021c1c0812 */ /* 0x000fe200078efcff */
[----:B0-----:R-:W-:Y:S01]  /*2420*/  IMAD R12, R32, R6, RZ ;  /* 0x00000006200c7224 */ /* 0x001fe200078e02ff */
[----:B------:R-:W-:Y:S01]  /*2430*/  ISETP.GE.AND P1, PT, R72, UR4, PT ;  /* 0x0000000448007c0c */ /* 0x000fe2000bf26270 */
[----:B------:R-:W-:Y:S01]  /*2440*/  VIADD R27, R22, 0x40 ;  /* 0x00000040161b7836 */ /* 0x000fe20000000000 */
[----:B------:R-:W-:Y:S01]  /*2450*/  ISETP.GE.AND P0, PT, R4, UR4, PT ;  /* 0x0000000404007c0c */ /* 0x000fe2000bf06270 */
[----:B------:R-:W-:Y:S01]  /*2460*/  IMAD R29, R19, R7, R12 ;  /* 0x00000007131d7224 */ /* 0x000fe200078e020c */
[----:B------:R-:W-:Y:S02]  /*2470*/  SEL R14, RZ, 0x8, P1 ;  /* 0x00000008ff0e7807 */ /* 0x000fe40000800000 */
[----:B------:R-:W-:-:S02]  /*2480*/  SEL R12, RZ, 0x4, P0 ;  /* 0x00000004ff0c7807 */ /* 0x000fc40000000000 */
[----:B------:R-:W-:Y:S02]  /*2490*/  ISETP.GE.AND P0, PT, R27, UR4, PT ;  /* 0x000000041b007c0c */ /* 0x000fe4000bf06270 */
[----:B------:R-:W-:Y:S02]  /*24a0*/  LOP3.LUT R12, R14, R5, R12, 0xfe, !PT ;  /* 0x000000050e0c7212 */ /* 0x000fe400078efe0c */
[----:B------:R-:W-:Y:S02]  /*24b0*/  SEL R5, RZ, 0x10, P0 ;  /* 0x00000010ff057807 */ /* 0x000fe40000000000 */
[----:B----4-:R-:W-:Y:S02]  /*24c0*/  ISETP.GE.AND P0, PT, R22, R35, PT ;  /* 0x000000231600720c */ /* 0x010fe40003f06270 */
[----:B------:R-:W-:Y:S02]  /*24d0*/  LOP3.LUT R12, R12, R5, RZ, 0xfc, !PT ;  /* 0x000000050c0c7212 */ /* 0x000fe400078efcff */
[----:B------:R-:W-:Y:S01]  /*24e0*/  SEL R5, R35, RZ, P0 ;  /* 0x000000ff23057207 */ /* 0x000fe20000000000 */
[----:B---3--:R-:W-:-:S04]  /*24f0*/  IMAD R14, R32, R8, RZ ;  /* 0x00000008200e7224 */ /* 0x008fc800078e02ff */
[----:B------:R-:W-:Y:S01]  /*2500*/  IMAD.IADD R5, R22, 0x1, R5 ;  /* 0x0000000116057824 */ /* 0x000fe200078e0205 */
[----:B------:R-:W-:Y:S01]  /*2510*/  ISETP.GE.AND P2, PT, R4, R35, PT ;  /* 0x000000230400720c */ /* 0x000fe20003f46270 */
[C---:B------:R-:W-:Y:S01]  /*2520*/  IMAD R33, R19.reuse, R9, R14 ;  /* 0x0000000913217224 */ /* 0x040fe200078e020e */
[----:B------:R-:W-:Y:S01]  /*2530*/  ISETP.GE.AND P1, PT, R0, R35, PT ;  /* 0x000000230000720c */ /* 0x000fe20003f26270 */
[----:B------:R-:W-:Y:S01]  /*2540*/  IMAD.WIDE.U32 R62, R19, R6, R22 ;  /* 0x00000006133e7225 */ /* 0x000fe200078e0016 */
[----:B------:R-:W-:-:S03]  /*2550*/  SHF.R.S32.HI R14, RZ, 0x1f, R5 ;  /* 0x0000001fff0e7819 */ /* 0x000fc60000011405 */
[----:B------:R-:W-:Y:S01]  /*2560*/  IMAD.WIDE.U32 R64, R19, R6, R30 ;  /* 0x0000000613407225 */ /* 0x000fe200078e001e */
[CC--:B------:R-:W-:Y:S02]  /*2570*/  LEA.HI R76, R14.reuse, R5.reuse, RZ, 0x3 ;  /* 0x000000050e4c7211 */ /* 0x0c0fe400078f18ff */
[----:B------:R-:W-:Y:S01]  /*2580*/  LEA.HI R5, R14, R5, RZ, 0x5 ;  /* 0x000000050e057211 */ /* 0x000fe200078f28ff */
[----:B------:R-:W-:Y:S01]  /*2590*/  IMAD.IADD R63, R63, 0x1, R29 ;  /* 0x000000013f3f7824 */ /* 0x000fe200078e021d */
[----:B------:R-:W-:Y:S01]  /*25a0*/  LOP3.LUT R28, R28, 0xfffffffe, RZ, 0xc0, !PT ;  /* 0xfffffffe1c1c7812 */ /* 0x000fe200078ec0ff */
[----:B------:R-:W-:Y:S01]  /*25b0*/  IMAD.IADD R65, R29, 0x1, R65 ;  /* 0x000000011d417824 */ /* 0x000fe200078e0241 */
[----:B------:R-:W-:Y:S01]  /*25c0*/  SEL R29, R35, RZ, P1 ;  /* 0x000000ff231d7207 */ /* 0x000fe20000800000 */
[-C--:B------:R-:W-:Y:S01]  /*25d0*/  IMAD.WIDE.U32 R68, R19, R8.reuse, R30 ;  /* 0x0000000813447225 */ /* 0x080fe200078e001e */
[----:B-1----:R-:W-:Y:S02]  /*25e0*/  SEL R31, R35, RZ, P2 ;  /* 0x000000ff231f7207 */ /* 0x002fe40001000000 */
[----:B------:R-:W-:Y:S01]  /*25f0*/  @P2 LOP3.LUT R28, R28, 0x1, RZ, 0xfc, !PT ;  /* 0x000000011c1c2812 */ /* 0x000fe200078efcff */
[----:B------:R-:W-:-:S04]  /*2600*/  IMAD.WIDE.U32 R66, R19, R8, R22 ;  /* 0x0000000813427225 */ /* 0x000fc800078e0016 */
[----:B------:R-:W-:Y:S01]  /*2610*/  IMAD.SHL.U32 R14, R5, 0x80, RZ ;  /* 0x00000080050e7824 */ /* 0x000fe200078e00ff */
[----:B------:R-:W-:Y:S01]  /*2620*/  LOP3.LUT R5, R38, 0x18, R76, 0xf8, !PT ;  /* 0x0000001826057812 */ /* 0x000fe200078ef84c */
[----:B------:R-:W-:Y:S02]  /*2630*/  IMAD.IADD R29, R0, 0x1, R29 ;  /* 0x00000001001d7824 */ /* 0x000fe400078e021d */
[----:B------:R-:W-:Y:S01]  /*2640*/  IMAD.IADD R31, R4, 0x1, R31 ;  /* 0x00000001041f7824 */ /* 0x000fe200078e021f */
[----:B------:R0:W-:Y:S01]  /*2650*/  STL [R1], R28 ;  /* 0x0000001c01007387 */ /* 0x0001e20000100800 */
[----:B------:R-:W-:Y:S01]  /*2660*/  IMAD.IADD R67, R67, 0x1, R33 ;  /* 0x0000000143437824 */ /* 0x000fe200078e0221 */
[----:B------:R-:W-:Y:S01]  /*2670*/  LOP3.LUT R14, R14, 0xfffff000, RZ, 0xc0, !PT ;  /* 0xfffff0000e0e7812 */ /* 0x000fe200078ec0ff */
[----:B------:R-:W-:Y:S01]  /*2680*/  IMAD.IADD R69, R33, 0x1, R69 ;  /* 0x0000000121457824 */ /* 0x000fe200078e0245 */
[----:B-----5:R-:W-:Y:S01]  /*2690*/  SHF.R.S32.HI R33, RZ, 0x1f, R106 ;  /* 0x0000001fff217819 */ /* 0x020fe2000001146a */
[----:B------:R-:W-:Y:S01]  /*26a0*/  IMAD R15, R15, UR6, RZ ;  /* 0x000000060f0f7c24 */ /* 0x000fe2000f8e02ff */
[----:B------:R-:W-:Y:S01]  /*26b0*/  SHF.R.S32.HI R30, RZ, 0x1f, R31 ;  /* 0x0000001fff1e7819 */ /* 0x000fe2000001141f */
[----:B------:R-:W-:Y:S01]  /*26c0*/  VIADD R81, R22, 0x50 ;  /* 0x0000005016517836 */ /* 0x000fe20000000000 */
[----:B------:R-:W-:-:S02]  /*26d0*/  IADD3 R70, P2, R19, R70, RZ ;  /* 0x0000004613467210 */ /* 0x000fc40007f5e0ff */
[----:B0-----:R-:W-:Y:S01]  /*26e0*/  SHF.R.S32.HI R28, RZ, 0x1f, R29 ;  /* 0x0000001fff1c7819 */ /* 0x001fe2000001141d */
[C---:B------:R-:W-:Y:S01]  /*26f0*/  IMAD R15, R75.reuse, UR7, R15 ;  /* 0x000000074b0f7c24 */ /* 0x040fe2000f8e020f */
[----:B------:R-:W-:Y:S01]  /*2700*/  LEA.HI R74, R30, R31, RZ, 0x3 ;  /* 0x0000001f1e4a7211 */ /* 0x000fe200078f18ff */
[----:B------:R-:W-:Y:S01]  /*2710*/  IMAD.WIDE.U32 R60, R75, UR6, R60 ;  /* 0x000000064b3c7c25 */ /* 0x000fe2000f8e003c */
[CC--:B------:R-:W-:Y:S02]  /*2720*/  LEA.HI R75, R28.reuse, R29.reuse, RZ, 0x3 ;  /* 0x0000001d1c4b7211 */ /* 0x0c0fe400078f18ff */
[----:B------:R-:W-:Y:S01]  /*2730*/  LEA.HI R28, R28, R29, RZ, 0x5 ;  /* 0x0000001d1c1c7211 */ /* 0x000fe200078f28ff */
[----:B------:R-:W-:Y:S01]  /*2740*/  IMAD.X R71, R32, 0x1, R13, P2 ;  /* 0x0000000120477824 */ /* 0x000fe200010e060d */
[----:B------:R-:W-:Y:S02]  /*2750*/  LEA.HI R30, R30, R31, RZ, 0x5 ;  /* 0x0000001f1e1e7211 */ /* 0x000fe400078f28ff */
[----:B------:R-:W-:Y:S01]  /*2760*/  ISETP.GE.AND P2, PT, R81, UR4, PT ;  /* 0x0000000451007c0c */ /* 0x000fe2000bf46270 */
[----:B------:R-:W-:Y:S01]  /*2770*/  IMAD.SHL.U32 R29, R28, 0x80, RZ ;  /* 0x000000801c1d7824 */ /* 0x000fe200078e00ff */
[----:B------:R-:W-:Y:S01]  /*2780*/  SHF.L.U64.HI R99, R8, 0x7, R9 ;  /* 0x0000000708637819 */ /* 0x000fe20000010209 */
[----:B------:R-:W-:Y:S01]  /*2790*/  IMAD.SHL.U32 R31, R30, 0x80, RZ ;  /* 0x000000801e1f7824 */ /* 0x000fe200078e00ff */
[----:B------:R-:W-:-:S02]  /*27a0*/  LOP3.LUT R28, R38, 0x18, R75, 0xf8, !PT ;  /* 0x00000018261c7812 */ /* 0x000fc400078ef84b */
[----:B------:R-:W-:Y:S01]  /*27b0*/  LOP3.LUT R30, R38, 0x18, R74, 0xf8, !PT ;  /* 0x00000018261e7812 */ /* 0x000fe200078ef84a */
[CC--:B------:R-:W-:Y:S01]  /*27c0*/  IMAD.WIDE.U32 R62, R106.reuse, R6.reuse, R62 ;  /* 0x000000066a3e7225 */ /* 0x0c0fe200078e003e */
[----:B------:R-:W-:Y:S02]  /*27d0*/  LOP3.LUT R29, R29, 0xfffff000, RZ, 0xc0, !PT ;  /* 0xfffff0001d1d7812 */ /* 0x000fe400078ec0ff */
[----:B------:R-:W-:Y:S01]  /*27e0*/  LOP3.LUT R31, R31, 0xfffff000, RZ, 0xc0, !PT ;  /* 0xfffff0001f1f7812 */ /* 0x000fe200078ec0ff */
[----:B------:R-:W-:Y:S01]  /*27f0*/  IMAD.WIDE.U32 R64, R106, R6, R64 ;  /* 0x000000066a407225 */ /* 0x000fe200078e0040 */
[----:B------:R-:W-:Y:S02]  /*2800*/  SHF.L.U64.HI R98, R6, 0x7, R7 ;  /* 0x0000000706627819 */ /* 0x000fe40000010207 */
[----:B------:R-:W-:Y:S01]  /*2810*/  LOP3.LUT R80, R76, 0xfffffff8, RZ, 0xc0, !PT ;  /* 0xfffffff84c507812 */ /* 0x000fe200078ec0ff */
[----:B------:R-:W-:Y:S01]  /*2820*/  IMAD.WIDE.U32 R66, R106, R8, R66 ;  /* 0x000000086a427225 */ /* 0x000fe200078e0042 */
[----:B------:R-:W-:-:S02]  /*2830*/  LOP3.LUT R79, R75, 0xfffffff8, RZ, 0xc0, !PT ;  /* 0xfffffff84b4f7812 */ /* 0x000fc400078ec0ff */
[----:B------:R-:W-:Y:S01]  /*2840*/  LOP3.LUT R77, R74, 0xfffffff8, RZ, 0xc0, !PT ;  /* 0xfffffff84a4d7812 */ /* 0x000fe200078ec0ff */
[----:B------:R-:W-:Y:S01]  /*2850*/  IMAD.WIDE.U32 R68, R106, R8, R68 ;  /* 0x000000086a447225 */ /* 0x000fe200078e0044 */
[----:B------:R-:W-:Y:S02]  /*2860*/  SHF.L.U64.HI R97, R10, 0x7, R11 ;  /* 0x000000070a617819 */ /* 0x000fe4000001020b */
[----:B------:R-:W-:Y:S01]  /*2870*/  SHF.R.S32.HI R102, RZ, 0x1f, R80 ;  /* 0x0000001fff667819 */ /* 0x000fe20000011450 */
[----:B------:R-:W-:Y:S01]  /*2880*/  VIADD R111, R34, 0x8 ;  /* 0x00000008226f7836 */ /* 0x000fe20000000000 */
[----:B------:R-:W-:Y:S01]  /*2890*/  SHF.R.S32.HI R101, RZ, 0x1f, R79 ;  /* 0x0000001fff657819 */ /* 0x000fe2000001144f */
[----:B------:R-:W-:Y:S01]  /*28a0*/  IMAD.SHL.U32 R108, R35, 0x2, RZ ;  /* 0x00000002236c7824 */ /* 0x000fe200078e00ff */
[----:B------:R-:W-:Y:S01]  /*28b0*/  SHF.R.S32.HI R100, RZ, 0x1f, R77 ;  /* 0x0000001fff647819 */ /* 0x000fe2000001144d */
[----:B------:R-:W-:Y:S01]  /*28c0*/  IMAD.IADD R94, R61, 0x1, R15 ;  /* 0x000000013d5e7824 */ /* 0x000fe200078e020f */
[----:B--2---:R-:W-:-:S04]  /*28d0*/  LOP3.LUT R5, R5, R37, RZ, 0x3c, !PT ;  /* 0x0000002505057212 */ /* 0x004fc800078e3cff */
[----:B------:R-:W-:Y:S01]  /*28e0*/  IADD3 R105, R5, R14, R36 ;  /* 0x0000000e05697210 */ /* 0x000fe20007ffe024 */
[C---:B------:R-:W-:Y:S02]  /*28f0*/  IMAD R14, R33.reuse, R6, RZ ;  /* 0x00000006210e7224 */ /* 0x040fe400078e02ff */
[----:B------:R-:W-:-:S04]  /*2900*/  IMAD R33, R33, R8, RZ ;  /* 0x0000000821217224 */ /* 0x000fc800078e02ff */
[C---:B------:R-:W-:Y:S01]  /*2910*/  IMAD R33, R106.reuse, R9, R33 ;  /* 0x000000096a217224 */ /* 0x040fe200078e0221 */
[----:B------:R-:W-:Y:S01]  /*2920*/  SEL R9, RZ, 0x20, P2 ;  /* 0x00000020ff097807 */ /* 0x000fe20001000000 */
[----:B------:R-:W-:Y:S01]  /*2930*/  IMAD R91, R106, R7, R14 ;  /* 0x000000076a5b7224 */ /* 0x000fe200078e020e */
[----:B------:R-:W-:Y:S02]  /*2940*/  LOP3.LUT R28, R28, R37, RZ, 0x3c, !PT ;  /* 0x000000251c1c7212 */ /* 0x000fe400078e3cff */
[----:B------:R-:W-:Y:S01]  /*2950*/  LOP3.LUT R13, R12, R9, RZ, 0xfc, !PT ;  /* 0x000000090c0d7212 */ /* 0x000fe200078efcff */
[----:B------:R-:W-:Y:S01]  /*2960*/  IMAD.SHL.U32 R7, R8, 0x80, RZ ;  /* 0x0000008008077824 */ /* 0x000fe200078e00ff */
[----:B------:R-:W-:Y:S01]  /*2970*/  LOP3.LUT R30, R30, R37, RZ, 0x3c, !PT ;  /* 0x000000251e1e7212 */ /* 0x000fe200078e3cff */
[----:B------:R-:W-:Y:S01]  /*2980*/  IMAD.SHL.U32 R5, R10, 0x80, RZ ;  /* 0x000000800a057824 */ /* 0x000fe200078e00ff */
[----:B------:R-:W-:Y:S01]  /*2990*/  LOP3.LUT R8, R12, 0x1, RZ, 0xc0, !PT ;  /* 0x000000010c087812 */ /* 0x000fe200078ec0ff */
[----:B------:R-:W-:Y:S01]  /*29a0*/  IMAD.IADD R93, R63, 0x1, R91 ;  /* 0x000000013f5d7824 */ /* 0x000fe200078e025b */
[C---:B------:R-:W-:Y:S01]  /*29b0*/  LOP3.LUT R9, R13.reuse, 0x2, RZ, 0xc0, !PT ;  /* 0x000000020d097812 */ /* 0x040fe200078ec0ff */
[----:B------:R-:W-:Y:S01]  /*29c0*/  IMAD.SHL.U32 R6, R6, 0x80, RZ ;  /* 0x0000008006067824 */ /* 0x000fe200078e00ff */
[----:B------:R-:W-:Y:S01]  /*29d0*/  LOP3.LUT R10, R13, 0x4, RZ, 0xc0, !PT ;  /* 0x000000040d0a7812 */ /* 0x000fe200078ec0ff */
[----:B------:R-:W-:Y:S01]  /*29e0*/  IMAD.IADD R91, R91, 0x1, R65 ;  /* 0x000000015b5b7824 */ /* 0x000fe200078e0241 */
[----:B------:R-:W-:Y:S01]  /*29f0*/  LOP3.LUT R11, R13, 0x8, RZ, 0xc0, !PT ;  /* 0x000000080d0b7812 */ /* 0x000fe200078ec0ff */
[----:B------:R-:W-:Y:S01]  /*2a00*/  IMAD.IADD R92, R67, 0x1, R33 ;  /* 0x00000001435c7824 */ /* 0x000fe200078e0221 */
[----:B------:R-:W-:Y:S01]  /*2a10*/  LOP3.LUT R12, R13, 0x10, RZ, 0xc0, !PT ;  /* 0x000000100d0c7812 */ /* 0x000fe200078ec0ff */
[----:B------:R-:W-:Y:S01]  /*2a20*/  IMAD.IADD R90, R33, 0x1, R69 ;  /* 0x00000001215a7824 */ /* 0x000fe200078e0245 */
[----:B------:R-:W-:-:S02]  /*2a30*/  IADD3 R104, R28, R29, R36 ;  /* 0x0000001d1c687210 */ /* 0x000fc40007ffe024 */
[----:B------:R-:W-:Y:S02]  /*2a40*/  IADD3 R103, R30, R31, R36 ;  /* 0x0000001f1e677210 */ /* 0x000fe40007ffe024 */
[----:B------:R-:W-:Y:S01]  /*2a50*/  LOP3.LUT R13, R13, 0x20, RZ, 0xc0, !PT ;  /* 0x000000200d0d7812 */ /* 0x000fe200078ec0ff */
[----:B------:R-:W-:Y:S06]  /*2a60*/  @!P6 BAR.SYNC.DEFER_BLOCKING 0x9, 0x100 ;  /* 0x024400000000eb1d */ /* 0x000fec0000010000 */
.L_x_1442:
[----:B---3--:R-:W2:Y:S01]  /*2a70*/  LDL R29, [R1+0x4c] ;  /* 0x00004c00011d7983 */ /* 0x008ea20000100800 */
[----:B------:R-:W0:Y:S01]  /*2a80*/  LDC.64 R86, c[0x0][0x2e8] ;  /* 0x0000ba00ff567b82 */ /* 0x000e220000000a00 */
[----:B-1----:R-:W-:Y:S01]  /*2a90*/  VIADD R28, R25, 0xffffffff ;  /* 0xffffffff191c7836 */ /* 0x002fe20000000000 */
[----:B------:R-:W-:Y:S01]  /*2aa0*/  LOP3.LUT P4, RZ, R82, 0x2, RZ, 0xc0, !PT ;  /* 0x0000000252ff7812 */ /* 0x000fe2000788c0ff */
        /* <DEDUP_REMOVED lines=8> */
[----:B------:R-:W-:-:S04]  /*2b30*/  IMAD.IADD R88, R57, 0x1, R15 ;  /* 0x0000000139587824 */ /* 0x000fc800078e020f */
[----:B------:R-:W-:Y:S01]  /*2b40*/  IMAD.X R25, R88, 0x1, R95, P2 ;  /* 0x0000000158197824 */ /* 0x000fe200010e065f */
[----:B0-----:R-:W-:Y:S02]  /*2b50*/  LEA R32, P3, R14, R86, 0x1 ;  /* 0x000000560e207211 */ /* 0x001fe400078608ff */
[----:B------:R-:W-:Y:S02]  /*2b60*/  ISETP.GT.AND P2, PT, R28, R83, PT ;  /* 0x000000531c00720c */ /* 0x000fe40003f44270 */
[----:B------:R-:W-:Y:S01]  /*2b70*/  LEA.HI.X R33, R14, R87, R25, 0x1, P3 ;  /* 0x000000570e217211 */ /* 0x000fe200018f0c19 */
[----:B------:R-:W-:Y:S01]  /*2b80*/  IMAD.MOV.U32 R25, RZ, RZ, R28 ;  /* 0x000000ffff197224 */ /* 0x000fe200078e001c */
[----:B-1----:R-:W-:Y:S01]  /*2b90*/  ISETP.GE.AND P3, PT, R107, 0x1, PT ;  /* 0x000000016b00780c */ /* 0x002fe20003f66270 */
[----:B--2---:R-:W-:-:S04]  /*2ba0*/  IMAD R15, R17, 0x3000, R29 ;  /* 0x00003000110f7824 */ /* 0x004fc800078e021d */
[C---:B------:R-:W-:Y:S02]  /*2bb0*/  VIADD R29, R15.reuse, 0x10 ;  /* 0x000000100f1d7836 */ /* 0x040fe40000000000 */
[C---:B------:R-:W-:Y:S02]  /*2bc0*/  @P4 VIADD R29, R15.reuse, 0xfffffff0 ;  /* 0xfffffff00f1d4836 */ /* 0x040fe40000000000 */
[--C-:B------:R-:W-:Y:S02]  /*2bd0*/  IMAD R78, R15, 0x2, R26.reuse ;  /* 0x000000020f4e7824 */ /* 0x100fe400078e021a */
[----:B------:R-:W-:Y:S02]  /*2be0*/  IMAD R15, R29, 0x2, R26 ;  /* 0x000000021d0f7824 */ /* 0x000fe400078e021a */
[----:B------:R-:W-:Y:S05]  /*2bf0*/  @!P3 BRA `(.L_x_1388) ;  /* 0x0000003c0068b947 */ /* 0x000fea0003800000 */
[----:B------:R-:W-:Y:S01]  /*2c00*/  ULDC.U8 UR4, c[0x0][0x410] ;  /* 0x0001040000047ab9 */ /* 0x000fe20000000000 */
[-C--:B------:R-:W-:Y:S01]  /*2c10*/  IMAD R14, R99, R28.reuse, RZ ;  /* 0x0000001c630e7224 */ /* 0x080fe200078e02ff */
[----:B------:R-:W-:Y:S01]  /*2c20*/  ISETP.NE.AND P3, PT, RZ, UR4, PT ;  /* 0x00000004ff007c0c */ /* 0x000fe2000bf65270 */
[----:B------:R-:W-:Y:S02]  /*2c30*/  IMAD R31, R98, R28, RZ ;  /* 0x0000001c621f7224 */ /* 0x000fe400078e02ff */
        /* <DEDUP_REMOVED lines=70> */
.L_x_1391:
[----:B------:R-:W-:Y:S05]  /*30a0*/  BSYNC B1 ;  /* 0x0000000000017941 */ /* 0x000fea0003800000 */
.L_x_1390:
[----:B-----5:R-:W-:Y:S01]  /*30b0*/  IMAD.MOV.U32 R14, RZ, RZ, R34 ;  /* 0x000000ffff0e7224 */ /* 0x020fe200078e0022 */
[----:B------:R-:W-:Y:S01]  /*30c0*/  UISETP.NE.AND UP0, UPT, UR37, 0x3, UPT ;  /* 0x000000032500788c */ /* 0x000fe2000bf05270 */
[----:B0-----:R-:W-:Y:S02]  /*30d0*/  IMAD.MOV.U32 R28, RZ, RZ, R35 ;  /* 0x000000ffff1c7224 */ /* 0x001fe400078e0023 */
        /* <DEDUP_REMOVED lines=25> */
[----:B------:R-:W-:Y:S01]  /*3270*/  PLOP3.LUT P3, PT, PT, PT, UP0, 0x80, 0x0 ;  /* 0x000000000000781c */ /* 0x000fe20003f6f008 */
        /* <DEDUP_REMOVED lines=17> */
[----:B------:R-:W-:-:S02]  /*3390*/  PRMT R54, R14, 0x7610, R54 ;  /* 0x000076100e367816 */ /* 0x000fc40000000036 */
[----:B------:R-:W-:Y:S02]  /*33a0*/  PRMT R89, R89, 0x5410, R29 ;  /* 0x0000541059597816 */ /* 0x000fe4000000001d */
[----:B------:R-:W-:Y:S02]  /*33b0*/  PRMT R88, R88, 0x5410, R30 ;  /* 0x0000541058587816 */ /* 0x000fe4000000001e */
[----:B------:R-:W-:Y:S01]  /*33c0*/  PRMT R109, R109, 0x5410, R28 ;  /* 0x000054106d6d7816 */ /* 0x000fe2000000001c */
[----:B------:R-:W-:Y:S06]  /*33d0*/  @!P3 BRA `(.L_x_1392) ;  /* 0x000000000004b947 */ /* 0x000fec0003800000 */
[----:B------:R-:W-:Y:S01]  /*33e0*/  BPT.TRAP 0x1 ;  /* 0x000000040000795c */ /* 0x000fe20000300000 */
.L_x_1392:
[----:B------:R-:W-:Y:S01]  /*33f0*/  IMAD R14, R17, 0x8, R2 ;  /* 0x00000008110e7824 */ /* 0x000fe200078e0202 */
[----:B------:R-:W-:Y:S01]  /*3400*/  SHF.L.U32 R85, R155, 0x1f, RZ ;  /* 0x0000001f9b557819 */ /* 0x000fe200000006ff */
[----:B------:R-:W-:Y:S03]  /*3410*/  BSSY B1, `(.L_x_1393) ;  /* 0x0000003000017945 */ /* 0x000fe60003800000 */
[----:B------:R-:W0:Y:S02]  /*3420*/  SYNCS.PHASECHK.TRANS64.TRYWAIT P5, [R14+URZ+0x2d890], R85 ;  /* 0x02d890550e0075a7 */ /* 0x000e2400080a017f */
[----:B0-----:R-:W-:Y:S05]  /*3430*/  @!P5 BRA `(.L_x_1394) ;  /* 0x000001f80008d947 */ /* 0x001fea0003800000 */
.L_x_1756:
[----:B------:R-:W-:Y:S05]  /*3440*/  BSYNC B1 ;  /* 0x0000000000017941 */ /* 0x000fea0003800000 */
.L_x_1393:
        /* <DEDUP_REMOVED lines=9> */
[----:B------:R-:W-:Y:S02]  /*34e0*/  SHF.R.U64 R53, R86, 0x10, R87 ;  /* 0x0000001056357819 */ /* 0x000fe40000001257 */
[----:B------:R-:W-:Y:S02]  /*34f0*/  SHF.R.U64 R52, R58, 0x10, R59 ;  /* 0x000000103a347819 */ /* 0x000fe4000000123b */
[C---:B------:R-:W-:Y:S02]  /*3500*/  PRMT R53, R54.reuse, 0x5410, R53 ;  /* 0x0000541036357816 */ /* 0x040fe40000000035 */
[----:B------:R-:W-:Y:S01]  /*3510*/  PRMT R52, R54, 0x5432, R52 ;  /* 0x0000543236347816 */ /* 0x000fe20000000034 */
[----:B------:R-:W-:Y:S01]  /*3520*/  IMAD.U32 R54, R29, 0x10000, RZ ;  /* 0x000100001d367824 */ /* 0x000fe200078e00ff */
[----:B------:R-:W-:Y:S02]  /*3530*/  SHF.R.U32.HI R55, RZ, 0x10, R59 ;  /* 0x00000010ff377819 */ /* 0x000fe4000001163b */
[----:B------:R-:W-:-:S02]  /*3540*/  SHF.R.U32.HI R58, RZ, 0x10, R87 ;  /* 0x00000010ff3a7819 */ /* 0x000fc40000011657 */
[----:B------:R-:W-:Y:S02]  /*3550*/  LOP3.LUT R86, R29, 0xffff0000, RZ, 0xc0, !PT ;  /* 0xffff00001d567812 */ /* 0x000fe400078ec0ff */
[----:B------:R-:W-:Y:S02]  /*3560*/  LOP3.LUT R59, R53, 0xffff0000, RZ, 0xc0, !PT ;  /* 0xffff0000353b7812 */ /* 0x000fe400078ec0ff */
[C---:B------:R-:W-:Y:S01]  /*3570*/  LOP3.LUT R87, R52.reuse, 0xffff0000, RZ, 0xc0, !PT ;  /* 0xffff000034577812 */ /* 0x040fe200078ec0ff */
[----:B------:R-:W-:Y:S01]  /*3580*/  IMAD.U32 R52, R52, 0x10000, RZ ;  /* 0x0001000034347824 */ /* 0x000fe200078e00ff */
[----:B------:R-:W-:Y:S01]  /*3590*/  PRMT R58, R109, 0x5432, R58 ;  /* 0x000054326d3a7816 */ /* 0x000fe2000000003a */
[C---:B------:R-:W-:Y:S01]  /*35a0*/  FMUL.FTZ R29, R86.reuse, R59 ;  /* 0x0000003b561d7220 */ /* 0x040fe20000410000 */
[----:B------:R-:W-:Y:S01]  /*35b0*/  PRMT R55, R115, 0x5410, R55 ;  /* 0x0000541073377816 */ /* 0x000fe20000000037 */
[-C--:B------:R-:W-:Y:S01]  /*35c0*/  FMUL.FTZ R86, R86, R87.reuse ;  /* 0x0000005756567220 */ /* 0x080fe20000410000 */
[----:B------:R-:W-:Y:S01]  /*35d0*/  LOP3.LUT R116, R30, 0xffff0000, RZ, 0xc0, !PT ;  /* 0xffff00001e747812 */ /* 0x000fe200078ec0ff */
[----:B------:R-:W-:-:S02]  /*35e0*/  FFMA.FTZ R29, R54, R87, -R29 ;  /* 0x00000057361d7223 */ /* 0x000fc4000001081d */
[----:B------:R-:W-:Y:S01]  /*35f0*/  FFMA.FTZ R54, R54, R59, R86 ;  /* 0x0000003b36367223 */ /* 0x000fe20000010056 */
[----:B------:R-:W-:Y:S02]  /*3600*/  IMAD.U32 R59, R58, 0x10000, RZ ;  /* 0x000100003a3b7824 */ /* 0x000fe400078e00ff */
[C---:B------:R-:W-:Y:S01]  /*3610*/  IMAD.U32 R87, R55.reuse, 0x10000, RZ ;  /* 0x0001000037577824 */ /* 0x040fe200078e00ff */
[----:B------:R-:W-:Y:S01]  /*3620*/  LOP3.LUT R55, R55, 0xffff0000, RZ, 0xc0, !PT ;  /* 0xffff000037377812 */ /* 0x000fe200078ec0ff */
[----:B------:R-:W-:Y:S02]  /*3630*/  IMAD.U32 R86, R30, 0x10000, RZ ;  /* 0x000100001e567824 */ /* 0x000fe400078e00ff */
[C---:B------:R-:W-:Y:S01]  /*3640*/  FMUL.FTZ R115, R116.reuse, R59 ;  /* 0x0000003b74737220 */ /* 0x040fe20000410000 */
[----:B------:R-:W-:Y:S01]  /*3650*/  FMUL.FTZ R116, R116, R87 ;  /* 0x0000005774747220 */ /* 0x000fe20000410000 */
[----:B------:R-:W-:Y:S02]  /*3660*/  F2FP.BF16.F32.PACK_AB R29, R54, R29 ;  /* 0x0000001d361d723e */ /* 0x000fe400000010ff */
[----:B------:R-:W-:Y:S01]  /*3670*/  FFMA.FTZ R30, R86, R87, -R115 ;  /* 0x00000057561e7223 */ /* 0x000fe20000010873 */
[----:B------:R-:W-:Y:S01]  /*3680*/  LOP3.LUT R87, R58, 0xffff0000, RZ, 0xc0, !PT ;  /* 0xffff00003a577812 */ /* 0x000fe200078ec0ff */
[----:B------:R-:W-:Y:S01]  /*3690*/  FFMA.FTZ R59, R86, R59, R116 ;  /* 0x0000003b563b7223 */ /* 0x000fe20000010074 */
[C---:B------:R-:W-:Y:S01]  /*36a0*/  LOP3.LUT R58, R31.reuse, 0xffff0000, RZ, 0xc0, !PT ;  /* 0xffff00001f3a7812 */ /* 0x040fe200078ec0ff */
[----:B------:R-:W-:-:S03]  /*36b0*/  IMAD.U32 R86, R31, 0x10000, RZ ;  /* 0x000100001f567824 */ /* 0x000fc600078e00ff */
[----:B------:R-:W-:Y:S01]  /*36c0*/  F2FP.BF16.F32.PACK_AB R30, R59, R30 ;  /* 0x0000001e3b1e723e */ /* 0x000fe200000010ff */
[C---:B------:R-:W-:Y:S01]  /*36d0*/  FMUL.FTZ R31, R58.reuse, R87 ;  /* 0x000000573a1f7220 */ /* 0x040fe20000410000 */
[----:B------:R-:W-:-:S03]  /*36e0*/  FMUL.FTZ R58, R58, R55 ;  /* 0x000000373a3a7220 */ /* 0x000fc60000410000 */
[C---:B------:R-:W-:Y:S01]  /*36f0*/  FFMA.FTZ R31, R86.reuse, R55, -R31 ;  /* 0x00000037561f7223 */ /* 0x040fe2000001081f */
[----:B------:R-:W-:Y:S01]  /*3700*/  FFMA.FTZ R58, R86, R87, R58 ;  /* 0x00000057563a7223 */ /* 0x000fe2000001003a */
[----:B------:R-:W-:Y:S01]  /*3710*/  IMAD.U32 R86, R53, 0x10000, RZ ;  /* 0x0001000035567824 */ /* 0x000fe200078e00ff */
[C---:B------:R-:W-:Y:S01]  /*3720*/  LOP3.LUT R53, R28.reuse, 0xffff0000, RZ, 0xc0, !PT ;  /* 0xffff00001c357812 */ /* 0x040fe200078ec0ff */
[----:B------:R-:W-:Y:S02]  /*3730*/  IMAD.U32 R55, R28, 0x10000, RZ ;  /* 0x000100001c377824 */ /* 0x000fe400078e00ff */
[----:B------:R-:W-:Y:S02]  /*3740*/  F2FP.BF16.F32.PACK_AB R31, R58, R31 ;  /* 0x0000001f3a1f723e */ /* 0x000fe400000010ff */
[C---:B------:R-:W-:Y:S01]  /*3750*/  FMUL.FTZ R28, R53.reuse, R86 ;  /* 0x00000056351c7220 */ /* 0x040fe20000410000 */
[----:B------:R-:W-:-:S03]  /*3760*/  FMUL.FTZ R53, R53, R52 ;  /* 0x0000003435357220 */ /* 0x000fc60000410000 */
[C---:B------:R-:W-:Y:S01]  /*3770*/  FFMA.FTZ R28, R55.reuse, R52, -R28 ;  /* 0x00000034371c7223 */ /* 0x040fe2000001081c */
[----:B------:R-:W-:-:S05]  /*3780*/  FFMA.FTZ R53, R55, R86, R53 ;  /* 0x0000005637357223 */ /* 0x000fca0000010035 */
[----:B------:R-:W-:-:S07]  /*3790*/  F2FP.BF16.F32.PACK_AB R28, R53, R28 ;  /* 0x0000001c351c723e */ /* 0x000fce00000010ff */
.L_x_1399:
[----:B------:R-:W-:Y:S05]  /*37a0*/  BSYNC B2 ;  /* 0x0000000000027941 */ /* 0x000fea0003800000 */
.L_x_1398:
[----:B------:R1:W-:Y:S02]  /*37b0*/  STG.E.128 desc[UR38][R32.64], R28 ;  /* 0x0000001c20007986 */ /* 0x0003e4000c101d26 */
.L_x_1397:
[----:B------:R-:W-:Y:S05]  /*37c0*/  BSYNC B1 ;  /* 0x0000000000017941 */ /* 0x000fea0003800000 */
.L_x_1396:
        /* <DEDUP_REMOVED lines=8> */
[----:B------:R-:W-:Y:S01]  /*3850*/  SHF.R.U64 R52, R50, 0x10, R51 ;  /* 0x0000001032347819 */ /* 0x000fe20000001233 */
[----:B------:R-:W-:Y:S01]  /*3860*/  IMAD.U32 R54, R29, 0x10000, RZ ;  /* 0x000100001d367824 */ /* 0x000fe200078e00ff */
[----:B------:R-:W-:Y:S02]  /*3870*/  SHF.R.U64 R50, R56, 0x10, R57 ;  /* 0x0000001038327819 */ /* 0x000fe40000001239 */
[----:B------:R-:W-:Y:S02]  /*3880*/  PRMT R127, R127, 0x5410, R52 ;  /* 0x000054107f7f7816 */ /* 0x000fe40000000034 */
[----:B------:R-:W-:Y:S02]  /*3890*/  PRMT R50, R88, 0x5432, R50 ;  /* 0x0000543258327816 */ /* 0x000fe40000000032 */
[----:B------:R-:W-:Y:S02]  /*38a0*/  SHF.R.U32.HI R51, RZ, 0x10, R51 ;  /* 0x00000010ff337819 */ /* 0x000fe40000011633 */
[----:B------:R-:W-:-:S02]  /*38b0*/  LOP3.LUT R52, R29, 0xffff0000, RZ, 0xc0, !PT ;  /* 0xffff00001d347812 */ /* 0x000fc400078ec0ff */
[----:B------:R-:W-:Y:S02]  /*38c0*/  LOP3.LUT R53, R50, 0xffff0000, RZ, 0xc0, !PT ;  /* 0xffff000032357812 */ /* 0x000fe400078ec0ff */
[----:B------:R-:W-:Y:S02]  /*38d0*/  SHF.R.U32.HI R56, RZ, 0x10, R57 ;  /* 0x00000010ff387819 */ /* 0x000fe40000011639 */
[C---:B------:R-:W-:Y:S01]  /*38e0*/  LOP3.LUT R55, R127.reuse, 0xffff0000, RZ, 0xc0, !PT ;  /* 0xffff00007f377812 */ /* 0x040fe200078ec0ff */
[----:B------:R-:W-:Y:S01]  /*38f0*/  FMUL.FTZ R29, R52, R53 ;  /* 0x00000035341d7220 */ /* 0x000fe20000410000 */
[----:B------:R-:W-:Y:S01]  /*3900*/  PRMT R128, R128, 0x5410, R51 ;  /* 0x0000541080807816 */ /* 0x000fe20000000033 */
[----:B------:R-:W-:Y:S01]  /*3910*/  IMAD.U32 R127, R127, 0x10000, RZ ;  /* 0x000100007f7f7824 */ /* 0x000fe200078e00ff */
[----:B------:R-:W-:Y:S01]  /*3920*/  PRMT R51, R89, 0x5432, R56 ;  /* 0x0000543259337816 */ /* 0x000fe20000000038 */
[-C--:B------:R-:W-:Y:S01]  /*3930*/  FMUL.FTZ R56, R52, R55.reuse ;  /* 0x0000003734387220 */ /* 0x080fe20000410000 */
[----:B------:R-:W-:Y:S01]  /*3940*/  FFMA.FTZ R52, R54, R55, -R29 ;  /* 0x0000003736347223 */ /* 0x000fe2000001081d */
[C---:B------:R-:W-:Y:S01]  /*3950*/  IMAD.U32 R55, R128.reuse, 0x10000, RZ ;  /* 0x0001000080377824 */ /* 0x040fe200078e00ff */
[----:B------:R-:W-:Y:S01]  /*3960*/  LOP3.LUT R128, R128, 0xffff0000, RZ, 0xc0, !PT ;  /* 0xffff000080807812 */ /* 0x000fe200078ec0ff */
[----:B------:R-:W-:Y:S01]  /*3970*/  FFMA.FTZ R29, R54, R53, R56 ;  /* 0x00000035361d7223 */ /* 0x000fe20000010038 */
[C---:B------:R-:W-:Y:S01]  /*3980*/  LOP3.LUT R54, R30.reuse, 0xffff0000, RZ, 0xc0, !PT ;  /* 0xffff00001e367812 */ /* 0x040fe200078ec0ff */
[C---:B------:R-:W-:Y:S01]  /*3990*/  IMAD.U32 R53, R51.reuse, 0x10000, RZ ;  /* 0x0001000033357824 */ /* 0x040fe200078e00ff */
[----:B------:R-:W-:Y:S01]  /*39a0*/  LOP3.LUT R51, R51, 0xffff0000, RZ, 0xc0, !PT ;  /* 0xffff000033337812 */ /* 0x000fe200078ec0ff */
[----:B------:R-:W-:Y:S01]  /*39b0*/  IMAD.U32 R30, R30, 0x10000, RZ ;  /* 0x000100001e1e7824 */ /* 0x000fe200078e00ff */
[----:B------:R-:W-:Y:S01]  /*39c0*/  F2FP.BF16.F32.PACK_AB R29, R29, R52 ;  /* 0x000000341d1d723e */ /* 0x000fe200000010ff */
[C---:B------:R-:W-:Y:S01]  /*39d0*/  FMUL.FTZ R57, R54.reuse, R53 ;  /* 0x0000003536397220 */ /* 0x040fe20000410000 */
[----:B------:R-:W-:-:S03]  /*39e0*/  FMUL.FTZ R54, R54, R55 ;  /* 0x0000003736367220 */ /* 0x000fc60000410000 */
[C---:B------:R-:W-:Y:S01]  /*39f0*/  FFMA.FTZ R57, R30.reuse, R55, -R57 ;  /* 0x000000371e397223 */ /* 0x040fe20000010839 */
[----:B------:R-:W-:Y:S01]  /*3a00*/  FFMA.FTZ R54, R30, R53, R54 ;  /* 0x000000351e367223 */ /* 0x000fe20000010036 */
[C---:B------:R-:W-:Y:S01]  /*3a10*/  LOP3.LUT R30, R31.reuse, 0xffff0000, RZ, 0xc0, !PT ;  /* 0xffff00001f1e7812 */ /* 0x040fe200078ec0ff */
[C---:B------:R-:W-:Y:S01]  /*3a20*/  IMAD.U32 R53, R28.reuse, 0x10000, RZ ;  /* 0x000100001c357824 */ /* 0x040fe200078e00ff */
[----:B------:R-:W-:Y:S01]  /*3a30*/  LOP3.LUT R28, R28, 0xffff0000, RZ, 0xc0, !PT ;  /* 0xffff00001c1c7812 */ /* 0x000fe200078ec0ff */
[----:B------:R-:W-:Y:S02]  /*3a40*/  IMAD.U32 R55, R50, 0x10000, RZ ;  /* 0x0001000032377824 */ /* 0x000fe400078e00ff */
[----:B------:R-:W-:Y:S02]  /*3a50*/  IMAD.U32 R31, R31, 0x10000, RZ ;  /* 0x000100001f1f7824 */ /* 0x000fe400078e00ff */
[C---:B------:R-:W-:Y:S01]  /*3a60*/  FMUL.FTZ R50, R30.reuse, R51 ;  /* 0x000000331e327220 */ /* 0x040fe20000410000 */
[----:B------:R-:W-:-:S03]  /*3a70*/  FMUL.FTZ R30, R30, R128 ;  /* 0x000000801e1e7220 */ /* 0x000fc60000410000 */
[C---:B------:R-:W-:Y:S01]  /*3a80*/  FFMA.FTZ R128, R31.reuse, R128, -R50 ;  /* 0x000000801f807223 */ /* 0x040fe20000010832 */
[C---:B------:R-:W-:Y:S01]  /*3a90*/  FMUL.FTZ R50, R28.reuse, R55 ;  /* 0x000000371c327220 */ /* 0x040fe20000410000 */
[----:B------:R-:W-:Y:S01]  /*3aa0*/  FMUL.FTZ R28, R28, R127 ;  /* 0x0000007f1c1c7220 */ /* 0x000fe20000410000 */
[----:B------:R-:W-:Y:S01]  /*3ab0*/  FFMA.FTZ R31, R31, R51, R30 ;  /* 0x000000331f1f7223 */ /* 0x000fe2000001001e */
[----:B------:R-:W-:Y:S01]  /*3ac0*/  F2FP.BF16.F32.PACK_AB R30, R54, R57 ;  /* 0x00000039361e723e */ /* 0x000fe200000010ff */
[C---:B------:R-:W-:Y:S01]  /*3ad0*/  FFMA.FTZ R50, R53.reuse, R127, -R50 ;  /* 0x0000007f35327223 */ /* 0x040fe20000010832 */
[----:B------:R-:W-:Y:S02]  /*3ae0*/  FFMA.FTZ R53, R53, R55, R28 ;  /* 0x0000003735357223 */ /* 0x000fe4000001001c */
[----:B------:R-:W-:-:S03]  /*3af0*/  F2FP.BF16.F32.PACK_AB R31, R31, R128 ;  /* 0x000000801f1f723e */ /* 0x000fc600000010ff */
[----:B------:R-:W-:-:S07]  /*3b00*/  F2FP.BF16.F32.PACK_AB R28, R53, R50 ;  /* 0x00000032351c723e */ /* 0x000fce00000010ff */
.L_x_1403:
[----:B------:R-:W-:Y:S05]  /*3b10*/  BSYNC B2 ;  /* 0x0000000000027941 */ /* 0x000fea0003800000 */
.L_x_1402:
[----:B------:R2:W-:Y:S02]  /*3b20*/  STG.E.128 desc[UR38][R32.64+0x20], R28 ;  /* 0x0000201c20007986 */ /* 0x0005e4000c101d26 */
.L_x_1401:
[----:B------:R-:W-:Y:S05]  /*3b30*/  BSYNC B1 ;  /* 0x0000000000017941 */ /* 0x000fea0003800000 */
.L_x_1400:
        /* <DEDUP_REMOVED lines=8> */
[----:B------:R-:W-:Y:S02]  /*3bc0*/  SHF.R.U64 R48, R48, 0x10, R49 ;  /* 0x0000001030307819 */ /* 0x000fe40000001231 */
[----:B------:R-:W-:Y:S01]  /*3bd0*/  SHF.R.U64 R50, R46, 0x10, R47 ;  /* 0x000000102e327819 */ /* 0x000fe2000000122f */
[----:B------:R-:W-:Y:S01]  /*3be0*/  IMAD.U32 R46, R30, 0x10000, RZ ;  /* 0x000100001e2e7824 */ /* 0x000fe200078e00ff */
[----:B------:R-:W-:Y:S02]  /*3bf0*/  SHF.R.U32.HI R49, RZ, 0x10, R49 ;  /* 0x00000010ff317819 */ /* 0x000fe40000011631 */
[----:B------:R-:W-:Y:S02]  /*3c00*/  PRMT R129, R129, 0x5410, R48 ;  /* 0x0000541081817816 */ /* 0x000fe40000000030 */
[----:B------:R-:W-:Y:S01]  /*3c10*/  PRMT R125, R125, 0x5410, R50 ;  /* 0x000054107d7d7816 */ /* 0x000fe20000000032 */
[----:B------:R-:W-:Y:S01]  /*3c20*/  IMAD.U32 R50, R29, 0x10000, RZ ;  /* 0x000100001d327824 */ /* 0x000fe200078e00ff */
[----:B------:R-:W-:-:S02]  /*3c30*/  SHF.R.U32.HI R51, RZ, 0x10, R47 ;  /* 0x00000010ff337819 */ /* 0x000fc4000001162f */
[----:B------:R-:W-:Y:S02]  /*3c40*/  PRMT R130, R130, 0x5410, R49 ;  /* 0x0000541082827816 */ /* 0x000fe40000000031 */
[----:B------:R-:W-:Y:S01]  /*3c50*/  LOP3.LUT R52, R29, 0xffff0000, RZ, 0xc0, !PT ;  /* 0xffff00001d347812 */ /* 0x000fe200078ec0ff */
[----:B------:R-:W-:Y:S01]  /*3c60*/  IMAD.U32 R29, R28, 0x10000, RZ ;  /* 0x000100001c1d7824 */ /* 0x000fe200078e00ff */
[----:B------:R-:W-:Y:S01]  /*3c70*/  LOP3.LUT R53, R129, 0xffff0000, RZ, 0xc0, !PT ;  /* 0xffff000081357812 */ /* 0x000fe200078ec0ff */
[----:B------:R-:W-:Y:S01]  /*3c80*/  IMAD.U32 R48, R130, 0x10000, RZ ;  /* 0x0001000082307824 */ /* 0x000fe200078e00ff */
[----:B------:R-:W-:Y:S01]  /*3c90*/  LOP3.LUT R49, R125, 0xffff0000, RZ, 0xc0, !PT ;  /* 0xffff00007d317812 */ /* 0x000fe200078ec0ff */
[----:B------:R-:W-:Y:S01]  /*3ca0*/  IMAD.U32 R129, R129, 0x10000, RZ ;  /* 0x0001000081817824 */ /* 0x000fe200078e00ff */
[----:B------:R-:W-:Y:S01]  /*3cb0*/  PRMT R126, R126, 0x5410, R51 ;  /* 0x000054107e7e7816 */ /* 0x000fe20000000033 */
[----:B------:R-:W-:Y:S01]  /*3cc0*/  FMUL.FTZ R55, R52, R53 ;  /* 0x0000003534377220 */ /* 0x000fe20000410000 */
[----:B------:R-:W-:Y:S01]  /*3cd0*/  LOP3.LUT R47, R30, 0xffff0000, RZ, 0xc0, !PT ;  /* 0xffff00001e2f7812 */ /* 0x000fe200078ec0ff */
[----:B------:R-:W-:Y:S01]  /*3ce0*/  FMUL.FTZ R52, R52, R49 ;  /* 0x0000003134347220 */ /* 0x000fe20000410000 */
[----:B------:R-:W-:Y:S01]  /*3cf0*/  LOP3.LUT R30, R31, 0xffff0000, RZ, 0xc0, !PT ;  /* 0xffff00001f1e7812 */ /* 0x000fe200078ec0ff */
[----:B------:R-:W-:-:S02]  /*3d00*/  IMAD.U32 R51, R126, 0x10000, RZ ;  /* 0x000100007e337824 */ /* 0x000fc400078e00ff */
[C---:B------:R-:W-:Y:S01]  /*3d10*/  FFMA.FTZ R49, R50.reuse, R49, -R55 ;  /* 0x0000003132317223 */ /* 0x040fe20000010837 */
[CC--:B------:R-:W-:Y:S01]  /*3d20*/  FMUL.FTZ R57, R47.reuse, R48.reuse ;  /* 0x000000302f397220 */ /* 0x0c0fe20000410000 */
[----:B------:R-:W-:Y:S01]  /*3d30*/  FFMA.FTZ R50, R50, R53, R52 ;  /* 0x0000003532327223 */ /* 0x000fe20000010034 */
[-C--:B------:R-:W-:Y:S01]  /*3d40*/  FMUL.FTZ R53, R47, R51.reuse ;  /* 0x000000332f357220 */ /* 0x080fe20000410000 */
[----:B------:R-:W-:Y:S01]  /*3d50*/  LOP3.LUT R130, R130, 0xffff0000, RZ, 0xc0, !PT ;  /* 0xffff000082827812 */ /* 0x000fe200078ec0ff */
[----:B------:R-:W-:Y:S01]  /*3d60*/  FFMA.FTZ R47, R46, R51, -R57 ;  /* 0x000000332e2f7223 */ /* 0x000fe20000010839 */
[----:B------:R-:W-:Y:S01]  /*3d70*/  LOP3.LUT R126, R126, 0xffff0000, RZ, 0xc0, !PT ;  /* 0xffff00007e7e7812 */ /* 0x000fe200078ec0ff */
[----:B------:R-:W-:Y:S01]  /*3d80*/  IMAD.U32 R125, R125, 0x10000, RZ ;  /* 0x000100007d7d7824 */ /* 0x000fe200078e00ff */
[----:B------:R-:W-:Y:S01]  /*3d90*/  LOP3.LUT R28, R28, 0xffff0000, RZ, 0xc0, !PT ;  /* 0xffff00001c1c7812 */ /* 0x000fe200078ec0ff */
[----:B------:R-:W-:Y:S01]  /*3da0*/  FFMA.FTZ R46, R46, R48, R53 ;  /* 0x000000302e2e7223 */ /* 0x000fe20000010035 */
[C---:B------:R-:W-:Y:S01]  /*3db0*/  FMUL.FTZ R48, R30.reuse, R130 ;  /* 0x000000821e307220 */ /* 0x040fe20000410000 */
[----:B------:R-:W-:Y:S01]  /*3dc0*/  FMUL.FTZ R51, R30, R126 ;  /* 0x0000007e1e337220 */ /* 0x000fe20000410000 */
[----:B------:R-:W-:-:S02]  /*3dd0*/  IMAD.U32 R31, R31, 0x10000, RZ ;  /* 0x000100001f1f7824 */ /* 0x000fc400078e00ff */
[C---:B------:R-:W-:Y:S01]  /*3de0*/  FMUL.FTZ R30, R28.reuse, R129 ;  /* 0x000000811c1e7220 */ /* 0x040fe20000410000 */
[----:B------:R-:W-:Y:S01]  /*3df0*/  FMUL.FTZ R28, R28, R125 ;  /* 0x0000007d1c1c7220 */ /* 0x000fe20000410000 */
[----:B------:R-:W-:Y:S01]  /*3e00*/  F2FP.BF16.F32.PACK_AB R49, R50, R49 ;  /* 0x000000313231723e */ /* 0x000fe200000010ff */
[----:B------:R-:W-:Y:S01]  /*3e10*/  FFMA.FTZ R48, R31, R126, -R48 ;  /* 0x0000007e1f307223 */ /* 0x000fe20000010830 */
[C---:B------:R-:W-:Y:S01]  /*3e20*/  FFMA.FTZ R30, R29.reuse, R125, -R30 ;  /* 0x0000007d1d1e7223 */ /* 0x040fe2000001081e */
[----:B------:R-:W-:Y:S01]  /*3e30*/  FFMA.FTZ R29, R29, R129, R28 ;  /* 0x000000811d1d7223 */ /* 0x000fe2000001001c */
[----:B------:R-:W-:Y:S01]  /*3e40*/  FFMA.FTZ R51, R31, R130, R51 ;  /* 0x000000821f337223 */ /* 0x000fe20000010033 */
[----:B------:R-:W-:-:S03]  /*3e50*/  F2FP.BF16.F32.PACK_AB R46, R46, R47 ;  /* 0x0000002f2e2e723e */ /* 0x000fc600000010ff */
[----:B------:R-:W-:Y:S01]  /*3e60*/  F2FP.BF16.F32.PACK_AB R28, R29, R30 ;  /* 0x0000001e1d1c723e */ /* 0x000fe200000010ff */
[----:B------:R-:W-:Y:S01]  /*3e70*/  IMAD.MOV.U32 R29, RZ, RZ, R49 ;  /* 0x000000ffff1d7224 */ /* 0x000fe200078e0031 */
[----:B------:R-:W-:Y:S01]  /*3e80*/  F2FP.BF16.F32.PACK_AB R31, R51, R48 ;  /* 0x00000030331f723e */ /* 0x000fe200000010ff */
[----:B------:R-:W-:-:S07]  /*3e90*/  IMAD.MOV.U32 R30, RZ, RZ, R46 ;  /* 0x000000ffff1e7224 */ /* 0x000fce00078e002e */
.L_x_1407:
[----:B------:R-:W-:Y:S05]  /*3ea0*/  BSYNC B2 ;  /* 0x0000000000027941 */ /* 0x000fea0003800000 */
.L_x_1406:
[----:B------:R3:W-:Y:S02]  /*3eb0*/  STG.E.128 desc[UR38][R32.64+0x40], R28 ;  /* 0x0000401c20007986 */ /* 0x0007e4000c101d26 */
.L_x_1405:
[----:B------:R-:W-:Y:S05]  /*3ec0*/  BSYNC B1 ;  /* 0x0000000000017941 */ /* 0x000fea0003800000 */
.L_x_1404:
        /* <DEDUP_REMOVED lines=9> */
[--C-:B------:R-:W-:Y:S01]  /*3f60*/  SHF.R.U64 R48, R42, 0x10, R43.reuse ;  /* 0x000000102a307819 */ /* 0x100fe2000000122b */
[----:B------:R-:W-:Y:S01]  /*3f70*/  IMAD.U32 R42, R30, 0x10000, RZ ;  /* 0x000100001e2a7824 */ /* 0x000fe200078e00ff */
[----:B------:R-:W-:Y:S02]  /*3f80*/  SHF.R.U32.HI R43, RZ, 0x10, R43 ;  /* 0x00000010ff2b7819 */ /* 0x000fe4000001162b */
[----:B------:R-:W-:Y:S02]  /*3f90*/  SHF.R.U32.HI R45, RZ, 0x10, R45 ;  /* 0x00000010ff2d7819 */ /* 0x000fe4000001162d */
[----:B------:R-:W-:Y:S02]  /*3fa0*/  PRMT R123, R123, 0x5410, R46 ;  /* 0x000054107b7b7816 */ /* 0x000fe4000000002e */
[----:B------:R-:W-:-:S02]  /*3fb0*/  PRMT R121, R121, 0x5410, R48 ;  /* 0x0000541079797816 */ /* 0x000fc40000000030 */
[----:B------:R-:W-:Y:S02]  /*3fc0*/  PRMT R122, R122, 0x5410, R43 ;  /* 0x000054107a7a7816 */ /* 0x000fe4000000002b */
[----:B------:R-:W-:Y:S01]  /*3fd0*/  PRMT R124, R124, 0x5410, R45 ;  /* 0x000054107c7c7816 */ /* 0x000fe2000000002d */
[C---:B------:R-:W-:Y:S01]  /*3fe0*/  IMAD.U32 R45, R29.reuse, 0x10000, RZ ;  /* 0x000100001d2d7824 */ /* 0x040fe200078e00ff */
        /* <DEDUP_REMOVED lines=11> */
[----:B------:R-:W-:Y:S01]  /*40a0*/  FMUL.FTZ R53, R44, R49 ;  /* 0x000000312c357220 */ /* 0x000fe20000410000 */
[C---:B------:R-:W-:Y:S01]  /*40b0*/  FFMA.FTZ R28, R45.reuse, R46, -R50 ;  /* 0x0000002e2d1c7223 */ /* 0x040fe20000010832 */
[----:B------:R-:W-:Y:S01]  /*40c0*/  LOP3.LUT R124, R124, 0xffff0000, RZ, 0xc0, !PT ;  /* 0xffff00007c7c7812 */ /* 0x000fe200078ec0ff */
[----:B------:R-:W-:Y:S01]  /*40d0*/  FFMA.FTZ R45, R45, R48, R51 ;  /* 0x000000302d2d7223 */ /* 0x000fe20000010033 */
[----:B------:R-:W-:Y:S01]  /*40e0*/  LOP3.LUT R122, R122, 0xffff0000, RZ, 0xc0, !PT ;  /* 0xffff00007a7a7812 */ /* 0x000fe200078ec0ff */
[----:B------:R-:W-:Y:S01]  /*40f0*/  FMUL.FTZ R51, R44, R47 ;  /* 0x0000002f2c337220 */ /* 0x000fe20000410000 */
[----:B------:R-:W-:-:S02]  /*4100*/  IMAD.U32 R46, R123, 0x10000, RZ ;  /* 0x000100007b2e7824 */ /* 0x000fc400078e00ff */
[----:B------:R-:W-:Y:S01]  /*4110*/  FFMA.FTZ R53, R42, R47, -R53 ;  /* 0x0000002f2a357223 */ /* 0x000fe20000010835 */
[----:B------:R-:W-:Y:S02]  /*4120*/  IMAD.U32 R44, R121, 0x10000, RZ ;  /* 0x00010000792c7824 */ /* 0x000fe400078e00ff */
[C---:B------:R-:W-:Y:S01]  /*4130*/  FMUL.FTZ R48, R30.reuse, R124 ;  /* 0x0000007c1e307220 */ /* 0x040fe20000410000 */
[----:B------:R-:W-:Y:S01]  /*4140*/  FMUL.FTZ R47, R30, R122 ;  /* 0x0000007a1e2f7220 */ /* 0x000fe20000410000 */
[C---:B------:R-:W-:Y:S01]  /*4150*/  FMUL.FTZ R30, R43.reuse, R46 ;  /* 0x0000002e2b1e7220 */ /* 0x040fe20000410000 */
[----:B------:R-:W-:Y:S01]  /*4160*/  FFMA.FTZ R42, R42, R49, R51 ;  /* 0x000000312a2a7223 */ /* 0x000fe20000010033 */
[-C--:B------:R-:W-:Y:S01]  /*4170*/  FMUL.FTZ R43, R43, R44.reuse ;  /* 0x0000002c2b2b7220 */ /* 0x080fe20000410000 */
[----:B------:R-:W-:Y:S02]  /*4180*/  IMAD.U32 R31, R31, 0x10000, RZ ;  /* 0x000100001f1f7824 */ /* 0x000fe400078e00ff */
        /* <DEDUP_REMOVED lines=8> */
[----:B------:R-:W-:-:S07]  /*4210*/  F2FP.BF16.F32.PACK_AB R31, R47, R48 ;  /* 0x000000302f1f723e */ /* 0x000fce00000010ff */
.L_x_1411:
[----:B------:R-:W-:Y:S05]  /*4220*/  BSYNC B2 ;  /* 0x0000000000027941 */ /* 0x000fea0003800000 */
.L_x_1410:
[----:B------:R4:W-:Y:S02]  /*4230*/  STG.E.128 desc[UR38][R32.64+0x60], R28 ;  /* 0x0000601c20007986 */ /* 0x0009e4000c101d26 */
.L_x_1409:
[----:B------:R-:W-:Y:S05]  /*4240*/  BSYNC B1 ;  /* 0x0000000000017941 */ /* 0x000fea0003800000 */
.L_x_1408:
        /* <DEDUP_REMOVED lines=53> */
.L_x_1415:
[----:B------:R-:W-:Y:S05]  /*45a0*/  BSYNC B2 ;  /* 0x0000000000027941 */ /* 0x000fea0003800000 */
.L_x_1414:
[----:B------:R1:W-:Y:S02]  /*45b0*/  STG.E.128 desc[UR38][R32.64+0x80], R28 ;  /* 0x0000801c20007986 */ /* 0x0003e4000c101d26 */
.L_x_1413:
[----:B------:R-:W-:Y:S05]  /*45c0*/  BSYNC B1 ;  /* 0x0000000000017941 */ /* 0x000fea0003800000 */
.L_x_1412:
[----:B------:R-:W-:-:S13]  /*45d0*/  ISETP.NE.AND P4, PT, R13, RZ, PT ;  /* 0x000000ff0d00720c */ /* 0x000fda0003f85270 */
[----:B------:R-:W-:Y:S05]  /*45e0*/  @!P4 BRA `(.L_x_1395) ;  /* 0x00000024006cc947 */ /* 0x000fea0003800000 */
[----:B------:R-:W5:Y:S01]  /*45f0*/  LDL R38, [R1+0x40] ;  /* 0x0000400001267983 */ /* 0x000f620000100800 */
[----:B------:R-:W-:Y:S03]  /*4600*/  BSSY B1, `(.L_x_1416) ;  /* 0x0000032000017945 */ /* 0x000fe60003800000 */
[----:B-1234-:R1:W2:Y:S01]  /*4610*/  LDS.128 R28, [R15+0x19000] ;  /* 0x019000000f1c7984 */ /* 0x01e2a20000000c00 */
[----:B-----5:R-:W-:-:S13]  /*4620*/  ISETP.GE.AND P4, PT, R38, R107, PT ;  /* 0x0000006b2600720c */ /* 0x020fda0003f86270 */
[----:B-12---:R-:W-:Y:S05]  /*4630*/  @P4 BRA `(.L_x_1417) ;  /* 0x0000000000b84947 */ /* 0x006fea0003800000 */
[----:B------:R-:W-:Y:S01]  /*4640*/  SHF.R.U64 R38, R36, 0x10, R37 ;  /* 0x0000001024267819 */ /* 0x000fe20000001225 */
        /* <DEDUP_REMOVED lines=8> */
[----:B------:R-:W-:Y:S02]  /*46d0*/  LOP3.LUT R37, R31, 0xffff0000, RZ, 0xc0, !PT ;  /* 0xffff00001f257812 */ /* 0x000fe400078ec0ff */
[----:B------:R-:W-:Y:S01]  /*46e0*/  PRMT R89, R89, 0x5410, R40 ;  /* 0x0000541059597816 */ /* 0x000fe20000000028 */
[----:B------:R-:W-:Y:S01]  /*46f0*/  IMAD.U32 R41, R110, 0x10000, RZ ;  /* 0x000100006e297824 */ /* 0x000fe200078e00ff */
[----:B------:R-:W-:Y:S02]  /*4700*/  LOP3.LUT R31, R29, 0xffff0000, RZ, 0xc0, !PT ;  /* 0xffff00001d1f7812 */ /* 0x000fe400078ec0ff */
[----:B------:R-:W-:Y:S01]  /*4710*/  LOP3.LUT R40, R109, 0xffff0000, RZ, 0xc0, !PT ;  /* 0xffff00006d287812 */ /* 0x000fe200078ec0ff */
[----:B------:R-:W-:Y:S01]  /*4720*/  IMAD.U32 R39, R89, 0x10000, RZ ;  /* 0x0001000059277824 */ /* 0x000fe200078e00ff */
[----:B------:R-:W-:Y:S01]  /*4730*/  LOP3.LUT R38, R88, 0xffff0000, RZ, 0xc0, !PT ;  /* 0xffff000058267812 */ /* 0x000fe200078ec0ff */
[----:B------:R-:W-:Y:S01]  /*4740*/  IMAD.U32 R109, R109, 0x10000, RZ ;  /* 0x000100006d6d7824 */ /* 0x000fe200078e00ff */
[----:B------:R-:W-:Y:S01]  /*4750*/  LOP3.LUT R35, R30, 0xffff0000, RZ, 0xc0, !PT ;  /* 0xffff00001e237812 */ /* 0x000fe200078ec0ff */
[----:B------:R-:W-:-:S02]  /*4760*/  IMAD.U32 R30, R29, 0x10000, RZ ;  /* 0x000100001d1e7824 */ /* 0x000fc400078e00ff */
[C---:B------:R-:W-:Y:S01]  /*4770*/  FMUL.FTZ R43, R31.reuse, R40 ;  /* 0x000000281f2b7220 */ /* 0x040fe20000410000 */
[C---:B------:R-:W-:Y:S02]  /*4780*/  IMAD.U32 R29, R28.reuse, 0x10000, RZ ;  /* 0x000100001c1d7824 */ /* 0x040fe400078e00ff */
[-C--:B------:R-:W-:Y:S01]  /*4790*/  FMUL.FTZ R31, R31, R38.reuse ;  /* 0x000000261f1f7220 */ /* 0x080fe20000410000 */
[----:B------:R-:W-:Y:S01]  /*47a0*/  LOP3.LUT R28, R28, 0xffff0000, RZ, 0xc0, !PT ;  /* 0xffff00001c1c7812 */ /* 0x000fe200078ec0ff */
[C---:B------:R-:W-:Y:S01]  /*47b0*/  FMUL.FTZ R45, R35.reuse, R41 ;  /* 0x00000029232d7220 */ /* 0x040fe20000410000 */
[----:B------:R-:W-:Y:S01]  /*47c0*/  LOP3.LUT R110, R110, 0xffff0000, RZ, 0xc0, !PT ;  /* 0xffff00006e6e7812 */ /* 0x000fe200078ec0ff */
[-C--:B------:R-:W-:Y:S01]  /*47d0*/  FMUL.FTZ R35, R35, R39.reuse ;  /* 0x0000002723237220 */ /* 0x080fe20000410000 */
[----:B------:R-:W-:Y:S01]  /*47e0*/  LOP3.LUT R89, R89, 0xffff0000, RZ, 0xc0, !PT ;  /* 0xffff000059597812 */ /* 0x000fe200078ec0ff */
[----:B------:R-:W-:Y:S02]  /*47f0*/  IMAD.U32 R88, R88, 0x10000, RZ ;  /* 0x0001000058587824 */ /* 0x000fe400078e00ff */
[C---:B------:R-:W-:Y:S01]  /*4800*/  FFMA.FTZ R43, R30.reuse, R38, -R43 ;  /* 0x000000261e2b7223 */ /* 0x040fe2000001082b */
[----:B------:R-:W-:Y:S01]  /*4810*/  FFMA.FTZ R40, R30, R40, R31 ;  /* 0x000000281e287223 */ /* 0x000fe2000001001f */
[----:B------:R-:W-:Y:S01]  /*4820*/  FFMA.FTZ R45, R34, R39, -R45 ;  /* 0x00000027222d7223 */ /* 0x000fe2000001082d */
[----:B------:R-:W-:Y:S01]  /*4830*/  FMUL.FTZ R30, R28, R109 ;  /* 0x0000006d1c1e7220 */ /* 0x000fe20000410000 */
[----:B------:R-:W-:Y:S01]  /*4840*/  FFMA.FTZ R34, R34, R41, R35 ;  /* 0x0000002922227223 */ /* 0x000fe20000010023 */
[C---:B------:R-:W-:Y:S01]  /*4850*/  FMUL.FTZ R31, R37.reuse, R110 ;  /* 0x0000006e251f7220 */ /* 0x040fe20000410000 */
[-C--:B------:R-:W-:Y:S01]  /*4860*/  FMUL.FTZ R28, R28, R88.reuse ;  /* 0x000000581c1c7220 */ /* 0x080fe20000410000 */
[-C--:B------:R-:W-:Y:S01]  /*4870*/  FMUL.FTZ R37, R37, R89.reuse ;  /* 0x0000005925257220 */ /* 0x080fe20000410000 */
[C---:B------:R-:W-:Y:S01]  /*4880*/  FFMA.FTZ R30, R29.reuse, R88, -R30 ;  /* 0x000000581d1e7223 */ /* 0x040fe2000001081e */
[C---:B------:R-:W-:Y:S01]  /*4890*/  FFMA.FTZ R31, R36.reuse, R89, -R31 ;  /* 0x00000059241f7223 */ /* 0x040fe2000001081f */
[----:B------:R-:W-:Y:S01]  /*48a0*/  FFMA.FTZ R29, R29, R109, R28 ;  /* 0x0000006d1d1d7223 */ /* 0x000fe2000001001c */
[----:B------:R-:W-:Y:S01]  /*48b0*/  FFMA.FTZ R36, R36, R110, R37 ;  /* 0x0000006e24247223 */ /* 0x000fe20000010025 */
[----:B------:R-:W-:-:S02]  /*48c0*/  F2FP.BF16.F32.PACK_AB R40, R40, R43 ;  /* 0x0000002b2828723e */ /* 0x000fc400000010ff */
[----:B------:R-:W-:Y:S02]  /*48d0*/  F2FP.BF16.F32.PACK_AB R34, R34, R45 ;  /* 0x0000002d2222723e */ /* 0x000fe400000010ff */
[----:B------:R-:W-:Y:S01]  /*48e0*/  F2FP.BF16.F32.PACK_AB R28, R29, R30 ;  /* 0x0000001e1d1c723e */ /* 0x000fe200000010ff */
[----:B------:R-:W-:Y:S01]  /*48f0*/  IMAD.MOV.U32 R29, RZ, RZ, R40 ;  /* 0x000000ffff1d7224 */ /* 0x000fe200078e0028 */
[----:B------:R-:W-:Y:S01]  /*4900*/  F2FP.BF16.F32.PACK_AB R31, R36, R31 ;  /* 0x0000001f241f723e */ /* 0x000fe200000010ff */
[----:B------:R-:W-:-:S07]  /*4910*/  IMAD.MOV.U32 R30, RZ, RZ, R34 ;  /* 0x000000ffff1e7224 */ /* 0x000fce00078e0022 */
.L_x_1417:
[----:B------:R-:W-:Y:S05]  /*4920*/  BSYNC B1 ;  /* 0x0000000000017941 */ /* 0x000fea0003800000 */
.L_x_1416:
[----:B------:R1:W-:Y:S01]  /*4930*/  STG.E.128 desc[UR38][R32.64+0xa0], R28 ;  /* 0x0000a01c20007986 */ /* 0x0003e2000c101d26 */
[----:B------:R-:W-:Y:S05]  /*4940*/  BRA `(.L_x_1395) ;  /* 0x0000002000947947 */ /* 0x000fea0003800000 */
.L_x_1389:
        /* <DEDUP_REMOVED lines=46> */
.L_x_1419:
[----:B------:R-:W-:Y:S05]  /*4c30*/  BSYNC B1 ;  /* 0x0000000000017941 */ /* 0x000fea0003800000 */
.L_x_1418:
[----:B-----5:R-:W-:Y:S01]  /*4c40*/  IMAD.MOV.U32 R14, RZ, RZ, R30 ;  /* 0x000000ffff0e7224 */ /* 0x020fe200078e001e */
[----:B------:R-:W-:Y:S01]  /*4c50*/  UISETP.NE.AND UP0, UPT, UR37, 0x3, UPT ;  /* 0x000000032500788c */ /* 0x000fe2000bf05270 */
[----:B0-----:R-:W-:Y:S02]  /*4c60*/  IMAD.MOV.U32 R52, RZ, RZ, R31 ;  /* 0x000000ffff347224 */ /* 0x001fe400078e001f */
[----:B------:R-:W-:Y:S02]  /*4c70*/  IMAD.MOV.U32 R53, RZ, RZ, R28 ;  /* 0x000000ffff357224 */ /* 0x000fe400078e001c */
        /* <DEDUP_REMOVED lines=14> */
[----:B------:R-:W-:-:S02]  /*4d60*/  IMAD.MOV.U32 R53, RZ, RZ, R36 ;  /* 0x000000ffff357224 */ /* 0x000fc400078e0024 */
[----:B------:R-:W-:Y:S01]  /*4d70*/  IMAD.MOV.U32 R54, RZ, RZ, R37 ;  /* 0x000000ffff367224 */ /* 0x000fe200078e0025 */
[----:B------:R-:W-:Y:S01]  /*4d80*/  PRMT R119, R52, 0x5410, R14 ;  /* 0x0000541034777816 */ /* 0x000fe2000000000e */
[----:B------:R-:W-:Y:S02]  /*4d90*/  IMAD.MOV.U32 R14, RZ, RZ, R42 ;  /* 0x000000ffff0e7224 */ /* 0x000fe400078e002a */
[----:B------:R-:W-:Y:S01]  /*4da0*/  IMAD.MOV.U32 R52, RZ, RZ, R43 ;  /* 0x000000ffff347224 */ /* 0x000fe200078e002b */
[----:B------:R-:W-:Y:S01]  /*4db0*/  PRMT R118, R54, 0x5410, R53 ;  /* 0x0000541036767816 */ /* 0x000fe20000000035 */
[----:B------:R-:W-:Y:S02]  /*4dc0*/  IMAD.MOV.U32 R53, RZ, RZ, R40 ;  /* 0x000000ffff357224 */ /* 0x000fe400078e0028 */
        /* <DEDUP_REMOVED lines=8> */
[----:B------:R-:W-:Y:S01]  /*4e50*/  IMAD.MOV.U32 R14, RZ, RZ, R50 ;  /* 0x000000ffff0e7224 */ /* 0x000fe200078e0032 */
[----:B------:R-:W-:Y:S01]  /*4e60*/  PRMT R127, R52, 0x5410, R53 ;  /* 0x00005410347f7816 */ /* 0x000fe20000000035 */
[----:B------:R-:W-:Y:S01]  /*4e70*/  IMAD.MOV.U32 R52, RZ, RZ, R51 ;  /* 0x000000ffff347224 */ /* 0x000fe200078e0033 */
[----:B------:R-:W-:Y:S02]  /*4e80*/  PRMT R126, R54, 0x7610, R126 ;  /* 0x00007610367e7816 */ /* 0x000fe4000000007e */
[----:B------:R-:W-:Y:S01]  /*4e90*/  PRMT R120, R14, 0x7610, R120 ;  /* 0x000076100e787816 */ /* 0x000fe20000000078 */
[----:B------:R-:W-:Y:S01]  /*4ea0*/  IMAD.MOV.U32 R14, RZ, RZ, R48 ;  /* 0x000000ffff0e7224 */ /* 0x000fe200078e0030 */
[----:B------:R-:W-:Y:S01]  /*4eb0*/  PRMT R121, R52, 0x7610, R121 ;  /* 0x0000761034797816 */ /* 0x000fe20000000079 */
[----:B------:R-:W-:-:S03]  /*4ec0*/  IMAD.MOV.U32 R52, RZ, RZ, R49 ;  /* 0x000000ffff347224 */ /* 0x000fc600078e0031 */
[----:B------:R-:W-:Y:S02]  /*4ed0*/  PRMT R120, R120, 0x5410, R14 ;  /* 0x0000541078787816 */ /* 0x000fe4000000000e */
[----:B------:R-:W-:Y:S01]  /*4ee0*/  PRMT R121, R121, 0x5410, R52 ;  /* 0x0000541079797816 */ /* 0x000fe20000000034 */
[----:B------:R-:W-:Y:S06]  /*4ef0*/  @!P3 BRA `(.L_x_1420) ;  /* 0x000000000004b947 */ /* 0x000fec0003800000 */
[----:B------:R-:W-:Y:S01]  /*4f00*/  BPT.TRAP 0x1 ;  /* 0x000000040000795c */ /* 0x000fe20000300000 */
.L_x_1420:
[----:B------:R-:W-:Y:S01]  /*4f10*/  IMAD R14, R17, 0x8, R2 ;  /* 0x00000008110e7824 */ /* 0x000fe200078e0202 */
[----:B------:R-:W-:Y:S01]  /*4f20*/  SHF.L.U32 R85, R155, 0x1f, RZ ;  /* 0x0000001f9b557819 */ /* 0x000fe200000006ff */
[----:B------:R-:W-:Y:S03]  /*4f30*/  BSSY B1, `(.L_x_1421) ;  /* 0x0000003000017945 */ /* 0x000fe60003800000 */
[----:B------:R-:W0:Y:S02]  /*4f40*/  SYNCS.PHASECHK.TRANS64.TRYWAIT P5, [R14+URZ+0x2d890], R85 ;  /* 0x02d890550e0075a7 */ /* 0x000e2400080a017f */
[----:B0-----:R-:W-:Y:S05]  /*4f50*/  @!P5 BRA `(.L_x_1422) ;  /* 0x000001dc0054d947 */ /* 0x001fea0003800000 */
.L_x_1757:
[----:B------:R-:W-:Y:S05]  /*4f60*/  BSYNC B1 ;  /* 0x0000000000017941 */ /* 0x000fea0003800000 */
.L_x_1421:
        /* <DEDUP_REMOVED lines=17> */
[----:B------:R-:W-:Y:S01]  /*5080*/  SEL R52, R108, R115, !P0 ;  /* 0x000000736c347207 */ /* 0x000fe20004000000 */
[----:B------:R-:W-:Y:S01]  /*5090*/  BSSY B2, `(.L_x_1425) ;  /* 0x0000072000027945 */ /* 0x000fe20003800000 */
[----:B------:R-:W-:-:S02]  /*50a0*/  ISETP.GE.AND P4, PT, R22, R107, PT ;  /* 0x0000006b1600720c */ /* 0x000fc40003f86270 */
[----:B------:R-:W-:-:S04]  /*50b0*/  SHF.R.S32.HI R53, RZ, 0x1f, R52 ;  /* 0x0000001fff357819 */ /* 0x000fc80000011434 */
[----:B------:R-:W-:-:S04]  /*50c0*/  LEA.HI R53, R53, R52, RZ, 0x4 ;  /* 0x0000003435357211 */ /* 0x000fc800078f20ff */
[----:B------:R-:W-:-:S04]  /*50d0*/  SHF.R.S32.HI R53, RZ, 0x4, R53 ;  /* 0x00000004ff357819 */ /* 0x000fc80000011435 */
[----:B------:R-:W-:-:S04]  /*50e0*/  LEA.HI.SX32 R116, R76, R53, 0x1d ;  /* 0x000000354c747211 */ /* 0x000fc800078feaff */
[----:B------:R-:W-:-:S04]  /*50f0*/  SHF.R.S32.HI R53, RZ, 0x1f, R116 ;  /* 0x0000001fff357819 */ /* 0x000fc80000011474 */
[----:B------:R-:W-:Y:S01]  /*5100*/  LEA.HI R52, R53, R116, RZ, 0x2 ;  /* 0x0000007435347211 */ /* 0x000fe200078f10ff */
[----:B------:R-:W-:-:S04]  /*5110*/  IMAD.SHL.U32 R116, R116, 0x8, RZ ;  /* 0x0000000874747824 */ /* 0x000fc800078e00ff */
[----:B------:R-:W-:-:S05]  /*5120*/  IMAD.SHL.U32 R52, R52, 0x400, RZ ;  /* 0x0000040034347824 */ /* 0x000fca00078e00ff */
[----:B------:R-:W-:Y:S02]  /*5130*/  LOP3.LUT R52, R52, 0x7ffff000, RZ, 0xc0, !PT ;  /* 0x7ffff00034347812 */ /* 0x000fe400078ec0ff */
[----:B--2---:R-:W-:-:S04]  /*5140*/  LOP3.LUT R53, R58, 0x18, R116, 0xf8, !PT ;  /* 0x000000183a357812 */ /* 0x004fc800078ef874 */
[----:B---3--:R-:W-:Y:S01]  /*5150*/  LOP3.LUT R53, R53, R55, RZ, 0x3c, !PT ;  /* 0x0000003735357212 */ /* 0x008fe200078e3cff */
[----:B------:R-:W-:-:S03]  /*5160*/  IMAD R55, R17, 0x3000, R105 ;  /* 0x0000300011377824 */ /* 0x000fc600078e0269 */
[----:B----4-:R-:W-:-:S05]  /*5170*/  IADD3 R52, R53, R52, R54 ;  /* 0x0000003435347210 */ /* 0x010fca0007ffe036 */
[----:B------:R-:W-:Y:S02]  /*5180*/  IMAD R53, R17, 0x3000, R52 ;  /* 0x0000300011357824 */ /* 0x000fe400078e0234 */
[--C-:B------:R-:W-:Y:S02]  /*5190*/  IMAD R52, R55, 0x2, R2.reuse ;  /* 0x0000000237347824 */ /* 0x100fe400078e0202 */
[----:B------:R-:W-:-:S04]  /*51a0*/  IMAD R56, R53, 0x2, R2 ;  /* 0x0000000235387824 */ /* 0x000fc800078e0202 */
[----:B------:R-:W1:Y:S04]  /*51b0*/  LDS.128 R52, [R52+0x15400] ;  /* 0x0154000034347984 */ /* 0x000e680000000c00 */
[----:B------:R-:W2:Y:S01]  /*51c0*/  LDS.128 R56, [R56+0x15400] ;  /* 0x0154000038387984 */ /* 0x000ea20000000c00 */
[----:B------:R-:W-:Y:S05]  /*51d0*/  @P4 BRA `(.L_x_1426) ;  /* 0x0000000400744947 */ /* 0x000fea0003800000 */
[--C-:B------:R-:W-:Y:S01]  /*51e0*/  SHF.R.U64 R36, R36, 0x10, R37.reuse ;  /* 0x0000001024247819 */ /* 0x100fe20000001225 */
[----:B--2---:R-:W-:Y:S01]  /*51f0*/  IMAD.U32 R122, R57, 0x10000, RZ ;  /* 0x00010000397a7824 */ /* 0x004fe200078e00ff */
[----:B------:R-:W-:Y:S02]  /*5200*/  SHF.R.U32.HI R37, RZ, 0x10, R37 ;  /* 0x00000010ff257819 */ /* 0x000fe40000011625 */
[C---:B------:R-:W-:Y:S02]  /*5210*/  PRMT R36, R118.reuse, 0x5432, R36 ;  /* 0x0000543276247816 */ /* 0x040fe40000000024 */
[----:B------:R-:W-:Y:S02]  /*5220*/  PRMT R37, R118, 0x5410, R37 ;  /* 0x0000541076257816 */ /* 0x000fe40000000025 */
[----:B------:R-:W-:Y:S02]  /*5230*/  SHF.R.U64 R38, R38, 0x10, R39 ;  /* 0x0000001026267819 */ /* 0x000fe40000001227 */
[----:B------:R-:W-:-:S02]  /*5240*/  SHF.R.U32.HI R118, RZ, 0x10, R49 ;  /* 0x00000010ff767819 */ /* 0x000fc40000011631 */
[----:B------:R-:W-:Y:S02]  /*5250*/  SHF.R.U64 R48, R48, 0x10, R49 ;  /* 0x0000001030307819 */ /* 0x000fe40000001231 */
[--C-:B------:R-:W-:Y:S02]  /*5260*/  SHF.R.U64 R49, R50, 0x10, R51.reuse ;  /* 0x0000001032317819 */ /* 0x100fe40000001233 */
[----:B------:R-:W-:Y:S02]  /*5270*/  PRMT R50, R119, 0x5432, R38 ;  /* 0x0000543277327816 */ /* 0x000fe40000000026 */
[----:B------:R-:W-:Y:S02]  /*5280*/  SHF.R.U32.HI R51, RZ, 0x10, R51 ;  /* 0x00000010ff337819 */ /* 0x000fe40000011633 */
[----:B------:R-:W-:Y:S01]  /*5290*/  PRMT R38, R121, 0x5432, R118 ;  /* 0x0000543279267816 */ /* 0x000fe20000000076 */
[----:B------:R-:W-:Y:S01]  /*52a0*/  IMAD.U32 R118, R37, 0x10000, RZ ;  /* 0x0001000025767824 */ /* 0x000fe200078e00ff */
[----:B------:R-:W-:-:S02]  /*52b0*/  SHF.R.U32.HI R39, RZ, 0x10, R39 ;  /* 0x00000010ff277819 */ /* 0x000fc40000011627 */
[----:B------:R-:W-:Y:S01]  /*52c0*/  PRMT R51, R121, 0x5410, R51 ;  /* 0x0000541079337816 */ /* 0x000fe20000000033 */
[----:B------:R-:W-:Y:S01]  /*52d0*/  IMAD.U32 R121, R38, 0x10000, RZ ;  /* 0x0001000026797824 */ /* 0x000fe200078e00ff */
[----:B------:R-:W-:Y:S02]  /*52e0*/  PRMT R39, R119, 0x5410, R39 ;  /* 0x0000541077277816 */ /* 0x000fe40000000027 */
[----:B------:R-:W-:Y:S01]  /*52f0*/  PRMT R48, R120, 0x5432, R48 ;  /* 0x0000543278307816 */ /* 0x000fe20000000030 */
[-C--:B------:R-:W-:Y:S01]  /*5300*/  FMUL.FTZ R119, R122, R121.reuse ;  /* 0x000000797a777220 */ /* 0x080fe20000410000 */
[----:B------:R-:W-:Y:S01]  /*5310*/  PRMT R49, R120, 0x5410, R49 ;  /* 0x0000541078317816 */ /* 0x000fe20000000031 */
[----:B-1----:R-:W-:Y:S01]  /*5320*/  IMAD.U32 R120, R53, 0x10000, RZ ;  /* 0x0001000035787824 */ /* 0x002fe200078e00ff */
[----:B------:R-:W-:Y:S02]  /*5330*/  LOP3.LUT R38, R38, 0xffff0000, RZ, 0xc0, !PT ;  /* 0xffff000026267812 */ /* 0x000fe400078ec0ff */
[----:B------:R-:W-:Y:S01]  /*5340*/  LOP3.LUT R57, R57, 0xffff0000, RZ, 0xc0, !PT ;  /* 0xffff000039397812 */ /* 0x000fe200078ec0ff */
[-C--:B------:R-:W-:Y:S01]  /*5350*/  FFMA.FTZ R119, R120, R118.reuse, -R119 ;  /* 0x0000007678777223 */ /* 0x080fe20000010877 */
[----:B------:R-:W-:Y:S01]  /*5360*/  FMUL.FTZ R118, R122, R118 ;  /* 0x000000767a767220 */ /* 0x000fe20000410000 */
[----:B------:R-:W-:Y:S01]  /*5370*/  LOP3.LUT R53, R53, 0xffff0000, RZ, 0xc0, !PT ;  /* 0xffff000035357812 */ /* 0x000fe200078ec0ff */
[C---:B------:R-:W-:Y:S01]  /*5380*/  IMAD.U32 R122, R59.reuse, 0x10000, RZ ;  /* 0x000100003b7a7824 */ /* 0x040fe200078e00ff */
[----:B------:R-:W-:Y:S01]  /*5390*/  LOP3.LUT R59, R59, 0xffff0000, RZ, 0xc0, !PT ;  /* 0xffff00003b3b7812 */ /* 0x000fe200078ec0ff */
[----:B------:R-:W-:Y:S01]  /*53a0*/  FFMA.FTZ R118, R120, R121, R118 ;  /* 0x0000007978767223 */ /* 0x000fe20000010076 */
[----:B------:R-:W-:Y:S01]  /*53b0*/  LOP3.LUT R120, R37, 0xffff0000, RZ, 0xc0, !PT ;  /* 0xffff000025787812 */ /* 0x000fe200078ec0ff */
[----:B------:R-:W-:Y:S01]  /*53c0*/  FMUL.FTZ R37, R57, R38 ;  /* 0x0000002639257220 */ /* 0x000fe20000410000 */
[C---:B------:R-:W-:Y:S01]  /*53d0*/  IMAD.U32 R121, R51.reuse, 0x10000, RZ ;  /* 0x0001000033797824 */ /* 0x040fe200078e00ff */
[----:B------:R-:W-:-:S02]  /*53e0*/  LOP3.LUT R51, R51, 0xffff0000, RZ, 0xc0, !PT ;  /* 0xffff000033337812 */ /* 0x000fc400078ec0ff */
[-C--:B------:R-:W-:Y:S01]  /*53f0*/  FMUL.FTZ R57, R57, R120.reuse ;  /* 0x0000007839397220 */ /* 0x080fe20000410000 */
[----:B------:R-:W-:Y:S01]  /*5400*/  FFMA.FTZ R37, R53, R120, -R37 ;  /* 0x0000007835257223 */ /* 0x000fe20000010825 */
[----:B------:R-:W-:Y:S02]  /*5410*/  IMAD.U32 R120, R55, 0x10000, RZ ;  /* 0x0001000037787824 */ /* 0x000fe400078e00ff */
[----:B------:R-:W-:Y:S01]  /*5420*/  FFMA.FTZ R38, R53, R38, R57 ;  /* 0x0000002635267223 */ /* 0x000fe20000010039 */
[----:B------:R-:W-:Y:S02]  /*5430*/  IMAD.U32 R57, R39, 0x10000, RZ ;  /* 0x0001000027397824 */ /* 0x000fe400078e00ff */
[----:B------:R-:W-:Y:S01]  /*5440*/  FMUL.FTZ R53, R122, R121 ;  /* 0x000000797a357220 */ /* 0x000fe20000410000 */
[----:B------:R-:W-:Y:S02]  /*5450*/  F2FP.BF16.F32.PACK_AB R37, R37, R119 ;  /* 0x000000772525723e */ /* 0x000fe400000010ff */
[----:B------:R-:W-:Y:S01]  /*5460*/  F2FP.BF16.F32.PACK_AB R38, R38, R118 ;  /* 0x000000762626723e */ /* 0x000fe200000010ff */
[-C--:B------:R-:W-:Y:S01]  /*5470*/  FFMA.FTZ R53, R120, R57.reuse, -R53 ;  /* 0x0000003978357223 */ /* 0x080fe20000010835 */
[----:B------:R-:W-:-:S04]  /*5480*/  FMUL.FTZ R57, R122, R57 ;  /* 0x000000397a397220 */ /* 0x000fc80000410000 */
[----:B------:R-:W-:Y:S01]  /*5490*/  FFMA.FTZ R57, R120, R121, R57 ;  /* 0x0000007978397223 */ /* 0x000fe20000010039 */
[----:B------:R-:W-:Y:S02]  /*54a0*/  LOP3.LUT R120, R39, 0xffff0000, RZ, 0xc0, !PT ;  /* 0xffff000027787812 */ /* 0x000fe400078ec0ff */
        /* <DEDUP_REMOVED lines=9> */
[----:B------:R-:W-:Y:S01]  /*5540*/  IMAD.U32 R53, R56, 0x10000, RZ ;  /* 0x0001000038357824 */ /* 0x000fe200078e00ff */
[----:B------:R-:W-:Y:S01]  /*5550*/  F2FP.BF16.F32.PACK_AB R59, R59, R57 ;  /* 0x000000393b3b723e */ /* 0x000fe200000010ff */
[C---:B------:R-:W-:Y:S01]  /*5560*/  IMAD.U32 R57, R36.reuse, 0x10000, RZ ;  /* 0x0001000024397824 */ /* 0x040fe200078e00ff */
[----:B------:R-:W-:Y:S01]  /*5570*/  LOP3.LUT R36, R36, 0xffff0000, RZ, 0xc0, !PT ;  /* 0xffff000024247812 */ /* 0x000fe200078ec0ff */
[----:B------:R-:W-:-:S02]  /*5580*/  FMUL.FTZ R118, R53, R51 ;  /* 0x0000003335767220 */ /* 0x000fc40000410000 */
[-C--:B------:R-:W-:Y:S02]  /*5590*/  FMUL.FTZ R53, R53, R57.reuse ;  /* 0x0000003935357220 */ /* 0x080fe40000410000 */
[C---:B------:R-:W-:Y:S01]  /*55a0*/  FFMA.FTZ R118, R39.reuse, R57, -R118 ;  /* 0x0000003927767223 */ /* 0x040fe20000010876 */
[----:B------:R-:W-:Y:S02]  /*55b0*/  IMAD.U32 R57, R58, 0x10000, RZ ;  /* 0x000100003a397824 */ /* 0x000fe400078e00ff */
[----:B------:R-:W-:Y:S01]  /*55c0*/  FFMA.FTZ R53, R39, R51, R53 ;  /* 0x0000003327357223 */ /* 0x000fe20000010035 */
[----:B------:R-:W-:Y:S02]  /*55d0*/  LOP3.LUT R39, R56, 0xffff0000, RZ, 0xc0, !PT ;  /* 0xffff000038277812 */ /* 0x000fe400078ec0ff */
        /* <DEDUP_REMOVED lines=9> */
[C---:B------:R-:W-:Y:S01]  /*5670*/  FMUL.FTZ R56, R57.reuse, R51 ;  /* 0x0000003339387220 */ /* 0x040fe20000410000 */
[----:B------:R-:W-:Y:S02]  /*5680*/  IMAD.U32 R48, R54, 0x10000, RZ ;  /* 0x0001000036307824 */ /* 0x000fe400078e00ff */
[----:B------:R-:W-:Y:S01]  /*5690*/  FMUL.FTZ R57, R57, R52 ;  /* 0x0000003439397220 */ /* 0x000fe20000410000 */
[----:B------:R-:W-:Y:S01]  /*56a0*/  F2FP.BF16.F32.PACK_AB R36, R36, R118 ;  /* 0x000000762424723e */ /* 0x000fe200000010ff */
[----:B------:R-:W-:-:S02]  /*56b0*/  FFMA.FTZ R56, R48, R52, -R56 ;  /* 0x0000003430387223 */ /* 0x000fc40000010838 */
[----:B------:R-:W-:Y:S01]  /*56c0*/  FFMA.FTZ R57, R48, R51, R57 ;  /* 0x0000003330397223 */ /* 0x000fe20000010039 */
[----:B------:R-:W-:Y:S02]  /*56d0*/  LOP3.LUT R48, R58, 0xffff0000, RZ, 0xc0, !PT ;  /* 0xffff00003a307812 */ /* 0x000fe400078ec0ff */
[----:B------:R-:W-:Y:S02]  /*56e0*/  LOP3.LUT R51, R54, 0xffff0000, RZ, 0xc0, !PT ;  /* 0xffff000036337812 */ /* 0x000fe400078ec0ff */
[----:B------:R-:W-:Y:S01]  /*56f0*/  F2FP.BF16.F32.PACK_AB R39, R39, R53 ;  /* 0x000000352727723e */ /* 0x000fe200000010ff */
[CC--:B------:R-:W-:Y:S01]  /*5700*/  FMUL.FTZ R52, R48.reuse, R49.reuse ;  /* 0x0000003130347220 */ /* 0x0c0fe20000410000 */
[-C--:B------:R-:W-:Y:S01]  /*5710*/  FMUL.FTZ R48, R48, R50.reuse ;  /* 0x0000003230307220 */ /* 0x080fe20000410000 */
[----:B------:R-:W-:Y:S02]  /*5720*/  IMAD.MOV.U32 R53, RZ, RZ, R37 ;  /* 0x000000ffff357224 */ /* 0x000fe400078e0025 */
        /* <DEDUP_REMOVED lines=8> */
.L_x_1426:
[----:B------:R-:W-:Y:S05]  /*57b0*/  BSYNC B2 ;  /* 0x0000000000027941 */ /* 0x000fea0003800000 */
.L_x_1425:
        /* <DEDUP_REMOVED lines=9> */
[----:B-1----:R1:W-:Y:S01]  /*5850*/  STG.E.128 desc[UR38][R36.64], R52 ;  /* 0x0000003424007986 */ /* 0x0023e2000c101d26 */
[----:B------:R-:W-:-:S05]  /*5860*/  @!P4 LEA.HI.X R39, R39, R87, R48, 0x1, P5 ;  /* 0x000000572727c211 */ /* 0x000fca00028f0c30 */
[----:B--2---:R1:W-:Y:S04]  /*5870*/  @!P4 STG.E.128 desc[UR38][R38.64], R56 ;  /* 0x000000382600c986 */ /* 0x0043e8000c101d26 */
.L_x_1424:
[----:B------:R-:W-:Y:S05]  /*5880*/  BSYNC B1 ;  /* 0x0000000000017941 */ /* 0x000fea0003800000 */
.L_x_1423:
[----:B------:R-:W-:Y:S01]  /*5890*/  ISETP.NE.AND P4, PT, R9, RZ, PT ;  /* 0x000000ff0900720c */ /* 0x000fe20003f85270 */
[----:B------:R-:W-:-:S12]  /*58a0*/  BSSY B1, `(.L_x_1427) ;  /* 0x0000083000017945 */ /* 0x000fd80003800000 */
[----:B------:R-:W-:Y:S05]  /*58b0*/  @!P4 BRA `(.L_x_1428) ;  /* 0x000000080004c947 */ /* 0x000fea0003800000 */
[----:B------:R-:W2:Y:S04]  /*58c0*/  LDL R48, [R1+0x4] ;  /* 0x0000040001307983 */ /* 0x000ea80000100800 */
[----:B-1----:R-:W3:Y:S04]  /*58d0*/  LDL R39, [R1+0x10] ;  /* 0x0000100001277983 */ /* 0x002ee80000100800 */
[----:B------:R-:W4:Y:S01]  /*58e0*/  LDL R38, [R1+0x14] ;  /* 0x0000140001267983 */ /* 0x000f220000100800 */
[----:B------:R-:W-:Y:S01]  /*58f0*/  SEL R36, R108, R115, !P1 ;  /* 0x000000736c247207 */ /* 0x000fe20004800000 */
[----:B------:R-:W-:Y:S01]  /*5900*/  BSSY B2, `(.L_x_1429) ;  /* 0x0000072000027945 */ /* 0x000fe20003800000 */
[----:B------:R-:W-:-:S02]  /*5910*/  IADD3 R52, P4, P5, R20, R88, R79 ;  /* 0x0000005814347210 */ /* 0x000fc40007d9e04f */
[----:B------:R-:W-:Y:S02]  /*5920*/  SHF.R.S32.HI R37, RZ, 0x1f, R36 ;  /* 0x0000001fff257819 */ /* 0x000fe40000011424 */
[----:B------:R-:W-:Y:S02]  /*5930*/  IADD3.X R53, R3, R110, R101, P4, P5 ;  /* 0x0000006e03357210 */ /* 0x000fe400027ea465 */
[----:B------:R-:W-:Y:S02]  /*5940*/  LEA.HI R37, R37, R36, RZ, 0x4 ;  /* 0x0000002425257211 */ /* 0x000fe400078f20ff */
[----:B------:R-:W-:Y:S02]  /*5950*/  ISETP.GE.AND P4, PT, R0, R107, PT ;  /* 0x0000006b0000720c */ /* 0x000fe40003f86270 */
[----:B------:R-:W-:-:S04]  /*5960*/  SHF.R.S32.HI R36, RZ, 0x4, R37 ;  /* 0x00000004ff247819 */ /* 0x000fc80000011425 */
[----:B------:R-:W-:-:S04]  /*5970*/  LEA.HI.SX32 R36, R75, R36, 0x1d ;  /* 0x000000244b247211 */ /* 0x000fc800078feaff */
[----:B------:R-:W-:Y:S01]  /*5980*/  SHF.R.S32.HI R37, RZ, 0x1f, R36 ;  /* 0x0000001fff257819 */ /* 0x000fe20000011424 */
[----:B------:R-:W-:-:S03]  /*5990*/  IMAD.SHL.U32 R54, R36, 0x8, RZ ;  /* 0x0000000824367824 */ /* 0x000fc600078e00ff */
[----:B------:R-:W-:-:S05]  /*59a0*/  LEA.HI R37, R37, R36, RZ, 0x2 ;  /* 0x0000002425257211 */ /* 0x000fca00078f10ff */
[----:B------:R-:W-:-:S05]  /*59b0*/  IMAD.SHL.U32 R37, R37, 0x400, RZ ;  /* 0x0000040025257824 */ /* 0x000fca00078e00ff */
[----:B------:R-:W-:Y:S02]  /*59c0*/  LOP3.LUT R37, R37, 0x7ffff000, RZ, 0xc0, !PT ;  /* 0x7ffff00025257812 */ /* 0x000fe400078ec0ff */
[----:B--2---:R-:W-:-:S04]  /*59d0*/  LOP3.LUT R36, R48, 0x18, R54, 0xf8, !PT ;  /* 0x0000001830247812 */ /* 0x004fc800078ef836 */
[----:B---3--:R-:W-:-:S04]  /*59e0*/  LOP3.LUT R36, R36, R39, RZ, 0x3c, !PT ;  /* 0x0000002724247212 */ /* 0x008fc800078e3cff */
[----:B----4-:R-:W-:Y:S01]  /*59f0*/  IADD3 R36, R36, R37, R38 ;  /* 0x0000002524247210 */ /* 0x010fe20007ffe026 */
[----:B------:R-:W-:-:S04]  /*5a00*/  IMAD R37, R17, 0x3000, R104 ;  /* 0x0000300011257824 */ /* 0x000fc800078e0268 */
[----:B------:R-:W-:Y:S02]  /*5a10*/  IMAD R39, R17, 0x3000, R36 ;  /* 0x0000300011277824 */ /* 0x000fe400078e0224 */
[--C-:B------:R-:W-:Y:S02]  /*5a20*/  IMAD R37, R37, 0x2, R2.reuse ;  /* 0x0000000225257824 */ /* 0x100fe400078e0202 */
[----:B------:R-:W-:-:S04]  /*5a30*/  IMAD R48, R39, 0x2, R2 ;  /* 0x0000000227307824 */ /* 0x000fc800078e0202 */
[----:B------:R-:W1:Y:S04]  /*5a40*/  LDS.128 R36, [R37+0x15400] ;  /* 0x0154000025247984 */ /* 0x000e680000000c00 */
[----:B------:R-:W2:Y:S01]  /*5a50*/  LDS.128 R48, [R48+0x15400] ;  /* 0x0154000030307984 */ /* 0x000ea20000000c00 */
[----:B------:R-:W-:Y:S05]  /*5a60*/  @P4 BRA `(.L_x_1430) ;  /* 0x00000004006c4947 */ /* 0x000fea0003800000 */
[----:B------:R-:W-:Y:S01]  /*5a70*/  SHF.R.U32.HI R57, RZ, 0x10, R45 ;  /* 0x00000010ff397819 */ /* 0x000fe2000001162d */
[----:B-1----:R-:W-:Y:S01]  /*5a80*/  IMAD.U32 R55, R37, 0x10000, RZ ;  /* 0x0001000025377824 */ /* 0x002fe200078e00ff */
[----:B------:R-:W-:Y:S01]  /*5a90*/  SHF.R.U32.HI R58, RZ, 0x10, R33 ;  /* 0x00000010ff3a7819 */ /* 0x000fe20000011621 */
[----:B--2---:R-:W-:Y:S01]  /*5aa0*/  IMAD.U32 R116, R49, 0x10000, RZ ;  /* 0x0001000031747824 */ /* 0x004fe200078e00ff */
[----:B------:R-:W-:Y:S02]  /*5ab0*/  PRMT R57, R128, 0x5410, R57 ;  /* 0x0000541080397816 */ /* 0x000fe40000000039 */
[----:B------:R-:W-:Y:S02]  /*5ac0*/  PRMT R58, R130, 0x5432, R58 ;  /* 0x00005432823a7816 */ /* 0x000fe4000000003a */
[----:B------:R-:W-:Y:S01]  /*5ad0*/  SHF.R.U64 R32, R32, 0x10, R33 ;  /* 0x0000001020207819 */ /* 0x000fe20000001221 */
[C---:B------:R-:W-:Y:S01]  /*5ae0*/  IMAD.U32 R59, R57.reuse, 0x10000, RZ ;  /* 0x00010000393b7824 */ /* 0x040fe200078e00ff */
[----:B------:R-:W-:Y:S01]  /*5af0*/  SHF.R.U64 R33, R44, 0x10, R45 ;  /* 0x000000102c217819 */ /* 0x000fe2000000122d */
[----:B------:R-:W-:Y:S01]  /*5b00*/  IMAD.U32 R56, R58, 0x10000, RZ ;  /* 0x000100003a387824 */ /* 0x000fe200078e00ff */
[----:B------:R-:W-:Y:S01]  /*5b10*/  LOP3.LUT R57, R57, 0xffff0000, RZ, 0xc0, !PT ;  /* 0xffff000039397812 */ /* 0x000fe200078ec0ff */
[C---:B------:R-:W-:Y:S01]  /*5b20*/  FMUL.FTZ R118, R116.reuse, R59 ;  /* 0x0000003b74767220 */ /* 0x040fe20000410000 */
[----:B------:R-:W-:Y:S01]  /*5b30*/  LOP3.LUT R45, R49, 0xffff0000, RZ, 0xc0, !PT ;  /* 0xffff0000312d7812 */ /* 0x000fe200078ec0ff */
[-C--:B------:R-:W-:Y:S01]  /*5b40*/  FMUL.FTZ R116, R116, R56.reuse ;  /* 0x0000003874747220 */ /* 0x080fe20000410000 */
[----:B------:R-:W-:Y:S01]  /*5b50*/  LOP3.LUT R44, R58, 0xffff0000, RZ, 0xc0, !PT ;  /* 0xffff00003a2c7812 */ /* 0x000fe200078ec0ff */
[----:B------:R-:W-:Y:S01]  /*5b60*/  FFMA.FTZ R56, R55, R56, -R118 ;  /* 0x0000003837387223 */ /* 0x000fe20000010876 */
[----:B------:R-:W-:Y:S01]  /*5b70*/  LOP3.LUT R37, R37, 0xffff0000, RZ, 0xc0, !PT ;  /* 0xffff000025257812 */ /* 0x000fe200078ec0ff */
[C---:B------:R-:W-:Y:S01]  /*5b80*/  FMUL.FTZ R49, R45.reuse, R57 ;  /* 0x000000392d317220 */ /* 0x040fe20000410000 */
[----:B------:R-:W-:Y:S01]  /*5b90*/  SHF.R.U32.HI R58, RZ, 0x10, R35 ;  /* 0x00000010ff3a7819 */ /* 0x000fe20000011623 */
[-C--:B------:R-:W-:Y:S01]  /*5ba0*/  FMUL.FTZ R45, R45, R44.reuse ;  /* 0x0000002c2d2d7220 */ /* 0x080fe20000410000 */
[----:B------:R-:W-:Y:S01]  /*5bb0*/  FFMA.FTZ R55, R55, R59, R116 ;  /* 0x0000003b37377223 */ /* 0x000fe20000010074 */
[C---:B------:R-:W-:Y:S01]  /*5bc0*/  FFMA.FTZ R44, R37.reuse, R44, -R49 ;  /* 0x0000002c252c7223 */ /* 0x040fe20000010831 */
[----:B------:R-:W-:Y:S01]  /*5bd0*/  PRMT R58, R128, 0x5432, R58 ;  /* 0x00005432803a7816 */ /* 0x000fe2000000003a */
[----:B------:R-:W-:Y:S01]  /*5be0*/  FFMA.FTZ R37, R37, R57, R45 ;  /* 0x0000003925257223 */ /* 0x000fe2000001002d */
[----:B------:R-:W-:Y:S01]  /*5bf0*/  PRMT R57, R129, 0x5432, R32 ;  /* 0x0000543281397816 */ /* 0x000fe20000000020 */
[C---:B------:R-:W-:Y:S01]  /*5c00*/  IMAD.U32 R116, R51.reuse, 0x10000, RZ ;  /* 0x0001000033747824 */ /* 0x040fe200078e00ff */
[----:B------:R-:W-:Y:S01]  /*5c10*/  SHF.R.U32.HI R32, RZ, 0x10, R47 ;  /* 0x00000010ff207819 */ /* 0x000fe2000001162f */
[----:B------:R-:W-:Y:S01]  /*5c20*/  IMAD.U32 R49, R58, 0x10000, RZ ;  /* 0x000100003a317824 */ /* 0x000fe200078e00ff */
[----:B------:R-:W-:Y:S01]  /*5c30*/  LOP3.LUT R51, R51, 0xffff0000, RZ, 0xc0, !PT ;  /* 0xffff000033337812 */ /* 0x000fe200078ec0ff */
[----:B------:R-:W-:Y:S01]  /*5c40*/  IMAD.U32 R45, R39, 0x10000, RZ ;  /* 0x00010000272d7824 */ /* 0x000fe200078e00ff */
[----:B------:R-:W-:-:S02]  /*5c50*/  PRMT R32, R127, 0x5432, R32 ;  /* 0x000054327f207816 */ /* 0x000fc40000000020 */
[----:B------:R-:W-:Y:S02]  /*5c60*/  PRMT R33, R127, 0x5410, R33 ;  /* 0x000054107f217816 */ /* 0x000fe40000000021 */
[----:B------:R-:W-:Y:S01]  /*5c70*/  SHF.R.U64 R46, R46, 0x10, R47 ;  /* 0x000000102e2e7819 */ /* 0x000fe2000000122f */
[----:B------:R-:W-:Y:S01]  /*5c80*/  IMAD.U32 R59, R32, 0x10000, RZ ;  /* 0x00010000203b7824 */ /* 0x000fe200078e00ff */
[----:B------:R-:W-:Y:S02]  /*5c90*/  SHF.R.U64 R34, R34, 0x10, R35 ;  /* 0x0000001022227819 */ /* 0x000fe40000001223 */
[----:B------:R-:W-:Y:S01]  /*5ca0*/  PRMT R46, R126, 0x5410, R46 ;  /* 0x000054107e2e7816 */ /* 0x000fe2000000002e */
[C---:B------:R-:W-:Y:S01]  /*5cb0*/  FMUL.FTZ R118, R116.reuse, R59 ;  /* 0x0000003b74767220 */ /* 0x040fe20000410000 */
[-C--:B------:R-:W-:Y:S01]  /*5cc0*/  FMUL.FTZ R116, R116, R49.reuse ;  /* 0x0000003174747220 */ /* 0x080fe20000410000 */
[----:B------:R-:W-:Y:S02]  /*5cd0*/  PRMT R34, R126, 0x5432, R34 ;  /* 0x000054327e227816 */ /* 0x000fe40000000022 */
[C---:B------:R-:W-:Y:S01]  /*5ce0*/  FFMA.FTZ R49, R45.reuse, R49, -R118 ;  /* 0x000000312d317223 */ /* 0x040fe20000010876 */
[----:B------:R-:W-:Y:S01]  /*5cf0*/  FFMA.FTZ R45, R45, R59, R116 ;  /* 0x0000003b2d2d7223 */ /* 0x000fe20000010074 */
[----:B------:R-:W-:Y:S01]  /*5d00*/  LOP3.LUT R59, R58, 0xffff0000, RZ, 0xc0, !PT ;  /* 0xffff00003a3b7812 */ /* 0x000fe200078ec0ff */
[----:B------:R-:W-:Y:S01]  /*5d10*/  IMAD.U32 R116, R57, 0x10000, RZ ;  /* 0x0001000039747824 */ /* 0x000fe200078e00ff */
[----:B------:R-:W-:Y:S01]  /*5d20*/  LOP3.LUT R58, R32, 0xffff0000, RZ, 0xc0, !PT ;  /* 0xffff0000203a7812 */ /* 0x000fe200078ec0ff */
[----:B------:R-:W-:Y:S01]  /*5d30*/  IMAD.U32 R47, R34, 0x10000, RZ ;  /* 0x00010000222f7824 */ /* 0x000fe200078e00ff */
[----:B------:R-:W-:-:S02]  /*5d40*/  LOP3.LUT R32, R39, 0xffff0000, RZ, 0xc0, !PT ;  /* 0xffff000027207812 */ /* 0x000fc400078ec0ff */
[----:B------:R-:W-:Y:S01]  /*5d50*/  LOP3.LUT R57, R57, 0xffff0000, RZ, 0xc0, !PT ;  /* 0xffff000039397812 */ /* 0x000fe200078ec0ff */
[C---:B------:R-:W-:Y:S01]  /*5d60*/  FMUL.FTZ R39, R51.reuse, R58 ;  /* 0x0000003a33277220 */ /* 0x040fe20000410000 */
[-C--:B------:R-:W-:Y:S01]  /*5d70*/  FMUL.FTZ R51, R51, R59.reuse ;  /* 0x0000003b33337220 */ /* 0x080fe20000410000 */
[----:B------:R-:W-:Y:S02]  /*5d80*/  F2FP.BF16.F32.PACK_AB R44, R44, R56 ;  /* 0x000000382c2c723e */ /* 0x000fe400000010ff */
[C---:B------:R-:W-:Y:S01]  /*5d90*/  FFMA.FTZ R39, R32.reuse, R59, -R39 ;  /* 0x0000003b20277223 */ /* 0x040fe20000010827 */
[----:B------:R-:W-:Y:S01]  /*5da0*/  FFMA.FTZ R32, R32, R58, R51 ;  /* 0x0000003a20207223 */ /* 0x000fe20000010033 */
[C---:B------:R-:W-:Y:S01]  /*5db0*/  IMAD.U32 R59, R48.reuse, 0x10000, RZ ;  /* 0x00010000303b7824 */ /* 0x040fe200078e00ff */
[----:B------:R-:W-:Y:S01]  /*5dc0*/  LOP3.LUT R48, R48, 0xffff0000, RZ, 0xc0, !PT ;  /* 0xffff000030307812 */ /* 0x000fe200078ec0ff */
[C---:B------:R-:W-:Y:S01]  /*5dd0*/  IMAD.U32 R58, R33.reuse, 0x10000, RZ ;  /* 0x00010000213a7824 */ /* 0x040fe200078e00ff */
[----:B------:R-:W-:Y:S01]  /*5de0*/  LOP3.LUT R33, R33, 0xffff0000, RZ, 0xc0, !PT ;  /* 0xffff000021217812 */ /* 0x000fe200078ec0ff */
[C---:B------:R-:W-:Y:S01]  /*5df0*/  IMAD.U32 R51, R36.reuse, 0x10000, RZ ;  /* 0x0001000024337824 */ /* 0x040fe200078e00ff */
[----:B------:R-:W-:Y:S01]  /*5e00*/  LOP3.LUT R36, R36, 0xffff0000, RZ, 0xc0, !PT ;  /* 0xffff000024247812 */ /* 0x000fe200078ec0ff */
        /* <DEDUP_REMOVED lines=8> */
[C---:B------:R-:W-:Y:S01]  /*5e90*/  IMAD.U32 R57, R50.reuse, 0x10000, RZ ;  /* 0x0001000032397824 */ /* 0x040fe200078e00ff */
[----:B------:R-:W-:Y:S01]  /*5ea0*/  LOP3.LUT R50, R50, 0xffff0000, RZ, 0xc0, !PT ;  /* 0xffff000032327812 */ /* 0x000fe200078ec0ff */
[----:B------:R-:W-:Y:S01]  /*5eb0*/  IMAD.U32 R36, R46, 0x10000, RZ ;  /* 0x000100002e247824 */ /* 0x000fe200078e00ff */
[----:B------:R-:W-:Y:S01]  /*5ec0*/  F2FP.BF16.F32.PACK_AB R32, R32, R45 ;  /* 0x0000002d2020723e */ /* 0x000fe200000010ff */
[----:B------:R-:W-:Y:S01]  /*5ed0*/  IMAD.U32 R33, R38, 0x10000, RZ ;  /* 0x0001000026217824 */ /* 0x000fe200078e00ff */
[----:B------:R-:W-:Y:S01]  /*5ee0*/  F2FP.BF16.F32.PACK_AB R35, R35, R118 ;  /* 0x000000762323723e */ /* 0x000fe200000010ff */
[C---:B------:R-:W-:Y:S01]  /*5ef0*/  FMUL.FTZ R51, R57.reuse, R36 ;  /* 0x0000002439337220 */ /* 0x040fe20000410000 */
[----:B------:R-:W-:Y:S01]  /*5f00*/  FMUL.FTZ R57, R57, R47 ;  /* 0x0000002f39397220 */ /* 0x000fe20000410000 */
[----:B------:R-:W-:-:S02]  /*5f10*/  F2FP.BF16.F32.PACK_AB R39, R39, R49 ;  /* 0x000000312727723e */ /* 0x000fc400000010ff */
[C---:B------:R-:W-:Y:S01]  /*5f20*/  FFMA.FTZ R51, R33.reuse, R47, -R51 ;  /* 0x0000002f21337223 */ /* 0x040fe20000010833 */
[----:B------:R-:W-:Y:S01]  /*5f30*/  FFMA.FTZ R57, R33, R36, R57 ;  /* 0x0000002421397223 */ /* 0x000fe20000010039 */
[----:B------:R-:W-:Y:S02]  /*5f40*/  LOP3.LUT R33, R46, 0xffff0000, RZ, 0xc0, !PT ;  /* 0xffff00002e217812 */ /* 0x000fe400078ec0ff */
[----:B------:R-:W-:Y:S02]  /*5f50*/  LOP3.LUT R47, R34, 0xffff0000, RZ, 0xc0, !PT ;  /* 0xffff0000222f7812 */ /* 0x000fe400078ec0ff */
[----:B------:R-:W-:Y:S01]  /*5f60*/  LOP3.LUT R36, R38, 0xffff0000, RZ, 0xc0, !PT ;  /* 0xffff000026247812 */ /* 0x000fe200078ec0ff */
[C---:B------:R-:W-:Y:S01]  /*5f70*/  FMUL.FTZ R119, R50.reuse, R33 ;  /* 0x0000002132777220 */ /* 0x040fe20000410000 */
[----:B------:R-:W-:Y:S01]  /*5f80*/  F2FP.BF16.F32.PACK_AB R49, R37, R55 ;  /* 0x000000372531723e */ /* 0x000fe200000010ff */
[----:B------:R-:W-:Y:S01]  /*5f90*/  FMUL.FTZ R50, R50, R47 ;  /* 0x0000002f32327220 */ /* 0x000fe20000410000 */
[----:B------:R-:W-:Y:S01]  /*5fa0*/  F2FP.BF16.F32.PACK_AB R48, R48, R59 ;  /* 0x0000003b3030723e */ /* 0x000fe200000010ff */
[----:B------:R-:W-:Y:S01]  /*5fb0*/  FFMA.FTZ R34, R36, R47, -R119 ;  /* 0x0000002f24227223 */ /* 0x000fe20000010877 */
[----:B------:R-:W-:-:S02]  /*5fc0*/  IMAD.MOV.U32 R37, RZ, RZ, R44 ;  /* 0x000000ffff257224 */ /* 0x000fc400078e002c */
[----:B------:R-:W-:Y:S02]  /*5fd0*/  FFMA.FTZ R36, R36, R33, R50 ;  /* 0x0000002124247223 */ /* 0x000fe40000010032 */
[----:B------:R-:W-:Y:S01]  /*5fe0*/  F2FP.BF16.F32.PACK_AB R38, R34, R51 ;  /* 0x000000332226723e */ /* 0x000fe200000010ff */
[----:B------:R-:W-:Y:S02]  /*5ff0*/  IMAD.MOV.U32 R51, RZ, RZ, R32 ;  /* 0x000000ffff337224 */ /* 0x000fe400078e0020 */
[----:B------:R-:W-:Y:S01]  /*6000*/  F2FP.BF16.F32.PACK_AB R50, R36, R57 ;  /* 0x000000392432723e */ /* 0x000fe200000010ff */
[----:B------:R-:W-:-:S07]  /*6010*/  IMAD.MOV.U32 R36, RZ, RZ, R35 ;  /* 0x000000ffff247224 */ /* 0x000fce00078e0023 */
.L_x_1430:
[----:B------:R-:W-:Y:S05]  /*6020*/  BSYNC B2 ;  /* 0x0000000000027941 */ /* 0x000fea0003800000 */
.L_x_1429:
[----:B------:R-:W-:-:S13]  /*6030*/  ISETP.GE.AND P4, PT, R54, R109, PT ;  /* 0x0000006d3600720c */ /* 0x000fda0003f86270 */
[--C-:B------:R-:W-:Y:S02]  /*6040*/  @!P4 SHF.R.S32.HI R32, RZ, 0x1f, R54.reuse ;  /* 0x0000001fff20c819 */ /* 0x100fe40000011436 */
[----:B------:R-:W-:-:S04]  /*6050*/  @!P4 IADD3 R54, P5, P6, R20, R88, R54 ;  /* 0x000000581436c210 */ /* 0x000fc80007ebe036 */
[----:B------:R-:W-:Y:S02]  /*6060*/  @!P4 IADD3.X R35, R3, R110, R32, P5, P6 ;  /* 0x0000006e0323c210 */ /* 0x000fe40002fec420 */
[----:B------:R-:W-:-:S04]  /*6070*/  LEA R32, P5, R52, R86, 0x1 ;  /* 0x0000005634207211 */ /* 0x000fc800078a08ff */
[----:B------:R-:W-:Y:S02]  /*6080*/  LEA.HI.X R33, R52, R87, R53, 0x1, P5 ;  /* 0x0000005734217211 */ /* 0x000fe400028f0c35 */
[----:B------:R-:W-:-:S03]  /*6090*/  @!P4 LEA R34, P5, R54, R86, 0x1 ;  /* 0x000000563622c211 */ /* 0x000fc600078a08ff */
[----:B-1----:R3:W-:Y:S01]  /*60a0*/  STG.E.128 desc[UR38][R32.64], R36 ;  /* 0x0000002420007986 */ /* 0x0027e2000c101d26 */
[----:B------:R-:W-:-:S05]  /*60b0*/  @!P4 LEA.HI.X R35, R54, R87, R35, 0x1, P5 ;  /* 0x000000573623c211 */ /* 0x000fca00028f0c23 */
[----:B--2---:R3:W-:Y:S04]  /*60c0*/  @!P4 STG.E.128 desc[UR38][R34.64], R48 ;  /* 0x000000302200c986 */ /* 0x0047e8000c101d26 */
.L_x_1428:
[----:B------:R-:W-:Y:S05]  /*60d0*/  BSYNC B1 ;  /* 0x0000000000017941 */ /* 0x000fea0003800000 */
.L_x_1427:
[----:B------:R-:W-:-:S13]  /*60e0*/  ISETP.NE.AND P4, PT, R10, RZ, PT ;  /* 0x000000ff0a00720c */ /* 0x000fda0003f85270 */
[----:B------:R-:W-:Y:S05]  /*60f0*/  @!P4 BRA `(.L_x_1395) ;  /* 0x0000000800a8c947 */ /* 0x000fea0003800000 */
[----:B---3--:R-:W2:Y:S04]  /*6100*/  LDL R32, [R1] ;  /* 0x0000000001207983 */ /* 0x008ea80000100800 */
[----:B------:R-:W1:Y:S04]  /*6110*/  LDL R35, [R1+0x4] ;  /* 0x0000040001237983 */ /* 0x000e680000100800 */
[----:B------:R-:W3:Y:S04]  /*6120*/  LDL R34, [R1+0x10] ;  /* 0x0000100001227983 */ /* 0x000ee80000100800 */
[----:B------:R-:W4:Y:S01]  /*6130*/  LDL R33, [R1+0x14] ;  /* 0x0000140001217983 */ /* 0x000f220000100800 */
[----:B------:R-:W-:Y:S01]  /*6140*/  BSSY B1, `(.L_x_1431) ;  /* 0x000007b000017945 */ /* 0x000fe20003800000 */
[----:B--2---:R-:W-:-:S02]  /*6150*/  LOP3.LUT P6, RZ, R32, 0x1, RZ, 0xc0, !PT ;  /* 0x0000000120ff7812 */ /* 0x004fc400078cc0ff */
[----:B------:R-:W-:Y:S01]  /*6160*/  IADD3 R32, P4, P5, R20, R88, R77 ;  /* 0x0000005814207210 */ /* 0x000fe20007d9e04d */
[----:B-1----:R-:W-:Y:S02]  /*6170*/  IMAD.MOV.U32 R36, RZ, RZ, R35 ;  /* 0x000000ffff247224 */ /* 0x002fe400078e0023 */
[----:B---3--:R-:W-:Y:S01]  /*6180*/  IMAD.MOV.U32 R35, RZ, RZ, R34 ;  /* 0x000000ffff237224 */ /* 0x008fe200078e0022 */
[----:B------:R-:W-:Y:S01]  /*6190*/  SEL R115, R108, R115, !P6 ;  /* 0x000000736c737207 */ /* 0x000fe20007000000 */
[----:B----4-:R-:W-:Y:S01]  /*61a0*/  IMAD.MOV.U32 R34, RZ, RZ, R33 ;  /* 0x000000ffff227224 */ /* 0x010fe200078e0021 */
        /* <DEDUP_REMOVED lines=10> */
[----:B------:R-:W-:-:S03]  /*6250*/  LOP3.LUT R32, R36, 0x18, R47, 0xf8, !PT ;  /* 0x0000001824207812 */ /* 0x000fc600078ef82f */
[----:B------:R-:W-:Y:S01]  /*6260*/  IMAD.SHL.U32 R33, R33, 0x400, RZ ;  /* 0x0000040021217824 */ /* 0x000fe200078e00ff */
[----:B------:R-:W-:-:S04]  /*6270*/  LOP3.LUT R32, R32, R35, RZ, 0x3c, !PT ;  /* 0x0000002320207212 */ /* 0x000fc800078e3cff */
[----:B------:R-:W-:-:S04]  /*6280*/  LOP3.LUT R33, R33, 0x7ffff000, RZ, 0xc0, !PT ;  /* 0x7ffff00021217812 */ /* 0x000fc800078ec0ff */
[----:B------:R-:W-:Y:S01]  /*6290*/  IADD3 R32, R32, R33, R34 ;  /* 0x0000002120207210 */ /* 0x000fe20007ffe022 */
[----:B------:R-:W-:-:S04]  /*62a0*/  IMAD R33, R17, 0x3000, R103 ;  /* 0x0000300011217824 */ /* 0x000fc800078e0267 */
        /* <DEDUP_REMOVED lines=9> */
[--C-:B------:R-:W-:Y:S01]  /*6340*/  SHF.R.U32.HI R46, RZ, 0x10, R29.reuse ;  /* 0x00000010ff2e7819 */ /* 0x100fe2000001161d */
[----:B-1----:R-:W-:Y:S01]  /*6350*/  IMAD.U32 R52, R35, 0x10000, RZ ;  /* 0x0001000023347824 */ /* 0x002fe200078e00ff */
[----:B------:R-:W-:Y:S01]  /*6360*/  PRMT R55, R125, 0x5432, R50 ;  /* 0x000054327d377816 */ /* 0x000fe20000000032 */
[----:B------:R-:W-:Y:S01]  /*6370*/  IMAD.U32 R51, R34, 0x10000, RZ ;  /* 0x0001000022337824 */ /* 0x000fe200078e00ff */
[----:B------:R-:W-:Y:S02]  /*6380*/  SHF.R.U64 R28, R28, 0x10, R29 ;  /* 0x000000101c1c7819 */ /* 0x000fe4000000121d */
[----:B------:R-:W-:Y:S01]  /*6390*/  SHF.R.U64 R40, R40, 0x10, R41 ;  /* 0x0000001028287819 */ /* 0x000fe20000001229 */
[----:B------:R-:W-:Y:S01]  /*63a0*/  IMAD.U32 R50, R55, 0x10000, RZ ;  /* 0x0001000037327824 */ /* 0x000fe200078e00ff */
[----:B------:R-:W-:-:S02]  /*63b0*/  PRMT R46, R123, 0x5432, R46 ;  /* 0x000054327b2e7816 */ /* 0x000fc4000000002e */
[--C-:B------:R-:W-:Y:S01]  /*63c0*/  SHF.R.U64 R29, R42, 0x10, R43.reuse ;  /* 0x000000102a1d7819 */ /* 0x100fe2000000122b */
[----:B------:R-:W-:Y:S01]  /*63d0*/  IMAD.U32 R42, R37, 0x10000, RZ ;  /* 0x00010000252a7824 */ /* 0x000fe200078e00ff */
[----:B------:R-:W-:Y:S02]  /*63e0*/  SHF.R.U32.HI R43, RZ, 0x10, R43 ;  /* 0x00000010ff2b7819 */ /* 0x000fe4000001162b */
[----:B------:R-:W-:Y:S01]  /*63f0*/  SHF.R.U32.HI R48, RZ, 0x10, R31 ;  /* 0x00000010ff307819 */ /* 0x000fe2000001161f */
[----:B------:R-:W-:Y:S01]  /*6400*/  FMUL.FTZ R58, R42, R50 ;  /* 0x000000322a3a7220 */ /* 0x000fe20000410000 */
[----:B------:R-:W-:Y:S01]  /*6410*/  PRMT R125, R125, 0x5410, R40 ;  /* 0x000054107d7d7816 */ /* 0x000fe20000000028 */
[----:B------:R-:W-:Y:S01]  /*6420*/  IMAD.U32 R40, R46, 0x10000, RZ ;  /* 0x000100002e287824 */ /* 0x000fe200078e00ff */
[C---:B------:R-:W-:Y:S02]  /*6430*/  PRMT R29, R124.reuse, 0x5410, R29 ;  /* 0x000054107c1d7816 */ /* 0x040fe4000000001d */
[----:B------:R-:W-:Y:S01]  /*6440*/  PRMT R124, R124, 0x5432, R43 ;  /* 0x000054327c7c7816 */ /* 0x000fe2000000002b */
[-C--:B------:R-:W-:Y:S01]  /*6450*/  FMUL.FTZ R42, R42, R40.reuse ;  /* 0x000000282a2a7220 */ /* 0x080fe20000410000 */
[----:B------:R-:W-:Y:S01]  /*6460*/  SHF.R.U64 R30, R30, 0x10, R31 ;  /* 0x000000101e1e7819 */ /* 0x000fe2000000121f */
[----:B------:R-:W-:Y:S01]  /*6470*/  IMAD.U32 R31, R33, 0x10000, RZ ;  /* 0x00010000211f7824 */ /* 0x000fe200078e00ff */
[----:B------:R-:W-:Y:S01]  /*6480*/  PRMT R48, R117, 0x5432, R48 ;  /* 0x0000543275307816 */ /* 0x000fe20000000030 */
[----:B------:R-:W-:Y:S01]  /*6490*/  IMAD.U32 R57, R124, 0x10000, RZ ;  /* 0x000100007c397824 */ /* 0x000fe200078e00ff */
[----:B------:R-:W-:Y:S01]  /*64a0*/  LOP3.LUT R49, R37, 0xffff0000, RZ, 0xc0, !PT ;  /* 0xffff000025317812 */ /* 0x000fe200078ec0ff */
[----:B------:R-:W-:Y:S01]  /*64b0*/  FFMA.FTZ R40, R31, R40, -R58 ;  /* 0x000000281f287223 */ /* 0x000fe2000001083a */
[----:B------:R-:W-:Y:S01]  /*64c0*/  LOP3.LUT R56, R55, 0xffff0000, RZ, 0xc0, !PT ;  /* 0xffff000037387812 */ /* 0x000fe200078ec0ff */
[----:B------:R-:W-:Y:S01]  /*64d0*/  IMAD.U32 R55, R48, 0x10000, RZ ;  /* 0x0001000030377824 */ /* 0x000fe200078e00ff */
[----:B------:R-:W-:Y:S01]  /*64e0*/  LOP3.LUT R46, R46, 0xffff0000, RZ, 0xc0, !PT ;  /* 0xffff00002e2e7812 */ /* 0x000fe200078ec0ff */
[----:B------:R-:W-:Y:S01]  /*64f0*/  FFMA.FTZ R31, R31, R50, R42 ;  /* 0x000000321f1f7223 */ /* 0x000fe2000001002a */
[----:B------:R-:W-:Y:S01]  /*6500*/  LOP3.LUT R41, R33, 0xffff0000, RZ, 0xc0, !PT ;  /* 0xffff000021297812 */ /* 0x000fe200078ec0ff */
[----:B------:R-:W-:Y:S01]  /*6510*/  FMUL.FTZ R58, R49, R56 ;  /* 0x00000038313a7220 */ /* 0x000fe20000410000 */
[----:B------:R-:W-:Y:S01]  /*6520*/  PRMT R28, R123, 0x5410, R28 ;  /* 0x000054107b1c7816 */ /* 0x000fe2000000001c */
[-C--:B------:R-:W-:Y:S01]  /*6530*/  FMUL.FTZ R42, R49, R46.reuse ;  /* 0x0000002e312a7220 */ /* 0x080fe20000410000 */
[C---:B------:R-:W-:Y:S01]  /*6540*/  FMUL.FTZ R49, R54.reuse, R57 ;  /* 0x0000003936317220 */ /* 0x040fe20000410000 */
[-C--:B------:R-:W-:Y:S01]  /*6550*/  FMUL.FTZ R54, R54, R55.reuse ;  /* 0x0000003736367220 */ /* 0x080fe20000410000 */
[----:B------:R-:W-:Y:S01]  /*6560*/  FFMA.FTZ R43, R41, R46, -R58 ;  /* 0x0000002e292b7223 */ /* 0x000fe2000001083a */
[----:B------:R-:W-:Y:S01]  /*6570*/  LOP3.LUT R39, R39, 0xffff0000, RZ, 0xc0, !PT ;  /* 0xffff000027277812 */ /* 0x000fe200078ec0ff */
[----:B------:R-:W-:Y:S01]  /*6580*/  FFMA.FTZ R42, R41, R56, R42 ;  /* 0x00000038292a7223 */ /* 0x000fe2000001002a */
[----:B------:R-:W-:Y:S01]  /*6590*/  LOP3.LUT R50, R124, 0xffff0000, RZ, 0xc0, !PT ;  /* 0xffff00007c327812 */ /* 0x000fe200078ec0ff */
[----:B------:R-:W-:Y:S01]  /*65a0*/  FFMA.FTZ R41, R52, R55, -R49 ;  /* 0x0000003734297223 */ /* 0x000fe20000010831 */
[----:B------:R-:W-:Y:S01]  /*65b0*/  LOP3.LUT R46, R48, 0xffff0000, RZ, 0xc0, !PT ;  /* 0xffff0000302e7812 */ /* 0x000fe200078ec0ff */
[----:B------:R-:W-:Y:S01]  /*65c0*/  FFMA.FTZ R52, R52, R57, R54 ;  /* 0x0000003934347223 */ /* 0x000fe20000010036 */
[----:B------:R-:W-:-:S02]  /*65d0*/  IMAD.U32 R37, R36, 0x10000, RZ ;  /* 0x0001000024257824 */ /* 0x000fc400078e00ff */
[----:B------:R-:W-:Y:S01]  /*65e0*/  FMUL.FTZ R56, R39, R50 ;  /* 0x0000003227387220 */ /* 0x000fe20000410000 */
[----:B------:R-:W-:Y:S02]  /*65f0*/  IMAD.U32 R54, R125, 0x10000, RZ ;  /* 0x000100007d367824 */ /* 0x000fe400078e00ff */
[----:B------:R-:W-:Y:S01]  /*6600*/  FMUL.FTZ R58, R39, R46 ;  /* 0x0000002e273a7220 */ /* 0x000fe20000410000 */
[C---:B------:R-:W-:Y:S01]  /*6610*/  IMAD.U32 R48, R28.reuse, 0x10000, RZ ;  /* 0x000100001c307824 */ /* 0x040fe200078e00ff */
[----:B------:R-:W-:Y:S01]  /*6620*/  LOP3.LUT R39, R28, 0xffff0000, RZ, 0xc0, !PT ;  /* 0xffff00001c277812 */ /* 0x000fe200078ec0ff */
[----:B------:R-:W-:Y:S02]  /*6630*/  IMAD.U32 R33, R32, 0x10000, RZ ;  /* 0x0001000020217824 */ /* 0x000fe400078e00ff */
[C---:B------:R-:W-:Y:S01]  /*6640*/  FMUL.FTZ R28, R37.reuse, R54 ;  /* 0x00000036251c7220 */ /* 0x040fe20000410000 */
[----:B------:R-:W-:Y:S01]  /*6650*/  LOP3.LUT R36, R36, 0xffff0000, RZ, 0xc0, !PT ;  /* 0xffff000024247812 */ /* 0x000fe200078ec0ff */
[-C--:B------:R-:W-:Y:S01]  /*6660*/  FMUL.FTZ R37, R37, R48.reuse ;  /* 0x0000003025257220 */ /* 0x080fe20000410000 */
[----:B------:R-:W-:Y:S01]  /*6670*/  LOP3.LUT R125, R125, 0xffff0000, RZ, 0xc0, !PT ;  /* 0xffff00007d7d7812 */ /* 0x000fe200078ec0ff */
[----:B------:R-:W-:Y:S01]  /*6680*/  FFMA.FTZ R28, R33, R48, -R28 ;  /* 0x00000030211c7223 */ /* 0x000fe2000001081c */
[----:B------:R-:W-:Y:S01]  /*6690*/  PRMT R30, R117, 0x5410, R30 ;  /* 0x00005410751e7816 */ /* 0x000fe2000000001e */
[----:B------:R-:W-:Y:S01]  /*66a0*/  FFMA.FTZ R33, R33, R54, R37 ;  /* 0x0000003621217223 */ /* 0x000fe20000010025 */
[----:B------:R-:W-:Y:S01]  /*66b0*/  LOP3.LUT R35, R35, 0xffff0000, RZ, 0xc0, !PT ;  /* 0xffff000023237812 */ /* 0x000fe200078ec0ff */
[----:B------:R-:W-:Y:S01]  /*66c0*/  FMUL.FTZ R49, R36, R125 ;  /* 0x0000007d24317220 */ /* 0x000fe20000410000 */
[----:B------:R-:W-:Y:S01]  /*66d0*/  LOP3.LUT R53, R34, 0xffff0000, RZ, 0xc0, !PT ;  /* 0xffff000022357812 */ /* 0x000fe200078ec0ff */
[----:B------:R-:W-:-:S02]  /*66e0*/  IMAD.U32 R34, R38, 0x10000, RZ ;  /* 0x0001000026227824 */ /* 0x000fc400078e00ff */
[----:B------:R-:W-:Y:S01]  /*66f0*/  FMUL.FTZ R55, R36, R39 ;  /* 0x0000002724377220 */ /* 0x000fe20000410000 */
[C---:B------:R-:W-:Y:S01]  /*6700*/  IMAD.U32 R37, R29.reuse, 0x10000, RZ ;  /* 0x000100001d257824 */ /* 0x040fe200078e00ff */
[----:B------:R-:W-:Y:S01]  /*6710*/  LOP3.LUT R38, R38, 0xffff0000, RZ, 0xc0, !PT ;  /* 0xffff000026267812 */ /* 0x000fe200078ec0ff */
[----:B------:R-:W-:Y:S01]  /*6720*/  IMAD.U32 R36, R30, 0x10000, RZ ;  /* 0x000100001e247824 */ /* 0x000fe200078e00ff */
[----:B------:R-:W-:Y:S01]  /*6730*/  LOP3.LUT R29, R29, 0xffff0000, RZ, 0xc0, !PT ;  /* 0xffff00001d1d7812 */ /* 0x000fe200078ec0ff */
[C---:B------:R-:W-:Y:S01]  /*6740*/  FFMA.FTZ R46, R35.reuse, R46, -R56 ;  /* 0x0000002e232e7223 */ /* 0x040fe20000010838 */
[----:B------:R-:W-:Y:S01]  /*6750*/  FMUL.FTZ R48, R34, R37 ;  /* 0x0000002522307220 */ /* 0x000fe20000410000 */
[----:B------:R-:W-:Y:S01]  /*6760*/  LOP3.LUT R32, R32, 0xffff0000, RZ, 0xc0, !PT ;  /* 0xffff000020207812 */ /* 0x000fe200078ec0ff */
[----:B------:R-:W-:Y:S01]  /*6770*/  FFMA.FTZ R35, R35, R50, R58 ;  /* 0x0000003223237223 */ /* 0x000fe2000001003a */
[----:B------:R-:W-:Y:S01]  /*6780*/  LOP3.LUT R30, R30, 0xffff0000, RZ, 0xc0, !PT ;  /* 0xffff00001e1e7812 */ /* 0x000fe200078ec0ff */
[-C--:B------:R-:W-:Y:S01]  /*6790*/  FMUL.FTZ R34, R34, R36.reuse ;  /* 0x0000002422227220 */ /* 0x080fe20000410000 */
[----:B------:R-:W-:Y:S01]  /*67a0*/  FMUL.FTZ R50, R38, R29 ;  /* 0x0000001d26327220 */ /* 0x000fe20000410000 */
[----:B------:R-:W-:Y:S01]  /*67b0*/  FFMA.FTZ R49, R32, R39, -R49 ;  /* 0x0000002720317223 */ /* 0x000fe20000010831 */
[C---:B------:R-:W-:Y:S01]  /*67c0*/  FFMA.FTZ R48, R51.reuse, R36, -R48 ;  /* 0x0000002433307223 */ /* 0x040fe20000010830 */
[----:B------:R-:W-:Y:S01]  /*67d0*/  FFMA.FTZ R34, R51, R37, R34 ;  /* 0x0000002533227223 */ /* 0x000fe20000010022 */
[-C--:B------:R-:W-:Y:S01]  /*67e0*/  FMUL.FTZ R38, R38, R30.reuse ;  /* 0x0000001e26267220 */ /* 0x080fe20000410000 */
[----:B------:R-:W-:Y:S01]  /*67f0*/  FFMA.FTZ R37, R53, R30, -R50 ;  /* 0x0000001e35257223 */ /* 0x000fe20000010832 */
[----:B------:R-:W-:Y:S01]  /*6800*/  FFMA.FTZ R32, R32, R125, R55 ;  /* 0x0000007d20207223 */ /* 0x000fe20000010037 */
[----:B------:R-:W-:Y:S01]  /*6810*/  F2FP.BF16.F32.PACK_AB R40, R43, R40 ;  /* 0x000000282b28723e */ /* 0x000fe200000010ff */
[----:B------:R-:W-:Y:S01]  /*6820*/  FFMA.FTZ R29, R53, R29, R38 ;  /* 0x0000001d351d7223 */ /* 0x000fe20000010026 */
[----:B------:R-:W-:-:S02]  /*6830*/  F2FP.BF16.F32.PACK_AB R41, R46, R41 ;  /* 0x000000292e29723e */ /* 0x000fc400000010ff */
[----:B------:R-:W-:Y:S02]  /*6840*/  F2FP.BF16.F32.PACK_AB R31, R42, R31 ;  /* 0x0000001f2a1f723e */ /* 0x000fe400000010ff */
[----:B------:R-:W-:Y:S02]  /*6850*/  F2FP.BF16.F32.PACK_AB R49, R49, R28 ;  /* 0x0000001c3131723e */ /* 0x000fe400000010ff */
[----:B------:R-:W-:Y:S01]  /*6860*/  F2FP.BF16.F32.PACK_AB R48, R37, R48 ;  /* 0x000000302530723e */ /* 0x000fe200000010ff */
[----:B------:R-:W-:Y:S01]  /*6870*/  IMAD.MOV.U32 R37, RZ, RZ, R31 ;  /* 0x000000ffff257224 */ /* 0x000fe200078e001f */
[----:B------:R-:W-:Y:S01]  /*6880*/  F2FP.BF16.F32.PACK_AB R39, R35, R52 ;  /* 0x000000342327723e */ /* 0x000fe200000010ff */
[----:B------:R-:W-:Y:S01]  /*6890*/  IMAD.MOV.U32 R35, RZ, RZ, R41 ;  /* 0x000000ffff237224 */ /* 0x000fe200078e0029 */
[----:B------:R-:W-:Y:S01]  /*68a0*/  F2FP.BF16.F32.PACK_AB R36, R32, R33 ;  /* 0x000000212024723e */ /* 0x000fe200000010ff */
[----:B------:R-:W-:Y:S01]  /*68b0*/  IMAD.MOV.U32 R32, RZ, RZ, R49 ;  /* 0x000000ffff207224 */ /* 0x000fe200078e0031 */
[----:B------:R-:W-:Y:S01]  /*68c0*/  F2FP.BF16.F32.PACK_AB R38, R29, R34 ;  /* 0x000000221d26723e */ /* 0x000fe200000010ff */
[----:B------:R-:W-:-:S02]  /*68d0*/  IMAD.MOV.U32 R33, RZ, RZ, R40 ;  /* 0x000000ffff217224 */ /* 0x000fc400078e0028 */
[----:B------:R-:W-:-:S07]  /*68e0*/  IMAD.MOV.U32 R34, RZ, RZ, R48 ;  /* 0x000000ffff227224 */ /* 0x000fce00078e0030 */
.L_x_1432:
[----:B------:R-:W-:Y:S05]  /*68f0*/  BSYNC B1 ;  /* 0x0000000000017941 */ /* 0x000fea0003800000 */
.L_x_1431:
        /* <DEDUP_REMOVED lines=10> */
.L_x_1388:
[----:B------:R-:W-:-:S06]  /*69a0*/  UISETP.NE.AND UP0, UPT, UR37, 0x3, UPT ;  /* 0x000000032500788c */ /* 0x000fcc000bf05270 */
[----:B------:R-:W-:-:S13]  /*69b0*/  PLOP3.LUT P3, PT, PT, PT, UP0, 0x80, 0x0 ;  /* 0x000000000000781c */ /* 0x000fda0003f6f008 */
[----:B------:R-:W-:Y:S05]  /*69c0*/  @!P3 BRA `(.L_x_1433) ;  /* 0x000000000004b947 */ /* 0x000fea0003800000 */
[----:B------:R-:W-:Y:S01]  /*69d0*/  BPT.TRAP 0x1 ;  /* 0x000000040000795c */ /* 0x000fe20000300000 */
.L_x_1433:
[----:B------:R-:W-:Y:S01]  /*69e0*/  IMAD R14, R17, 0x8, R2 ;  /* 0x00000008110e7824 */ /* 0x000fe200078e0202 */
[----:B------:R-:W-:Y:S01]  /*69f0*/  SHF.L.U32 R85, R155, 0x1f, RZ ;  /* 0x0000001f9b557819 */ /* 0x000fe200000006ff */
[----:B------:R-:W-:Y:S01]  /*6a00*/  IMAD R84, R25, -0x80, R24 ;  /* 0xffffff8019547824 */ /* 0x000fe200078e0218 */
[----:B------:R-:W-:Y:S02]  /*6a10*/  BSSY B1, `(.L_x_1434) ;  /* 0x0000004000017945 */ /* 0x000fe40003800000 */
[----:B------:R-:W0:Y:S02]  /*6a20*/  SYNCS.PHASECHK.TRANS64.TRYWAIT P4, [R14+URZ+0x2d890], R85 ;  /* 0x02d890550e0075a7 */ /* 0x000e24000808017f */
[----:B------:R-:W-:Y:S01]  /*6a30*/  VIMNMX R84, R84, 0x80, PT ;  /* 0x0000008054547848 */ /* 0x000fe20003fe0100 */
[----:B0-----:R-:W-:Y:S06]  /*6a40*/  @!P4 BRA `(.L_x_1435) ;  /* 0x000001c000acc947 */ /* 0x001fec0003800000 */
.L_x_1758:
[----:B------:R-:W-:Y:S05]  /*6a50*/  BSYNC B1 ;  /* 0x0000000000017941 */ /* 0x000fea0003800000 */
.L_x_1434:
        /* <DEDUP_REMOVED lines=20> */
.L_x_1395:
[----:B------:R-:W-:Y:S05]  /*6ba0*/  BSYNC B0 ;  /* 0x0000000000007941 */ /* 0x000fea0003800000 */
.L_x_1387:
        /* <DEDUP_REMOVED lines=17> */
.L_x_1437:
[----:B------:R-:W-:Y:S05]  /*6cc0*/  BSYNC B0 ;  /* 0x0000000000007941 */ /* 0x000fea0003800000 */
.L_x_1436:
[----:B------:R-:W2:Y:S01]  /*6cd0*/  SYNCS.PHASECHK.TRANS64.TRYWAIT P3, [R14+URZ+0x2d8b0], R85 ;  /* 0x02d8b0550e0075a7 */ /* 0x000ea2000806017f */
[----:B------:R-:W-:Y:S04]  /*6ce0*/  BSSY B0, `(.L_x_1438) ;  /* 0x0000002000007945 */ /* 0x000fe80003800000 */
[----:B--2---:R-:W-:Y:S05]  /*6cf0*/  @!P3 BRA `(.L_x_1439) ;  /* 0x000001c00014b947 */ /* 0x004fea0003800000 */
.L_x_1759:
[----:B------:R-:W-:Y:S05]  /*6d00*/  BSYNC B0 ;  /* 0x0000000000007941 */ /* 0x000fea0003800000 */
.L_x_1438:
        /* <DEDUP_REMOVED lines=33> */
.L_x_1441:
[----:B------:R-:W-:Y:S05]  /*6f20*/  BSYNC B0 ;  /* 0x0000000000007941 */ /* 0x000fea0003800000 */
.L_x_1440:
[----:B------:R-:W-:Y:S01]  /*6f30*/  @!PT LDS RZ, [RZ] ;  /* 0x00000000fffff984 */ /* 0x000fe20000000800 */
[----:B------:R-:W-:Y:S01]  /*6f40*/  @!PT LDS RZ, [RZ] ;  /* 0x00000000fffff984 */ /* 0x000fe20000000800 */
[----:B------:R-:W-:Y:S01]  /*6f50*/  @!PT LDS RZ, [RZ] ;  /* 0x00000000fffff984 */ /* 0x000fe20000000800 */
[----:B------:R-:W-:Y:S01]  /*6f60*/  @!PT LDS RZ, [RZ] ;  /* 0x00000000fffff984 */ /* 0x000fe20000000800 */
[----:B------:R4:W-:Y:S06]  /*6f70*/  MEMBAR.ALL.CTA ;  /* 0x0000000000007992 */ /* 0x0009ec0000008000 */
[----:B----4-:R-:W4:Y:S01]  /*6f80*/  FENCE.VIEW.ASYNC.S ;  /* 0x00000000000073c6 */ /* 0x010f220000000000 */
[----:B0-2---:R-:W-:Y:S02]  /*6f90*/  @!P4 VIADD R14, R14, 0x2d8c0 ;  /* 0x0002d8c00e0ec836 */ /* 0x005fe40000000000 */
[----:B------:R-:W-:-:S03]  /*6fa0*/  VIADD R17, R17, 0x1 ;  /* 0x0000000111117836 */ /* 0x000fc60000000000 */
[----:B------:R-:W-:Y:S01]  /*6fb0*/  @!P4 PRMT R14, RZ, 0x654, R14 ;  /* 0x00000654ff0ec816 */ /* 0x000fe2000000000e */
[----:B----4-:R0:W-:Y:S01]  /*6fc0*/  BAR.SYNC.DEFER_BLOCKING R111, 0x80 ;  /* 0x0002006f0000751d */ /* 0x0101e20000010000 */
[----:B------:R-:W-:-:S04]  /*6fd0*/  ISETP.NE.AND P3, PT, R17, 0x2, PT ;  /* 0x000000021100780c */ /* 0x000fc80003f65270 */
[----:B------:R-:W-:Y:S01]  /*6fe0*/  SEL R17, R17, RZ, P3 ;  /* 0x000000ff11117207 */ /* 0x000fe20001800000 */
[----:B------:R2:W-:Y:S02]  /*6ff0*/  @!P4 SYNCS.ARRIVE.TRANS64.RED.A1T0 RZ, [R14+URZ], RZ ;  /* 0x000000ff0effc9a7 */ /* 0x0005e4000810043f */
[----:B--2---:R-:W-:-:S04]  /*7000*/  SEL R14, RZ, 0x1, P3 ;  /* 0x00000001ff0e7807 */ /* 0x004fc80001800000 */
[----:B------:R-:W-:Y:S01]  /*7010*/  LOP3.LUT R155, R155, R14, RZ, 0x3c, !PT ;  /* 0x0000000e9b9b7212 */ /* 0x000fe200078e3cff */
[----:B0-----:R-:W-:Y:S06]  /*7020*/  @P2 BRA `(.L_x_1442) ;  /* 0xffffffb800902947 */ /* 0x001fec000383ffff */
[----:B------:R-:W0:Y:S01]  /*7030*/  S2R R15, SR_TID.X ;  /* 0x00000000000f7919 */ /* 0x000e220000002100 */
[----:B------:R-:W-:Y:S02]  /*7040*/  PLOP3.LUT P0, PT, PT, PT, PT, 0x8, 0x0 ;  /* 0x000000000000781c */ /* 0x000fe40003f0e170 */
[----:B0-----:R-:W-:-:S04]  /*7050*/  SHF.R.U32.HI R15, RZ, 0x7, R15 ;  /* 0x00000007ff0f7819 */ /* 0x001fc8000001160f */
[----:B------:R-:W-:-:S13]  /*7060*/  ISETP.NE.AND P5, PT, R15, 0x1, PT ;  /* 0x000000010f00780c */ /* 0x000fda0003fa5270 */
[----:B------:R-:W-:Y:S06]  /*7070*/  @!P5 BAR.ARV 0x9, 0x100 ;  /* 0x024400000000db1d */ /* 0x000fec0000002000 */
.L_x_1382:
[----:B------:R-:W2:Y:S01]  /*7080*/  LDL R10, [R1+0x1c] ;  /* 0x00001c00010a7983 */ /* 0x000ea20000100800 */
[----:B------:R-:W0:Y:S08]  /*7090*/  LDC R0, c[0x0][0x448] ;  /* 0x00011200ff007b82 */ /* 0x000e300000000800 */
[----:B------:R-:W4:Y:S01]  /*70a0*/  LDC.64 R6, c[0x0][0x9e0] ;  /* 0x00027800ff067b82 */ /* 0x000f220000000a00 */
[----:B0-----:R-:W-:-:S02]  /*70b0*/  ISETP.NE.AND P1, PT, R0, 0x1, PT ;  /* 0x000000010000780c */ /* 0x001fc40003f25270 */
[----:B----4-:R-:W-:-:S11]  /*70c0*/  ISETP.GE.AND P2, PT, R7, 0x1, PT ;  /* 0x000000010700780c */ /* 0x010fd60003f46270 */
[----:B------:R-:W0:Y:S08]  /*70d0*/  @P1 LDC R0, c[0x0][0x44c] ;  /* 0x00011300ff001b82 */ /* 0x000e300000000800 */
[----:B------:R-:W4:Y:S01]  /*70e0*/  @P1 LDC R5, c[0x0][0x450] ;  /* 0x00011400ff051b82 */ /* 0x000f220000000800 */
[----:B--2---:R-:W-:-:S04]  /*70f0*/  VIADD R3, R10, 0xbf ;  /* 0x000000bf0a037836 */ /* 0x004fc80000000000 */
[----:B0-----:R-:W-:-:S05]  /*7100*/  @P1 IMAD.HI.U32 R0, R3, R0, RZ ;  /* 0x0000000003001227 */ /* 0x001fca00078e00ff */
[----:B----4-:R-:W-:-:S05]  /*7110*/  @P1 SHF.R.U32.HI R3, RZ, R5, R0 ;  /* 0x00000005ff031219 */ /* 0x010fca0000011600 */
[----:B------:R-:W-:Y:S01]  /*7120*/  IMAD.IADD R5, R112, 0x1, R3 ;  /* 0x0000000170057824 */ /* 0x000fe200078e0203 */
[----:B------:R-:W-:Y:S06]  /*7130*/  @P0 BRA `(.L_x_1443) ;  /* 0x00000000000c0947 */ /* 0x000fec0003800000 */
[----:B------:R-:W0:Y:S01]  /*7140*/  FENCE.VIEW.ASYNC.G ;  /* 0x00000000000073c6 */ /* 0x000e220000000100 */
[----:B------:R-:W-:Y:S05]  /*7150*/  WARPSYNC.ALL ;  /* 0x0000000000007948 */ /* 0x000fea0003800000 */
[----:B0-----:R-:W-:Y:S06]  /*7160*/  BAR.ARV 0xc, 0x200 ;  /* 0x0308000000007b1d */ /* 0x001fec0000002000 */
.L_x_1443:
[----:B------:R-:W-:Y:S01]  /*7170*/  IMAD.IADD R0, R5, 0x1, R6 ;  /* 0x0000000105007824 */ /* 0x000fe200078e0206 */
[----:B------:R-:W-:Y:S06]  /*7180*/  @!P2 BRA `(.L_x_1444) ;  /* 0x000000000048a947 */ /* 0x000fec0003800000 */
        /* <DEDUP_REMOVED lines=11> */
.L_x_1446:
[----:B------:R-:W-:-:S13]  /*7240*/  ISETP.NE.AND P0, PT, R7, 0x1, PT ;  /* 0x000000010700780c */ /* 0x000fda0003f05270 */
[----:B------:R-:W0:Y:S02]  /*7250*/  @P0 LDC.64 R4, c[0x0][0x9e8] ;  /* 0x00027a00ff040b82 */ /* 0x000e240000000a00 */
[----:B0-----:R-:W-:-:S05]  /*7260*/  @P0 IMAD.HI.U32 R4, R3, R4, RZ ;  /* 0x0000000403040227 */ /* 0x001fca00078e00ff */
[----:B------:R-:W-:-:S07]  /*7270*/  @P0 SHF.R.U32.HI R3, RZ, R5, R4 ;  /* 0x00000005ff030219 */ /* 0x000fce0000011604 */
.L_x_1447:
[----:B------:R-:W-:Y:S05]  /*7280*/  BSYNC B0 ;  /* 0x0000000000007941 */ /* 0x000fea0003800000 */
.L_x_1445:
[----:B------:R-:W-:-:S05]  /*7290*/  IMAD R3, R3, R7, R7 ;  /* 0x0000000703037224 */ /* 0x000fca00078e0207 */
[----:B------:R-:W-:-:S07]  /*72a0*/  VIMNMX R0, R0, R3, PT ;  /* 0x0000000300007248 */ /* 0x000fce0003fe0100 */
.L_x_1444:
[----:B------:R-:W0:Y:S01]  /*72b0*/  @P1 LDC R4, c[0x0][0x44c] ;  /* 0x00011300ff041b82 */ /* 0x000e220000000800 */
[----:B------:R-:W-:Y:S01]  /*72c0*/  VIADD R0, R0, 0x7f ;  /* 0x0000007f00007836 */ /* 0x000fe20000000000 */
[----:B------:R-:W-:Y:S01]  /*72d0*/  ULDC UR4, c[0x0][0x9dc] ;  /* 0x0002770000047ab9 */ /* 0x000fe20000000800 */
[----:B------:R-:W-:-:S03]  /*72e0*/  IMAD.MOV.U32 R5, RZ, RZ, R10 ;  /* 0x000000ffff057224 */ /* 0x000fc600078e000a */
[----:B------:R-:W-:Y:S02]  /*72f0*/  SHF.R.S32.HI R3, RZ, 0x1f, R0 ;  /* 0x0000001fff037819 */ /* 0x000fe40000011400 */
[----:B------:R-:W2:Y:S02]  /*7300*/  @P1 LDC R9, c[0x0][0x450] ;  /* 0x00011400ff091b82 */ /* 0x000ea40000000800 */
[----:B------:R-:W-:-:S04]  /*7310*/  LEA.HI R3, R3, R0, RZ, 0x7 ;  /* 0x0000000003037211 */ /* 0x000fc800078f38ff */
[----:B------:R-:W-:-:S04]  /*7320*/  SHF.R.S32.HI R88, RZ, 0x7, R3 ;  /* 0x00000007ff587819 */ /* 0x000fc80000011403 */
[----:B------:R-:W-:Y:S01]  /*7330*/  VIMNMX R88, R113, R88, PT ;  /* 0x0000005871587248 */ /* 0x000fe20003fe0100 */
[----:B0-----:R-:W-:-:S05]  /*7340*/  @P1 IMAD.HI.U32 R4, R10, R4, RZ ;  /* 0x000000040a041227 */ /* 0x001fca00078e00ff */
[----:B--2---:R-:W-:-:S05]  /*7350*/  @P1 SHF.R.U32.HI R5, RZ, R9, R4 ;  /* 0x00000009ff051219 */ /* 0x004fca0000011604 */
        /* <DEDUP_REMOVED lines=13> */
.L_x_1450:
[----:B------:R-:W-:-:S13]  /*7430*/  ISETP.NE.AND P0, PT, R7, 0x1, PT ;  /* 0x000000010700780c */ /* 0x000fda0003f05270 */
[----:B------:R-:W0:Y:S02]  /*7440*/  @P0 LDC.64 R4, c[0x0][0x9e8] ;  /* 0x00027a00ff040b82 */ /* 0x000e240000000a00 */
[----:B0-----:R-:W-:-:S05]  /*7450*/  @P0 IMAD.HI.U32 R4, R0, R4, RZ ;  /* 0x0000000400040227 */ /* 0x001fca00078e00ff */
[----:B------:R-:W-:-:S07]  /*7460*/  @P0 SHF.R.U32.HI R0, RZ, R5, R4 ;  /* 0x00000005ff000219 */ /* 0x000fce0000011604 */
.L_x_1451:
[----:B------:R-:W-:Y:S05]  /*7470*/  BSYNC B0 ;  /* 0x0000000000007941 */ /* 0x000fea0003800000 */
.L_x_1449:
[----:B------:R-:W-:-:S05]  /*7480*/  IMAD R0, R0, R7, RZ ;  /* 0x0000000700007224 */ /* 0x000fca00078e02ff */
[----:B------:R-:W-:-:S07]  /*7490*/  VIMNMX R3, R3, R0, !PT ;  /* 0x0000000003037248 */ /* 0x000fce0007fe0100 */
.L_x_1448:
[----:B------:R-:W-:Y:S01]  /*74a0*/  SHF.R.S32.HI R0, RZ, 0x1f, R3 ;  /* 0x0000001fff007819 */ /* 0x000fe20000011403 */
[----:B------:R-:W-:Y:S01]  /*74b0*/  IMAD.MOV.U32 R20, RZ, RZ, RZ ;  /* 0x000000ffff147224 */ /* 0x000fe200078e00ff */
[----:B------:R-:W-:Y:S02]  /*74c0*/  PLOP3.LUT P0, PT, PT, PT, PT, 0x80, 0x0 ;  /* 0x000000000000781c */ /* 0x000fe40003f0f070 */
[----:B------:R-:W-:Y:S02]  /*74d0*/  CS2R R134, SRZ ;  /* 0x0000000000867805 */ /* 0x000fe4000001ff00 */
[----:B------:R-:W-:Y:S01]  /*74e0*/  LEA.HI R0, R0, R3, RZ, 0x7 ;  /* 0x0000000300007211 */ /* 0x000fe200078f38ff */
[----:B------:R-:W-:Y:S01]  /*74f0*/  IMAD.MOV.U32 R3, RZ, RZ, RZ ;  /* 0x000000ffff037224 */ /* 0x000fe200078e00ff */
[----:B------:R-:W-:Y:S02]  /*7500*/  CS2R R132, SRZ ;  /* 0x0000000000847805 */ /* 0x000fe4000001ff00 */
[----:B------:R-:W-:-:S02]  /*7510*/  CS2R R130, SRZ ;  /* 0x0000000000827805 */ /* 0x000fc4000001ff00 */
[----:B------:R-:W-:Y:S02]  /*7520*/  SHF.R.S32.HI R0, RZ, 0x7, R0 ;  /* 0x00000007ff007819 */ /* 0x000fe40000011400 */
[----:B------:R-:W-:Y:S02]  /*7530*/  CS2R R128, SRZ ;  /* 0x0000000000807805 */ /* 0x000fe4000001ff00 */
[----:B------:R-:W-:Y:S02]  /*7540*/  CS2R R126, SRZ ;  /* 0x00000000007e7805 */ /* 0x000fe4000001ff00 */
[----:B------:R-:W-:Y:S02]  /*7550*/  CS2R R124, SRZ ;  /* 0x00000000007c7805 */ /* 0x000fe4000001ff00 */
[----:B------:R-:W-:Y:S02]  /*7560*/  VIMNMX R4, RZ, R0, !PT ;  /* 0x00000000ff047248 */ /* 0x000fe40007fe0100 */
[----:B------:R-:W-:-:S02]  /*7570*/  CS2R R122, SRZ ;  /* 0x00000000007a7805 */ /* 0x000fc4000001ff00 */
[----:B------:R-:W-:Y:S02]  /*7580*/  CS2R R120, SRZ ;  /* 0x0000000000787805 */ /* 0x000fe4000001ff00 */
[----:B------:R-:W-:Y:S02]  /*7590*/  CS2R R118, SRZ ;  /* 0x0000000000767805 */ /* 0x000fe4000001ff00 */
[----:B------:R-:W-:Y:S01]  /*75a0*/  ISETP.GT.AND P1, PT, R88, R4, PT ;  /* 0x000000045800720c */ /* 0x000fe20003f24270 */
[----:B------:R0:W-:Y:S01]  /*75b0*/  STL [R1+0x48], R4 ;  /* 0x0000480401007387 */ /* 0x0001e20000100800 */
[----:B------:R-:W-:Y:S01]  /*75c0*/  CS2R R116, SRZ ;  /* 0x0000000000747805 */ /* 0x000fe2000001ff00 */
[----:B------:R-:W-:Y:S01]  /*75d0*/  IMAD.MOV.U32 R34, RZ, RZ, RZ ;  /* 0x000000ffff227224 */ /* 0x000fe200078e00ff */
[----:B------:R-:W-:Y:S01]  /*75e0*/  CS2R R112, SRZ ;  /* 0x0000000000707805 */ /* 0x000fe2000001ff00 */
[----:B---3--:R-:W-:Y:S01]  /*75f0*/  IMAD.MOV.U32 R33, RZ, RZ, RZ ;  /* 0x000000ffff217224 */ /* 0x008fe200078e00ff */
[----:B-1----:R-:W-:Y:S01]  /*7600*/  CS2R R110, SRZ ;  /* 0x00000000006e7805 */ /* 0x002fe2000001ff00 */
        /* <DEDUP_REMOVED lines=13> */
[----:B0-----:R-:W-:Y:S06]  /*76e0*/  @!P1 BRA `(.L_x_1452) ;  /* 0x0000011400989947 */ /* 0x001fec0003800000 */
[----:B------:R-:W-:-:S03]  /*76f0*/  UMOV UR4, 0xffffffff ;  /* 0xffffffff00047882 */ /* 0x000fc60000000000 */
[----:B------:R-:W-:Y:S05]  /*7700*/  BRA.DIV UR4, `(.L_x_1453) ;  /* 0x000001b604a47947 */ /* 0x000fea000b800000 */
[----:B------:R-:W0:Y:S02]  /*7710*/  S2R R0, SR_TID.X ;  /* 0x0000000000007919 */ /* 0x000e240000002100 */
[----:B0-----:R-:W-:-:S05]  /*7720*/  VIADD R3, R0, 0xffffff80 ;  /* 0xffffff8000037836 */ /* 0x001fca0000000000 */
[----:B------:R-:W-:-:S04]  /*7730*/  SHF.R.S32.HI R0, RZ, 0x1f, R3 ;  /* 0x0000001fff007819 */ /* 0x000fc80000011403 */
[----:B------:R-:W-:-:S04]  /*7740*/  LEA.HI R0, R0, R3, RZ, 0x7 ;  /* 0x0000000300007211 */ /* 0x000fc800078f38ff */
[----:B------:R-:W-:-:S05]  /*7750*/  SHF.R.S32.HI R0, RZ, 0x7, R0 ;  /* 0x00000007ff007819 */ /* 0x000fca0000011400 */
[----:B------:R0:W1:Y:S02]  /*7760*/  SHFL.IDX PT, R156, R0, RZ, 0x1f ;  /* 0x00001fff009c7589 */ /* 0x00006400000e0000 */
.L_x_1762:
[----:B01----:R-:W-:Y:S01]  /*7770*/  IMAD.HI R0, R156, 0x55555556, RZ ;  /* 0x555555569c007827 */ /* 0x003fe200078e02ff */
[----:B------:R-:W-:Y:S04]  /*7780*/  BSSY B6, `(.L_x_1454) ;  /* 0x000001f000067945 */ /* 0x000fe80003800000 */
[----:B------:R-:W-:-:S05]  /*7790*/  LEA.HI R3, R0, R0, RZ, 0x1 ;  /* 0x0000000000037211 */ /* 0x000fca00078f08ff */
[----:B------:R-:W-:Y:S02]  /*77a0*/  IMAD R4, R3, -0x3, R156 ;  /* 0xfffffffd03047824 */ /* 0x000fe400078e029c */
[----:B------:R-:W-:Y:S02]  /*77b0*/  VIADD R3, R2, 0x21800 ;  /* 0x0002180002037836 */ /* 0x000fe40000000000 */
[----:B------:R-:W-:Y:S01]  /*77c0*/  IMAD R0, R4, 0x1000, R2 ;  /* 0x0000100004007824 */ /* 0x000fe200078e0202 */
[----:B------:R0:W-:Y:S02]  /*77d0*/  STL [R1+0x28], R4 ;  /* 0x0000280401007387 */ /* 0x0001e40000100800 */
[----:B------:R-:W-:Y:S01]  /*77e0*/  LOP3.LUT P0, RZ, R3, 0x3ff, RZ, 0xc0, !PT ;  /* 0x000003ff03ff7812 */ /* 0x000fe2000780c0ff */
[----:B------:R-:W-:-:S05]  /*77f0*/  VIADD R0, R0, 0xc400 ;  /* 0x0000c40000007836 */ /* 0x000fca0000000000 */
[----:B------:R-:W-:Y:S01]  /*7800*/  SHF.R.U32.HI R0, RZ, 0x4, R0 ;  /* 0x00000004ff007819 */ /* 0x000fe20000011600 */
[----:B0-----:R-:W-:-:S03]  /*7810*/  IMAD R4, R4, 0x2000, R3 ;  /* 0x0000200004047824 */ /* 0x001fc600078e0203 */
[----:B------:R-:W-:Y:S02]  /*7820*/  LOP3.LUT R44, R0, 0x3fff, RZ, 0xc0, !PT ;  /* 0x00003fff002c7812 */ /* 0x000fe400078ec0ff */
[----:B------:R-:W-:-:S04]  /*7830*/  SHF.R.U32.HI R4, RZ, 0x4, R4 ;  /* 0x00000004ff047819 */ /* 0x000fc80000011604 */
[----:B------:R-:W-:-:S05]  /*7840*/  LOP3.LUT R3, R4, 0x3fff, RZ, 0xc0, !PT ;  /* 0x00003fff04037812 */ /* 0x000fca00078ec0ff */
[----:B------:R0:W-:Y:S01]  /*7850*/  STL [R1+0x3c], R3 ;  /* 0x00003c0301007387 */ /* 0x0001e20000100800 */
[----:B------:R-:W-:Y:S05]  /*7860*/  @!P0 BRA `(.L_x_1455) ;  /* 0x0000000000408947 */ /* 0x000fea0003800000 */
[----:B------:R-:W-:Y:S01]  /*7870*/  MOV R0, 0x0 ;  /* 0x0000000000007802 */ /* 0x000fe20000000f00 */
[----:B------:R-:W-:Y:S01]  /*7880*/  ULDC.64 UR4, c[0x4][0xa8] ;  /* 0x01002a0000047ab9 */ /* 0x000fe20000000a00 */
[----:B------:R-:W-:Y:S01]  /*7890*/  ULDC.64 UR6, c[0x4][0xb0] ;  /* 0x01002c0000067ab9 */ /* 0x000fe20000000a00 */
[----:B------:R-:W-:Y:S01]  /*78a0*/  IMAD.U32 R4, RZ, RZ, UR4 ;  /* 0x00000004ff047e24 */ /* 0x000fe2000f8e00ff */
[----:B------:R1:W2:Y:S01]  /*78b0*/  LDC.64 R14, c[0x4][R0] ;  /* 0x01000000000e7b82 */ /* 0x0002a20000000a00 */
        /* <DEDUP_REMOVED lines=9> */
[----:B------:R-:W-:-:S07]  /*7950*/  LEPC R20, `(.L_x_1455) ;  /* 0x000000001014794e */ /* 0x000fce0000000000 */
[----:B0-2--5:R-:W-:Y:S05]  /*7960*/  CALL.ABS.NOINC R14 ;  /* 0x000000000e007343 */ /* 0x025fea0003c00000 */
.L_x_1455:
[----:B------:R-:W-:Y:S05]  /*7970*/  BSYNC B6 ;  /* 0x0000000000067941 */ /* 0x000fea0003800000 */
.L_x_1454:
[----:B------:R-:W-:Y:S02]  /*7980*/  ULDC UR4, c[0x0][0x3f4] ;  /* 0x0000fd0000047ab9 */ /* 0x000fe40000000800 */
[----:B------:R-:W-:-:S13]  /*7990*/  ISETP.LT.AND P0, PT, RZ, UR4, PT ;  /* 0x00000004ff007c0c */ /* 0x000fda000bf01270 */
[----:B------:R-:W-:Y:S05]  /*79a0*/  @P0 BRA `(.L_x_1456) ;  /* 0x0000000000400947 */ /* 0x000fea0003800000 */
[----:B------:R-:W2:Y:S02]  /*79b0*/  LDL R20, [R1+0x58] ;  /* 0x0000580001147983 */ /* 0x000ea40000100800 */
[----:B--2---:R-:W-:-:S04]  /*79c0*/  LEA.HI R0, R20, R20, RZ, 0x1 ;  /* 0x0000001414007211 */ /* 0x004fc800078f08ff */
[----:B------:R-:W-:-:S05]  /*79d0*/  LOP3.LUT R0, R0, 0xfffffffe, RZ, 0xc0, !PT ;  /* 0xfffffffe00007812 */ /* 0x000fca00078ec0ff */
[----:B------:R-:W-:-:S05]  /*79e0*/  IMAD.IADD R0, R20, 0x1, -R0 ;  /* 0x0000000114007824 */ /* 0x000fca00078e0a00 */
[----:B0-----:R-:W-:-:S04]  /*79f0*/  SHF.L.U32 R3, R0, 0x1f, RZ ;  /* 0x0000001f00037819 */ /* 0x001fc800000006ff */
[----:B------:R0:W1:Y:S03]  /*7a00*/  SYNCS.PHASECHK.TRANS64.TRYWAIT P0, [R2+URZ+0x2d800], R3 ;  /* 0x02d80003020075a7 */ /* 0x000066000800017f */
[----:B-1----:R-:W-:Y:S05]  /*7a10*/  @!P0 NANOSLEEP.SYNCS 0x989680 ;  /* 0x009896800000895d */ /* 0x002fea0003900000 */
[----:B------:R-:W1:Y:S01]  /*7a20*/  @!P0 SYNCS.PHASECHK.TRANS64 P0, [R2+URZ+0x2d800], R3 ;  /* 0x02d80003020085a7 */ /* 0x000e62000800007f */
[----:B------:R-:W-:Y:S04]  /*7a30*/  BSSY B0, `(.L_x_1457) ;  /* 0x0000006000007945 */ /* 0x000fe80003800000 */
[----:B-1----:R-:W-:Y:S05]  /*7a40*/  @P0 BRA `(.L_x_1458) ;  /* 0x0000000000100947 */ /* 0x002fea0003800000 */
.L_x_1459:
[----:B-1----:R1:W2:Y:S02]  /*7a50*/  SYNCS.PHASECHK.TRANS64.TRYWAIT P0, [R2+URZ+0x2d800], R3 ;  /* 0x02d80003020075a7 */ /* 0x0022a4000800017f */
[----:B--2---:R-:W-:Y:S05]  /*7a60*/  @!P0 NANOSLEEP.SYNCS 0x989680 ;  /* 0x009896800000895d */ /* 0x004fea0003900000 */
[----:B------:R-:W2:Y:S02]  /*7a70*/  @!P0 SYNCS.PHASECHK.TRANS64 P0, [R2+URZ+0x2d800], R3 ;  /* 0x02d80003020085a7 */ /* 0x000ea4000800007f */
[----:B--2---:R-:W-:Y:S05]  /*7a80*/  @!P0 BRA `(.L_x_1459) ;  /* 0xfffffffc00f08947 */ /* 0x004fea000383ffff */
.L_x_1458:
[----:B------:R-:W-:Y:S05]  /*7a90*/  BSYNC B0 ;  /* 0x0000000000007941 */ /* 0x000fea0003800000 */
.L_x_1457:
[----:B------:R-:W-:Y:S05]  /*7aa0*/  BRA `(.L_x_1460) ;  /* 0x0000004000847947 */ /* 0x000fea0003800000 */
.L_x_1456:
[----:B------:R-:W-:Y:S01]  /*7ab0*/  ULOP3.LUT UP0, URZ, UR40, 0x1bf, URZ, 0xc0, !UPT ;  /* 0x000001bf283f7892 */ /* 0x000fe2000f80c03f */
[----:B-----5:R-:W-:Y:S01]  /*7ac0*/  SHF.R.S32.HI R0, RZ, 0x1f, R106 ;  /* 0x0000001fff007819 */ /* 0x020fe2000001146a */
[----:B------:R-:W-:Y:S01]  /*7ad0*/  ULDC.64 UR4, c[0x0][0x3f8] ;  /* 0x0000fe0000047ab9 */ /* 0x000fe20000000a00 */
[----:B------:R-:W-:Y:S01]  /*7ae0*/  ULDC.64 UR6, c[0x0][0x408] ;  /* 0x0001020000067ab9 */ /* 0x000fe20000000a00 */
[----:B------:R-:W-:Y:S02]  /*7af0*/  IMAD.WIDE.U32 R24, R106, UR4, RZ ;  /* 0x000000046a187c25 */ /* 0x000fe4000f8e00ff */
[----:B------:R-:W-:Y:S02]  /*7b00*/  PLOP3.LUT P0, PT, PT, PT, UP0, 0x80, 0x0 ;  /* 0x000000000000781c */ /* 0x000fe40003f0f008 */
[C---:B0-----:R-:W-:Y:S02]  /*7b10*/  IMAD R3, R0.reuse, UR4, RZ ;  /* 0x0000000400037c24 */ /* 0x041fe4000f8e02ff */
[----:B------:R-:W-:-:S02]  /*7b20*/  IMAD R5, R0, UR6, RZ ;  /* 0x0000000600057c24 */ /* 0x000fc4000f8e02ff */
[C---:B------:R-:W-:Y:S02]  /*7b30*/  IMAD R3, R106.reuse, UR5, R3 ;  /* 0x000000056a037c24 */ /* 0x040fe4000f8e0203 */
[C---:B------:R-:W-:Y:S02]  /*7b40*/  IMAD R5, R106.reuse, UR7, R5 ;  /* 0x000000076a057c24 */ /* 0x040fe4000f8e0205 */
[----:B------:R-:W-:-:S04]  /*7b50*/  IMAD.WIDE.U32 R106, R106, UR6, RZ ;  /* 0x000000066a6a7c25 */ /* 0x000fc8000f8e00ff */
[----:B------:R-:W-:Y:S02]  /*7b60*/  IMAD.IADD R27, R3, 0x1, R25 ;  /* 0x00000001031b7824 */ /* 0x000fe400078e0219 */
[----:B------:R-:W-:Y:S01]  /*7b70*/  IMAD.IADD R29, R5, 0x1, R107 ;  /* 0x00000001051d7824 */ /* 0x000fe200078e026b */
[----:B------:R-:W-:Y:S06]  /*7b80*/  @!P0 BRA `(.L_x_1461) ;  /* 0x0000000000408947 */ /* 0x000fec0003800000 */
        /* <DEDUP_REMOVED lines=16> */
.L_x_1461:
[----:B------:R-:W2:Y:S01]  /*7c90*/  LDL R20, [R1+0x1c] ;  /* 0x00001c0001147983 */ /* 0x000ea20000100800 */
[----:B------:R-:W-:Y:S01]  /*7ca0*/  ULDC.U8 UR4, c[0x0][0x410] ;  /* 0x0001040000047ab9 */ /* 0x000fe20000000000 */
[----:B------:R-:W-:Y:S01]  /*7cb0*/  BSSY B0, `(.L_x_1462) ;  /* 0x00003f8000007945 */ /* 0x000fe20003800000 */
[----:B------:R-:W-:Y:S01]  /*7cc0*/  ISETP.NE.AND P0, PT, RZ, UR4, PT ;  /* 0x00000004ff007c0c */ /* 0x000fe2000bf05270 */
[----:B--2---:R-:W-:-:S12]  /*7cd0*/  IMAD.IADD R10, R19, 0x1, R20 ;  /* 0x00000001130a7824 */ /* 0x004fd800078e0214 */
[----:B------:R-:W-:Y:S05]  /*7ce0*/  @!P0 BRA `(.L_x_1463) ;  /* 0x0000001c00f08947 */ /* 0x000fea0003800000 */
[----:B------:R-:W0:Y:S01]  /*7cf0*/  LDC R21, c[0x0][0x448] ;  /* 0x00011200ff157b82 */ /* 0x000e220000000800 */
[----:B------:R-:W-:Y:S01]  /*7d00*/  ULDC.64 UR4, c[0x0][0x3f8] ;  /* 0x0000fe0000047ab9 */ /* 0x000fe20000000a00 */
[----:B------:R-:W-:Y:S01]  /*7d10*/  ULDC.64 UR6, c[0x0][0x408] ;  /* 0x0001020000067ab9 */ /* 0x000fe20000000a00 */
[----:B------:R-:W-:Y:S02]  /*7d20*/  IMAD.MOV.U32 R6, RZ, RZ, R24 ;  /* 0x000000ffff067224 */ /* 0x000fe400078e0018 */
[----:B------:R-:W-:Y:S02]  /*7d30*/  IMAD.MOV.U32 R7, RZ, RZ, R27 ;  /* 0x000000ffff077224 */ /* 0x000fe400078e001b */
[----:B------:R-:W-:Y:S02]  /*7d40*/  IMAD.MOV.U32 R8, RZ, RZ, R106 ;  /* 0x000000ffff087224 */ /* 0x000fe400078e006a */
[----:B------:R-:W-:Y:S01]  /*7d50*/  IMAD.MOV.U32 R9, RZ, RZ, R29 ;  /* 0x000000ffff097224 */ /* 0x000fe200078e001d */
[----:B0-----:R-:W-:-:S13]  /*7d60*/  ISETP.NE.AND P0, PT, R21, 0x1, PT ;  /* 0x000000011500780c */ /* 0x001fda0003f05270 */
[----:B------:R-:W0:Y:S08]  /*7d70*/  @P0 LDC R3, c[0x0][0x44c] ;  /* 0x00011300ff030b82 */ /* 0x000e300000000800 */
[----:B------:R-:W1:Y:S01]  /*7d80*/  @P0 LDC R5, c[0x0][0x450] ;  /* 0x00011400ff050b82 */ /* 0x000e620000000800 */
[----:B0-----:R-:W-:-:S04]  /*7d90*/  @P0 IMAD.HI.U32 R0, R10, R3, RZ ;  /* 0x000000030a000227 */ /* 0x001fc800078e00ff */
[----:B------:R-:W-:Y:S01]  /*7da0*/  IMAD.MOV.U32 R3, RZ, RZ, R10 ;  /* 0x000000ffff037224 */ /* 0x000fe200078e000a */
[----:B-1----:R-:W-:-:S04]  /*7db0*/  @P0 SHF.R.U32.HI R3, RZ, R5, R0 ;  /* 0x00000005ff030219 */ /* 0x002fc80000011600 */
[----:B------:R-:W-:Y:S01]  /*7dc0*/  SHF.R.S32.HI R0, RZ, 0x1f, R3 ;  /* 0x0000001fff007819 */ /* 0x000fe20000011403 */
[----:B------:R-:W-:-:S04]  /*7dd0*/  IMAD.WIDE.U32 R6, R3, UR4, R6 ;  /* 0x0000000403067c25 */ /* 0x000fc8000f8e0006 */
[C---:B------:R-:W-:Y:S02]  /*7de0*/  IMAD R4, R0.reuse, UR4, RZ ;  /* 0x0000000400047c24 */ /* 0x040fe4000f8e02ff */
[----:B------:R-:W-:Y:S02]  /*7df0*/  IMAD R0, R0, UR6, RZ ;  /* 0x0000000600007c24 */ /* 0x000fe4000f8e02ff */
[C---:B------:R-:W-:Y:S01]  /*7e00*/  IMAD R13, R3.reuse, UR5, R4 ;  /* 0x00000005030d7c24 */ /* 0x040fe2000f8e0204 */
[----:B------:R-:W-:Y:S01]  /*7e10*/  ULDC.64 UR4, c[0x0][0x3e8] ;  /* 0x0000fa0000047ab9 */ /* 0x000fe20000000a00 */
[----:B------:R-:W-:-:S04]  /*7e20*/  IMAD.WIDE.U32 R8, R3, UR6, R8 ;  /* 0x0000000603087c25 */ /* 0x000fc8000f8e0008 */
[----:B------:R-:W-:Y:S01]  /*7e30*/  IMAD R5, R3, UR7, R0 ;  /* 0x0000000703057c24 */ /* 0x000fe2000f8e0200 */
[----:B------:R-:W-:Y:S01]  /*7e40*/  ULDC.64 UR6, c[0x0][0x400] ;  /* 0x0001000000067ab9 */ /* 0x000fe20000000a00 */
[----:B------:R-:W-:Y:S01]  /*7e50*/  IMAD.IADD R13, R7, 0x1, R13 ;  /* 0x00000001070d7824 */ /* 0x000fe200078e020d */
[----:B------:R-:W-:Y:S01]  /*7e60*/  LEA R0, P0, R6, UR4, 0x1 ;  /* 0x0000000406007c11 */ /* 0x000fe2000f8008ff */
[----:B------:R-:W-:Y:S01]  /*7e70*/  IMAD.IADD R5, R9, 0x1, R5 ;  /* 0x0000000109057824 */ /* 0x000fe200078e0205 */
[----:B------:R-:W-:Y:S01]  /*7e80*/  LEA R4, P1, R8, UR6, 0x1 ;  /* 0x0000000608047c11 */ /* 0x000fe2000f8208ff */
[----:B------:R-:W-:Y:S01]  /*7e90*/  UMOV UR4, 0xffffffff ;  /* 0xffffffff00047882 */ /* 0x000fe20000000000 */
[----:B------:R-:W-:Y:S02]  /*7ea0*/  LEA.HI.X R13, R6, UR5, R13, 0x1, P0 ;  /* 0x00000005060d7c11 */ /* 0x000fe400080f0c0d */
[----:B------:R-:W-:Y:S01]  /*7eb0*/  LEA.HI.X R5, R8, UR7, R5, 0x1, P1 ;  /* 0x0000000708057c11 */ /* 0x000fe200088f0c05 */
[----:B------:R-:W-:Y:S08]  /*7ec0*/  BRA.DIV UR4, `(.L_x_1464) ;  /* 0x000001ae04f47947 */ /* 0x000ff0000b800000 */
[----:B------:R0:W1:Y:S04]  /*7ed0*/  SHFL.IDX PT, R3, R13, RZ, 0x1e1f ;  /* 0x001e1fff0d037589 */ /* 0x00006800000e0000 */
[----:B------:R-:W2:Y:S04]  /*7ee0*/  SHFL.IDX PT, R0, R0, RZ, 0x1e1f ;  /* 0x001e1fff00007589 */ /* 0x000ea800000e0000 */
[----:B------:R-:W3:Y:S04]  /*7ef0*/  SHFL.IDX PT, R5, R5, RZ, 0x1e1f ;  /* 0x001e1fff05057589 */ /* 0x000ee800000e0000 */
[----:B------:R0:W4:Y:S02]  /*7f00*/  SHFL.IDX PT, R14, R4, RZ, 0x1e1f ;  /* 0x001e1fff040e7589 */ /* 0x00012400000e0000 */
.L_x_1768:
[----:B------:R-:W5:Y:S01]  /*7f10*/  LDL R55, [R1+0x58] ;  /* 0x0000580001377983 */ /* 0x000f620000100800 */
[----:B------:R-:W-:Y:S01]  /*7f20*/  IMAD R6, R136, R21, RZ ;  /* 0x0000001588067224 */ /* 0x000fe200078e02ff */
[----:B------:R-:W-:Y:S01]  /*7f30*/  BSSY B1, `(.L_x_1465) ;  /* 0x0000060000017945 */ /* 0x000fe20003800000 */
[----:B------:R-:W-:Y:S02]  /*7f40*/  CS2R R38, SRZ ;  /* 0x0000000000267805 */ /* 0x000fe4000001ff00 */
[----:B------:R-:W-:Y:S01]  /*7f50*/  CS2R R34, SRZ ;  /* 0x0000000000227805 */ /* 0x000fe2000001ff00 */
[----:B------:R-:W-:Y:S01]  /*7f60*/  IMAD R73, R73, -0xc0, R6 ;  /* 0xffffff4049497824 */ /* 0x000fe200078e0206 */
[----:B------:R-:W-:Y:S02]  /*7f70*/  ISETP.GE.AND P1, PT, R10, R6, PT ;  /* 0x000000060a00720c */ /* 0x000fe40003f26270 */
[----:B------:R-:W-:Y:S02]  /*7f80*/  CS2R R30, SRZ ;  /* 0x00000000001e7805 */ /* 0x000fe4000001ff00 */
[----:B------:R-:W-:-:S02]  /*7f90*/  CS2R R26, SRZ ;  /* 0x00000000001a7805 */ /* 0x000fc4000001ff00 */
[----:B0-----:R-:W-:Y:S02]  /*7fa0*/  CS2R R12, SRZ ;  /* 0x00000000000c7805 */ /* 0x001fe4000001ff00 */
        /* <DEDUP_REMOVED lines=28> */
[C---:B------:R-:W-:Y:S01]  /*8170*/  IMAD.SHL.U32 R11, R7.reuse, 0x2, RZ ;  /* 0x00000002070b7824 */ /* 0x040fe200078e00ff */
[----:B------:R-:W-:Y:S02]  /*8180*/  SHF.R.S32.HI R4, RZ, 0x1f, R7 ;  /* 0x0000001fff047819 */ /* 0x000fe40000011407 */
[----:B---3--:R-:W-:Y:S02]  /*8190*/  ISETP.GE.AND P3, PT, R40, UR4, PT ;  /* 0x0000000428007c0c */ /* 0x008fe4000bf66270 */
[----:B------:R-:W-:-:S07]  /*81a0*/  SHF.L.U64.HI R4, R7, 0x1, R4 ;  /* 0x0000000107047819 */ /* 0x000fce0000010204 */
[-C--:B----4-:R-:W-:Y:S02]  /*81b0*/  @!P4 IADD3 R10, P2, R14, R11.reuse, RZ ;  /* 0x0000000b0e0ac210 */ /* 0x090fe40007f5e0ff */
[----:B------:R-:W-:-:S03]  /*81c0*/  @!P4 IADD3 R8, P1, R0, R11, RZ ;  /* 0x0000000b0008c210 */ /* 0x000fc60007f3e0ff */
[--C-:B------:R-:W-:Y:S01]  /*81d0*/  @!P4 IMAD.X R11, R5, 0x1, R4.reuse, P2 ;  /* 0x00000001050bc824 */ /* 0x100fe200010e0604 */
[----:B------:R-:W-:Y:S01]  /*81e0*/  ISETP.GE.AND P2, PT, R42, UR4, PT ;  /* 0x000000042a007c0c */ /* 0x000fe2000bf46270 */
[----:B-1----:R-:W-:Y:S01]  /*81f0*/  @!P4 IMAD.X R9, R3, 0x1, R4, P1 ;  /* 0x000000010309c824 */ /* 0x002fe200008e0604 */
[----:B------:R-:W-:Y:S01]  /*8200*/  SHF.R.S32.HI R4, RZ, 0x1f, R40 ;  /* 0x0000001fff047819 */ /* 0x000fe20000011428 */
[C---:B------:R-:W-:Y:S01]  /*8210*/  IMAD.SHL.U32 R41, R40.reuse, 0x2, RZ ;  /* 0x0000000228297824 */ /* 0x040fe200078e00ff */
[----:B------:R-:W5:Y:S01]  /*8220*/  @!P4 LD.E.64 R34, desc[UR38][R10.64] ;  /* 0x000000260a22c980 */ /* 0x000f62000c101b00 */
[----:B------:R-:W-:Y:S02]  /*8230*/  ISETP.GE.AND P1, PT, R15, UR4, PT ;  /* 0x000000040f007c0c */ /* 0x000fe4000bf26270 */
[----:B------:R-:W-:Y:S01]  /*8240*/  SHF.L.U64.HI R4, R40, 0x1, R4 ;  /* 0x0000000128047819 */ /* 0x000fe20000010204 */
[----:B------:R0:W5:Y:S01]  /*8250*/  @!P4 LD.E.64 R32, desc[UR38][R8.64] ;  /* 0x000000260820c980 */ /* 0x000162000c101b00 */
[----:B------:R-:W-:Y:S01]  /*8260*/  @!P3 IADD3 R40, P4, R14, R41, RZ ;  /* 0x000000290e28b210 */ /* 0x000fe20007f9e0ff */
[----:B------:R-:W-:Y:S01]  /*8270*/  IMAD.SHL.U32 R47, R42, 0x2, RZ ;  /* 0x000000022a2f7824 */ /* 0x000fe200078e00ff */
[----:B------:R-:W-:-:S02]  /*8280*/  SHF.R.S32.HI R7, RZ, 0x1f, R42 ;  /* 0x0000001fff077819 */ /* 0x000fc4000001142a */
[----:B------:R-:W-:Y:S01]  /*8290*/  @!P3 IADD3 R6, P5, R0, R41, RZ ;  /* 0x000000290006b210 */ /* 0x000fe20007fbe0ff */
[--C-:B------:R-:W-:Y:S01]  /*82a0*/  @!P3 IMAD.X R41, R5, 0x1, R4.reuse, P4 ;  /* 0x000000010529b824 */ /* 0x100fe200020e0604 */
[-C--:B------:R-:W-:Y:S01]  /*82b0*/  @!P2 IADD3 R46, P4, R14, R47.reuse, RZ ;  /* 0x0000002f0e2ea210 */ /* 0x080fe20007f9e0ff */
[----:B------:R-:W-:Y:S01]  /*82c0*/  IMAD.SHL.U32 R49, R15, 0x2, RZ ;  /* 0x000000020f317824 */ /* 0x000fe200078e00ff */
[----:B0-----:R-:W-:Y:S01]  /*82d0*/  SHF.L.U64.HI R8, R42, 0x1, R7 ;  /* 0x000000012a087819 */ /* 0x001fe20000010207 */
[----:B------:R-:W-:Y:S01]  /*82e0*/  @!P3 IMAD.X R7, R3, 0x1, R4, P5 ;  /* 0x000000010307b824 */ /* 0x000fe200028e0604 */
[----:B------:R-:W-:Y:S01]  /*82f0*/  SHF.R.S32.HI R12, RZ, 0x1f, R15 ;  /* 0x0000001fff0c7819 */ /* 0x000fe2000001140f */
[----:B------:R-:W5:Y:S01]  /*8300*/  @!P3 LD.E.64 R30, desc[UR38][R40.64] ;  /* 0x00000026281eb980 */ /* 0x000f62000c101b00 */
[C---:B------:R-:W-:Y:S01]  /*8310*/  @!P2 IADD3 R42, P5, R0.reuse, R47, RZ ;  /* 0x0000002f002aa210 */ /* 0x040fe20007fbe0ff */
[----:B------:R-:W-:Y:S01]  /*8320*/  @!P2 IMAD.X R47, R5, 0x1, R8, P4 ;  /* 0x00000001052fa824 */ /* 0x000fe200020e0608 */
        /* <DEDUP_REMOVED lines=8> */
[----:B------:R-:W-:Y:S01]  /*83b0*/  IMAD.SHL.U32 R15, R13, 0x2, RZ ;  /* 0x000000020d0f7824 */ /* 0x000fe200078e00ff */
[----:B------:R-:W5:Y:S03]  /*83c0*/  @!P2 LD.E.64 R24, desc[UR38][R42.64] ;  /* 0x000000262a18a980 */ /* 0x000f66000c101b00 */
[----:B------:R-:W-:Y:S01]  /*83d0*/  @!P1 IMAD.X R49, R5, 0x1, R12, P4 ;  /* 0x0000000105319824 */ /* 0x000fe200020e060c */
[----:B------:R-:W-:Y:S01]  /*83e0*/  ISETP.GE.AND P4, PT, R13, UR4, PT ;  /* 0x000000040d007c0c */ /* 0x000fe2000bf86270 */
[----:B------:R-:W5:Y:S02]  /*83f0*/  @!P1 LD.E.64 R20, desc[UR38][R50.64] ;  /* 0x0000002632149980 */ /* 0x000f64000c101b00 */
[----:B------:R-:W-:-:S02]  /*8400*/  @!P5 IMAD.MOV.U32 R8, RZ, RZ, R0 ;  /* 0x000000ffff08d224 */ /* 0x000fc400078e0000 */
[----:B------:R-:W-:Y:S02]  /*8410*/  @!P5 IMAD.MOV.U32 R9, RZ, RZ, R3 ;  /* 0x000000ffff09d224 */ /* 0x000fe400078e0003 */
        /* <DEDUP_REMOVED lines=17> */
.L_x_1466:
[----:B------:R-:W-:Y:S05]  /*8530*/  BSYNC B1 ;  /* 0x0000000000017941 */ /* 0x000fea0003800000 */
.L_x_1465:
[----:B-1---5:R-:W-:Y:S01]  /*8540*/  IMAD.MOV.U32 R3, RZ, RZ, R39 ;  /* 0x000000ffff037224 */ /* 0x022fe200078e0027 */
[----:B------:R-:W-:Y:S01]  /*8550*/  LOP3.LUT R45, R45, 0xfffffffe, RZ, 0xc0, !PT ;  /* 0xfffffffe2d2d7812 */ /* 0x000fe200078ec0ff */
[----:B--2---:R-:W-:Y:S01]  /*8560*/  IMAD.MOV.U32 R0, RZ, RZ, R38 ;  /* 0x000000ffff007224 */ /* 0x004fe200078e0026 */
[----:B------:R-:W-:Y:S01]  /*8570*/  BSSY B1, `(.L_x_1467) ;  /* 0x0000030000017945 */ /* 0x000fe20003800000 */
[----:B------:R-:W-:Y:S01]  /*8580*/  IMAD.MOV.U32 R4, RZ, RZ, R34 ;  /* 0x000000ffff047224 */ /* 0x000fe200078e0022 */
[----:B------:R-:W-:Y:S01]  /*8590*/  PRMT R57, R3, 0x7610, R57 ;  /* 0x0000761003397816 */ /* 0x000fe20000000039 */
[----:B------:R-:W-:Y:S01]  /*85a0*/  IMAD.IADD R3, R55, 0x1, -R45 ;  /* 0x0000000137037824 */ /* 0x000fe200078e0a2d */
[----:B0---4-:R-:W-:Y:S01]  /*85b0*/  PRMT R14, R14, 0x5410, R0 ;  /* 0x000054100e0e7816 */ /* 0x011fe20000000000 */
[----:B------:R-:W-:Y:S01]  /*85c0*/  IMAD.MOV.U32 R0, RZ, RZ, R35 ;  /* 0x000000ffff007224 */ /* 0x000fe200078e0023 */
[----:B------:R-:W-:Y:S01]  /*85d0*/  PRMT R64, R4, 0x7610, R64 ;  /* 0x0000761004407816 */ /* 0x000fe20000000040 */
[----:B------:R-:W-:Y:S01]  /*85e0*/  IMAD.MOV.U32 R4, RZ, RZ, R30 ;  /* 0x000000ffff047224 */ /* 0x000fe200078e001e */
[----:B------:R-:W-:Y:S01]  /*85f0*/  SHF.L.U32 R3, R3, 0x1f, RZ ;  /* 0x0000001f03037819 */ /* 0x000fe200000006ff */
[----:B---3--:R-:W-:Y:S01]  /*8600*/  IMAD.MOV.U32 R5, RZ, RZ, R31 ;  /* 0x000000ffff057224 */ /* 0x008fe200078e001f */
        /* <DEDUP_REMOVED lines=38> */
.L_x_1769:
[----:B------:R-:W-:Y:S05]  /*8870*/  BSYNC B1 ;  /* 0x0000000000017941 */ /* 0x000fea0003800000 */
.L_x_1467:
        /* <DEDUP_REMOVED lines=10> */
[----:B------:R-:W5:Y:S01]  /*8920*/  LDL R6, [R1+0x40] ;  /* 0x0000400001067983 */ /* 0x000f620000100800 */
[----:B------:R-:W1:Y:S01]  /*8930*/  S2R R5, SR_TID.X ;  /* 0x0000000000057919 */ /* 0x000e620000002100 */
[----:B------:R-:W-:Y:S01]  /*8940*/  BSSY B1, `(.L_x_1470) ;  /* 0x0000041000017945 */ /* 0x000fe20003800000 */
[----:B-1----:R-:W-:-:S05]  /*8950*/  VIADD R5, R5, 0xffffff80 ;  /* 0xffffff8005057836 */ /* 0x002fca0000000000 */
[----:B------:R-:W-:-:S04]  /*8960*/  SHF.R.S32.HI R0, RZ, 0x1f, R5 ;  /* 0x0000001fff007819 */ /* 0x000fc80000011405 */
[----:B------:R-:W-:-:S04]  /*8970*/  LEA.HI R0, R0, R5, RZ, 0x2 ;  /* 0x0000000500007211 */ /* 0x000fc800078f10ff */
[--C-:B------:R-:W-:Y:S02]  /*8980*/  SHF.R.S32.HI R5, RZ, 0x2, R0.reuse ;  /* 0x00000002ff057819 */ /* 0x100fe40000011400 */
[----:B------:R-:W-:-:S04]  /*8990*/  SHF.R.S32.HI R0, RZ, 0x1f, R0 ;  /* 0x0000001fff007819 */ /* 0x000fc80000011400 */
[----:B------:R-:W-:-:S04]  /*89a0*/  LEA.HI R0, R0, R5, RZ, 0x2 ;  /* 0x0000000500007211 */ /* 0x000fc800078f10ff */
[----:B------:R-:W-:-:S05]  /*89b0*/  LOP3.LUT R0, R0, 0xfffffffc, RZ, 0xc0, !PT ;  /* 0xfffffffc00007812 */ /* 0x000fca00078ec0ff */
[----:B------:R-:W-:-:S05]  /*89c0*/  IMAD.IADD R5, R5, 0x1, -R0 ;  /* 0x0000000105057824 */ /* 0x000fca00078e0a00 */
[----:B------:R-:W-:Y:S02]  /*89d0*/  LOP3.LUT P0, RZ, R5, 0x2, RZ, 0xc0, !PT ;  /* 0x0000000205ff7812 */ /* 0x000fe4000780c0ff */
[----:B--2---:R-:W-:Y:S01]  /*89e0*/  ISETP.GE.AND P6, PT, R62, R4, PT ;  /* 0x000000043e00720c */ /* 0x004fe20003fc6270 */
[----:B0-----:R-:W-:-:S04]  /*89f0*/  IMAD R3, R59, 0x2, R2 ;  /* 0x000000023b037824 */ /* 0x001fc800078e0202 */
[----:B------:R-:W-:Y:S01]  /*8a00*/  VIADD R0, R3, 0x20 ;  /* 0x0000002003007836 */ /* 0x000fe20000000000 */
[-C--:B---3--:R-:W-:Y:S02]  /*8a10*/  ISETP.GE.AND P1, PT, R58, R4.reuse, PT ;  /* 0x000000043a00720c */ /* 0x088fe40003f26270 */
[-C--:B----4-:R-:W-:Y:S02]  /*8a20*/  ISETP.GE.AND P2, PT, R56, R4.reuse, PT ;  /* 0x000000043800720c */ /* 0x090fe40003f46270 */
[-C--:B-----5:R-:W-:Y:S02]  /*8a30*/  ISETP.GE.AND P3, PT, R55, R4.reuse, PT ;  /* 0x000000043700720c */ /* 0x0a0fe40003f66270 */
[-C--:B------:R-:W-:Y:S02]  /*8a40*/  ISETP.GE.AND P4, PT, R7, R4.reuse, PT ;  /* 0x000000040700720c */ /* 0x080fe40003f86270 */
[----:B------:R-:W-:Y:S01]  /*8a50*/  ISETP.GE.AND P5, PT, R6, R4, PT ;  /* 0x000000040600720c */ /* 0x000fe20003fa6270 */
[----:B------:R-:W-:-:S12]  /*8a60*/  @P6 BRA `(.L_x_1471) ;  /* 0x0000000000b86947 */ /* 0x000fd80003800000 */
[----:B------:R-:W0:Y:S01]  /*8a70*/  LDS.128 R4, [R3+0xc400] ;  /* 0x00c4000003047984 */ /* 0x000e220000000c00 */
[----:B------:R-:W-:Y:S02]  /*8a80*/  SHF.R.U32.HI R59, RZ, 0x10, R39 ;  /* 0x00000010ff3b7819 */ /* 0x000fe40000011627 */
[--C-:B------:R-:W-:Y:S02]  /*8a90*/  SHF.R.U32.HI R56, RZ, 0x10, R37.reuse ;  /* 0x00000010ff387819 */ /* 0x100fe40000011625 */
[----:B------:R-:W-:Y:S02]  /*8aa0*/  SHF.R.U64 R55, R36, 0x10, R37 ;  /* 0x0000001024377819 */ /* 0x000fe40000001225 */
[----:B------:R-:W-:Y:S02]  /*8ab0*/  PRMT R59, R57, 0x5410, R59 ;  /* 0x00005410393b7816 */ /* 0x000fe4000000003b */
[----:B------:R-:W-:Y:S02]  /*8ac0*/  PRMT R56, R15, 0x5432, R56 ;  /* 0x000054320f387816 */ /* 0x000fe40000000038 */
[----:B------:R-:W-:Y:S01]  /*8ad0*/  PRMT R55, R60, 0x5410, R55 ;  /* 0x000054103c377816 */ /* 0x000fe20000000037 */
[C---:B------:R-:W-:Y:S01]  /*8ae0*/  IMAD.U32 R60, R59.reuse, 0x10000, RZ ;  /* 0x000100003b3c7824 */ /* 0x040fe200078e00ff */
        /* <DEDUP_REMOVED lines=14> */
[----:B------:R-:W-:Y:S01]  /*8bd0*/  FMUL.FTZ R57, R39, R56 ;  /* 0x0000003827397220 */ /* 0x000fe20000410000 */
[----:B------:R-:W-:Y:S02]  /*8be0*/  IMAD.U32 R7, R5, 0x10000, RZ ;  /* 0x0001000005077824 */ /* 0x000fe400078e00ff */
[----:B------:R-:W-:Y:S01]  /*8bf0*/  FFMA.FTZ R60, R36, R60, R37 ;  /* 0x0000003c243c7223 */ /* 0x000fe20000010025 */
[----:B------:R-:W-:Y:S01]  /*8c00*/  IMAD.U32 R39, R58, 0x10000, RZ ;  /* 0x000100003a277824 */ /* 0x000fe200078e00ff */
[----:B------:R-:W-:Y:S01]  /*8c10*/  LOP3.LUT R4, R4, 0xffff0000, RZ, 0xc0, !PT ;  /* 0xffff000004047812 */ /* 0x000fe200078ec0ff */
[----:B------:R-:W-:Y:S01]  /*8c20*/  IMAD.U32 R37, R55, 0x10000, RZ ;  /* 0x0001000037257824 */ /* 0x000fe200078e00ff */
[----:B------:R-:W-:Y:S01]  /*8c30*/  LOP3.LUT R5, R5, 0xffff0000, RZ, 0xc0, !PT ;  /* 0xffff000005057812 */ /* 0x000fe200078ec0ff */
[----:B------:R-:W-:Y:S01]  /*8c40*/  FFMA.FTZ R63, R38, R56, -R63 ;  /* 0x00000038263f7223 */ /* 0x000fe2000001083f */
[----:B------:R-:W-:Y:S01]  /*8c50*/  LOP3.LUT R58, R58, 0xffff0000, RZ, 0xc0, !PT ;  /* 0xffff00003a3a7812 */ /* 0x000fe200078ec0ff */
[----:B------:R-:W-:Y:S01]  /*8c60*/  FFMA.FTZ R62, R38, R59, R57 ;  /* 0x0000003b263e7223 */ /* 0x000fe20000010039 */
[----:B------:R-:W-:Y:S01]  /*8c70*/  LOP3.LUT R36, R55, 0xffff0000, RZ, 0xc0, !PT ;  /* 0xffff000037247812 */ /* 0x000fe200078ec0ff */
[C---:B------:R-:W-:Y:S01]  /*8c80*/  FMUL.FTZ R55, R4.reuse, R39 ;  /* 0x0000002704377220 */ /* 0x040fe20000410000 */
[----:B------:R-:W-:Y:S01]  /*8c90*/  FMUL.FTZ R38, R4, R37 ;  /* 0x0000002504267220 */ /* 0x000fe20000410000 */
[----:B------:R-:W-:-:S02]  /*8ca0*/  FMUL.FTZ R56, R5, R58 ;  /* 0x0000003a05387220 */ /* 0x000fc40000410000 */
[-C--:B------:R-:W-:Y:S01]  /*8cb0*/  FMUL.FTZ R57, R5, R36.reuse ;  /* 0x0000002405397220 */ /* 0x080fe20000410000 */
[C---:B------:R-:W-:Y:S01]  /*8cc0*/  FFMA.FTZ R4, R6.reuse, R37, -R55 ;  /* 0x0000002506047223 */ /* 0x040fe20000010837 */
[----:B------:R-:W-:Y:S01]  /*8cd0*/  FFMA.FTZ R39, R6, R39, R38 ;  /* 0x0000002706277223 */ /* 0x000fe20000010026 */
[C---:B------:R-:W-:Y:S01]  /*8ce0*/  FFMA.FTZ R5, R7.reuse, R36, -R56 ;  /* 0x0000002407057223 */ /* 0x040fe20000010838 */
[----:B------:R-:W-:Y:S01]  /*8cf0*/  FFMA.FTZ R58, R7, R58, R57 ;  /* 0x0000003a073a7223 */ /* 0x000fe20000010039 */
[----:B------:R-:W-:Y:S02]  /*8d00*/  F2FP.BF16.F32.PACK_AB R6, R60, R61 ;  /* 0x0000003d3c06723e */ /* 0x000fe400000010ff */
[----:B------:R-:W-:Y:S02]  /*8d10*/  F2FP.BF16.F32.PACK_AB R7, R62, R63 ;  /* 0x0000003f3e07723e */ /* 0x000fe400000010ff */
[----:B------:R-:W-:Y:S02]  /*8d20*/  F2FP.BF16.F32.PACK_AB R4, R39, R4 ;  /* 0x000000042704723e */ /* 0x000fe400000010ff */
[----:B------:R-:W-:-:S05]  /*8d30*/  F2FP.BF16.F32.PACK_AB R5, R58, R5 ;  /* 0x000000053a05723e */ /* 0x000fca00000010ff */
[----:B------:R0:W-:Y:S02]  /*8d40*/  STS.128 [R3+0xc400], R4 ;  /* 0x00c4000403007388 */ /* 0x0001e40000000c00 */
.L_x_1471:
[----:B------:R-:W-:Y:S05]  /*8d50*/  BSYNC B1 ;  /* 0x0000000000017941 */ /* 0x000fea0003800000 */
.L_x_1470:
        /* <DEDUP_REMOVED lines=12> */
[----:B------:R-:W-:-:S02]  /*8e20*/  PRMT R36, R40, 0x5432, R36 ;  /* 0x0000543228247816 */ /* 0x000fc40000000024 */
[----:B------:R-:W-:Y:S02]  /*8e30*/  LOP3.LUT R55, R55, 0xffff0000, RZ, 0xc0, !PT ;  /* 0xffff000037377812 */ /* 0x000fe400078ec0ff */
        /* <DEDUP_REMOVED lines=8> */
[C---:B------:R-:W-:Y:S01]  /*8ec0*/  IMAD.U32 R6, R4.reuse, 0x10000, RZ ;  /* 0x0001000004067824 */ /* 0x040fe200078e00ff */
[----:B------:R-:W-:Y:S01]  /*8ed0*/  LOP3.LUT R4, R4, 0xffff0000, RZ, 0xc0, !PT ;  /* 0xffff000004047812 */ /* 0x000fe200078ec0ff */
[----:B------:R-:W-:-:S02]  /*8ee0*/  IMAD.U32 R7, R5, 0x10000, RZ ;  /* 0x0001000005077824 */ /* 0x000fc400078e00ff */
[C---:B------:R-:W-:Y:S01]  /*8ef0*/  FFMA.FTZ R56, R32.reuse, R56, R33 ;  /* 0x0000003820387223 */ /* 0x040fe20000010021 */
[----:B------:R-:W-:Y:S01]  /*8f00*/  FFMA.FTZ R57, R32, R38, -R57 ;  /* 0x0000002620397223 */ /* 0x000fe20000010839 */
[C---:B------:R-:W-:Y:S01]  /*8f10*/  IMAD.U32 R33, R36.reuse, 0x10000, RZ ;  /* 0x0001000024217824 */ /* 0x040fe200078e00ff */
[----:B------:R-:W-:Y:S01]  /*8f20*/  LOP3.LUT R5, R5, 0xffff0000, RZ, 0xc0, !PT ;  /* 0xffff000005057812 */ /* 0x000fe200078ec0ff */
[C---:B------:R-:W-:Y:S01]  /*8f30*/  FMUL.FTZ R59, R35.reuse, R55 ;  /* 0x00000037233b7220 */ /* 0x040fe20000410000 */
[-C--:B------:R-:W-:Y:S01]  /*8f40*/  FMUL.FTZ R61, R35, R37.reuse ;  /* 0x00000025233d7220 */ /* 0x080fe20000410000 */
[C---:B------:R-:W-:Y:S01]  /*8f50*/  LOP3.LUT R32, R39.reuse, 0xffff0000, RZ, 0xc0, !PT ;  /* 0xffff000027207812 */ /* 0x040fe200078ec0ff */
[----:B------:R-:W-:Y:S01]  /*8f60*/  IMAD.U32 R35, R39, 0x10000, RZ ;  /* 0x0001000027237824 */ /* 0x000fe200078e00ff */
[----:B------:R-:W-:Y:S01]  /*8f70*/  LOP3.LUT R36, R36, 0xffff0000, RZ, 0xc0, !PT ;  /* 0xffff000024247812 */ /* 0x000fe200078ec0ff */
[C---:B------:R-:W-:Y:S01]  /*8f80*/  FFMA.FTZ R59, R34.reuse, R37, -R59 ;  /* 0x00000025223b7223 */ /* 0x040fe2000001083b */
        /* <DEDUP_REMOVED lines=14> */
.L_x_1473:
[----:B------:R-:W-:Y:S05]  /*9070*/  BSYNC B1 ;  /* 0x0000000000017941 */ /* 0x000fea0003800000 */
.L_x_1472:
[----:B------:R-:W-:Y:S04]  /*9080*/  BSSY B1, `(.L_x_1474) ;  /* 0x0000030000017945 */ /* 0x000fe80003800000 */
[----:B------:R-:W-:Y:S05]  /*9090*/  @P2 BRA `(.L_x_1475) ;  /* 0x0000000000b82947 */ /* 0x000fea0003800000 */
[----:B01----:R-:W0:Y:S01]  /*90a0*/  LDS.128 R4, [R3+0xf400] ;  /* 0x00f4000003047984 */ /* 0x003e220000000c00 */
        /* <DEDUP_REMOVED lines=45> */
.L_x_1475:
[----:B------:R-:W-:Y:S05]  /*9380*/  BSYNC B1 ;  /* 0x0000000000017941 */ /* 0x000fea0003800000 */
.L_x_1474:
[----:B------:R-:W-:Y:S04]  /*9390*/  BSSY B1, `(.L_x_1476) ;  /* 0x0000030000017945 */ /* 0x000fe80003800000 */
[----:B------:R-:W-:Y:S05]  /*93a0*/  @P3 BRA `(.L_x_1477) ;  /* 0x0000000000b83947 */ /* 0x000fea0003800000 */
[----:B012---:R-:W0:Y:S01]  /*93b0*/  LDS.128 R4, [R0+0xf400] ;  /* 0x00f4000000047984 */ /* 0x007e220000000c00 */
        /* <DEDUP_REMOVED lines=18> */
[----:B------:R-:W-:Y:S01]  /*94e0*/  FMUL.FTZ R25, R27, R48 ;  /* 0x000000301b197220 */ /* 0x000fe20000410000 */
[----:B------:R-:W-:Y:S02]  /*94f0*/  IMAD.U32 R6, R4, 0x10000, RZ ;  /* 0x0001000004067824 */ /* 0x000fe400078e00ff */
[C---:B------:R-:W-:Y:S01]  /*9500*/  FFMA.FTZ R33, R24.reuse, R29, R30 ;  /* 0x0000001d18217223 */ /* 0x040fe2000001001e */
[----:B------:R-:W-:Y:S02]  /*9510*/  IMAD.U32 R7, R5, 0x10000, RZ ;  /* 0x0001000005077824 */ /* 0x000fe400078e00ff */
[----:B------:R-:W-:Y:S01]  /*9520*/  FFMA.FTZ R32, R24, R28, -R31 ;  /* 0x0000001c18207223 */ /* 0x000fe2000001081f */
[-C--:B------:R-:W-:Y:S01]  /*9530*/  FMUL.FTZ R29, R27, R50.reuse ;  /* 0x000000321b1d7220 */ /* 0x080fe20000410000 */
[----:B------:R-:W-:Y:S01]  /*9540*/  LOP3.LUT R4, R4, 0xffff0000, RZ, 0xc0, !PT ;  /* 0xffff000004047812 */ /* 0x000fe200078ec0ff */
[C---:B------:R-:W-:Y:S01]  /*9550*/  FFMA.FTZ R50, R26.reuse, R50, -R25 ;  /* 0x000000321a327223 */ /* 0x040fe20000010819 */
[----:B------:R-:W-:Y:S01]  /*9560*/  LOP3.LUT R5, R5, 0xffff0000, RZ, 0xc0, !PT ;  /* 0xffff000005057812 */ /* 0x000fe200078ec0ff */
[C---:B------:R-:W-:Y:S01]  /*9570*/  IMAD.U32 R27, R47.reuse, 0x10000, RZ ;  /* 0x000100002f1b7824 */ /* 0x040fe200078e00ff */
[----:B------:R-:W-:Y:S01]  /*9580*/  LOP3.LUT R28, R47, 0xffff0000, RZ, 0xc0, !PT ;  /* 0xffff00002f1c7812 */ /* 0x000fe200078ec0ff */
[C---:B------:R-:W-:Y:S01]  /*9590*/  IMAD.U32 R25, R49.reuse, 0x10000, RZ ;  /* 0x0001000031197824 */ /* 0x040fe200078e00ff */
        /* <DEDUP_REMOVED lines=15> */
.L_x_1477:
[----:B------:R-:W-:Y:S05]  /*9690*/  BSYNC B1 ;  /* 0x0000000000017941 */ /* 0x000fea0003800000 */
.L_x_1476:
        /* <DEDUP_REMOVED lines=16> */
[----:B------:R-:W-:Y:S01]  /*97a0*/  IMAD.U32 R12, R6, 0x10000, RZ ;  /* 0x00010000060c7824 */ /* 0x000fe200078e00ff */
[C---:B------:R-:W-:Y:S01]  /*97b0*/  LOP3.LUT R21, R7.reuse, 0xffff0000, RZ, 0xc0, !PT ;  /* 0xffff000007157812 */ /* 0x040fe200078ec0ff */
[----:B------:R-:W-:-:S02]  /*97c0*/  IMAD.U32 R20, R7, 0x10000, RZ ;  /* 0x0001000007147824 */ /* 0x000fc400078e00ff */
[C---:B------:R-:W-:Y:S01]  /*97d0*/  FMUL.FTZ R28, R13.reuse, R24 ;  /* 0x000000180d1c7220 */ /* 0x040fe20000410000 */
[----:B------:R-:W-:Y:S01]  /*97e0*/  FMUL.FTZ R27, R13, R25 ;  /* 0x000000190d1b7220 */ /* 0x000fe20000410000 */
[C---:B------:R-:W-:Y:S01]  /*97f0*/  FMUL.FTZ R13, R21.reuse, R43 ;  /* 0x0000002b150d7220 */ /* 0x040fe20000410000 */
[----:B------:R-:W-:Y:S02]  /*9800*/  IMAD.U32 R6, R4, 0x10000, RZ ;  /* 0x0001000004067824 */ /* 0x000fe400078e00ff */
[C---:B------:R-:W-:Y:S01]  /*9810*/  FFMA.FTZ R29, R12.reuse, R25, R28 ;  /* 0x000000190c1d7223 */ /* 0x040fe2000001001c */
[----:B------:R-:W-:Y:S01]  /*9820*/  FMUL.FTZ R25, R21, R46 ;  /* 0x0000002e15197220 */ /* 0x000fe20000410000 */
[C---:B------:R-:W-:Y:S02]  /*9830*/  IMAD.U32 R7, R5.reuse, 0x10000, RZ ;  /* 0x0001000005077824 */ /* 0x040fe400078e00ff */
[----:B------:R-:W-:Y:S01]  /*9840*/  FFMA.FTZ R26, R12, R24, -R27 ;  /* 0x000000180c1a7223 */ /* 0x000fe2000001081b */
[----:B------:R-:W-:Y:S01]  /*9850*/  IMAD.U32 R21, R42, 0x10000, RZ ;  /* 0x000100002a157824 */ /* 0x000fe200078e00ff */
[----:B------:R-:W-:Y:S01]  /*9860*/  LOP3.LUT R4, R4, 0xffff0000, RZ, 0xc0, !PT ;  /* 0xffff000004047812 */ /* 0x000fe200078ec0ff */
[----:B------:R-:W-:Y:S01]  /*9870*/  FFMA.FTZ R46, R20, R46, -R13 ;  /* 0x0000002e142e7223 */ /* 0x000fe2000001080d */
[----:B------:R-:W-:Y:S01]  /*9880*/  LOP3.LUT R5, R5, 0xffff0000, RZ, 0xc0, !PT ;  /* 0xffff000005057812 */ /* 0x000fe200078ec0ff */
[C---:B------:R-:W-:Y:S01]  /*9890*/  IMAD.U32 R13, R45.reuse, 0x10000, RZ ;  /* 0x000100002d0d7824 */ /* 0x040fe200078e00ff */
        /* <DEDUP_REMOVED lines=16> */
.L_x_1479:
[----:B------:R-:W-:Y:S05]  /*99a0*/  BSYNC B1 ;  /* 0x0000000000017941 */ /* 0x000fea0003800000 */
.L_x_1478:
        /* <DEDUP_REMOVED lines=48> */
.L_x_1463:
[----:B------:R-:W2:Y:S01]  /*9cb0*/  LDL R12, [R1+0x30] ;  /* 0x00003000010c7983 */ /* 0x000ea20000100800 */
[----:B------:R-:W0:Y:S01]  /*9cc0*/  LDC R25, c[0x0][0x448] ;  /* 0x00011200ff197b82 */ /* 0x000e220000000800 */
[----:B------:R-:W-:Y:S01]  /*9cd0*/  ULDC.64 UR4, c[0x0][0x3f8] ;  /* 0x0000fe0000047ab9 */ /* 0x000fe20000000a00 */
[----:B------:R-:W-:Y:S01]  /*9ce0*/  ULDC.64 UR6, c[0x0][0x408] ;  /* 0x0001020000067ab9 */ /* 0x000fe20000000a00 */
[----:B------:R-:W3:Y:S04]  /*9cf0*/  LDL R11, [R1+0x2c] ;  /* 0x00002c00010b7983 */ /* 0x000ee80000100800 */
[----:B------:R-:W2:Y:S01]  /*9d00*/  LDL.64 R14, [R1+0x8] ;  /* 0x00000800010e7983 */ /* 0x000ea20000100a00 */
[----:B------:R-:W-:Y:S02]  /*9d10*/  IMAD.MOV.U32 R6, RZ, RZ, R24 ;  /* 0x000000ffff067224 */ /* 0x000fe400078e0018 */
[----:B------:R-:W-:-:S02]  /*9d20*/  IMAD.MOV.U32 R7, RZ, RZ, R27 ;  /* 0x000000ffff077224 */ /* 0x000fc400078e001b */
        /* <DEDUP_REMOVED lines=24> */
[----:B--2---:R-:W-:-:S02]  /*9eb0*/  IMAD.IADD R49, R14, 0x1, R12 ;  /* 0x000000010e317824 */ /* 0x004fc400078e020c */
[----:B---3--:R-:W-:-:S03]  /*9ec0*/  IMAD.IADD R20, R14, 0x1, R11 ;  /* 0x000000010e147824 */ /* 0x008fc600078e020b */
[----:B------:R-:W-:Y:S02]  /*9ed0*/  SHF.R.S32.HI R48, RZ, 0x1f, R49 ;  /* 0x0000001fff307819 */ /* 0x000fe40000011431 */
[----:B------:R-:W-:Y:S02]  /*9ee0*/  SHF.R.S32.HI R21, RZ, 0x1f, R20 ;  /* 0x0000001fff157819 */ /* 0x000fe40000011414 */
[----:B------:R-:W-:Y:S02]  /*9ef0*/  LEA.HI R47, R48, R49, RZ, 0x3 ;  /* 0x00000031302f7211 */ /* 0x000fe400078f18ff */
[----:B------:R-:W-:Y:S02]  /*9f00*/  LEA.HI R45, R21, R20, RZ, 0x3 ;  /* 0x00000014152d7211 */ /* 0x000fe400078f18ff */
[----:B------:R-:W-:Y:S02]  /*9f10*/  SHF.R.S32.HI R50, RZ, 0x3, R47 ;  /* 0x00000003ff327819 */ /* 0x000fe4000001142f */
[----:B------:R-:W-:Y:S01]  /*9f20*/  SHF.R.S32.HI R46, RZ, 0x3, R45 ;  /* 0x00000003ff2e7819 */ /* 0x000fe2000001142d */
[----:B------:R-:W-:Y:S06]  /*9f30*/  BRA.DIV UR4, `(.L_x_1480) ;  /* 0x0000019204587947 */ /* 0x000fec000b800000 */
[----:B------:R-:W0:Y:S04]  /*9f40*/  SHFL.IDX PT, R3, R13, RZ, 0x1e1f ;  /* 0x001e1fff0d037589 */ /* 0x000e2800000e0000 */
[----:B------:R-:W1:Y:S04]  /*9f50*/  SHFL.IDX PT, R0, R0, RZ, 0x1e1f ;  /* 0x001e1fff00007589 */ /* 0x000e6800000e0000 */
[----:B------:R-:W2:Y:S04]  /*9f60*/  SHFL.IDX PT, R5, R5, RZ, 0x1e1f ;  /* 0x001e1fff05057589 */ /* 0x000ea800000e0000 */
[----:B------:R3:W4:Y:S01]  /*9f70*/  SHFL.IDX PT, R14, R4, RZ, 0x1e1f ;  /* 0x001e1fff040e7589 */ /* 0x00072200000e0000 */
[----:B0-----:R-:W-:-:S02]  /*9f80*/  IMAD.MOV.U32 R37, RZ, RZ, R3 ;  /* 0x000000ffff257224 */ /* 0x001fc400078e0003 */
[----:B-1-3--:R-:W-:-:S07]  /*9f90*/  IMAD.MOV.U32 R36, RZ, RZ, R0 ;  /* 0x000000ffff247224 */ /* 0x00afce00078e0000 */
.L_x_1775:
[----:B------:R-:W3:Y:S01]  /*9fa0*/  LDL R56, [R1+0x58] ;  /* 0x0000580001387983 */ /* 0x000ee20000100800 */
[----:B------:R-:W-:Y:S01]  /*9fb0*/  IMAD R25, R136, R25, RZ ;  /* 0x0000001988197224 */ /* 0x000fe200078e02ff */
[----:B------:R-:W-:Y:S01]  /*9fc0*/  BSSY B1, `(.L_x_1481) ;  /* 0x0000035000017945 */ /* 0x000fe20003800000 */
[----:B----4-:R-:W-:Y:S01]  /*9fd0*/  IMAD.MOV.U32 R38, RZ, RZ, R14 ;  /* 0x000000ffff267224 */ /* 0x010fe200078e000e */
[----:B------:R-:W-:Y:S01]  /*9fe0*/  CS2R R6, SRZ ;  /* 0x0000000000067805 */ /* 0x000fe2000001ff00 */
[----:B------:R-:W-:Y:S01]  /*9ff0*/  IMAD R73, R73, -0xc0, R25 ;  /* 0xffffff4049497824 */ /* 0x000fe200078e0219 */
[----:B------:R-:W-:Y:S01]  /*a000*/  ISETP.GE.AND P1, PT, R10, R25, PT ;  /* 0x000000190a00720c */ /* 0x000fe20003f26270 */
[----:B--2---:R-:W-:Y:S01]  /*a010*/  IMAD.MOV.U32 R39, RZ, RZ, R5 ;  /* 0x000000ffff277224 */ /* 0x004fe200078e0005 */
[----:B------:R-:W-:Y:S02]  /*a020*/  CS2R R4, SRZ ;  /* 0x0000000000047805 */ /* 0x000fe4000001ff00 */
[----:B------:R-:W-:-:S02]  /*a030*/  CS2R R8, SRZ ;  /* 0x0000000000087805 */ /* 0x000fc4000001ff00 */
[----:B------:R-:W-:Y:S02]  /*a040*/  VIMNMX R0, R73, 0xc0, PT ;  /* 0x000000c049007848 */ /* 0x000fe40003fe0100 */
[----:B------:R-:W-:Y:S02]  /*a050*/  CS2R R10, SRZ ;  /* 0x00000000000a7805 */ /* 0x000fe4000001ff00 */
[----:B------:R-:W-:Y:S02]  /*a060*/  CS2R R12, SRZ ;  /* 0x00000000000c7805 */ /* 0x000fe4000001ff00 */
[----:B------:R-:W-:Y:S02]  /*a070*/  CS2R R14, SRZ ;  /* 0x00000000000e7805 */ /* 0x000fe4000001ff00 */
[----:B------:R-:W-:Y:S02]  /*a080*/  ISETP.GE.AND P0, PT, R19, R0, PT ;  /* 0x000000001300720c */ /* 0x000fe40003f06270 */
[----:B------:R-:W-:-:S02]  /*a090*/  CS2R R24, SRZ ;  /* 0x0000000000187805 */ /* 0x000fc4000001ff00 */
[----:B------:R-:W-:Y:S02]  /*a0a0*/  CS2R R26, SRZ ;  /* 0x00000000001a7805 */ /* 0x000fe4000001ff00 */
[----:B------:R-:W-:Y:S02]  /*a0b0*/  CS2R R28, SRZ ;  /* 0x00000000001c7805 */ /* 0x000fe4000001ff00 */
[----:B------:R-:W-:Y:S02]  /*a0c0*/  CS2R R30, SRZ ;  /* 0x00000000001e7805 */ /* 0x000fe4000001ff00 */
[----:B------:R-:W-:Y:S02]  /*a0d0*/  CS2R R32, SRZ ;  /* 0x0000000000207805 */ /* 0x000fe4000001ff00 */
[----:B------:R-:W-:Y:S02]  /*a0e0*/  CS2R R34, SRZ ;  /* 0x0000000000227805 */ /* 0x000fe4000001ff00 */
[----:B---3--:R-:W-:Y:S01]  /*a0f0*/  LEA.HI R0, R56, R56, RZ, 0x1 ;  /* 0x0000003838007211 */ /* 0x008fe200078f08ff */
[----:B------:R-:W-:Y:S06]  /*a100*/  @P1 BRA `(.L_x_1482) ;  /* 0x0000000000801947 */ /* 0x000fec0003800000 */
[C---:B------:R-:W-:Y:S01]  /*a110*/  VIADD R3, R22.reuse, 0x10 ;  /* 0x0000001016037836 */ /* 0x040fe20000000000 */
[----:B------:R-:W-:Y:S01]  /*a120*/  ULDC UR4, c[0x0][0x3f4] ;  /* 0x0000fd0000047ab9 */ /* 0x000fe20000000800 */
[C---:B------:R-:W-:Y:S01]  /*a130*/  VIADD R4, R22.reuse, 0x20 ;  /* 0x0000002016047836 */ /* 0x040fe20000000000 */
[----:B------:R-:W-:Y:S02]  /*a140*/  ISETP.GE.AND P1, PT, R22, UR4, PT ;  /* 0x0000000416007c0c */ /* 0x000fe4000bf26270 */
[----:B------:R-:W-:Y:S02]  /*a150*/  CS2R R24, SRZ ;  /* 0x0000000000187805 */ /* 0x000fe4000001ff00 */
[----:B------:R-:W-:Y:S02]  /*a160*/  ISETP.GE.AND P2, PT, R3, UR4, PT ;  /* 0x0000000403007c0c */ /* 0x000fe4000bf46270 */
[----:B------:R-:W-:Y:S02]  /*a170*/  CS2R R26, SRZ ;  /* 0x00000000001a7805 */ /* 0x000fe4000001ff00 */
[----:B------:R-:W-:-:S02]  /*a180*/  ISETP.GE.AND P3, PT, R4, UR4, PT ;  /* 0x0000000404007c0c */ /* 0x000fc4000bf66270 */
[----:B------:R-:W-:Y:S02]  /*a190*/  CS2R R4, SRZ ;  /* 0x0000000000047805 */ /* 0x000fe4000001ff00 */
[----:B------:R-:W-:Y:S02]  /*a1a0*/  CS2R R6, SRZ ;  /* 0x0000000000067805 */ /* 0x000fe4000001ff00 */
[----:B------:R-:W-:Y:S01]  /*a1b0*/  CS2R R28, SRZ ;  /* 0x00000000001c7805 */ /* 0x000fe2000001ff00 */
[----:B------:R-:W-:-:S04]  /*a1c0*/  @!P1 IMAD.WIDE R12, R22, 0x2, R36 ;  /* 0x00000002160c9825 */ /* 0x000fc800078e0224 */
[----:B------:R-:W-:Y:S01]  /*a1d0*/  @!P2 IMAD.SHL.U32 R3, R50, 0x8, RZ ;  /* 0x000000083203a824 */ /* 0x000fe200078e00ff */
[----:B------:R0:W5:Y:S01]  /*a1e0*/  @!P1 LD.E.128 R24, desc[UR38][R12.64] ;  /* 0x000000260c189980 */ /* 0x000162000c101d00 */
[----:B------:R-:W-:Y:S01]  /*a1f0*/  @!P3 IMAD.SHL.U32 R53, R46, 0x8, RZ ;  /* 0x000000082e35b824 */ /* 0x000fe200078e00ff */
[----:B------:R-:W-:Y:S01]  /*a200*/  CS2R R30, SRZ ;  /* 0x00000000001e7805 */ /* 0x000fe2000001ff00 */
[--C-:B------:R-:W-:Y:S01]  /*a210*/  @!P2 IMAD.WIDE R40, R3, 0x2, R36.reuse ;  /* 0x000000020328a825 */ /* 0x100fe200078e0224 */
[----:B------:R-:W-:Y:S02]  /*a220*/  CS2R R8, SRZ ;  /* 0x0000000000087805 */ /* 0x000fe4000001ff00 */
[----:B------:R-:W-:Y:S02]  /*a230*/  CS2R R10, SRZ ;  /* 0x00000000000a7805 */ /* 0x000fe4000001ff00 */
[----:B------:R-:W-:Y:S01]  /*a240*/  CS2R R32, SRZ ;  /* 0x0000000000207805 */ /* 0x000fe2000001ff00 */
[----:B------:R-:W-:Y:S01]  /*a250*/  @!P3 IMAD.WIDE R42, R53, 0x2, R36 ;  /* 0x00000002352ab825 */ /* 0x000fe200078e0224 */
[----:B------:R-:W-:-:S02]  /*a260*/  CS2R R34, SRZ ;  /* 0x0000000000227805 */ /* 0x000fc4000001ff00 */
[----:B------:R-:W-:Y:S02]  /*a270*/  CS2R R14, SRZ ;  /* 0x00000000000e7805 */ /* 0x000fe4000001ff00 */
[----:B0-----:R-:W-:Y:S01]  /*a280*/  CS2R R12, SRZ ;  /* 0x00000000000c7805 */ /* 0x001fe2000001ff00 */
[--C-:B------:R-:W-:Y:S01]  /*a290*/  @!P2 IMAD.WIDE R36, R3, 0x2, R38.reuse ;  /* 0x000000020324a825 */ /* 0x100fe200078e0226 */
[----:B------:R0:W5:Y:S03]  /*a2a0*/  @!P2 LD.E.128 R28, desc[UR38][R40.64] ;  /* 0x00000026281ca980 */ /* 0x000166000c101d00 */
[--C-:B------:R-:W-:Y:S01]  /*a2b0*/  @!P3 IMAD.WIDE R52, R53, 0x2, R38.reuse ;  /* 0x000000023534b825 */ /* 0x100fe200078e0226 */
[----:B------:R0:W5:Y:S03]  /*a2c0*/  @!P2 LD.E.128 R8, desc[UR38][R36.64] ;  /* 0x000000262408a980 */ /* 0x000166000c101d00 */
[----:B------:R-:W-:Y:S01]  /*a2d0*/  @!P1 IMAD.WIDE R38, R22, 0x2, R38 ;  /* 0x0000000216269825 */ /* 0x000fe200078e0226 */
[----:B------:R0:W5:Y:S04]  /*a2e0*/  @!P3 LD.E.128 R32, desc[UR38][R42.64] ;  /* 0x000000262a20b980 */ /* 0x000168000c101d00 */
[----:B------:R0:W5:Y:S04]  /*a2f0*/  @!P1 LD.E.128 R4, desc[UR38][R38.64] ;  /* 0x0000002626049980 */ /* 0x000168000c101d00 */
[----:B------:R0:W5:Y:S02]  /*a300*/  @!P3 LD.E.128 R12, desc[UR38][R52.64] ;  /* 0x00000026340cb980 */ /* 0x000164000c101d00 */
.L_x_1482:
[----:B------:R-:W-:Y:S05]  /*a310*/  BSYNC B1 ;  /* 0x0000000000017941 */ /* 0x000fea0003800000 */
.L_x_1481:
        /* <DEDUP_REMOVED lines=9> */
[C---:B------:R-:W-:Y:S01]  /*a3b0*/  SHF.L.U32 R3, R0.reuse, 0x1f, RZ ;  /* 0x0000001f00037819 */ /* 0x040fe200000006ff */
        /* <DEDUP_REMOVED lines=42> */
.L_x_1776:
[----:B------:R-:W-:Y:S05]  /*a660*/  BSYNC B1 ;  /* 0x0000000000017941 */ /* 0x000fea0003800000 */
.L_x_1483:
        /* <DEDUP_REMOVED lines=14> */
[----:B------:R-:W0:Y:S01]  /*a750*/  S2R R39, SR_TID.X ;  /* 0x0000000000277919 */ /* 0x000e220000002100 */
[----:B-----5:R-:W-:Y:S02]  /*a760*/  LOP3.LUT R38, R85, 0x18, R22, 0xf8, !PT ;  /* 0x0000001855267812 */ /* 0x020fe400078ef816 */
[----:B------:R-:W-:Y:S02]  /*a770*/  SHF.R.U64 R76, R4, 0x10, R5 ;  /* 0x00000010044c7819 */ /* 0x000fe40000001205 */
[----:B------:R-:W-:Y:S02]  /*a780*/  LOP3.LUT R38, R38, R84, RZ, 0x3c, !PT ;  /* 0x0000005426267212 */ /* 0x000fe400078e3cff */
[----:B------:R-:W-:Y:S02]  /*a790*/  SHF.R.U64 R74, R24, 0x10, R25 ;  /* 0x00000010184a7819 */ /* 0x000fe40000001219 */
[----:B------:R-:W-:Y:S01]  /*a7a0*/  SHF.R.U64 R24, R26, 0x10, R27 ;  /* 0x000000101a187819 */ /* 0x000fe2000000121b */
[----:B------:R-:W-:Y:S01]  /*a7b0*/  IMAD.IADD R38, R82, 0x1, R38 ;  /* 0x0000000152267824 */ /* 0x000fe200078e0226 */
[----:B------:R-:W-:-:S02]  /*a7c0*/  SHF.R.U32.HI R75, RZ, 0x10, R25 ;  /* 0x00000010ff4b7819 */ /* 0x000fc40000011619 */
[----:B------:R-:W-:Y:S02]  /*a7d0*/  SHF.R.U32.HI R27, RZ, 0x10, R27 ;  /* 0x00000010ff1b7819 */ /* 0x000fe4000001161b */
[----:B------:R-:W-:Y:S02]  /*a7e0*/  LEA R58, R38, UR40, 0x1 ;  /* 0x00000028263a7c11 */ /* 0x000fe4000f8e08ff */
[----:B------:R-:W-:Y:S02]  /*a7f0*/  PRMT R76, R51, 0x5432, R76 ;  /* 0x00005432334c7816 */ /* 0x000fe4000000004c */
[----:B------:R-:W-:Y:S02]  /*a800*/  PRMT R74, R54, 0x5432, R74 ;  /* 0x00005432364a7816 */ /* 0x000fe4000000004a */
[----:B------:R-:W-:Y:S01]  /*a810*/  SHF.R.U32.HI R78, RZ, 0x10, R5 ;  /* 0x00000010ff4e7819 */ /* 0x000fe20000011605 */
[----:B------:R-:W-:Y:S01]  /*a820*/  IMAD.U32 R77, R76, 0x10000, RZ ;  /* 0x000100004c4d7824 */ /* 0x000fe200078e00ff */
[----:B------:R-:W-:-:S02]  /*a830*/  SHF.R.U64 R26, R6, 0x10, R7 ;  /* 0x00000010061a7819 */ /* 0x000fc40000001207 */
[----:B------:R-:W-:Y:S02]  /*a840*/  SHF.R.U32.HI R6, RZ, 0x10, R7 ;  /* 0x00000010ff067819 */ /* 0x000fe40000011607 */
[----:B------:R-:W-:Y:S02]  /*a850*/  PRMT R75, R68, 0x5410, R75 ;  /* 0x00005410444b7816 */ /* 0x000fe4000000004b */
[----:B------:R-:W-:Y:S02]  /*a860*/  PRMT R5, R69, 0x5410, R27 ;  /* 0x0000541045057816 */ /* 0x000fe4000000001b */
[----:B------:R-:W-:Y:S01]  /*a870*/  PRMT R78, R52, 0x5432, R78 ;  /* 0x00005432344e7816 */ /* 0x000fe2000000004e */
[----:B0-----:R-:W-:Y:S01]  /*a880*/  VIADD R39, R39, 0xffffff80 ;  /* 0xffffff8027277836 */ /* 0x001fe20000000000 */
[----:B------:R-:W-:Y:S02]  /*a890*/  PRMT R6, R0, 0x5432, R6 ;  /* 0x0000543200067816 */ /* 0x000fe40000000006 */
[----:B------:R-:W-:Y:S01]  /*a8a0*/  LOP3.LUT R76, R76, 0xffff0000, RZ, 0xc0, !PT ;  /* 0xffff00004c4c7812 */ /* 0x000fe200078ec0ff */
[----:B------:R-:W-:Y:S01]  /*a8b0*/  IMAD.U32 R79, R78, 0x10000, RZ ;  /* 0x000100004e4f7824 */ /* 0x000fe200078e00ff */
[----:B------:R-:W-:Y:S01]  /*a8c0*/  LEA.HI R36, R39, R39, RZ, 0x1 ;  /* 0x0000002727247211 */ /* 0x000fe200078f08ff */
[----:B------:R-:W-:Y:S01]  /*a8d0*/  IMAD.U32 R80, R6, 0x10000, RZ ;  /* 0x0001000006507824 */ /* 0x000fe200078e00ff */
[----:B------:R-:W-:-:S02]  /*a8e0*/  PRMT R24, R55, 0x5432, R24 ;  /* 0x0000543237187816 */ /* 0x000fc40000000018 */
[----:B------:R-:W-:Y:S02]  /*a8f0*/  LOP3.LUT R36, R36, 0xfffffffe, RZ, 0xc0, !PT ;  /* 0xfffffffe24247812 */ /* 0x000fe400078ec0ff */
[----:B------:R-:W-:Y:S02]  /*a900*/  PRMT R26, R53, 0x5432, R26 ;  /* 0x00005432351a7816 */ /* 0x000fe4000000001a */
[----:B------:R-:W-:Y:S01]  /*a910*/  LOP3.LUT R78, R78, 0xffff0000, RZ, 0xc0, !PT ;  /* 0xffff00004e4e7812 */ /* 0x000fe200078ec0ff */
[----:B------:R-:W-:-:S05]  /*a920*/  IMAD.IADD R36, R39, 0x1, -R36 ;  /* 0x0000000127247824 */ /* 0x000fca00078e0a24 */
[----:B------:R-:W-:-:S04]  /*a930*/  LEA.HI R36, R3, R36, RZ, 0x1d ;  /* 0x0000002403247211 */ /* 0x000fc800078fe8ff */
[----:B------:R-:W-:-:S04]  /*a940*/  SHF.R.S32.HI R37, RZ, 0x1f, R36 ;  /* 0x0000001fff257819 */ /* 0x000fc80000011424 */
[----:B------:R-:W-:Y:S01]  /*a950*/  LEA.HI R37, R37, R36, RZ, 0x2 ;  /* 0x0000002425257211 */ /* 0x000fe200078f10ff */
[----:B------:R-:W-:-:S03]  /*a960*/  IMAD.SHL.U32 R36, R36, 0x8, RZ ;  /* 0x0000000824247824 */ /* 0x000fc600078e00ff */
[----:B------:R-:W-:Y:S02]  /*a970*/  SHF.R.S32.HI R37, RZ, 0x2, R37 ;  /* 0x00000002ff257819 */ /* 0x000fe40000011425 */
[----:B------:R-:W-:-:S03]  /*a980*/  LOP3.LUT R36, R85, 0x18, R36, 0xf8, !PT ;  /* 0x0000001855247812 */ /* 0x000fc600078ef824 */
[----:B------:R-:W-:Y:S01]  /*a990*/  IMAD R37, R37, 0x1800, R82 ;  /* 0x0000180025257824 */ /* 0x000fe200078e0252 */
[----:B------:R-:W-:-:S05]  /*a9a0*/  LOP3.LUT R36, R36, R84, RZ, 0x3c, !PT ;  /* 0x0000005424247212 */ /* 0x000fca00078e3cff */
[----:B------:R-:W-:Y:S02]  /*a9b0*/  IMAD.IADD R59, R37, 0x1, R36 ;  /* 0x00000001253b7824 */ /* 0x000fe400078e0224 */
[----:B------:R-:W0:Y:S02]  /*a9c0*/  LDS.128 R36, [R58] ;  /* 0x000000003a247984 */ /* 0x000e240000000c00 */
        /* <DEDUP_REMOVED lines=8> */
[----:B------:R-:W-:Y:S01]  /*aa50*/  IMAD.U32 R36, R74, 0x10000, RZ ;  /* 0x000100004a247824 */ /* 0x000fe200078e00ff */
[C---:B-1----:R-:W-:Y:S01]  /*aa60*/  LOP3.LUT R39, R40.reuse, 0xffff0000, RZ, 0xc0, !PT ;  /* 0xffff000028277812 */ /* 0x042fe200078ec0ff */
[----:B------:R-:W-:Y:S01]  /*aa70*/  IMAD.U32 R27, R40, 0x10000, RZ ;  /* 0x00010000281b7824 */ /* 0x000fe200078e00ff */
[C---:B------:R-:W-:Y:S01]  /*aa80*/  LOP3.LUT R40, R41.reuse, 0xffff0000, RZ, 0xc0, !PT ;  /* 0xffff000029287812 */ /* 0x040fe200078ec0ff */
[----:B------:R-:W-:Y:S01]  /*aa90*/  IMAD.U32 R72, R41, 0x10000, RZ ;  /* 0x0001000029487824 */ /* 0x000fe200078e00ff */
[C---:B------:R-:W-:Y:S01]  /*aaa0*/  LOP3.LUT R25, R42.reuse, 0xffff0000, RZ, 0xc0, !PT ;  /* 0xffff00002a197812 */ /* 0x040fe200078ec0ff */
[----:B------:R-:W-:-:S02]  /*aab0*/  IMAD.U32 R41, R42, 0x10000, RZ ;  /* 0x000100002a297824 */ /* 0x000fc400078e00ff */
[-C--:B------:R-:W-:Y:S01]  /*aac0*/  FMUL.FTZ R81, R27, R77.reuse ;  /* 0x0000004d1b517220 */ /* 0x080fe20000410000 */
[C---:B------:R-:W-:Y:S01]  /*aad0*/  IMAD.U32 R73, R43.reuse, 0x10000, RZ ;  /* 0x000100002b497824 */ /* 0x040fe200078e00ff */
[----:B------:R-:W-:Y:S01]  /*aae0*/  LOP3.LUT R42, R43, 0xffff0000, RZ, 0xc0, !PT ;  /* 0xffff00002b2a7812 */ /* 0x000fe200078ec0ff */
[-C--:B------:R-:W-:Y:S01]  /*aaf0*/  FMUL.FTZ R83, R27, R36.reuse ;  /* 0x000000241b537220 */ /* 0x080fe20000410000 */
[----:B------:R-:W-:Y:S02]  /*ab00*/  IMAD.U32 R43, R75, 0x10000, RZ ;  /* 0x000100004b2b7824 */ /* 0x000fe400078e00ff */
[C---:B------:R-:W-:Y:S01]  /*ab10*/  FFMA.FTZ R27, R68.reuse, R36, -R81 ;  /* 0x00000024441b7223 */ /* 0x040fe20000010851 */
[----:B------:R-:W-:Y:S02]  /*ab20*/  IMAD.U32 R70, R37, 0x10000, RZ ;  /* 0x0001000025467824 */ /* 0x000fe400078e00ff */
[----:B------:R-:W-:Y:S01]  /*ab30*/  FFMA.FTZ R36, R68, R77, R83 ;  /* 0x0000004d44247223 */ /* 0x000fe20000010053 */
[C---:B------:R-:W-:Y:S01]  /*ab40*/  FMUL.FTZ R81, R72.reuse, R79 ;  /* 0x0000004f48517220 */ /* 0x040fe20000410000 */
[----:B------:R-:W-:Y:S01]  /*ab50*/  FMUL.FTZ R77, R72, R43 ;  /* 0x0000002b484d7220 */ /* 0x000fe20000410000 */
[----:B------:R-:W-:-:S02]  /*ab60*/  IMAD.U32 R68, R5, 0x10000, RZ ;  /* 0x0001000005447824 */ /* 0x000fc400078e00ff */
[C---:B------:R-:W-:Y:S01]  /*ab70*/  FMUL.FTZ R72, R73.reuse, R80 ;  /* 0x0000005049487220 */ /* 0x040fe20000410000 */
[----:B------:R-:W-:Y:S01]  /*ab80*/  FFMA.FTZ R81, R70, R43, -R81 ;  /* 0x0000002b46517223 */ /* 0x000fe20000010851 */
[----:B------:R-:W-:Y:S01]  /*ab90*/  LOP3.LUT R74, R74, 0xffff0000, RZ, 0xc0, !PT ;  /* 0xffff00004a4a7812 */ /* 0x000fe200078ec0ff */
[-C--:B------:R-:W-:Y:S01]  /*aba0*/  FMUL.FTZ R73, R73, R68.reuse ;  /* 0x0000004449497220 */ /* 0x080fe20000410000 */
[----:B------:R-:W-:Y:S01]  /*abb0*/  FFMA.FTZ R43, R71, R68, -R72 ;  /* 0x00000044472b7223 */ /* 0x000fe20000010848 */
[----:B------:R-:W-:Y:S01]  /*abc0*/  FMUL.FTZ R68, R39, R76 ;  /* 0x0000004c27447220 */ /* 0x000fe20000410000 */
[----:B------:R-:W-:Y:S01]  /*abd0*/  LOP3.LUT R75, R75, 0xffff0000, RZ, 0xc0, !PT ;  /* 0xffff00004b4b7812 */ /* 0x000fe200078ec0ff */
[----:B------:R-:W-:Y:S01]  /*abe0*/  FMUL.FTZ R72, R39, R74 ;  /* 0x0000004a27487220 */ /* 0x000fe20000410000 */
[----:B------:R-:W-:Y:S01]  /*abf0*/  LOP3.LUT R37, R37, 0xffff0000, RZ, 0xc0, !PT ;  /* 0xffff000025257812 */ /* 0x000fe200078ec0ff */
[----:B------:R-:W-:Y:S01]  /*ac00*/  FFMA.FTZ R77, R70, R79, R77 ;  /* 0x0000004f464d7223 */ /* 0x000fe2000001004d */
[----:B------:R-:W-:Y:S01]  /*ac10*/  FFMA.FTZ R73, R71, R80, R73 ;  /* 0x0000005047497223 */ /* 0x000fe20000010049 */
[----:B------:R-:W-:Y:S01]  /*ac20*/  FFMA.FTZ R74, R69, R74, -R68 ;  /* 0x0000004a454a7223 */ /* 0x000fe20000010844 */
[----:B------:R-:W-:-:S02]  /*ac30*/  IMAD.U32 R70, R26, 0x10000, RZ ;  /* 0x000100001a467824 */ /* 0x000fc400078e00ff */
[----:B------:R-:W-:Y:S01]  /*ac40*/  FMUL.FTZ R80, R40, R78 ;  /* 0x0000004e28507220 */ /* 0x000fe20000410000 */
[----:B------:R-:W-:Y:S02]  /*ac50*/  IMAD.U32 R68, R24, 0x10000, RZ ;  /* 0x0001000018447824 */ /* 0x000fe400078e00ff */
[-C--:B------:R-:W-:Y:S01]  /*ac60*/  FMUL.FTZ R39, R40, R75.reuse ;  /* 0x0000004b28277220 */ /* 0x080fe20000410000 */
[----:B------:R-:W-:Y:S01]  /*ac70*/  FFMA.FTZ R69, R69, R76, R72 ;  /* 0x0000004c45457223 */ /* 0x000fe20000010048 */
[----:B------:R-:W-:Y:S01]  /*ac80*/  FMUL.FTZ R40, R41, R70 ;  /* 0x0000004629287220 */ /* 0x000fe20000410000 */
[C---:B------:R-:W-:Y:S01]  /*ac90*/  FFMA.FTZ R80, R37.reuse, R75, -R80 ;  /* 0x0000004b25507223 */ /* 0x040fe20000010850 */
[----:B------:R-:W-:Y:S01]  /*aca0*/  FFMA.FTZ R78, R37, R78, R39 ;  /* 0x0000004e254e7223 */ /* 0x000fe20000010027 */
        /* <DEDUP_REMOVED lines=8> */
[----:B------:R-:W-:-:S02]  /*ad30*/  FMUL.FTZ R41, R42, R37 ;  /* 0x000000252a297220 */ /* 0x000fc40000410000 */
[-C--:B------:R-:W-:Y:S01]  /*ad40*/  FMUL.FTZ R25, R25, R24.reuse ;  /* 0x0000001819197220 */ /* 0x080fe20000410000 */
[----:B------:R-:W-:Y:S01]  /*ad50*/  FFMA.FTZ R7, R4, R24, -R7 ;  /* 0x0000001804077223 */ /* 0x000fe20000010807 */
[-C--:B------:R-:W-:Y:S01]  /*ad60*/  FMUL.FTZ R6, R42, R5.reuse ;  /* 0x000000052a067220 */ /* 0x080fe20000410000 */
[----:B------:R-:W-:Y:S01]  /*ad70*/  FFMA.FTZ R42, R38, R5, -R41 ;  /* 0x00000005262a7223 */ /* 0x000fe20000010829 */
[----:B------:R-:W-:Y:S01]  /*ad80*/  FFMA.FTZ R39, R4, R26, R25 ;  /* 0x0000001a04277223 */ /* 0x000fe20000010019 */
[----:B------:R-:W-:Y:S01]  /*ad90*/  F2FP.BF16.F32.PACK_AB R4, R74, R27 ;  /* 0x0000001b4a04723e */ /* 0x000fe200000010ff */
[----:B------:R-:W-:Y:S01]  /*ada0*/  FFMA.FTZ R38, R38, R37, R6 ;  /* 0x0000002526267223 */ /* 0x000fe20000010006 */
[----:B------:R-:W-:Y:S02]  /*adb0*/  F2FP.BF16.F32.PACK_AB R6, R7, R40 ;  /* 0x000000280706723e */ /* 0x000fe400000010ff */
[----:B------:R-:W-:Y:S02]  /*adc0*/  F2FP.BF16.F32.PACK_AB R5, R80, R81 ;  /* 0x000000515005723e */ /* 0x000fe400000010ff */
[----:B------:R-:W-:-:S02]  /*add0*/  F2FP.BF16.F32.PACK_AB R7, R42, R43 ;  /* 0x0000002b2a07723e */ /* 0x000fc400000010ff */
[----:B------:R-:W-:Y:S02]  /*ade0*/  F2FP.BF16.F32.PACK_AB R24, R69, R36 ;  /* 0x000000244518723e */ /* 0x000fe400000010ff */
[----:B------:R-:W-:Y:S01]  /*adf0*/  F2FP.BF16.F32.PACK_AB R25, R78, R77 ;  /* 0x0000004d4e19723e */ /* 0x000fe200000010ff */
[----:B------:R0:W-:Y:S01]  /*ae00*/  STS.128 [R58], R4 ;  /* 0x000000043a007388 */ /* 0x0001e20000000c00 */
[----:B------:R-:W-:Y:S02]  /*ae10*/  F2FP.BF16.F32.PACK_AB R26, R39, R72 ;  /* 0x00000048271a723e */ /* 0x000fe400000010ff */
[----:B------:R-:W-:-:S05]  /*ae20*/  F2FP.BF16.F32.PACK_AB R27, R38, R73 ;  /* 0x00000049261b723e */ /* 0x000fca00000010ff */
[----:B------:R0:W-:Y:S02]  /*ae30*/  STS.128 [R59+0xc400], R24 ;  /* 0x00c400183b007388 */ /* 0x0001e40000000c00 */
.L_x_1486:
[----:B------:R-:W-:Y:S05]  /*ae40*/  BSYNC B1 ;  /* 0x0000000000017941 */ /* 0x000fea0003800000 */
.L_x_1485:
[----:B------:R-:W-:Y:S04]  /*ae50*/  BSSY B1, `(.L_x_1487) ;  /* 0x000006f000017945 */ /* 0x000fe80003800000 */
[----:B------:R-:W-:Y:S05]  /*ae60*/  @P1 BRA `(.L_x_1488) ;  /* 0x0000000400b41947 */ /* 0x000fea0003800000 */
[----:B------:R-:W-:Y:S02]  /*ae70*/  LEA.HI R50, R3, R50, RZ, 0x1d ;  /* 0x0000003203327211 */ /* 0x000fe400078fe8ff */
[----:B------:R-:W-:Y:S02]  /*ae80*/  LEA.HI R48, R48, R49, RZ, 0x5 ;  /* 0x0000003130307211 */ /* 0x000fe400078f28ff */
[----:B0-----:R-:W-:Y:S01]  /*ae90*/  SHF.R.S32.HI R5, RZ, 0x1f, R50 ;  /* 0x0000001fff057819 */ /* 0x001fe20000011432 */
[----:B------:R-:W-:Y:S01]  /*aea0*/  IMAD.SHL.U32 R4, R50, 0x8, RZ ;  /* 0x0000000832047824 */ /* 0x000fe200078e00ff */
[----:B------:R-:W-:Y:S02]  /*aeb0*/  SHF.R.S32.HI R48, RZ, 0x5, R48 ;  /* 0x00000005ff307819 */ /* 0x000fe40000011430 */
[----:B------:R-:W-:Y:S02]  /*aec0*/  LEA.HI R5, R5, R50, RZ, 0x2 ;  /* 0x0000003205057211 */ /* 0x000fe400078f10ff */
[----:B-----5:R-:W-:Y:S01]  /*aed0*/  LOP3.LUT R4, R85, 0x18, R4, 0xf8, !PT ;  /* 0x0000001855047812 */ /* 0x020fe200078ef804 */
[----:B------:R-:W-:Y:S01]  /*aee0*/  IMAD R48, R48, 0x1800, R82 ;  /* 0x0000180030307824 */ /* 0x000fe200078e0252 */
[----:B------:R-:W-:-:S02]  /*aef0*/  SHF.R.S32.HI R5, RZ, 0x2, R5 ;  /* 0x00000002ff057819 */ /* 0x000fc40000011405 */
[----:B------:R-:W-:Y:S02]  /*af00*/  LOP3.LUT R47, R85, 0x18, R47, 0xf8, !PT ;  /* 0x00000018552f7812 */ /* 0x000fe400078ef82f */
[-C--:B------:R-:W-:Y:S01]  /*af10*/  LOP3.LUT R4, R4, R84.reuse, RZ, 0x3c, !PT ;  /* 0x0000005404047212 */ /* 0x080fe200078e3cff */
[----:B------:R-:W-:Y:S01]  /*af20*/  IMAD R5, R5, 0x1800, R82 ;  /* 0x0000180005057824 */ /* 0x000fe200078e0252 */
[----:B------:R-:W-:Y:S02]  /*af30*/  LOP3.LUT R47, R47, R84, RZ, 0x3c, !PT ;  /* 0x000000542f2f7212 */ /* 0x000fe400078e3cff */
[--C-:B------:R-:W-:Y:S01]  /*af40*/  SHF.R.U64 R41, R28, 0x10, R29.reuse ;  /* 0x000000101c297819 */ /* 0x100fe2000000121d */
[----:B------:R-:W-:Y:S01]  /*af50*/  IMAD.IADD R37, R5, 0x1, R4 ;  /* 0x0000000105257824 */ /* 0x000fe200078e0204 */
[----:B------:R-:W-:Y:S01]  /*af60*/  SHF.R.U32.HI R28, RZ, 0x10, R29 ;  /* 0x00000010ff1c7819 */ /* 0x000fe2000001161d */
[----:B------:R-:W-:Y:S01]  /*af70*/  IMAD.IADD R36, R48, 0x1, R47 ;  /* 0x0000000130247824 */ /* 0x000fe200078e022f */
[--C-:B------:R-:W-:Y:S01]  /*af80*/  SHF.R.U64 R29, R8, 0x10, R9.reuse ;  /* 0x00000010081d7819 */ /* 0x100fe20000001209 */
[----:B------:R-:W-:Y:S01]  /*af90*/  IMAD R37, R37, 0x2, R2 ;  /* 0x0000000225257824 */ /* 0x000fe200078e0202 */
[----:B------:R-:W-:-:S02]  /*afa0*/  SHF.R.U32.HI R8, RZ, 0x10, R9 ;  /* 0x00000010ff087819 */ /* 0x000fc40000011609 */
[----:B------:R-:W-:Y:S02]  /*afb0*/  LEA R36, R36, UR40, 0x1 ;  /* 0x0000002824247c11 */ /* 0x000fe4000f8e08ff */
[----:B------:R-:W0:Y:S01]  /*afc0*/  LDS.128 R24, [R37+0xc400] ;  /* 0x00c4000025187984 */ /* 0x000e220000000c00 */
[----:B------:R-:W-:Y:S02]  /*afd0*/  SHF.R.U64 R39, R30, 0x10, R31 ;  /* 0x000000101e277819 */ /* 0x000fe4000000121f */
[----:B------:R-:W-:Y:S01]  /*afe0*/  PRMT R64, R64, 0x5410, R41 ;  /* 0x0000541040407816 */ /* 0x000fe20000000029 */
[----:B------:R-:W1:Y:S01]  /*aff0*/  LDS.128 R4, [R36] ;  /* 0x0000000024047984 */ /* 0x000e620000000c00 */
[----:B------:R-:W-:Y:S02]  /*b000*/  PRMT R60, R60, 0x5410, R29 ;  /* 0x000054103c3c7816 */ /* 0x000fe4000000001d */
[--C-:B------:R-:W-:Y:S02]  /*b010*/  SHF.R.U64 R9, R10, 0x10, R11.reuse ;  /* 0x000000100a097819 */ /* 0x100fe4000000120b */
[----:B------:R-:W-:Y:S01]  /*b020*/  PRMT R61, R61, 0x5410, R8 ;  /* 0x000054103d3d7816 */ /* 0x000fe20000000008 */
[----:B------:R-:W-:Y:S01]  /*b030*/  IMAD.U32 R41, R60, 0x10000, RZ ;  /* 0x000100003c297824 */ /* 0x000fe200078e00ff */
[----:B------:R-:W-:-:S02]  /*b040*/  SHF.R.U32.HI R10, RZ, 0x10, R11 ;  /* 0x00000010ff0a7819 */ /* 0x000fc4000001160b */
[----:B------:R-:W-:Y:S01]  /*b050*/  PRMT R65, R65, 0x5410, R28 ;  /* 0x0000541041417816 */ /* 0x000fe2000000001c */
[----:B------:R-:W-:Y:S01]  /*b060*/  IMAD.U32 R38, R61, 0x10000, RZ ;  /* 0x000100003d267824 */ /* 0x000fe200078e00ff */
[----:B------:R-:W-:Y:S01]  /*b070*/  PRMT R66, R66, 0x5410, R39 ;  /* 0x0000541042427816 */ /* 0x000fe20000000027 */
[----:B------:R-:W-:Y:S01]  /*b080*/  IMAD.U32 R39, R64, 0x10000, RZ ;  /* 0x0001000040277824 */ /* 0x000fe200078e00ff */
[----:B------:R-:W-:Y:S02]  /*b090*/  SHF.R.U32.HI R30, RZ, 0x10, R31 ;  /* 0x00000010ff1e7819 */ /* 0x000fe4000001161f */
[----:B------:R-:W-:Y:S02]  /*b0a0*/  PRMT R63, R63, 0x5410, R10 ;  /* 0x000054103f3f7816 */ /* 0x000fe4000000000a */
[----:B------:R-:W-:Y:S02]  /*b0b0*/  PRMT R67, R67, 0x5410, R30 ;  /* 0x0000541043437816 */ /* 0x000fe4000000001e */
[----:B------:R-:W-:Y:S01]  /*b0c0*/  PRMT R62, R62, 0x5410, R9 ;  /* 0x000054103e3e7816 */ /* 0x000fe20000000009 */
[----:B------:R-:W-:-:S02]  /*b0d0*/  IMAD.U32 R40, R63, 0x10000, RZ ;  /* 0x000100003f287824 */ /* 0x000fc400078e00ff */
[C---:B0-----:R-:W-:Y:S01]  /*b0e0*/  IMAD.U32 R28, R24.reuse, 0x10000, RZ ;  /* 0x00010000181c7824 */ /* 0x041fe200078e00ff */
[----:B------:R-:W-:Y:S01]  /*b0f0*/  LOP3.LUT R24, R24, 0xffff0000, RZ, 0xc0, !PT ;  /* 0xffff000018187812 */ /* 0x000fe200078ec0ff */
[C---:B------:R-:W-:Y:S01]  /*b100*/  IMAD.U32 R29, R25.reuse, 0x10000, RZ ;  /* 0x00010000191d7824 */ /* 0x040fe200078e00ff */
[----:B------:R-:W-:Y:S01]  /*b110*/  LOP3.LUT R25, R25, 0xffff0000, RZ, 0xc0, !PT ;  /* 0xffff000019197812 */ /* 0x000fe200078ec0ff */
[----:B-1----:R-:W-:Y:S02]  /*b120*/  IMAD.U32 R8, R4, 0x10000, RZ ;  /* 0x0001000004087824 */ /* 0x002fe400078e00ff */
[C---:B------:R-:W-:Y:S01]  /*b130*/  FMUL.FTZ R43, R28.reuse, R41 ;  /* 0x000000291c2b7220 */ /* 0x040fe20000410000 */
[----:B------:R-:W-:Y:S01]  /*b140*/  FMUL.FTZ R47, R28, R39 ;  /* 0x000000271c2f7220 */ /* 0x000fe20000410000 */
[----:B------:R-:W-:Y:S02]  /*b150*/  IMAD.U32 R9, R5, 0x10000, RZ ;  /* 0x0001000005097824 */ /* 0x000fe400078e00ff */
[----:B------:R-:W-:Y:S01]  /*b160*/  FMUL.FTZ R42, R29, R38 ;  /* 0x000000261d2a7220 */ /* 0x000fe20000410000 */
[----:B------:R-:W-:-:S02]  /*b170*/  IMAD.U32 R28, R65, 0x10000, RZ ;  /* 0x00010000411c7824 */ /* 0x000fc400078e00ff */
[C---:B------:R-:W-:Y:S01]  /*b180*/  FFMA.FTZ R43, R8.reuse, R39, -R43 ;  /* 0x00000027082b7223 */ /* 0x040fe2000001082b */
[----:B------:R-:W-:Y:S02]  /*b190*/  IMAD.U32 R31, R27, 0x10000, RZ ;  /* 0x000100001b1f7824 */ /* 0x000fe400078e00ff */
[----:B------:R-:W-:Y:S01]  /*b1a0*/  FFMA.FTZ R47, R8, R41, R47 ;  /* 0x00000029082f7223 */ /* 0x000fe2000001002f */
[----:B------:R-:W-:Y:S02]  /*b1b0*/  IMAD.U32 R8, R67, 0x10000, RZ ;  /* 0x0001000043087824 */ /* 0x000fe400078e00ff */
[-C--:B------:R-:W-:Y:S01]  /*b1c0*/  FMUL.FTZ R48, R29, R28.reuse ;  /* 0x0000001c1d307220 */ /* 0x080fe20000410000 */
[----:B------:R-:W-:Y:S01]  /*b1d0*/  FFMA.FTZ R42, R9, R28, -R42 ;  /* 0x0000001c092a7223 */ /* 0x000fe2000001082a */
[----:B------:R-:W-:Y:S01]  /*b1e0*/  FMUL.FTZ R28, R31, R40 ;  /* 0x000000281f1c7220 */ /* 0x000fe20000410000 */
[----:B------:R-:W-:Y:S01]  /*b1f0*/  IMAD.U32 R11, R7, 0x10000, RZ ;  /* 0x00010000070b7824 */ /* 0x000fe200078e00ff */
[----:B------:R-:W-:Y:S01]  /*b200*/  LOP3.LUT R29, R60, 0xffff0000, RZ, 0xc0, !PT ;  /* 0xffff00003c1d7812 */ /* 0x000fe200078ec0ff */
[----:B------:R-:W-:Y:S01]  /*b210*/  FMUL.FTZ R31, R31, R8 ;  /* 0x000000081f1f7220 */ /* 0x000fe20000410000 */
[----:B------:R-:W-:Y:S01]  /*b220*/  FFMA.FTZ R48, R9, R38, R48 ;  /* 0x0000002609307223 */ /* 0x000fe20000010030 */
[----:B------:R-:W-:Y:S01]  /*b230*/  LOP3.LUT R9, R64, 0xffff0000, RZ, 0xc0, !PT ;  /* 0xffff000040097812 */ /* 0x000fe200078ec0ff */
[C---:B------:R-:W-:Y:S01]  /*b240*/  FFMA.FTZ R41, R11.reuse, R8, -R28 ;  /* 0x000000080b297223 */ /* 0x040fe2000001081c */
[----:B------:R-:W-:Y:S01]  /*b250*/  LOP3.LUT R4, R4, 0xffff0000, RZ, 0xc0, !PT ;  /* 0xffff000004047812 */ /* 0x000fe200078ec0ff */
[----:B------:R-:W-:Y:S01]  /*b260*/  FFMA.FTZ R49, R11, R40, R31 ;  /* 0x000000280b317223 */ /* 0x000fe2000001001f */
[C---:B------:R-:W-:Y:S01]  /*b270*/  FMUL.FTZ R11, R24.reuse, R29 ;  /* 0x0000001d180b7220 */ /* 0x040fe20000410000 */
[-C--:B------:R-:W-:Y:S01]  /*b280*/  FMUL.FTZ R31, R24, R9.reuse ;  /* 0x00000009181f7220 */ /* 0x080fe20000410000 */
[----:B------:R-:W-:Y:S01]  /*b290*/  IMAD.U32 R30, R26, 0x10000, RZ ;  /* 0x000100001a1e7824 */ /* 0x000fe200078e00ff */
[----:B------:R-:W-:Y:S01]  /*b2a0*/  LOP3.LUT R8, R65, 0xffff0000, RZ, 0xc0, !PT ;  /* 0xffff000041087812 */ /* 0x000fe200078ec0ff */
[----:B------:R-:W-:Y:S01]  /*b2b0*/  FFMA.FTZ R24, R4, R9, -R11 ;  /* 0x0000000904187223 */ /* 0x000fe2000001080b */
[----:B------:R-:W-:Y:S01]  /*b2c0*/  LOP3.LUT R28, R61, 0xffff0000, RZ, 0xc0, !PT ;  /* 0xffff00003d1c7812 */ /* 0x000fe200078ec0ff */
[----:B------:R-:W-:-:S02]  /*b2d0*/  IMAD.U32 R11, R62, 0x10000, RZ ;  /* 0x000100003e0b7824 */ /* 0x000fc400078e00ff */
[----:B------:R-:W-:Y:S01]  /*b2e0*/  FFMA.FTZ R38, R4, R29, R31 ;  /* 0x0000001d04267223 */ /* 0x000fe2000001001f */
[----:B------:R-:W-:Y:S01]  /*b2f0*/  LOP3.LUT R5, R5, 0xffff0000, RZ, 0xc0, !PT ;  /* 0xffff000005057812 */ /* 0x000fe200078ec0ff */
[----:B------:R-:W-:Y:S02]  /*b300*/  IMAD.U32 R10, R6, 0x10000, RZ ;  /* 0x00010000060a7824 */ /* 0x000fe400078e00ff */
[----:B------:R-:W-:Y:S01]  /*b310*/  FMUL.FTZ R29, R30, R11 ;  /* 0x0000000b1e1d7220 */ /* 0x000fe20000410000 */
[----:B------:R-:W-:Y:S02]  /*b320*/  IMAD.U32 R9, R66, 0x10000, RZ ;  /* 0x0001000042097824 */ /* 0x000fe400078e00ff */
[C---:B------:R-:W-:Y:S01]  /*b330*/  FMUL.FTZ R40, R25.reuse, R28 ;  /* 0x0000001c19287220 */ /* 0x040fe20000410000 */
[-C--:B------:R-:W-:Y:S01]  /*b340*/  FMUL.FTZ R39, R25, R8.reuse ;  /* 0x0000000819277220 */ /* 0x080fe20000410000 */
[----:B------:R-:W-:Y:S01]  /*b350*/  LOP3.LUT R26, R26, 0xffff0000, RZ, 0xc0, !PT ;  /* 0xffff00001a1a7812 */ /* 0x000fe200078ec0ff */
[-C--:B------:R-:W-:Y:S01]  /*b360*/  FMUL.FTZ R31, R30, R9.reuse ;  /* 0x000000091e1f7220 */ /* 0x080fe20000410000 */
[----:B------:R-:W-:Y:S01]  /*b370*/  FFMA.FTZ R29, R10, R9, -R29 ;  /* 0x000000090a1d7223 */ /* 0x000fe2000001081d */
[C---:B------:R-:W-:Y:S01]  /*b380*/  FFMA.FTZ R25, R5.reuse, R8, -R40 ;  /* 0x0000000805197223 */ /* 0x040fe20000010828 */
[----:B------:R-:W-:Y:S01]  /*b390*/  FFMA.FTZ R39, R5, R28, R39 ;  /* 0x0000001c05277223 */ /* 0x000fe20000010027 */
[----:B------:R-:W-:Y:S01]  /*b3a0*/  LOP3.LUT R9, R62, 0xffff0000, RZ, 0xc0, !PT ;  /* 0xffff00003e097812 */ /* 0x000fe200078ec0ff */
[----:B------:R-:W-:Y:S01]  /*b3b0*/  FFMA.FTZ R10, R10, R11, R31 ;  /* 0x0000000b0a0a7223 */ /* 0x000fe2000001001f */
[----:B------:R-:W-:-:S02]  /*b3c0*/  LOP3.LUT R27, R27, 0xffff0000, RZ, 0xc0, !PT ;  /* 0xffff00001b1b7812 */ /* 0x000fc400078ec0ff */
[----:B------:R-:W-:Y:S01]  /*b3d0*/  LOP3.LUT R5, R66, 0xffff0000, RZ, 0xc0, !PT ;  /* 0xffff000042057812 */ /* 0x000fe200078ec0ff */
[C---:B------:R-:W-:Y:S01]  /*b3e0*/  FMUL.FTZ R11, R26.reuse, R9 ;  /* 0x000000091a0b7220 */ /* 0x040fe20000410000 */
[----:B------:R-:W-:Y:S02]  /*b3f0*/  LOP3.LUT R8, R63, 0xffff0000, RZ, 0xc0, !PT ;  /* 0xffff00003f087812 */ /* 0x000fe400078ec0ff */
[----:B------:R-:W-:Y:S01]  /*b400*/  LOP3.LUT R4, R67, 0xffff0000, RZ, 0xc0, !PT ;  /* 0xffff000043047812 */ /* 0x000fe200078ec0ff */
[-C--:B------:R-:W-:Y:S01]  /*b410*/  FMUL.FTZ R28, R26, R5.reuse ;  /* 0x000000051a1c7220 */ /* 0x080fe20000410000 */
[----:B------:R-:W-:Y:S01]  /*b420*/  LOP3.LUT R6, R6, 0xffff0000, RZ, 0xc0, !PT ;  /* 0xffff000006067812 */ /* 0x000fe200078ec0ff */
[----:B------:R-:W-:Y:S01]  /*b430*/  FMUL.FTZ R30, R27, R8 ;  /* 0x000000081b1e7220 */ /* 0x000fe20000410000 */
[----:B------:R-:W-:Y:S01]  /*b440*/  LOP3.LUT R7, R7, 0xffff0000, RZ, 0xc0, !PT ;  /* 0xffff000007077812 */ /* 0x000fe200078ec0ff */
[-C--:B------:R-:W-:Y:S02]  /*b450*/  FMUL.FTZ R27, R27, R4.reuse ;  /* 0x000000041b1b7220 */ /* 0x080fe40000410000 */
[C---:B------:R-:W-:Y:S01]  /*b460*/  FFMA.FTZ R26, R6.reuse, R5, -R11 ;  /* 0x00000005061a7223 */ /* 0x040fe2000001080b */
[----:B------:R-:W-:Y:S01]  /*b470*/  FFMA.FTZ R11, R6, R9, R28 ;  /* 0x00000009060b7223 */ /* 0x000fe2000001001c */
[C---:B------:R-:W-:Y:S01]  /*b480*/  FFMA.FTZ R30, R7.reuse, R4, -R30 ;  /* 0x00000004071e7223 */ /* 0x040fe2000001081e */
[----:B------:R-:W-:Y:S01]  /*b490*/  FFMA.FTZ R28, R7, R8, R27 ;  /* 0x00000008071c7223 */ /* 0x000fe2000001001b */
[----:B------:R-:W-:-:S02]  /*b4a0*/  F2FP.BF16.F32.PACK_AB R4, R24, R43 ;  /* 0x0000002b1804723e */ /* 0x000fc400000010ff */
[----:B------:R-:W-:Y:S02]  /*b4b0*/  F2FP.BF16.F32.PACK_AB R5, R25, R42 ;  /* 0x0000002a1905723e */ /* 0x000fe400000010ff */
        /* <DEDUP_REMOVED lines=8> */
.L_x_1488:
[----:B------:R-:W-:Y:S05]  /*b540*/  BSYNC B1 ;  /* 0x0000000000017941 */ /* 0x000fea0003800000 */
.L_x_1487:
[----:B------:R-:W-:Y:S05]  /*b550*/  @P2 BRA `(.L_x_1469) ;  /* 0x0000000400b42947 */ /* 0x000fea0003800000 */
[----:B------:R-:W-:Y:S02]  /*b560*/  LEA.HI R3, R3, R46, RZ, 0x1d ;  /* 0x0000002e03037211 */ /* 0x000fe400078fe8ff */
[----:B------:R-:W-:Y:S02]  /*b570*/  LEA.HI R20, R21, R20, RZ, 0x5 ;  /* 0x0000001415147211 */ /* 0x000fe400078f28ff */
[----:B01----:R-:W-:Y:S01]  /*b580*/  SHF.R.S32.HI R6, RZ, 0x1f, R3 ;  /* 0x0000001fff067819 */ /* 0x003fe20000011403 */
        /* <DEDUP_REMOVED lines=10> */
[----:B------:R-:W-:Y:S01]  /*b630*/  SHF.R.U64 R27, R12, 0x10, R13 ;  /* 0x000000100c1b7819 */ /* 0x000fe2000000120d */
[----:B------:R-:W-:Y:S01]  /*b640*/  IMAD.IADD R9, R6, 0x1, R5 ;  /* 0x0000000106097824 */ /* 0x000fe200078e0205 */
[----:B------:R-:W-:Y:S01]  /*b650*/  SHF.R.U64 R25, R32, 0x10, R33 ;  /* 0x0000001020197819 */ /* 0x000fe20000001221 */
[----:B------:R-:W-:Y:S01]  /*b660*/  IMAD.IADD R3, R20, 0x1, R45 ;  /* 0x0000000114037824 */ /* 0x000fe200078e022d */
[----:B------:R-:W-:Y:S01]  /*b670*/  SHF.R.U32.HI R12, RZ, 0x10, R13 ;  /* 0x00000010ff0c7819 */ /* 0x000fe2000001160d */
[----:B------:R-:W-:Y:S01]  /*b680*/  IMAD R20, R9, 0x2, R2 ;  /* 0x0000000209147824 */ /* 0x000fe200078e0202 */
[----:B------:R-:W-:-:S02]  /*b690*/  PRMT R27, R0, 0x5410, R27 ;  /* 0x00005410001b7816 */ /* 0x000fc4000000001b */
[----:B------:R-:W-:Y:S02]  /*b6a0*/  LEA R3, R3, UR40, 0x1 ;  /* 0x0000002803037c11 */ /* 0x000fe4000f8e08ff */
[----:B------:R-:W0:Y:S01]  /*b6b0*/  LDS.128 R8, [R20+0xc400] ;  /* 0x00c4000014087984 */ /* 0x000e220000000c00 */
[----:B------:R-:W-:Y:S01]  /*b6c0*/  SHF.R.U64 R13, R14, 0x10, R15 ;  /* 0x000000100e0d7819 */ /* 0x000fe2000000120f */
[----:B------:R-:W-:Y:S01]  /*b6d0*/  IMAD.U32 R28, R27, 0x10000, RZ ;  /* 0x000100001b1c7824 */ /* 0x000fe200078e00ff */
[----:B------:R-:W-:Y:S01]  /*b6e0*/  PRMT R54, R54, 0x5410, R25 ;  /* 0x0000541036367816 */ /* 0x000fe20000000019 */
[----:B------:R-:W1:Y:S01]  /*b6f0*/  LDS.128 R4, [R3] ;  /* 0x0000000003047984 */ /* 0x000e620000000c00 */
[----:B------:R-:W-:Y:S02]  /*b700*/  SHF.R.U32.HI R32, RZ, 0x10, R33 ;  /* 0x00000010ff207819 */ /* 0x000fe40000011621 */
[----:B------:R-:W-:Y:S01]  /*b710*/  SHF.R.U64 R21, R34, 0x10, R35 ;  /* 0x0000001022157819 */ /* 0x000fe20000001223 */
[----:B------:R-:W-:Y:S01]  /*b720*/  IMAD.U32 R26, R54, 0x10000, RZ ;  /* 0x00010000361a7824 */ /* 0x000fe200078e00ff */
[----:B------:R-:W-:-:S02]  /*b730*/  SHF.R.U32.HI R14, RZ, 0x10, R15 ;  /* 0x00000010ff0e7819 */ /* 0x000fc4000001160f */
[----:B------:R-:W-:Y:S02]  /*b740*/  PRMT R51, R51, 0x5410, R12 ;  /* 0x0000541033337816 */ /* 0x000fe4000000000c */
[----:B------:R-:W-:Y:S02]  /*b750*/  PRMT R55, R55, 0x5410, R32 ;  /* 0x0000541037377816 */ /* 0x000fe40000000020 */
[----:B------:R-:W-:Y:S01]  /*b760*/  PRMT R56, R56, 0x5410, R21 ;  /* 0x0000541038387816 */ /* 0x000fe20000000015 */
[----:B------:R-:W-:Y:S01]  /*b770*/  IMAD.U32 R29, R51, 0x10000, RZ ;  /* 0x00010000331d7824 */ /* 0x000fe200078e00ff */
[----:B------:R-:W-:Y:S02]  /*b780*/  SHF.R.U32.HI R34, RZ, 0x10, R35 ;  /* 0x00000010ff227819 */ /* 0x000fe40000011623 */
[----:B------:R-:W-:Y:S02]  /*b790*/  PRMT R53, R53, 0x5410, R14 ;  /* 0x0000541035357816 */ /* 0x000fe4000000000e */
[----:B------:R-:W-:-:S02]  /*b7a0*/  PRMT R57, R57, 0x5410, R34 ;  /* 0x0000541039397816 */ /* 0x000fc40000000022 */
[----:B------:R-:W-:Y:S02]  /*b7b0*/  LOP3.LUT R27, R27, 0xffff0000, RZ, 0xc0, !PT ;  /* 0xffff00001b1b7812 */ /* 0x000fe400078ec0ff */
[----:B------:R-:W-:Y:S01]  /*b7c0*/  PRMT R52, R52, 0x5410, R13 ;  /* 0x0000541034347816 */ /* 0x000fe2000000000d */
[C---:B0-----:R-:W-:Y:S01]  /*b7d0*/  IMAD.U32 R15, R8.reuse, 0x10000, RZ ;  /* 0x00010000080f7824 */ /* 0x041fe200078e00ff */
[----:B------:R-:W-:Y:S01]  /*b7e0*/  LOP3.LUT R8, R8, 0xffff0000, RZ, 0xc0, !PT ;  /* 0xffff000008087812 */ /* 0x000fe200078ec0ff */
[C---:B------:R-:W-:Y:S01]  /*b7f0*/  IMAD.U32 R21, R9.reuse, 0x10000, RZ ;  /* 0x0001000009157824 */ /* 0x040fe200078e00ff */
[----:B------:R-:W-:Y:S01]  /*b800*/  LOP3.LUT R9, R9, 0xffff0000, RZ, 0xc0, !PT ;  /* 0xffff000009097812 */ /* 0x000fe200078ec0ff */
[----:B-1----:R-:W-:Y:S02]  /*b810*/  IMAD.U32 R0, R4, 0x10000, RZ ;  /* 0x0001000004007824 */ /* 0x002fe400078e00ff */
[C---:B------:R-:W-:Y:S01]  /*b820*/  FMUL.FTZ R31, R15.reuse, R28 ;  /* 0x0000001c0f1f7220 */ /* 0x040fe20000410000 */
[----:B------:R-:W-:Y:S01]  /*b830*/  FMUL.FTZ R33, R15, R26 ;  /* 0x0000001a0f217220 */ /* 0x000fe20000410000 */
[----:B------:R-:W-:-:S02]  /*b840*/  IMAD.U32 R12, R5, 0x10000, RZ ;  /* 0x00010000050c7824 */ /* 0x000fc400078e00ff */
[----:B------:R-:W-:Y:S01]  /*b850*/  FMUL.FTZ R35, R21, R29 ;  /* 0x0000001d15237220 */ /* 0x000fe20000410000 */
[C---:B------:R-:W-:Y:S01]  /*b860*/  FFMA.FTZ R31, R0.reuse, R26, -R31 ;  /* 0x0000001a001f7223 */ /* 0x040fe2000001081f */
[----:B------:R-:W-:Y:S02]  /*b870*/  IMAD.U32 R15, R55, 0x10000, RZ ;  /* 0x00010000370f7824 */ /* 0x000fe400078e00ff */
[----:B------:R-:W-:Y:S01]  /*b880*/  FFMA.FTZ R33, R0, R28, R33 ;  /* 0x0000001c00217223 */ /* 0x000fe20000010021 */
[----:B------:R-:W-:Y:S01]  /*b890*/  IMAD.U32 R25, R11, 0x10000, RZ ;  /* 0x000100000b197824 */ /* 0x000fe200078e00ff */
[----:B------:R-:W-:Y:S01]  /*b8a0*/  LOP3.LUT R4, R4, 0xffff0000, RZ, 0xc0, !PT ;  /* 0xffff000004047812 */ /* 0x000fe200078ec0ff */
[----:B------:R-:W-:Y:S02]  /*b8b0*/  IMAD.U32 R26, R53, 0x10000, RZ ;  /* 0x00010000351a7824 */ /* 0x000fe400078e00ff */
[-C--:B------:R-:W-:Y:S01]  /*b8c0*/  FMUL.FTZ R21, R21, R15.reuse ;  /* 0x0000000f15157220 */ /* 0x080fe20000410000 */
[----:B------:R-:W-:Y:S01]  /*b8d0*/  FFMA.FTZ R35, R12, R15, -R35 ;  /* 0x0000000f0c237223 */ /* 0x000fe20000010823 */
[----:B------:R-:W-:-:S02]  /*b8e0*/  IMAD.U32 R14, R7, 0x10000, RZ ;  /* 0x00010000070e7824 */ /* 0x000fc400078e00ff */
[----:B------:R-:W-:Y:S01]  /*b8f0*/  FMUL.FTZ R15, R25, R26 ;  /* 0x0000001a190f7220 */ /* 0x000fe20000410000 */
[----:B------:R-:W-:Y:S02]  /*b900*/  IMAD.U32 R0, R57, 0x10000, RZ ;  /* 0x0001000039007824 */ /* 0x000fe400078e00ff */
[----:B------:R-:W-:Y:S01]  /*b910*/  FFMA.FTZ R29, R12, R29, R21 ;  /* 0x0000001d0c1d7223 */ /* 0x000fe20000010015 */
[----:B------:R-:W-:Y:S01]  /*b920*/  LOP3.LUT R12, R51, 0xffff0000, RZ, 0xc0, !PT ;  /* 0xffff0000330c7812 */ /* 0x000fe200078ec0ff */
[----:B------:R-:W-:Y:S01]  /*b930*/  FMUL.FTZ R21, R8, R27 ;  /* 0x0000001b08157220 */ /* 0x000fe20000410000 */
[-C--:B------:R-:W-:Y:S01]  /*b940*/  FFMA.FTZ R32, R14, R0.reuse, -R15 ;  /* 0x000000000e207223 */ /* 0x080fe2000001080f */
[----:B------:R-:W-:Y:S01]  /*b950*/  FMUL.FTZ R25, R25, R0 ;  /* 0x0000000019197220 */ /* 0x000fe20000410000 */
[----:B------:R-:W-:Y:S01]  /*b960*/  LOP3.LUT R15, R54, 0xffff0000, RZ, 0xc0, !PT ;  /* 0xffff0000360f7812 */ /* 0x000fe200078ec0ff */
[----:B------:R-:W-:Y:S01]  /*b970*/  IMAD.U32 R24, R10, 0x10000, RZ ;  /* 0x000100000a187824 */ /* 0x000fe200078e00ff */
[----:B------:R-:W-:Y:S01]  /*b980*/  LOP3.LUT R0, R55, 0xffff0000, RZ, 0xc0, !PT ;  /* 0xffff000037007812 */ /* 0x000fe200078ec0ff */
[----:B------:R-:W-:Y:S01]  /*b990*/  FFMA.FTZ R34, R14, R26, R25 ;  /* 0x0000001a0e227223 */ /* 0x000fe20000010019 */
[----:B------:R-:W-:-:S02]  /*b9a0*/  IMAD.U32 R14, R52, 0x10000, RZ ;  /* 0x00010000340e7824 */ /* 0x000fc400078e00ff */
[-C--:B------:R-:W-:Y:S01]  /*b9b0*/  FMUL.FTZ R25, R8, R15.reuse ;  /* 0x0000000f08197220 */ /* 0x080fe20000410000 */
[----:B------:R-:W-:Y:S01]  /*b9c0*/  LOP3.LUT R5, R5, 0xffff0000, RZ, 0xc0, !PT ;  /* 0xffff000005057812 */ /* 0x000fe200078ec0ff */
[C---:B------:R-:W-:Y:S01]  /*b9d0*/  FMUL.FTZ R30, R9.reuse, R12 ;  /* 0x0000000c091e7220 */ /* 0x040fe20000410000 */
[C---:B------:R-:W-:Y:S01]  /*b9e0*/  FFMA.FTZ R26, R4.reuse, R15, -R21 ;  /* 0x0000000f041a7223 */ /* 0x040fe20000010815 */
[----:B------:R-:W-:Y:S01]  /*b9f0*/  FMUL.FTZ R9, R9, R0 ;  /* 0x0000000009097220 */ /* 0x000fe20000410000 */
[----:B------:R-:W-:Y:S01]  /*ba00*/  FFMA.FTZ R28, R4, R27, R25 ;  /* 0x0000001b041c7223 */ /* 0x000fe20000010019 */
[----:B------:R-:W-:Y:S02]  /*ba10*/  IMAD.U32 R13, R6, 0x10000, RZ ;  /* 0x00010000060d7824 */ /* 0x000fe400078e00ff */
[----:B------:R-:W-:Y:S01]  /*ba20*/  FMUL.FTZ R4, R24, R14 ;  /* 0x0000000e18047220 */ /* 0x000fe20000410000 */
[----:B------:R-:W-:Y:S02]  /*ba30*/  IMAD.U32 R8, R56, 0x10000, RZ ;  /* 0x0001000038087824 */ /* 0x000fe400078e00ff */
[C---:B------:R-:W-:Y:S01]  /*ba40*/  FFMA.FTZ R12, R5.reuse, R12, R9 ;  /* 0x0000000c050c7223 */ /* 0x040fe20000010009 */
[----:B------:R-:W-:Y:S01]  /*ba50*/  LOP3.LUT R10, R10, 0xffff0000, RZ, 0xc0, !PT ;  /* 0xffff00000a0a7812 */ /* 0x000fe200078ec0ff */
[----:B------:R-:W-:Y:S01]  /*ba60*/  FFMA.FTZ R30, R5, R0, -R30 ;  /* 0x00000000051e7223 */ /* 0x000fe2000001081e */
[-C--:B------:R-:W-:Y:S01]  /*ba70*/  FMUL.FTZ R24, R24, R8.reuse ;  /* 0x0000000818187220 */ /* 0x080fe20000410000 */
[----:B------:R-:W-:Y:S01]  /*ba80*/  FFMA.FTZ R15, R13, R8, -R4 ;  /* 0x000000080d0f7223 */ /* 0x000fe20000010804 */
[----:B------:R-:W-:-:S02]  /*ba90*/  LOP3.LUT R9, R52, 0xffff0000, RZ, 0xc0, !PT ;  /* 0xffff000034097812 */ /* 0x000fc400078ec0ff */
[----:B------:R-:W-:Y:S01]  /*baa0*/  LOP3.LUT R11, R11, 0xffff0000, RZ, 0xc0, !PT ;  /* 0xffff00000b0b7812 */ /* 0x000fe200078ec0ff */
[----:B------:R-:W-:Y:S01]  /*bab0*/  FFMA.FTZ R24, R13, R14, R24 ;  /* 0x0000000e0d187223 */ /* 0x000fe20000010018 */
[----:B------:R-:W-:Y:S01]  /*bac0*/  LOP3.LUT R5, R56, 0xffff0000, RZ, 0xc0, !PT ;  /* 0xffff000038057812 */ /* 0x000fe200078ec0ff */
[C---:B------:R-:W-:Y:S01]  /*bad0*/  FMUL.FTZ R13, R10.reuse, R9 ;  /* 0x000000090a0d7220 */ /* 0x040fe20000410000 */
[----:B------:R-:W-:Y:S02]  /*bae0*/  LOP3.LUT R4, R53, 0xffff0000, RZ, 0xc0, !PT ;  /* 0xffff000035047812 */ /* 0x000fe400078ec0ff */
[----:B------:R-:W-:Y:S01]  /*baf0*/  LOP3.LUT R0, R57, 0xffff0000, RZ, 0xc0, !PT ;  /* 0xffff000039007812 */ /* 0x000fe200078ec0ff */
[----:B------:R-:W-:Y:S01]  /*bb00*/  FMUL.FTZ R8, R10, R5 ;  /* 0x000000050a087220 */ /* 0x000fe20000410000 */
[----:B------:R-:W-:Y:S01]  /*bb10*/  LOP3.LUT R6, R6, 0xffff0000, RZ, 0xc0, !PT ;  /* 0xffff000006067812 */ /* 0x000fe200078ec0ff */
[----:B------:R-:W-:Y:S01]  /*bb20*/  FMUL.FTZ R14, R11, R4 ;  /* 0x000000040b0e7220 */ /* 0x000fe20000410000 */
[----:B------:R-:W-:Y:S01]  /*bb30*/  LOP3.LUT R7, R7, 0xffff0000, RZ, 0xc0, !PT ;  /* 0xffff000007077812 */ /* 0x000fe200078ec0ff */
[----:B------:R-:W-:-:S02]  /*bb40*/  FMUL.FTZ R21, R11, R0 ;  /* 0x000000000b157220 */ /* 0x000fc40000410000 */
[C---:B------:R-:W-:Y:S01]  /*bb50*/  FFMA.FTZ R10, R6.reuse, R5, -R13 ;  /* 0x00000005060a7223 */ /* 0x040fe2000001080d */
[----:B------:R-:W-:Y:S01]  /*bb60*/  FFMA.FTZ R11, R6, R9, R8 ;  /* 0x00000009060b7223 */ /* 0x000fe20000010008 */
[C---:B------:R-:W-:Y:S01]  /*bb70*/  FFMA.FTZ R13, R7.reuse, R0, -R14 ;  /* 0x00000000070d7223 */ /* 0x040fe2000001080e */
[----:B------:R-:W-:Y:S01]  /*bb80*/  FFMA.FTZ R21, R7, R4, R21 ;  /* 0x0000000407157223 */ /* 0x000fe20000010015 */
[----:B------:R-:W-:Y:S02]  /*bb90*/  F2FP.BF16.F32.PACK_AB R4, R26, R31 ;  /* 0x0000001f1a04723e */ /* 0x000fe400000010ff */
[----:B------:R-:W-:Y:S02]  /*bba0*/  F2FP.BF16.F32.PACK_AB R6, R10, R15 ;  /* 0x0000000f0a06723e */ /* 0x000fe400000010ff */
[----:B------:R-:W-:Y:S02]  /*bbb0*/  F2FP.BF16.F32.PACK_AB R5, R30, R35 ;  /* 0x000000231e05723e */ /* 0x000fe400000010ff */
[----:B------:R-:W-:-:S02]  /*bbc0*/  F2FP.BF16.F32.PACK_AB R10, R11, R24 ;  /* 0x000000180b0a723e */ /* 0x000fc400000010ff */
[----:B------:R-:W-:Y:S02]  /*bbd0*/  F2FP.BF16.F32.PACK_AB R7, R13, R32 ;  /* 0x000000200d07723e */ /* 0x000fe400000010ff */
[----:B------:R-:W-:Y:S02]  /*bbe0*/  F2FP.BF16.F32.PACK_AB R8, R28, R33 ;  /* 0x000000211c08723e */ /* 0x000fe400000010ff */
[----:B------:R-:W-:Y:S01]  /*bbf0*/  F2FP.BF16.F32.PACK_AB R9, R12, R29 ;  /* 0x0000001d0c09723e */ /* 0x000fe200000010ff */
[----:B------:R0:W-:Y:S01]  /*bc00*/  STS.128 [R3], R4 ;  /* 0x0000000403007388 */ /* 0x0001e20000000c00 */
[----:B------:R-:W-:-:S05]  /*bc10*/  F2FP.BF16.F32.PACK_AB R11, R21, R34 ;  /* 0x00000022150b723e */ /* 0x000fca00000010ff */
[----:B------:R0:W-:Y:S02]  /*bc20*/  STS.128 [R20+0xc400], R8 ;  /* 0x00c4000814007388 */ /* 0x0001e40000000c00 */
.L_x_1469:
[----:B------:R-:W-:Y:S05]  /*bc30*/  BSYNC B0 ;  /* 0x0000000000007941 */ /* 0x000fea0003800000 */
.L_x_1462:
        /* <DEDUP_REMOVED lines=8> */
.L_x_1460:
[----:B0--3--:R-:W-:-:S05]  /*bcc0*/  IMAD.U32 R0, RZ, RZ, UR37 ;  /* 0x00000025ff007e24 */ /* 0x009fca000f8e00ff */
[----:B------:R-:W-:-:S13]  /*bcd0*/  ISETP.NE.AND P0, PT, R0, 0x3, PT ;  /* 0x000000030000780c */ /* 0x000fda0003f05270 */
[----:B------:R-:W-:Y:S05]  /*bce0*/  @!P0 BRA `(.L_x_1489) ;  /* 0x0000000000048947 */ /* 0x000fea0003800000 */
[----:B------:R-:W-:Y:S01]  /*bcf0*/  BPT.TRAP 0x1 ;  /* 0x000000040000795c */ /* 0x000fe20000300000 */
.L_x_1489:
[----:B------:R-:W-:Y:S01]  /*bd00*/  IMAD R11, R16, 0x8, R2 ;  /* 0x00000008100b7824 */ /* 0x000fe200078e0202 */
[----:B------:R-:W-:-:S04]  /*bd10*/  SHF.L.U32 R0, R18, 0x1f, RZ ;  /* 0x0000001f12007819 */ /* 0x000fc800000006ff */
[----:B------:R0:W3:Y:S01]  /*bd20*/  SYNCS.PHASECHK.TRANS64.TRYWAIT P2, [R11+URZ+0x2d830], R0 ;  /* 0x02d830000b0075a7 */ /* 0x0000e2000804017f */
[----:B------:R-:W-:Y:S05]  /*bd30*/  @!P0 BRA `(.L_x_1490) ;  /* 0x0000000000048947 */ /* 0x000fea0003800000 */
[----:B------:R-:W-:Y:S01]  /*bd40*/  BPT.TRAP 0x1 ;  /* 0x000000040000795c */ /* 0x000fe20000300000 */
.L_x_1490:
[----:B-12-4-:R-:W1:Y:S02]  /*bd50*/  S2R R3, SR_TID.X ;  /* 0x0000000000037919 */ /* 0x016e640000002100 */
[----:B-1----:R-:W-:-:S04]  /*bd60*/  LOP3.LUT R3, R3, 0x7f, RZ, 0xc0, !PT ;  /* 0x0000007f03037812 */ /* 0x002fc800078ec0ff */
[----:B------:R-:W-:Y:S01]  /*bd70*/  ISETP.NE.AND P1, PT, R3, RZ, PT ;  /* 0x000000ff0300720c */ /* 0x000fe20003f25270 */
[----:B---3--:R-:W-:-:S12]  /*bd80*/  @P2 BRA `(.L_x_1491) ;  /* 0x0000000000082947 */ /* 0x008fd80003800000 */
[----:B------:R-:W1:Y:S02]  /*bd90*/  SYNCS.PHASECHK.TRANS64.TRYWAIT P2, [R11+URZ+0x2d830], R0 ;  /* 0x02d830000b0075a7 */ /* 0x000e64000804017f */
[----:B-1----:R-:W-:Y:S05]  /*bda0*/  @!P2 BRA `(.L_x_1492) ;  /* 0x000001740044a947 */ /* 0x002fea0003800000 */
.L_x_1491:
[----:B------:R-:W-:Y:S05]  /*bdb0*/  WARPSYNC.ALL ;  /* 0x0000000000007948 */ /* 0x000fea0003800000 */
[----:B01----:R-:W-:Y:S01]  /*bdc0*/  VIADD R0, R2, 0x15400 ;  /* 0x0001540002007836 */ /* 0x003fe20000000000 */
[----:B------:R-:W2:Y:S04]  /*bdd0*/  LDL R8, [R1+0x44] ;  /* 0x0000440001087983 */ /* 0x000ea80000100800 */
[----:B------:R-:W-:Y:S01]  /*bde0*/  SHF.R.U32.HI R0, RZ, 0x4, R0 ;  /* 0x00000004ff007819 */ /* 0x000fe20000011600 */
[----:B------:R-:W2:Y:S01]  /*bdf0*/  LDL R89, [R1+0x1c] ;  /* 0x00001c0001597983 */ /* 0x000ea20000100800 */
[----:B------:R-:W-:Y:S01]  /*be00*/  IMAD.MOV.U32 R13, RZ, RZ, -0x7fffffe0 ;  /* 0x80000020ff0d7424 */ /* 0x000fe200078e00ff */
[----:B------:R-:W-:Y:S01]  /*be10*/  LOP3.LUT R12, R44, 0x10000, RZ, 0xfc, !PT ;  /* 0x000100002c0c7812 */ /* 0x000fe200078efcff */
[----:B------:R-:W-:Y:S01]  /*be20*/  IMAD.MOV.U32 R5, RZ, RZ, -0x7fffffe0 ;  /* 0x80000020ff057424 */ /* 0x000fe200078e00ff */
[----:B------:R-:W-:Y:S01]  /*be30*/  LOP3.LUT R0, R0, 0x3fff, RZ, 0xc0, !PT ;  /* 0x00003fff00007812 */ /* 0x000fe200078ec0ff */
[----:B-----5:R-:W-:Y:S01]  /*be40*/  WARPGROUP.ARRIVE ;  /* 0x00000000000079c5 */ /* 0x020fe20000000000 */
[C---:B------:R-:W-:Y:S01]  /*be50*/  R2UR UR4, R12.reuse ;  /* 0x000000000c0472ca */ /* 0x040fe200000e0000 */
[----:B------:R-:W-:Y:S01]  /*be60*/  VIADD R152, R12, 0x2 ;  /* 0x000000020c987836 */ /* 0x000fe20000000000 */
[----:B------:R-:W-:Y:S01]  /*be70*/  LOP3.LUT R157, R0, 0x10000, RZ, 0xfc, !PT ;  /* 0x00010000009d7812 */ /* 0x000fe200078efcff */
[----:B------:R-:W-:Y:S01]  /*be80*/  IMAD.MOV.U32 R153, RZ, RZ, -0x7fffffe0 ;  /* 0x80000020ff997424 */ /* 0x000fe200078e00ff */
[----:B------:R-:W-:Y:S01]  /*be90*/  R2UR UR5, R13 ;  /* 0x000000000d0572ca */ /* 0x000fe200000e0000 */
[----:B------:R-:W-:Y:S01]  /*bea0*/  IMAD.MOV.U32 R7, RZ, RZ, -0x7fffffe0 ;  /* 0x80000020ff077424 */ /* 0x000fe200078e00ff */
[----:B------:R-:W-:Y:S01]  /*beb0*/  R2UR UR7, R5 ;  /* 0x00000000050772ca */ /* 0x000fe200000e0000 */
[----:B------:R-:W-:Y:S01]  /*bec0*/  IMAD R4, R16, 0x600, R157 ;  /* 0x0000060010047824 */ /* 0x000fe200078e029d */
[----:B------:R-:W0:Y:S01]  /*bed0*/  LDC R0, c[0x0][0x448] ;  /* 0x00011200ff007b82 */ /* 0x000e220000000800 */
[----:B------:R-:W-:-:S02]  /*bee0*/  VIADD R150, R12, 0x300 ;  /* 0x000003000c967836 */ /* 0x000fc40000000000 */
[C---:B------:R-:W-:Y:S01]  /*bef0*/  VIADD R6, R4.reuse, 0x2 ;  /* 0x0000000204067836 */ /* 0x040fe20000000000 */
[----:B------:R-:W-:Y:S01]  /*bf00*/  R2UR UR6, R4 ;  /* 0x00000000040672ca */ /* 0x000fe200000e0000 */
[----:B------:R-:W-:Y:S02]  /*bf10*/  IMAD.MOV.U32 R151, RZ, RZ, -0x7fffffe0 ;  /* 0x80000020ff977424 */ /* 0x000fe400078e00ff */
[C---:B------:R-:W-:Y:S02]  /*bf20*/  VIADD R148, R12.reuse, 0x302 ;  /* 0x000003020c947836 */ /* 0x040fe40000000000 */
[----:B------:R-:W-:Y:S02]  /*bf30*/  IMAD.MOV.U32 R149, RZ, RZ, -0x7fffffe0 ;  /* 0x80000020ff957424 */ /* 0x000fe400078e00ff */
[----:B------:R-:W-:Y:S02]  /*bf40*/  VIADD R146, R12, 0x600 ;  /* 0x000006000c927836 */ /* 0x000fe40000000000 */
[----:B------:R-:W-:-:S02]  /*bf50*/  IMAD.MOV.U32 R147, RZ, RZ, -0x7fffffe0 ;  /* 0x80000020ff937424 */ /* 0x000fc400078e00ff */
[----:B------:R-:W-:Y:S02]  /*bf60*/  VIADD R14, R12, 0x602 ;  /* 0x000006020c0e7836 */ /* 0x000fe40000000000 */
[----:B------:R-:W-:Y:S01]  /*bf70*/  HGMMA.64x128x16.F32.BF16 R24, gdesc[UR4], RZ, !UPT, gsb0 ;  /* 0x01e00000041879f0 */ /* 0x000fe2000c0018ff */
[----:B------:R-:W-:Y:S01]  /*bf80*/  R2UR UR4, R152 ;  /* 0x00000000980472ca */ /* 0x000fe200000e0000 */
[----:B------:R-:W-:Y:S01]  /*bf90*/  IMAD.MOV.U32 R15, RZ, RZ, -0x7fffffe0 ;  /* 0x80000020ff0f7424 */ /* 0x000fe200078e00ff */
[----:B------:R-:W-:Y:S01]  /*bfa0*/  R2UR UR5, R153 ;  /* 0x00000000990572ca */ /* 0x000fe200000e0000 */
[----:B------:R-:W-:Y:S01]  /*bfb0*/  IMAD.MOV.U32 R5, RZ, RZ, -0x7fffffe0 ;  /* 0x80000020ff057424 */ /* 0x000fe200078e00ff */
[----:B------:R-:W-:Y:S01]  /*bfc0*/  R2UR UR6, R6 ;  /* 0x00000000060672ca */ /* 0x000fe200000e0000 */
[----:B------:R-:W-:Y:S01]  /*bfd0*/  VIADD R6, R4, 0x200 ;  /* 0x0000020004067836 */ /* 0x000fe20000000000 */
[----:B------:R-:W-:Y:S01]  /*bfe0*/  R2UR UR7, R7 ;  /* 0x00000000070772ca */ /* 0x000fe200000e0000 */
[----:B------:R-:W-:Y:S01]  /*bff0*/  IMAD.MOV.U32 R7, RZ, RZ, -0x7fffffe0 ;  /* 0x80000020ff077424 */ /* 0x000fe200078e00ff */
[----:B0-----:R-:W-:-:S13]  /*c000*/  ISETP.NE.AND P2, PT, R0, 0x1, PT ;  /* 0x000000010000780c */ /* 0x001fda0003f45270 */
[----:B------:R-:W0:Y:S08]  /*c010*/  @P2 LDC R0, c[0x0][0x44c] ;  /* 0x00011300ff002b82 */ /* 0x000e300000000800 */
[----:B------:R-:W1:Y:S01]  /*c020*/  @P2 LDC R3, c[0x0][0x450] ;  /* 0x00011400ff032b82 */ /* 0x000e620000000800 */
[----:B------:R-:W-:Y:S02]  /*c030*/  WARPGROUP.DEPBAR.LE gsb0, 0x0 ;  /* 0x00008000000079c5 */ /* 0x000fe40000010000 */
[----:B------:R-:W-:-:S06]  /*c040*/  WARPGROUP.ARRIVE ;  /* 0x00000000000079c5 */ /* 0x000fcc0000000000 */
[----:B------:R-:W-:Y:S01]  /*c050*/  HGMMA.64x128x16.F32.BF16 R24, gdesc[UR4], R24, gsb0 ;  /* 0x01e00000041879f0 */ /* 0x000fe20008001818 */
[----:B------:R-:W-:Y:S02]  /*c060*/  R2UR UR4, R150 ;  /* 0x00000000960472ca */ /* 0x000fe400000e0000 */
[----:B------:R-:W-:Y:S02]  /*c070*/  R2UR UR5, R151 ;  /* 0x00000000970572ca */ /* 0x000fe400000e0000 */
[----:B------:R-:W-:Y:S01]  /*c080*/  R2UR UR6, R6 ;  /* 0x00000000060672ca */ /* 0x000fe200000e0000 */
[----:B------:R-:W-:Y:S01]  /*c090*/  VIADD R6, R4, 0x202 ;  /* 0x0000020204067836 */ /* 0x000fe20000000000 */
[----:B------:R-:W-:Y:S01]  /*c0a0*/  R2UR UR7, R7 ;  /* 0x00000000070772ca */ /* 0x000fe200000e0000 */
[----:B------:R-:W-:Y:S02]  /*c0b0*/  IMAD.MOV.U32 R7, RZ, RZ, -0x7fffffe0 ;  /* 0x80000020ff077424 */ /* 0x000fe400078e00ff */
[----:B--2---:R-:W-:-:S04]  /*c0c0*/  IMAD.IADD R9, R8, 0x1, R89 ;  /* 0x0000000108097824 */ /* 0x004fc800078e0259 */
[----:B0-----:R-:W-:Y:S01]  /*c0d0*/  @P2 IMAD.HI.U32 R0, R9, R0, RZ ;  /* 0x0000000009002227 */ /* 0x001fe200078e00ff */
[----:B------:R-:W-:Y:S02]  /*c0e0*/  WARPGROUP.DEPBAR.LE gsb0, 0x0 ;  /* 0x00008000000079c5 */ /* 0x000fe40000010000 */
[----:B------:R-:W-:Y:S02]  /*c0f0*/  WARPGROUP.ARRIVE ;  /* 0x00000000000079c5 */ /* 0x000fe40000000000 */
[----:B-1----:R-:W-:Y:S01]  /*c100*/  @P2 SHF.R.U32.HI R9, RZ, R3, R0 ;  /* 0x00000003ff092219 */ /* 0x002fe20000011600 */
[----:B------:R-:W-:Y:S02]  /*c110*/  IMAD.MOV.U32 R3, RZ, RZ, -0x80 ;  /* 0xffffff80ff037424 */ /* 0x000fe400078e00ff */
[----:B------:R-:W-:Y:S01]  /*c120*/  @!P1 VIADD R0, R11, 0x2d840 ;  /* 0x0002d8400b009836 */ /* 0x000fe20000000000 */
[----:B------:R-:W-:Y:S01]  /*c130*/  HGMMA.64x128x16.F32.BF16 R24, gdesc[UR4], R24, gsb0 ;  /* 0x01e00000041879f0 */ /* 0x000fe20008001818 */
[----:B------:R-:W-:Y:S01]  /*c140*/  R2UR UR4, R148 ;  /* 0x00000000940472ca */ /* 0x000fe200000e0000 */
[----:B------:R-:W0:Y:S01]  /*c150*/  SHFL.IDX PT, R20, R9, RZ, 0x1c1f ;  /* 0x001c1fff09147589 */ /* 0x000e2200000e0000 */
[----:B------:R-:W-:Y:S01]  /*c160*/  R2UR UR5, R149 ;  /* 0x00000000950572ca */ /* 0x000fe200000e0000 */
[----:B------:R-:W-:Y:S01]  /*c170*/  IMAD R8, R88, R3, 0x80 ;  /* 0x0000008058087424 */ /* 0x000fe200078e0203 */
[----:B------:R-:W-:Y:S01]  /*c180*/  R2UR UR6, R6 ;  /* 0x00000000060672ca */ /* 0x000fe200000e0000 */
[C---:B------:R-:W-:Y:S01]  /*c190*/  VIADD R6, R4.reuse, 0x400 ;  /* 0x0000040004067836 */ /* 0x040fe20000000000 */
[----:B------:R-:W-:Y:S01]  /*c1a0*/  R2UR UR7, R7 ;  /* 0x00000000070772ca */ /* 0x000fe200000e0000 */
[----:B------:R-:W-:Y:S01]  /*c1b0*/  IMAD.MOV.U32 R7, RZ, RZ, -0x7fffffe0 ;  /* 0x80000020ff077424 */ /* 0x000fe200078e00ff */
[----:B------:R-:W-:Y:S01]  /*c1c0*/  @!P1 PRMT R0, RZ, 0x654, R0 ;  /* 0x00000654ff009816 */ /* 0x000fe20000000000 */
[----:B------:R-:W-:-:S02]  /*c1d0*/  VIADD R4, R4, 0x402 ;  /* 0x0000040204047836 */ /* 0x000fc40000000000 */
[----:B------:R-:W-:-:S04]  /*c1e0*/  VIADD R3, R8, 0x1 ;  /* 0x0000000108037836 */ /* 0x000fc80000000000 */
[----:B------:R-:W-:-:S05]  /*c1f0*/  IMAD R3, R138, -0x2, R3 ;  /* 0xfffffffe8a037824 */ /* 0x000fca00078e0203 */
[----:B------:R-:W-:Y:S01]  /*c200*/  IADD3 R3, -R136, R3, R137 ;  /* 0x0000000388037210 */ /* 0x000fe20007ffe189 */
[----:B------:R-:W-:Y:S02]  /*c210*/  WARPGROUP.DEPBAR.LE gsb0, 0x0 ;  /* 0x00008000000079c5 */ /* 0x000fe40000010000 */
[----:B------:R-:W-:-:S06]  /*c220*/  WARPGROUP.ARRIVE ;  /* 0x00000000000079c5 */ /* 0x000fcc0000000000 */
[----:B------:R-:W-:Y:S01]  /*c230*/  HGMMA.64x128x16.F32.BF16 R24, gdesc[UR4], R24, gsb0 ;  /* 0x01e00000041879f0 */ /* 0x000fe20008001818 */
[----:B------:R-:W-:Y:S02]  /*c240*/  R2UR UR4, R146 ;  /* 0x00000000920472ca */ /* 0x000fe400000e0000 */
[----:B------:R-:W-:Y:S02]  /*c250*/  R2UR UR5, R147 ;  /* 0x00000000930572ca */ /* 0x000fe400000e0000 */
[----:B------:R-:W-:Y:S02]  /*c260*/  R2UR UR6, R6 ;  /* 0x00000000060672ca */ /* 0x000fe400000e0000 */
[----:B------:R-:W-:Y:S01]  /*c270*/  R2UR UR7, R7 ;  /* 0x00000000070772ca */ /* 0x000fe200000e0000 */
[----:B------:R-:W-:-:S04]  /*c280*/  IMAD.IADD R7, R137, 0x1, R8 ;  /* 0x0000000189077824 */ /* 0x000fc800078e0208 */
[----:B------:R-:W-:Y:S01]  /*c290*/  IMAD R7, R138, -0x2, R7 ;  /* 0xfffffffe8a077824 */ /* 0x000fe200078e0207 */
[----:B------:R-:W-:Y:S02]  /*c2a0*/  WARPGROUP.DEPBAR.LE gsb0, 0x0 ;  /* 0x00008000000079c5 */ /* 0x000fe40000010000 */
[----:B------:R-:W-:-:S06]  /*c2b0*/  WARPGROUP.ARRIVE ;  /* 0x00000000000079c5 */ /* 0x000fcc0000000000 */
[----:B------:R-:W-:Y:S01]  /*c2c0*/  HGMMA.64x128x16.F32.BF16 R24, gdesc[UR4], R24, gsb0 ;  /* 0x01e00000041879f0 */ /* 0x000fe20008001818 */
[----:B------:R-:W-:Y:S02]  /*c2d0*/  R2UR UR4, R14 ;  /* 0x000000000e0472ca */ /* 0x000fe400000e0000 */
[----:B------:R-:W-:Y:S02]  /*c2e0*/  R2UR UR5, R15 ;  /* 0x000000000f0572ca */ /* 0x000fe400000e0000 */
[----:B------:R-:W-:Y:S02]  /*c2f0*/  R2UR UR6, R4 ;  /* 0x00000000040672ca */ /* 0x000fe400000e0000 */
[----:B------:R-:W-:Y:S02]  /*c300*/  R2UR UR7, R5 ;  /* 0x00000000050772ca */ /* 0x000fe400000e0000 */
[----:B------:R-:W-:Y:S01]  /*c310*/  LEA R4, R88, 0xffffff80, 0x7 ;  /* 0xffffff8058047811 */ /* 0x000fe200078e38ff */
[----:B------:R-:W-:-:S02]  /*c320*/  WARPGROUP.DEPBAR.LE gsb0, 0x0 ;  /* 0x00008000000079c5 */ /* 0x000fc40000010000 */
[----:B------:R-:W-:-:S08]  /*c330*/  WARPGROUP.ARRIVE ;  /* 0x00000000000079c5 */ /* 0x000fd00000000000 */
[----:B------:R-:W-:Y:S01]  /*c340*/  HGMMA.64x128x16.F32.BF16 R24, gdesc[UR4], R24, gsb0 ;  /* 0x01e00000041879f0 */ /* 0x000fe20008001818 */
[----:B------:R-:W-:Y:S01]  /*c350*/  ULDC.64 UR4, c[0x0][0x9e0] ;  /* 0x0002780000047ab9 */ /* 0x000fe20000000a00 */
[----:B------:R-:W-:Y:S01]  /*c360*/  ULDC UR6, c[0x0][0x9dc] ;  /* 0x0002770000067ab9 */ /* 0x000fe20000000800 */
[----:B------:R-:W-:Y:S01]  /*c370*/  UISETP.GE.AND UP0, UPT, UR5, 0x1, UPT ;  /* 0x000000010500788c */ /* 0x000fe2000bf06270 */
[----:B------:R-:W-:Y:S02]  /*c380*/  IMAD.U32 R10, RZ, RZ, UR6 ;  /* 0x00000006ff0a7e24 */ /* 0x000fe4000f8e00ff */
[----:B------:R-:W-:-:S03]  /*c390*/  VIADD R6, R3, UR4 ;  /* 0x0000000403067c36 */ /* 0x000fc60008000000 */
[----:B------:R-:W-:Y:S01]  /*c3a0*/  PLOP3.LUT P3, PT, PT, PT, UP0, 0x40, 0x0 ;  /* 0x000000000000781c */ /* 0x000fe20003f6e808 */
[----:B------:R-:W-:Y:S02]  /*c3b0*/  WARPGROUP.DEPBAR.LE gsb0, 0x0 ;  /* 0x00008000000079c5 */ /* 0x000fe40000010000 */
[----:B------:R1:W-:Y:S02]  /*c3c0*/  @!P1 SYNCS.ARRIVE.TRANS64.RED.A1T0 RZ, [R0+URZ], RZ ;  /* 0x000000ff00ff99a7 */ /* 0x0003e4000810043f */
[----:B-1----:R-:W-:-:S05]  /*c3d0*/  LOP3.LUT R0, RZ, R10, RZ, 0x33, !PT ;  /* 0x0000000aff007212 */ /* 0x002fca00078e33ff */
[----:B------:R-:W-:Y:S01]  /*c3e0*/  IMAD.IADD R5, R3, 0x1, R0 ;  /* 0x0000000103057824 */ /* 0x000fe200078e0200 */
[----:B0-----:R-:W-:-:S03]  /*c3f0*/  VIADDMNMX R3, R20, R6, R7, PT ;  /* 0x0000000614037246 */ /* 0x001fc60003800107 */
[----:B------:R-:W-:Y:S01]  /*c400*/  IMAD.IADD R0, R5, 0x1, R20 ;  /* 0x0000000105007824 */ /* 0x000fe200078e0214 */
[----:B------:R-:W-:Y:S06]  /*c410*/  @P3 BRA `(.L_x_1493) ;  /* 0x0000000000583947 */ /* 0x000fec0003800000 */
[----:B------:R-:W-:Y:S01]  /*c420*/  IADD3 R11, -R136, R137, R20 ;  /* 0x00000089880b7210 */ /* 0x000fe20007ffe114 */
[----:B------:R-:W-:Y:S03]  /*c430*/  BSSY B0, `(.L_x_1494) ;  /* 0x0000010000007945 */ /* 0x000fe60003800000 */
        /* <DEDUP_REMOVED lines=10> */
.L_x_1495:
[----:B------:R-:W-:-:S06]  /*c4e0*/  UISETP.NE.AND UP1, UPT, UR5, 0x1, UPT ;  /* 0x000000010500788c */ /* 0x000fcc000bf25270 */
[----:B------:R-:W-:-:S05]  /*c4f0*/  PLOP3.LUT P3, PT, PT, PT, UP1, 0x80, 0x0 ;  /* 0x000000000000781c */ /* 0x000fca0003f6f018 */
[----:B------:R-:W-:-:S08]  /*c500*/  @UP1 ULDC.64 UR6, c[0x0][0x9e8] ;  /* 0x00027a0000061ab9 */ /* 0x000fd00000000a00 */
[----:B------:R-:W-:-:S05]  /*c510*/  @P3 IMAD.HI.U32 R20, R11, UR6, RZ ;  /* 0x000000060b143c27 */ /* 0x000fca000f8e00ff */
[----:B------:R-:W-:-:S07]  /*c520*/  @P3 SHF.R.U32.HI R11, RZ, UR7, R20 ;  /* 0x00000007ff0b3c19 */ /* 0x000fce0008011614 */
.L_x_1496:
[----:B------:R-:W-:Y:S05]  /*c530*/  BSYNC B0 ;  /* 0x0000000000007941 */ /* 0x000fea0003800000 */
.L_x_1494:
[----:B------:R-:W-:-:S04]  /*c540*/  IMAD R11, R11, UR5, -R4 ;  /* 0x000000050b0b7c24 */ /* 0x000fc8000f8e0a04 */
[----:B------:R-:W-:-:S05]  /*c550*/  IMAD R11, R138, -0x2, R11 ;  /* 0xfffffffe8a0b7824 */ /* 0x000fca00078e020b */
[----:B------:R-:W-:Y:S02]  /*c560*/  VIMNMX R0, R0, R11, !PT ;  /* 0x0000000b00007248 */ /* 0x000fe40007fe0100 */
[----:B------:R-:W-:-:S07]  /*c570*/  VIADDMNMX R3, R11, UR5, R3, PT ;  /* 0x000000050b037c46 */ /* 0x000fce000b800103 */
.L_x_1493:
[----:B------:R-:W2:Y:S01]  /*c580*/  LDL.LU R11, [R1] ;  /* 0x00000000010b7983 */ /* 0x000ea20000300800 */
[C---:B------:R-:W-:Y:S02]  /*c590*/  ISETP.GE.AND P3, PT, R8.reuse, 0x2, PT ;  /* 0x000000020800780c */ /* 0x040fe40003f66270 */
[----:B------:R-:W-:Y:S02]  /*c5a0*/  ISETP.GE.AND P5, PT, R8, 0x9, PT ;  /* 0x000000090800780c */ /* 0x000fe40003fa6270 */
[----:B------:R-:W-:-:S04]  /*c5b0*/  ISETP.GT.AND P4, PT, R0, 0x1, !P3 ;  /* 0x000000010000780c */ /* 0x000fc80005f84270 */
[----:B------:R-:W-:-:S04]  /*c5c0*/  ISETP.LT.OR P4, PT, R3, 0x2, P4 ;  /* 0x000000020300780c */ /* 0x000fc80002781670 */
[----:B------:R-:W-:Y:S02]  /*c5d0*/  FSEL R25, R25, -INF , !P4 ;  /* 0xff80000019197808 */ /* 0x000fe40006000000 */
[----:B------:R-:W-:-:S04]  /*c5e0*/  ISETP.GT.AND P4, PT, R0, 0x8, !P5 ;  /* 0x000000080000780c */ /* 0x000fc80006f84270 */
[----:B------:R-:W-:-:S04]  /*c5f0*/  ISETP.LT.OR P4, PT, R3, 0x9, P4 ;  /* 0x000000090300780c */ /* 0x000fc80002781670 */
[----:B------:R-:W-:Y:S02]  /*c600*/  FSEL R28, R28, -INF , !P4 ;  /* 0xff8000001c1c7808 */ /* 0x000fe40006000000 */
[----:B--2---:R-:W-:-:S04]  /*c610*/  LOP3.LUT R11, R11, 0xfffffffd, RZ, 0xc0, !PT ;  /* 0xfffffffd0b0b7812 */ /* 0x004fc800078ec0ff */
[----:B------:R-:W-:Y:S02]  /*c620*/  @P5 LOP3.LUT R11, R11, 0x2, RZ, 0xfc, !PT ;  /* 0x000000020b0b5812 */ /* 0x000fe400078efcff */
[----:B------:R-:W-:Y:S02]  /*c630*/  ISETP.GE.AND P5, PT, R8, 0xa, PT ;  /* 0x0000000a0800780c */ /* 0x000fe40003fa6270 */
[----:B------:R-:W-:Y:S02]  /*c640*/  LOP3.LUT R11, R11, 0xfffffffb, RZ, 0xc0, !PT ;  /* 0xfffffffb0b0b7812 */ /* 0x000fe400078ec0ff */
[----:B------:R-:W-:-:S04]  /*c650*/  ISETP.GT.AND P4, PT, R0, 0x9, !P5 ;  /* 0x000000090000780c */ /* 0x000fc80006f84270 */
[----:B------:R-:W-:-:S04]  /*c660*/  ISETP.LT.OR P4, PT, R3, 0xa, P4 ;  /* 0x0000000a0300780c */ /* 0x000fc80002781670 */
[----:B------:R-:W-:Y:S02]  /*c670*/  FSEL R29, R29, -INF , !P4 ;  /* 0xff8000001d1d7808 */ /* 0x000fe40006000000 */
        /* <DEDUP_REMOVED lines=169> */
[----:B------:R-:W0:Y:S02]  /*d110*/  SHFL.IDX PT, R0, R9, 0x1, 0x1c1f ;  /* 0x003c1f0009007f89 */ /* 0x000e2400000e0000 */
[----:B------:R-:W-:Y:S02]  /*d120*/  ISETP.LT.OR P6, PT, R3, 0x7a, P6 ;  /* 0x0000007a0300780c */ /* 0x000fe400037c1670 */
[----:B------:R1:W-:Y:S02]  /*d130*/  STL [R1], R11 ;  /* 0x0000000b01007387 */ /* 0x0003e40000100800 */
[----:B------:R-:W-:-:S02]  /*d140*/  FSEL R85, R85, -INF , !P6 ;  /* 0xff80000055557808 */ /* 0x000fc40007000000 */
[----:B------:R-:W-:Y:S02]  /*d150*/  PLOP3.LUT P6, PT, PT, PT, UP0, 0x40, 0x0 ;  /* 0x000000000000781c */ /* 0x000fe40003fce808 */
[----:B0-----:R-:W-:Y:S01]  /*d160*/  VIADDMNMX R6, R0, R6, R7, PT ;  /* 0x0000000600067246 */ /* 0x001fe20003800107 */
[----:B------:R-:W-:-:S10]  /*d170*/  IMAD.IADD R5, R5, 0x1, R0 ;  /* 0x0000000105057824 */ /* 0x000fd400078e0200 */
[----:B-1----:R-:W-:Y:S05]  /*d180*/  @P6 BRA `(.L_x_1497) ;  /* 0x0000000000606947 */ /* 0x002fea0003800000 */
        /* <DEDUP_REMOVED lines=13> */
.L_x_1499:
[----:B------:R-:W-:-:S06]  /*d260*/  UISETP.NE.AND UP1, UPT, UR5, 0x1, UPT ;  /* 0x000000010500788c */ /* 0x000fcc000bf25270 */
[----:B------:R-:W-:-:S05]  /*d270*/  PLOP3.LUT P6, PT, PT, PT, UP1, 0x80, 0x0 ;  /* 0x000000000000781c */ /* 0x000fca0003fcf018 */
[----:B------:R-:W-:-:S08]  /*d280*/  @UP1 ULDC.64 UR6, c[0x0][0x9e8] ;  /* 0x00027a0000061ab9 */ /* 0x000fd00000000a00 */
[----:B------:R-:W-:Y:S01]  /*d290*/  @P6 IMAD.HI.U32 R0, R3, UR6, RZ ;  /* 0x0000000603006c27 */ /* 0x000fe2000f8e00ff */
[----:B------:R-:W-:-:S13]  /*d2a0*/  PLOP3.LUT P6, PT, PT, PT, UP1, 0x80, 0x0 ;  /* 0x000000000000781c */ /* 0x000fda0003fcf018 */
[----:B------:R-:W-:-:S07]  /*d2b0*/  @P6 SHF.R.U32.HI R3, RZ, UR7, R0 ;  /* 0x00000007ff036c19 */ /* 0x000fce0008011600 */
.L_x_1500:
[----:B------:R-:W-:Y:S05]  /*d2c0*/  BSYNC B0 ;  /* 0x0000000000007941 */ /* 0x000fea0003800000 */
.L_x_1498:
[----:B------:R-:W-:-:S04]  /*d2d0*/  IMAD R3, R3, UR5, -R4 ;  /* 0x0000000503037c24 */ /* 0x000fc8000f8e0a04 */
[----:B------:R-:W-:-:S05]  /*d2e0*/  IMAD R3, R138, -0x2, R3 ;  /* 0xfffffffe8a037824 */ /* 0x000fca00078e0203 */
[----:B------:R-:W-:Y:S02]  /*d2f0*/  VIMNMX R5, R5, R3, !PT ;  /* 0x0000000305057248 */ /* 0x000fe40007fe0100 */
[----:B------:R-:W-:-:S07]  /*d300*/  VIADDMNMX R6, R3, UR5, R6, PT ;  /* 0x0000000503067c46 */ /* 0x000fce000b800106 */
.L_x_1497:
[----:B------:R-:W-:Y:S01]  /*d310*/  ISETP.GT.AND P3, PT, R5, 0x1, !P3 ;  /* 0x000000010500780c */ /* 0x000fe20005f64270 */
[----:B------:R-:W-:Y:S01]  /*d320*/  ULDC UR41, c[0x0][0x988] ;  /* 0x0002620000297ab9 */ /* 0x000fe20000000800 */
[----:B------:R-:W-:Y:S01]  /*d330*/  LOP3.LUT P6, RZ, R11, 0x2000000, RZ, 0xc0, !PT ;  /* 0x020000000bff7812 */ /* 0x000fe200078cc0ff */
[----:B------:R-:W2:Y:S01]  /*d340*/  LDL R91, [R1+0x20] ;  /* 0x00002000015b7983 */ /* 0x000ea20000100800 */
        /* <DEDUP_REMOVED lines=28> */
[C---:B------:R-:W-:Y:S02]  /*d510*/  ISETP.LT.OR P3, PT, R6.reuse, 0x12, P3 ;  /* 0x000000120600780c */ /* 0x040fe40001f61670 */
[----:B------:R-:W-:Y:S02]  /*d520*/  FMNMX.FTZ R3, R49, R0, !PT ;  /* 0x0000000031037209 */ /* 0x000fe40007810000 */
[----:B------:R-:W-:Y:S02]  /*d530*/  FSEL R35, R35, -INF , !P3 ;  /* 0xff80000023237808 */ /* 0x000fe40005800000 */
[----:B------:R-:W-:Y:S02]  /*d540*/  ISETP.GT.AND P3, PT, R5, 0x18, !P6 ;  /* 0x000000180500780c */ /* 0x000fe40007764270 */
[----:B------:R-:W-:Y:S02]  /*d550*/  LOP3.LUT P6, RZ, R11, 0x4000, RZ, 0xc0, !PT ;  /* 0x000040000bff7812 */ /* 0x000fe400078cc0ff */
        /* <DEDUP_REMOVED lines=42> */
[----:B------:R-:W-:-:S03]  /*d800*/  ISETP.LT.OR P3, PT, R6, 0x31, P3 ;  /* 0x000000310600780c */ /* 0x000fc60001f61670 */
[----:B------:R-:W0:Y:S01]  /*d810*/  SHFL.BFLY PT, R3, R4, 0x2, 0x1f ;  /* 0x0c401f0004037f89 */ /* 0x000e2200000e0000 */
[----:B------:R-:W-:Y:S02]  /*d820*/  FSEL R50, R50, -INF , !P3 ;  /* 0xff80000032327808 */ /* 0x000fe40005800000 */
[----:B------:R-:W-:-:S04]  /*d830*/  LOP3.LUT P3, RZ, R11, 0x40000, RZ, 0xc0, !PT ;  /* 0x000400000bff7812 */ /* 0x000fc8000786c0ff */
[----:B------:R-:W-:-:S04]  /*d840*/  ISETP.GT.AND P3, PT, R5, 0x31, !P3 ;  /* 0x000000310500780c */ /* 0x000fc80005f64270 */
[----:B------:R-:W-:-:S04]  /*d850*/  ISETP.LT.OR P3, PT, R6, 0x32, P3 ;  /* 0x000000320600780c */ /* 0x000fc80001f61670 */
[----:B------:R-:W-:Y:S02]  /*d860*/  FSEL R51, R51, -INF , !P3 ;  /* 0xff80000033337808 */ /* 0x000fe40005800000 */
[----:B------:R-:W-:-:S04]  /*d870*/  LOP3.LUT P3, RZ, R11, 0x20000, RZ, 0xc0, !PT ;  /* 0x000200000bff7812 */ /* 0x000fc8000786c0ff */
[----:B------:R-:W-:Y:S02]  /*d880*/  ISETP.GT.AND P3, PT, R5, 0x38, !P3 ;  /* 0x000000380500780c */ /* 0x000fe40005f64270 */
[----:B0-----:R-:W-:Y:S02]  /*d890*/  FMNMX.FTZ R7, R4, R3, !PT ;  /* 0x0000000304077209 */ /* 0x001fe40007810000 */
        /* <DEDUP_REMOVED lines=11> */
[----:B------:R-:W-:Y:S01]  /*d950*/  FMUL.FTZ R3, R0, UR41 ;  /* 0x0000002900037c20 */ /* 0x000fe20008410000 */
[----:B------:R-:W-:Y:S02]  /*d960*/  FSEL R58, R58, -INF , !P3 ;  /* 0xff8000003a3a7808 */ /* 0x000fe40005800000 */
[----:B------:R-:W-:Y:S02]  /*d970*/  ISETP.GT.AND P3, PT, R5, 0x41, !P6 ;  /* 0x000000410500780c */ /* 0x000fe40007764270 */
[----:B------:R-:W-:Y:S02]  /*d980*/  LOP3.LUT P6, RZ, R11, 0x8, RZ, 0xc0, !PT ;  /* 0x000000080bff7812 */ /* 0x000fe400078cc0ff */
        /* <DEDUP_REMOVED lines=49> */
[----:B------:R-:W-:Y:S02]  /*dca0*/  LOP3.LUT P6, RZ, R11, 0x10000000, RZ, 0xc0, !PT ;  /* 0x100000000bff7812 */ /* 0x000fe400078cc0ff */
[----:B------:R-:W-:-:S04]  /*dcb0*/  ISETP.LT.OR P3, PT, R6, 0x1, P3 ;  /* 0x000000010600780c */ /* 0x000fc80001f61670 */
[----:B------:R-:W-:-:S04]  /*dcc0*/  FSEL R26, R26, -INF , !P3 ;  /* 0xff8000001a1a7808 */ /* 0x000fc80005800000 */
        /* <DEDUP_REMOVED lines=23> */
[--C-:B------:R-:W-:Y:S01]  /*de40*/  FFMA.FTZ R8, R28, UR41, -R3.reuse ;  /* 0x000000291c087c23 */ /* 0x100fe20008010803 */
[--C-:B------:R-:W-:Y:S02]  /*de50*/  FFMA.FTZ R28, R32, UR41, -R3.reuse ;  /* 0x00000029201c7c23 */ /* 0x100fe40008010803 */
[----:B------:R-:W-:Y:S01]  /*de60*/  FMNMX.FTZ R20, R74, R11, !PT ;  /* 0x0000000b4a147209 */ /* 0x000fe20007810000 */
[----:B------:R-:W-:-:S03]  /*de70*/  FFMA.FTZ R32, R37, UR41, -R3 ;  /* 0x0000002925207c23 */ /* 0x000fc60008010803 */
[----:B------:R-:W-:Y:S02]  /*de80*/  FMNMX.FTZ R37, R75, R20, !PT ;  /* 0x000000144b257209 */ /* 0x000fe40007810000 */
[C---:B------:R-:W-:Y:S02]  /*de90*/  ISETP.GT.AND P4, PT, R5.reuse, 0x71, !P4 ;  /* 0x000000710500780c */ /* 0x040fe40006784270 */
[----:B------:R-:W-:Y:S02]  /*dea0*/  FMNMX.FTZ R20, R78, R37, !PT ;  /* 0x000000254e147209 */ /* 0x000fe40007810000 */
[C---:B------:R-:W-:Y:S02]  /*deb0*/  ISETP.GT.AND P5, PT, R5.reuse, 0x78, !P5 ;  /* 0x000000780500780c */ /* 0x040fe40006fa4270 */
[----:B------:R-:W-:Y:S02]  /*dec0*/  ISETP.GT.AND P3, PT, R5, 0x79, !P6 ;  /* 0x000000790500780c */ /* 0x000fe40007764270 */
[----:B------:R-:W-:-:S02]  /*ded0*/  ISETP.LT.OR P4, PT, R6, 0x72, P4 ;  /* 0x000000720600780c */ /* 0x000fc40002781670 */
[----:B------:R-:W-:Y:S02]  /*dee0*/  FMNMX.FTZ R5, R79, R20, !PT ;  /* 0x000000144f057209 */ /* 0x000fe40007810000 */
[----:B------:R-:W-:Y:S02]  /*def0*/  ISETP.LT.OR P5, PT, R6, 0x79, P5 ;  /* 0x000000790600780c */ /* 0x000fe40002fa1670 */
[----:B------:R-:W-:Y:S02]  /*df00*/  FSEL R83, R83, -INF , !P4 ;  /* 0xff80000053537808 */ /* 0x000fe40006000000 */
[----:B------:R-:W-:Y:S02]  /*df10*/  FMNMX.FTZ R20, R82, R5, !PT ;  /* 0x0000000552147209 */ /* 0x000fe40007810000 */
[----:B------:R-:W-:Y:S02]  /*df20*/  ISETP.LT.OR P3, PT, R6, 0x7a, P3 ;  /* 0x0000007a0600780c */ /* 0x000fe40001f61670 */
[----:B------:R-:W-:-:S02]  /*df30*/  FSEL R86, R86, -INF , !P5 ;  /* 0xff80000056567808 */ /* 0x000fc40006800000 */
[----:B------:R-:W-:Y:S02]  /*df40*/  FMNMX.FTZ R5, R83, R20, !PT ;  /* 0x0000001453057209 */ /* 0x000fe40007810000 */
[----:B------:R-:W-:Y:S02]  /*df50*/  FSEL R87, R87, -INF , !P3 ;  /* 0xff80000057577808 */ /* 0x000fe40005800000 */
[----:B------:R-:W-:-:S04]  /*df60*/  FMNMX.FTZ R6, R86, R5, !PT ;  /* 0x0000000556067209 */ /* 0x000fc80007810000 */
[----:B------:R-:W-:-:S05]  /*df70*/  FMNMX.FTZ R6, R87, R6, !PT ;  /* 0x0000000657067209 */ /* 0x000fca0007810000 */
[----:B------:R-:W0:Y:S01]  /*df80*/  SHFL.BFLY PT, R5, R6, 0x2, 0x1f ;  /* 0x0c401f0006057f89 */ /* 0x000e2200000e0000 */
[--C-:B------:R-:W-:Y:S01]  /*df90*/  FFMA.FTZ R9, R25, UR41, -R3.reuse ;  /* 0x0000002919097c23 */ /* 0x100fe20008010803 */
[--C-:B------:R-:W-:Y:S01]  /*dfa0*/  FFMA.FTZ R25, R33, UR41, -R3.reuse ;  /* 0x0000002921197c23 */ /* 0x100fe20008010803 */
[--C-:B------:R-:W-:Y:S01]  /*dfb0*/  FFMA.FTZ R33, R40, UR41, -R3.reuse ;  /* 0x0000002928217c23 */ /* 0x100fe20008010803 */
[--C-:B------:R-:W-:Y:S01]  /*dfc0*/  FFMA.FTZ R92, R45, UR41, -R3.reuse ;  /* 0x000000292d5c7c23 */ /* 0x100fe20008010803 */
[----:B------:R-:W-:Y:S01]  /*dfd0*/  FFMA.FTZ R45, R65, UR41, -R3 ;  /* 0x00000029412d7c23 */ /* 0x000fe20008010803 */
[----:B0-----:R-:W-:-:S05]  /*dfe0*/  FMNMX.FTZ R40, R6, R5, !PT ;  /* 0x0000000506287209 */ /* 0x001fca0007810000 */
[----:B------:R-:W0:Y:S01]  /*dff0*/  SHFL.BFLY PT, R65, R40, 0x1, 0x1f ;  /* 0x0c201f0028417f89 */ /* 0x000e2200000e0000 */
[--C-:B------:R-:W-:Y:S01]  /*e000*/  FFMA.FTZ R24, R24, UR41, -R3.reuse ;  /* 0x0000002918187c23 */ /* 0x100fe20008010803 */
[----:B------:R-:W-:Y:S01]  /*e010*/  MUFU.EX2 R9, R9 ;  /* 0x0000000900097308 */ /* 0x000fe20000000800 */
[--C-:B------:R-:W-:Y:S01]  /*e020*/  FFMA.FTZ R90, R41, UR41, -R3.reuse ;  /* 0x00000029295a7c23 */ /* 0x100fe20008010803 */
[--C-:B------:R-:W-:Y:S01]  /*e030*/  FFMA.FTZ R21, R29, UR41, -R3.reuse ;  /* 0x000000291d157c23 */ /* 0x100fe20008010803 */
[--C-:B------:R-:W-:Y:S01]  /*e040*/  FFMA.FTZ R41, R44, UR41, -R3.reuse ;  /* 0x000000292c297c23 */ /* 0x100fe20008010803 */
[----:B------:R-:W-:-:S04]  /*e050*/  FFMA.FTZ R44, R64, UR41, -R3 ;  /* 0x00000029402c7c23 */ /* 0x000fc80008010803 */
[----:B------:R-:W1:Y:S01]  /*e060*/  MUFU.EX2 R24, R24 ;  /* 0x0000001800187308 */ /* 0x000e620000000800 */
[--C-:B------:R-:W-:Y:S01]  /*e070*/  FFMA.FTZ R64, R77, UR41, -R3.reuse ;  /* 0x000000294d407c23 */ /* 0x100fe20008010803 */
[----:B------:R-:W-:-:S06]  /*e080*/  FFMA.FTZ R56, R56, UR41, -R3 ;  /* 0x0000002938387c23 */ /* 0x000fcc0008010803 */
[----:B------:R-:W3:Y:S01]  /*e090*/  MUFU.EX2 R8, R8 ;  /* 0x0000000800087308 */ /* 0x000ee20000000800 */
[----:B0-----:R-:W-:-:S07]  /*e0a0*/  FMNMX.FTZ R6, R40, R65, !PT ;  /* 0x0000004128067209 */ /* 0x001fce0007810000 */
[----:B------:R-:W0:Y:S01]  /*e0b0*/  MUFU.EX2 R21, R21 ;  /* 0x0000001500157308 */ /* 0x000e220000000800 */
[C---:B------:R-:W-:Y:S01]  /*e0c0*/  FSETP.NEU.FTZ.AND P3, PT, R6.reuse, -INF , PT ;  /* 0xff8000000600780b */ /* 0x040fe20003f7d000 */
[----:B------:R-:W-:Y:S01]  /*e0d0*/  FMUL.FTZ R77, R6, UR41 ;  /* 0x00000029064d7c20 */ /* 0x000fe20008410000 */
[----:B------:R-:W-:-:S04]  /*e0e0*/  FFMA.FTZ R29, R36, UR41, -R3 ;  /* 0x00000029241d7c23 */ /* 0x000fc80008010803 */
[----:B------:R-:W-:Y:S01]  /*e0f0*/  FSEL R77, R77, RZ, P3 ;  /* 0x000000ff4d4d7208 */ /* 0x000fe20001800000 */
[----:B------:R-:W4:Y:S01]  /*e100*/  MUFU.EX2 R28, R28 ;  /* 0x0000001c001c7308 */ /* 0x000f220000000800 */
[--C-:B------:R-:W-:Y:S01]  /*e110*/  FFMA.FTZ R36, R48, UR41, -R3.reuse ;  /* 0x0000002930247c23 */ /* 0x100fe20008010803 */
[----:B------:R-:W-:Y:S02]  /*e120*/  FFMA.FTZ R48, R68, UR41, -R3 ;  /* 0x0000002944307c23 */ /* 0x000fe40008010803 */
[--C-:B------:R-:W-:Y:S01]  /*e130*/  FFMA.FTZ R65, R26, UR41, -R77.reuse ;  /* 0x000000291a417c23 */ /* 0x100fe2000801084d */
[----:B------:R-:W-:-:S03]  /*e140*/  FFMA.FTZ R68, R27, UR41, -R77 ;  /* 0x000000291b447c23 */ /* 0x000fc6000801084d */
[----:B------:R5:W-:Y:S01]  /*e150*/  MUFU.EX2 R37, R56 ;  /* 0x0000003800257308 */ /* 0x000be20000000800 */
[----:B------:R-:W-:Y:S01]  /*e160*/  FFMA.FTZ R53, R53, UR41, -R3 ;  /* 0x0000002935357c23 */ /* 0x000fe20008010803 */
[----:B------:R-:W-:Y:S01]  /*e170*/  FFMA.FTZ R27, R30, UR41, -R77 ;  /* 0x000000291e1b7c23 */ /* 0x000fe2000801084d */
[----:B-----5:R-:W-:Y:S01]  /*e180*/  FFMA.FTZ R56, R73, UR41, -R3 ;  /* 0x0000002949387c23 */ /* 0x020fe20008010803 */
[----:B------:R-:W-:-:S04]  /*e190*/  FFMA.FTZ R73, R46, UR41, -R77 ;  /* 0x000000292e497c23 */ /* 0x000fc8000801084d */
[----:B------:R-:W5:Y:S01]  /*e1a0*/  MUFU.EX2 R25, R25 ;  /* 0x0000001900197308 */ /* 0x000f620000000800 */
[----:B------:R-:W-:Y:S01]  /*e1b0*/  FFMA.FTZ R46, R55, UR41, -R77 ;  /* 0x00000029372e7c23 */ /* 0x000fe2000801084d */
[----:B-1----:R-:W-:Y:S01]  /*e1c0*/  FADD.FTZ R55, R24, R9 ;  /* 0x0000000918377221 */ /* 0x002fe20000010000 */
[----:B------:R-:W-:Y:S01]  /*e1d0*/  FFMA.FTZ R5, R80, UR41, -R3 ;  /* 0x0000002950057c23 */ /* 0x000fe20008010803 */
[----:B------:R-:W-:Y:S02]  /*e1e0*/  FFMA.FTZ R80, R43, UR41, -R77 ;  /* 0x000000292b507c23 */ /* 0x000fe4000801084d */
[----:B---3--:R-:W-:Y:S02]  /*e1f0*/  FADD.FTZ R26, R8, R55 ;  /* 0x00000037081a7221 */ /* 0x008fe40000010000 */
[----:B------:R-:W1:Y:S01]  /*e200*/  MUFU.EX2 R29, R29 ;  /* 0x0000001d001d7308 */ /* 0x000e620000000800 */
[--C-:B------:R-:W-:Y:S01]  /*e210*/  FFMA.FTZ R43, R54, UR41, -R77.reuse ;  /* 0x00000029362b7c23 */ /* 0x100fe2000801084d */
[----:B------:R-:W-:Y:S01]  /*e220*/  FFMA.FTZ R54, R63, UR41, -R77 ;  /* 0x000000293f367c23 */ /* 0x000fe2000801084d */
[----:B0-----:R-:W-:-:S05]  /*e230*/  FADD.FTZ R63, R21, R26 ;  /* 0x0000001a153f7221 */ /* 0x001fca0000010000 */
[----:B------:R0:W-:Y:S01]  /*e240*/  MUFU.EX2 R11, R53 ;  /* 0x00000035000b7308 */ /* 0x0001e20000000800 */
[----:B----4-:R-:W-:-:S07]  /*e250*/  FADD.FTZ R30, R28, R63 ;  /* 0x0000003f1c1e7221 */ /* 0x010fce0000010000 */
[----:B------:R-:W-:Y:S01]  /*e260*/  MUFU.EX2 R65, R65 ;  /* 0x0000004100417308 */ /* 0x000fe20000000800 */
[----:B0-----:R-:W-:Y:S01]  /*e270*/  FFMA.FTZ R53, R72, UR41, -R3 ;  /* 0x0000002948357c23 */ /* 0x001fe20008010803 */
[----:B------:R-:W-:-:S06]  /*e280*/  FFMA.FTZ R72, R31, UR41, -R77 ;  /* 0x000000291f487c23 */ /* 0x000fcc000801084d */
[----:B------:R-:W0:Y:S01]  /*e290*/  MUFU.EX2 R68, R68 ;  /* 0x0000004400447308 */ /* 0x000e220000000800 */
[----:B------:R-:W-:-:S07]  /*e2a0*/  FFMA.FTZ R31, R34, UR41, -R77 ;  /* 0x00000029221f7c23 */ /* 0x000fce000801084d */
[----:B------:R-:W3:Y:S01]  /*e2b0*/  MUFU.EX2 R32, R32 ;  /* 0x0000002000207308 */ /* 0x000ee20000000800 */
[----:B------:R-:W-:-:S07]  /*e2c0*/  FFMA.FTZ R40, R84, UR41, -R3 ;  /* 0x0000002954287c23 */ /* 0x000fce0008010803 */
[----:B------:R-:W4:Y:S01]  /*e2d0*/  MUFU.EX2 R27, R27 ;  /* 0x0000001b001b7308 */ /* 0x000f220000000800 */
[----:B-----5:R-:W-:Y:S01]  /*e2e0*/  FADD.FTZ R30, R25, R30 ;  /* 0x0000001e191e7221 */ /* 0x020fe20000010000 */
[----:B------:R-:W-:-:S06]  /*e2f0*/  FFMA.FTZ R84, R47, UR41, -R77 ;  /* 0x000000292f547c23 */ /* 0x000fcc000801084d */
[----:B------:R-:W5:Y:S01]  /*e300*/  MUFU.EX2 R33, R33 ;  /* 0x0000002100217308 */ /* 0x000f620000000800 */
[--C-:B------:R-:W-:Y:S01]  /*e310*/  FFMA.FTZ R47, R58, UR41, -R77.reuse ;  /* 0x000000293a2f7c23 */ /* 0x100fe2000801084d */
[----:B------:R-:W-:-:S06]  /*e320*/  FFMA.FTZ R58, R67, UR41, -R77 ;  /* 0x00000029433a7c23 */ /* 0x000fcc000801084d */
[----:B------:R-:W2:Y:S01]  /*e330*/  MUFU.EX2 R72, R72 ;  /* 0x0000004800487308 */ /* 0x000ea20000000800 */
[----:B-1----:R-:W-:-:S07]  /*e340*/  FADD.FTZ R67, R29, R30 ;  /* 0x0000001e1d437221 */ /* 0x002fce0000010000 */
[----:B------:R-:W1:Y:S01]  /*e350*/  MUFU.EX2 R90, R90 ;  /* 0x0000005a005a7308 */ /* 0x000e620000000800 */
[----:B0-----:R-:W-:-:S07]  /*e360*/  FADD.FTZ R26, R65, R68 ;  /* 0x00000044411a7221 */ /* 0x001fce0000010000 */
[----:B------:R-:W0:Y:S01]  /*e370*/  MUFU.EX2 R31, R31 ;  /* 0x0000001f001f7308 */ /* 0x000e220000000800 */
[----:B---3--:R-:W-:-:S07]  /*e380*/  FADD.FTZ R30, R32, R67 ;  /* 0x00000043201e7221 */ /* 0x008fce0000010000 */
[----:B------:R-:W3:Y:S01]  /*e390*/  MUFU.EX2 R41, R41 ;  /* 0x0000002900297308 */ /* 0x000ee20000000800 */
[----:B----4-:R-:W-:-:S07]  /*e3a0*/  FADD.FTZ R63, R27, R26 ;  /* 0x0000001a1b3f7221 */ /* 0x010fce0000010000 */
[----:B------:R-:W4:Y:S01]  /*e3b0*/  MUFU.EX2 R92, R92 ;  /* 0x0000005c005c7308 */ /* 0x000f220000000800 */
[----:B-----5:R-:W-:Y:S01]  /*e3c0*/  FADD.FTZ R67, R33, R30 ;  /* 0x0000001e21437221 */ /* 0x020fe20000010000 */
[----:B--2---:R-:W-:-:S03]  /*e3d0*/  FADD.FTZ R26, R72, R63 ;  /* 0x0000003f481a7221 */ /* 0x004fc60000010000 */
[----:B-1----:R-:W-:Y:S01]  /*e3e0*/  FADD.FTZ R34, R90, R67 ;  /* 0x000000435a227221 */ /* 0x002fe20000010000 */
[----:B0-----:R-:W-:Y:S01]  /*e3f0*/  FADD.FTZ R63, R31, R26 ;  /* 0x0000001a1f3f7221 */ /* 0x001fe20000010000 */
[----:B------:R-:W-:Y:S02]  /*e400*/  F2FP.BF16.F32.PACK_AB R26, R21, R8 ;  /* 0x00000008151a723e */ /* 0x000fe400000010ff */
[----:B---3--:R-:W-:Y:S01]  /*e410*/  FADD.FTZ R21, R41, R34 ;  /* 0x0000002229157221 */ /* 0x008fe20000010000 */
[----:B----4-:R-:W-:Y:S02]  /*e420*/  F2FP.BF16.F32.PACK_AB R34, R92, R41 ;  /* 0x000000295c22723e */ /* 0x010fe400000010ff */
[----:B------:R-:W2:Y:S01]  /*e430*/  LDL R41, [R1+0x24] ;  /* 0x0000240001297983 */ /* 0x000ea20000100800 */
[--C-:B------:R-:W-:Y:S01]  /*e440*/  FFMA.FTZ R4, R52, UR41, -R3.reuse ;  /* 0x0000002934047c23 */ /* 0x100fe20008010803 */
[--C-:B------:R-:W-:Y:S01]  /*e450*/  FFMA.FTZ R52, R57, UR41, -R3.reuse ;  /* 0x0000002939347c23 */ /* 0x100fe20008010803 */
[----:B------:R-:W-:Y:S01]  /*e460*/  FFMA.FTZ R57, R76, UR41, -R3 ;  /* 0x000000294c397c23 */ /* 0x000fe20008010803 */
[--C-:B------:R-:W-:Y:S01]  /*e470*/  FFMA.FTZ R76, R35, UR41, -R77.reuse ;  /* 0x00000029234c7c23 */ /* 0x100fe2000801084d */
[----:B------:R-:W-:Y:S01]  /*e480*/  FFMA.FTZ R35, R38, UR41, -R77 ;  /* 0x0000002926237c23 */ /* 0x000fe2000801084d */
[----:B------:R-:W-:Y:S01]  /*e490*/  FFMA.FTZ R49, R49, UR41, -R3 ;  /* 0x0000002931317c23 */ /* 0x000fe20008010803 */
[----:B------:R-:W-:-:S03]  /*e4a0*/  FFMA.FTZ R38, R39, UR41, -R77 ;  /* 0x0000002927267c23 */ /* 0x000fc6000801084d */
[----:B------:R-:W0:Y:S08]  /*e4b0*/  MUFU.EX2 R76, R76 ;  /* 0x0000004c004c7308 */ /* 0x000e300000000800 */
[----:B------:R1:W-:Y:S08]  /*e4c0*/  MUFU.EX2 R7, R49 ;  /* 0x0000003100077308 */ /* 0x0003f00000000800 */
[----:B------:R-:W3:Y:S01]  /*e4d0*/  MUFU.EX2 R35, R35 ;  /* 0x0000002300237308 */ /* 0x000ee20000000800 */
[----:B-1----:R-:W-:Y:S01]  /*e4e0*/  FFMA.FTZ R49, R69, UR41, -R3 ;  /* 0x0000002945317c23 */ /* 0x002fe20008010803 */
[----:B------:R-:W-:-:S06]  /*e4f0*/  FFMA.FTZ R69, R42, UR41, -R77 ;  /* 0x000000292a457c23 */ /* 0x000fcc000801084d */
[----:B------:R-:W1:Y:S01]  /*e500*/  MUFU.EX2 R38, R38 ;  /* 0x0000002600267308 */ /* 0x000e620000000800 */
[----:B0-----:R-:W-:-:S07]  /*e510*/  FADD.FTZ R30, R76, R63 ;  /* 0x0000003f4c1e7221 */ /* 0x001fce0000010000 */
[----:B------:R-:W0:Y:S01]  /*e520*/  MUFU.EX2 R69, R69 ;  /* 0x0000004500457308 */ /* 0x000e220000000800 */
[----:B------:R-:W-:-:S07]  /*e530*/  F2FP.BF16.F32.PACK_AB R24, R9, R24 ;  /* 0x000000180918723e */ /* 0x000fce00000010ff */
[----:B------:R-:W4:Y:S01]  /*e540*/  MUFU.EX2 R36, R36 ;  /* 0x0000002400247308 */ /* 0x000f220000000800 */
[----:B---3--:R-:W-:Y:S01]  /*e550*/  FADD.FTZ R9, R35, R30 ;  /* 0x0000001e23097221 */ /* 0x008fe20000010000 */
[----:B------:R-:W-:-:S06]  /*e560*/  FFMA.FTZ R39, R50, UR41, -R77 ;  /* 0x0000002932277c23 */ /* 0x000fcc000801084d */
[----:B------:R-:W3:Y:S01]  /*e570*/  MUFU.EX2 R80, R80 ;  /* 0x0000005000507308 */ /* 0x000ee20000000800 */
[--C-:B------:R-:W-:Y:S01]  /*e580*/  FFMA.FTZ R42, R51, UR41, -R77.reuse ;  /* 0x00000029332a7c23 */ /* 0x100fe2000801084d */
[----:B------:R-:W-:Y:S01]  /*e590*/  FFMA.FTZ R51, R62, UR41, -R77 ;  /* 0x000000293e337c23 */ /* 0x000fe2000801084d */
[----:B-1----:R-:W-:-:S05]  /*e5a0*/  FADD.FTZ R62, R38, R9 ;  /* 0x00000009263e7221 */ /* 0x002fca0000010000 */
[----:B------:R-:W1:Y:S01]  /*e5b0*/  MUFU.EX2 R73, R73 ;  /* 0x0000004900497308 */ /* 0x000e620000000800 */
[----:B------:R-:W-:-:S07]  /*e5c0*/  FADD.FTZ R21, R92, R21 ;  /* 0x000000155c157221 */ /* 0x000fce0000010000 */
[----:B------:R-:W5:Y:S01]  /*e5d0*/  MUFU.EX2 R4, R4 ;  /* 0x0000000400047308 */ /* 0x000f620000000800 */
[----:B------:R-:W-:Y:S01]  /*e5e0*/  FFMA.FTZ R55, R66, UR41, -R77 ;  /* 0x0000002942377c23 */ /* 0x000fe2000801084d */
[----:B0-----:R-:W-:-:S06]  /*e5f0*/  FADD.FTZ R9, R69, R62 ;  /* 0x0000003e45097221 */ /* 0x001fcc0000010000 */
[----:B------:R-:W0:Y:S01]  /*e600*/  MUFU.EX2 R84, R84 ;  /* 0x0000005400547308 */ /* 0x000e220000000800 */
[----:B----4-:R-:W-:Y:S01]  /*e610*/  FADD.FTZ R66, R36, R21 ;  /* 0x0000001524427221 */ /* 0x010fe20000010000 */
[----:B------:R-:W-:Y:S01]  /*e620*/  FFMA.FTZ R60, R60, UR41, -R3 ;  /* 0x000000293c3c7c23 */ /* 0x000fe20008010803 */
[----:B---3--:R-:W-:-:S05]  /*e630*/  FADD.FTZ R62, R80, R9 ;  /* 0x00000009503e7221 */ /* 0x008fca0000010000 */
[----:B------:R-:W3:Y:S01]  /*e640*/  MUFU.EX2 R39, R39 ;  /* 0x0000002700277308 */ /* 0x000ee20000000800 */
[----:B------:R-:W-:Y:S01]  /*e650*/  FADD.FTZ R21, R7, R66 ;  /* 0x0000004207157221 */ /* 0x000fe20000010000 */
[----:B------:R-:W-:Y:S01]  /*e660*/  FFMA.FTZ R61, R61, UR41, -R3 ;  /* 0x000000293d3d7c23 */ /* 0x000fe20008010803 */
[----:B-1----:R-:W-:-:S05]  /*e670*/  FADD.FTZ R9, R73, R62 ;  /* 0x0000003e49097221 */ /* 0x002fca0000010000 */
[----:B------:R-:W1:Y:S01]  /*e680*/  MUFU.EX2 R42, R42 ;  /* 0x0000002a002a7308 */ /* 0x000e620000000800 */
[----:B------:R-:W-:Y:S01]  /*e690*/  F2FP.BF16.F32.PACK_AB R30, R32, R29 ;  /* 0x0000001d201e723e */ /* 0x000fe200000010ff */
[----:B-----5:R-:W-:-:S06]  /*e6a0*/  FADD.FTZ R62, R4, R21 ;  /* 0x00000015043e7221 */ /* 0x020fcc0000010000 */
[----:B------:R-:W4:Y:S01]  /*e6b0*/  MUFU.EX2 R52, R52 ;  /* 0x0000003400347308 */ /* 0x000f220000000800 */
[----:B------:R-:W-:Y:S02]  /*e6c0*/  F2FP.BF16.F32.PACK_AB R29, R76, R31 ;  /* 0x0000001f4c1d723e */ /* 0x000fe400000010ff */
[----:B------:R-:W-:-:S05]  /*e6d0*/  F2FP.BF16.F32.PACK_AB R31, R38, R35 ;  /* 0x00000023261f723e */ /* 0x000fca00000010ff */
[----:B------:R-:W5:Y:S01]  /*e6e0*/  MUFU.EX2 R43, R43 ;  /* 0x0000002b002b7308 */ /* 0x000f620000000800 */
[----:B0-----:R-:W-:Y:S01]  /*e6f0*/  FADD.FTZ R38, R84, R9 ;  /* 0x0000000954267221 */ /* 0x001fe20000010000 */
[----:B------:R-:W-:Y:S01]  /*e700*/  FFMA.FTZ R50, R59, UR41, -R77 ;  /* 0x000000293b327c23 */ /* 0x000fe2000801084d */
[----:B------:R-:W-:-:S05]  /*e710*/  FADD.FTZ R62, R11, R62 ;  /* 0x0000003e0b3e7221 */ /* 0x000fca0000010000 */
[----:B------:R-:W0:Y:S01]  /*e720*/  MUFU.EX2 R60, R60 ;  /* 0x0000003c003c7308 */ /* 0x000e220000000800 */
[----:B---3--:R-:W-:Y:S01]  /*e730*/  FADD.FTZ R9, R39, R38 ;  /* 0x0000002627097221 */ /* 0x008fe20000010000 */
[----:B------:R-:W-:-:S06]  /*e740*/  FADD.FTZ R21, R37, R62 ;  /* 0x0000003e25157221 */ /* 0x000fcc0000010000 */
[----:B------:R-:W3:Y:S08]  /*e750*/  MUFU.EX2 R46, R46 ;  /* 0x0000002e002e7308 */ /* 0x000ef00000000800 */
[----:B------:R-:W3:Y:S01]  /*e760*/  MUFU.EX2 R61, R61 ;  /* 0x0000003d003d7308 */ /* 0x000ee20000000800 */
[----:B-1----:R-:W-:Y:S01]  /*e770*/  FADD.FTZ R38, R42, R9 ;  /* 0x000000092a267221 */ /* 0x002fe20000010000 */
[----:B----4-:R-:W-:-:S06]  /*e780*/  FADD.FTZ R21, R52, R21 ;  /* 0x0000001534157221 */ /* 0x010fcc0000010000 */
[----:B------:R-:W1:Y:S08]  /*e790*/  MUFU.EX2 R47, R47 ;  /* 0x0000002f002f7308 */ /* 0x000e700000000800 */
[----:B------:R-:W4:Y:S01]  /*e7a0*/  MUFU.EX2 R44, R44 ;  /* 0x0000002c002c7308 */ /* 0x000f220000000800 */
[----:B-----5:R-:W-:Y:S01]  /*e7b0*/  FADD.FTZ R9, R43, R38 ;  /* 0x000000262b097221 */ /* 0x020fe20000010000 */
[----:B------:R-:W-:-:S06]  /*e7c0*/  F2FP.BF16.F32.PACK_AB R28, R25, R28 ;  /* 0x0000001c191c723e */ /* 0x000fcc00000010ff */
[----:B------:R-:W5:Y:S01]  /*e7d0*/  MUFU.EX2 R50, R50 ;  /* 0x0000003200327308 */ /* 0x000f620000000800 */
[----:B0-----:R-:W-:Y:S01]  /*e7e0*/  FADD.FTZ R66, R60, R21 ;  /* 0x000000153c427221 */ /* 0x001fe20000010000 */
[----:B------:R-:W-:-:S06]  /*e7f0*/  F2FP.BF16.F32.PACK_AB R25, R68, R65 ;  /* 0x000000414419723e */ /* 0x000fcc00000010ff */
[----:B------:R-:W0:Y:S01]  /*e800*/  MUFU.EX2 R45, R45 ;  /* 0x0000002d002d7308 */ /* 0x000e220000000800 */
[----:B------:R-:W-:Y:S01]  /*e810*/  F2FP.BF16.F32.PACK_AB R27, R72, R27 ;  /* 0x0000001b481b723e */ /* 0x000fe200000010ff */
[----:B---3--:R-:W-:-:S06]  /*e820*/  FADD.FTZ R62, R46, R9 ;  /* 0x000000092e3e7221 */ /* 0x008fcc0000010000 */
[----:B------:R-:W3:Y:S01]  /*e830*/  MUFU.EX2 R51, R51 ;  /* 0x0000003300337308 */ /* 0x000ee20000000800 */
[----:B------:R-:W-:-:S07]  /*e840*/  FADD.FTZ R9, R61, R66 ;  /* 0x000000423d097221 */ /* 0x000fce0000010000 */
[----:B------:R-:W3:Y:S01]  /*e850*/  MUFU.EX2 R48, R48 ;  /* 0x0000003000307308 */ /* 0x000ee20000000800 */
[----:B------:R-:W-:Y:S01]  /*e860*/  STSM.16.M88.4 [R139+0x21800], R24 ;  /* 0x021800188b007844 */ /* 0x000fe20000000200 */
[----:B------:R-:W-:Y:S01]  /*e870*/  F2FP.BF16.F32.PACK_AB R36, R7, R36 ;  /* 0x000000240724723e */ /* 0x000fe200000010ff */
[----:B-1----:R-:W-:-:S05]  /*e880*/  FADD.FTZ R7, R47, R62 ;  /* 0x0000003e2f077221 */ /* 0x002fca0000010000 */
[----:B------:R-:W1:Y:S01]  /*e890*/  MUFU.EX2 R54, R54 ;  /* 0x0000003600367308 */ /* 0x000e620000000800 */
[----:B------:R4:W-:Y:S01]  /*e8a0*/  STSM.16.M88.4 [R91], R28 ;  /* 0x0000001c5b007844 */ /* 0x0009e20000000200 */
[----:B------:R-:W-:-:S06]  /*e8b0*/  FFMA.FTZ R59, R70, UR41, -R77 ;  /* 0x00000029463b7c23 */ /* 0x000fcc000801084d */
[----:B------:R-:W1:Y:S01]  /*e8c0*/  MUFU.EX2 R49, R49 ;  /* 0x0000003100317308 */ /* 0x000e620000000800 */
[----:B------:R-:W-:Y:S01]  /*e8d0*/  FFMA.FTZ R20, R81, UR41, -R3 ;  /* 0x0000002951147c23 */ /* 0x000fe20008010803 */
[--C-:B------:R-:W-:Y:S01]  /*e8e0*/  FFMA.FTZ R71, R71, UR41, -R77.reuse ;  /* 0x0000002947477c23 */ /* 0x100fe2000801084d */
[--C-:B------:R-:W-:Y:S01]  /*e8f0*/  FFMA.FTZ R74, R74, UR41, -R77.reuse ;  /* 0x000000294a4a7c23 */ /* 0x100fe2000801084d */
[----:B------:R-:W-:-:S04]  /*e900*/  FFMA.FTZ R75, R75, UR41, -R77 ;  /* 0x000000294b4b7c23 */ /* 0x000fc8000801084d */
[----:B------:R-:W1:Y:S01]  /*e910*/  MUFU.EX2 R55, R55 ;  /* 0x0000003700377308 */ /* 0x000e620000000800 */
[----:B----4-:R-:W-:Y:S01]  /*e920*/  FADD.FTZ R28, R44, R9 ;  /* 0x000000092c1c7221 */ /* 0x010fe20000010000 */
[--C-:B------:R-:W-:Y:S01]  /*e930*/  FFMA.FTZ R78, R78, UR41, -R77.reuse ;  /* 0x000000294e4e7c23 */ /* 0x100fe2000801084d */
[--C-:B------:R-:W-:Y:S01]  /*e940*/  FFMA.FTZ R79, R79, UR41, -R77.reuse ;  /* 0x000000294f4f7c23 */ /* 0x100fe2000801084d */
[--C-:B------:R-:W-:Y:S01]  /*e950*/  FFMA.FTZ R82, R82, UR41, -R77.reuse ;  /* 0x0000002952527c23 */ /* 0x100fe2000801084d */
[----:B------:R-:W-:-:S03]  /*e960*/  FFMA.FTZ R83, R83, UR41, -R77 ;  /* 0x0000002953537c23 */ /* 0x000fc6000801084d */
[----:B------:R-:W4:Y:S01]  /*e970*/  MUFU.EX2 R53, R53 ;  /* 0x0000003500357308 */ /* 0x000f220000000800 */
[----:B------:R-:W-:Y:S01]  /*e980*/  FFMA.FTZ R86, R86, UR41, -R77 ;  /* 0x0000002956567c23 */ /* 0x000fe2000801084d */
[----:B------:R-:W-:Y:S01]  /*e990*/  F2FP.BF16.F32.PACK_AB R38, R11, R4 ;  /* 0x000000040b26723e */ /* 0x000fe200000010ff */
[----:B------:R-:W-:Y:S01]  /*e9a0*/  FFMA.FTZ R3, R85, UR41, -R3 ;  /* 0x0000002955037c23 */ /* 0x000fe20008010803 */
[----:B------:R-:W-:Y:S01]  /*e9b0*/  FFMA.FTZ R77, R87, UR41, -R77 ;  /* 0x00000029574d7c23 */ /* 0x000fe2000801084d */
[----:B-----5:R-:W-:Y:S01]  /*e9c0*/  FADD.FTZ R4, R50, R7 ;  /* 0x0000000732047221 */ /* 0x020fe20000010000 */
[----:B0-----:R-:W-:Y:S02]  /*e9d0*/  FADD.FTZ R9, R45, R28 ;  /* 0x0000001c2d097221 */ /* 0x001fe40000010000 */
[----:B------:R-:W0:Y:S01]  /*e9e0*/  MUFU.EX2 R58, R58 ;  /* 0x0000003a003a7308 */ /* 0x000e220000000800 */
[----:B---3--:R-:W-:Y:S01]  /*e9f0*/  FADD.FTZ R7, R51, R4 ;  /* 0x0000000433077221 */ /* 0x008fe20000010000 */
[----:B------:R-:W-:-:S06]  /*ea00*/  FADD.FTZ R28, R48, R9 ;  /* 0x00000009301c7221 */ /* 0x000fcc0000010000 */
[----:B------:R-:W3:Y:S01]  /*ea10*/  MUFU.EX2 R56, R56 ;  /* 0x0000003800387308 */ /* 0x000ee20000000800 */
[----:B-1----:R-:W-:Y:S01]  /*ea20*/  FADD.FTZ R4, R54, R7 ;  /* 0x0000000736047221 */ /* 0x002fe20000010000 */
[----:B------:R-:W-:-:S06]  /*ea30*/  FADD.FTZ R28, R49, R28 ;  /* 0x0000001c311c7221 */ /* 0x000fcc0000010000 */
[----:B------:R-:W-:Y:S08]  /*ea40*/  MUFU.EX2 R57, R57 ;  /* 0x0000003900397308 */ /* 0x000ff00000000800 */
[----:B------:R-:W1:Y:S08]  /*ea50*/  MUFU.EX2 R59, R59 ;  /* 0x0000003b003b7308 */ /* 0x000e700000000800 */
[----:B------:R-:W-:Y:S01]  /*ea60*/  MUFU.EX2 R8, R71 ;  /* 0x0000004700087308 */ /* 0x000fe20000000800 */
[----:B------:R-:W-:-:S07]  /*ea70*/  F2FP.BF16.F32.PACK_AB R32, R90, R33 ;  /* 0x000000215a20723e */ /* 0x000fce00000010ff */
[----:B------:R-:W5:Y:S01]  /*ea80*/  MUFU.EX2 R64, R64 ;  /* 0x0000004000407308 */ /* 0x000f620000000800 */
[----:B------:R-:W-:-:S07]  /*ea90*/  F2FP.BF16.F32.PACK_AB R24, R52, R37 ;  /* 0x000000253418723e */ /* 0x000fce00000010ff */
[----:B------:R-:W-:Y:S01]  /*eaa0*/  MUFU.EX2 R74, R74 ;  /* 0x0000004a004a7308 */ /* 0x000fe20000000800 */
[----:B------:R-:W-:-:S07]  /*eab0*/  FADD.FTZ R7, R55, R4 ;  /* 0x0000000437077221 */ /* 0x000fce0000010000 */
[----:B------:R-:W-:Y:S08]  /*eac0*/  MUFU.EX2 R5, R5 ;  /* 0x0000000500057308 */ /* 0x000ff00000000800 */
[----:B------:R-:W2:Y:S08]  /*ead0*/  MUFU.EX2 R75, R75 ;  /* 0x0000004b004b7308 */ /* 0x000eb00000000800 */
[----:B------:R-:W-:Y:S08]  /*eae0*/  MUFU.EX2 R78, R78 ;  /* 0x0000004e004e7308 */ /* 0x000ff00000000800 */
[----:B------:R-:W2:Y:S01]  /*eaf0*/  MUFU.EX2 R79, R79 ;  /* 0x0000004f004f7308 */ /* 0x000ea20000000800 */
[----:B------:R-:W-:Y:S01]  /*eb00*/  F2FP.BF16.F32.PACK_AB R33, R80, R69 ;  /* 0x000000455021723e */ /* 0x000fe200000010ff */
[----:B------:R-:W2:Y:S06]  /*eb10*/  @P2 LDC R11, c[0x0][0x44c] ;  /* 0x00011300ff0b2b82 */ /* 0x000eac0000000800 */
[----:B------:R-:W2:Y:S01]  /*eb20*/  MUFU.EX2 R20, R20 ;  /* 0x0000001400147308 */ /* 0x000ea20000000800 */
[----:B------:R-:W-:-:S07]  /*eb30*/  F2FP.BF16.F32.PACK_AB R35, R84, R73 ;  /* 0x000000495423723e */ /* 0x000fce00000010ff */
[----:B------:R-:W-:Y:S01]  /*eb40*/  MUFU.EX2 R40, R40 ;  /* 0x0000002800287308 */ /* 0x000fe20000000800 */
[----:B------:R-:W-:-:S07]  /*eb50*/  F2FP.BF16.F32.PACK_AB R37, R42, R39 ;  /* 0x000000272a25723e */ /* 0x000fce00000010ff */
[----:B------:R-:W2:Y:S01]  /*eb60*/  MUFU.EX2 R3, R3 ;  /* 0x0000000300037308 */ /* 0x000ea20000000800 */
[----:B----4-:R-:W-:-:S07]  /*eb70*/  FADD.FTZ R9, R53, R28 ;  /* 0x0000001c35097221 */ /* 0x010fce0000010000 */
[----:B------:R-:W-:Y:S08]  /*eb80*/  MUFU.EX2 R82, R82 ;  /* 0x0000005200527308 */ /* 0x000ff00000000800 */
[----:B------:R-:W4:Y:S08]  /*eb90*/  MUFU.EX2 R83, R83 ;  /* 0x0000005300537308 */ /* 0x000f300000000800 */
[----:B------:R-:W-:Y:S08]  /*eba0*/  MUFU.EX2 R86, R86 ;  /* 0x0000005600567308 */ /* 0x000ff00000000800 */
[----:B------:R-:W4:Y:S01]  /*ebb0*/  MUFU.EX2 R77, R77 ;  /* 0x0000004d004d7308 */ /* 0x000f220000000800 */
[----:B------:R-:W-:Y:S01]  /*ebc0*/  F2FP.BF16.F32.PACK_AB R39, R46, R43 ;  /* 0x0000002b2e27723e */ /* 0x000fe200000010ff */
[----:B0-----:R-:W-:Y:S01]  /*ebd0*/  FADD.FTZ R4, R58, R7 ;  /* 0x000000073a047221 */ /* 0x001fe20000010000 */
[----:B------:R-:W-:-:S02]  /*ebe0*/  F2FP.BF16.F32.PACK_AB R26, R61, R60 ;  /* 0x0000003c3d1a723e */ /* 0x000fc400000010ff */
[----:B------:R-:W-:Y:S02]  /*ebf0*/  F2FP.BF16.F32.PACK_AB R25, R50, R47 ;  /* 0x0000002f3219723e */ /* 0x000fe400000010ff */
[----:B------:R-:W-:Y:S01]  /*ec00*/  F2FP.BF16.F32.PACK_AB R27, R54, R51 ;  /* 0x00000033361b723e */ /* 0x000fe200000010ff */
[----:B---3--:R-:W-:Y:S01]  /*ec10*/  FADD.FTZ R28, R56, R9 ;  /* 0x00000009381c7221 */ /* 0x008fe20000010000 */
[----:B------:R0:W-:Y:S01]  /*ec20*/  STSM.16.M88.4 [R141], R32 ;  /* 0x000000208d007844 */ /* 0x0001e20000000200 */
[----:B-1----:R-:W-:-:S03]  /*ec30*/  FADD.FTZ R7, R59, R4 ;  /* 0x000000043b077221 */ /* 0x002fc60000010000 */
[----:B------:R1:W-:Y:S01]  /*ec40*/  STSM.16.M88.4 [R140], R36 ;  /* 0x000000248c007844 */ /* 0x0003e20000000200 */
[----:B------:R-:W-:Y:S01]  /*ec50*/  FADD.FTZ R9, R57, R28 ;  /* 0x0000001c39097221 */ /* 0x000fe20000010000 */
[----:B------:R-:W-:Y:S02]  /*ec60*/  F2FP.BF16.F32.PACK_AB R28, R56, R53 ;  /* 0x00000035381c723e */ /* 0x000fe400000010ff */
[----:B------:R3:W-:Y:S01]  /*ec70*/  STSM.16.M88.4 [R139+0x27800], R24 ;  /* 0x027800188b007844 */ /* 0x0007e20000000200 */
[----:B-----5:R-:W-:Y:S02]  /*ec80*/  F2FP.BF16.F32.PACK_AB R30, R64, R57 ;  /* 0x00000039401e723e */ /* 0x020fe400000010ff */
[----:B--2---:R-:W-:Y:S02]  /*ec90*/  F2FP.BF16.F32.PACK_AB R29, R75, R74 ;  /* 0x0000004a4b1d723e */ /* 0x004fe400000010ff */
[----:B------:R-:W-:Y:S01]  /*eca0*/  F2FP.BF16.F32.PACK_AB R31, R79, R78 ;  /* 0x0000004e4f1f723e */ /* 0x000fe200000010ff */
[----:B------:R-:W-:Y:S01]  /*ecb0*/  FADD.FTZ R7, R8, R7 ;  /* 0x0000000708077221 */ /* 0x000fe20000010000 */
[----:B0-----:R-:W-:-:S02]  /*ecc0*/  F2FP.BF16.F32.PACK_AB R32, R20, R5 ;  /* 0x000000051420723e */ /* 0x001fc400000010ff */
[----:B------:R-:W-:Y:S01]  /*ecd0*/  F2FP.BF16.F32.PACK_AB R34, R3, R40 ;  /* 0x000000280322723e */ /* 0x000fe200000010ff */
[----:B-1----:R-:W0:Y:S01]  /*ece0*/  @P2 LDC R38, c[0x0][0x450] ;  /* 0x00011400ff262b82 */ /* 0x002e220000000800 */
[----:B----4-:R-:W-:Y:S02]  /*ecf0*/  F2FP.BF16.F32.PACK_AB R33, R83, R82 ;  /* 0x000000525321723e */ /* 0x010fe400000010ff */
[----:B---3--:R-:W-:Y:S02]  /*ed00*/  F2FP.BF16.F32.PACK_AB R24, R45, R44 ;  /* 0x0000002c2d18723e */ /* 0x008fe400000010ff */
[----:B------:R-:W-:Y:S02]  /*ed10*/  F2FP.BF16.F32.PACK_AB R26, R49, R48 ;  /* 0x00000030311a723e */ /* 0x000fe400000010ff */
[----:B------:R-:W-:Y:S02]  /*ed20*/  F2FP.BF16.F32.PACK_AB R25, R58, R55 ;  /* 0x000000373a19723e */ /* 0x000fe400000010ff */
[----:B------:R-:W-:-:S02]  /*ed30*/  F2FP.BF16.F32.PACK_AB R27, R8, R59 ;  /* 0x0000003b081b723e */ /* 0x000fc400000010ff */
[----:B------:R-:W-:Y:S01]  /*ed40*/  F2FP.BF16.F32.PACK_AB R35, R77, R86 ;  /* 0x000000564d23723e */ /* 0x000fe200000010ff */
[----:B------:R-:W-:Y:S02]  /*ed50*/  FADD.FTZ R4, R74, R7 ;  /* 0x000000074a047221 */ /* 0x000fe40000010000 */
[----:B------:R1:W-:Y:S04]  /*ed60*/  STSM.16.M88.4 [R41], R24 ;  /* 0x0000001829007844 */ /* 0x0003e80000000200 */
[----:B------:R1:W-:Y:S04]  /*ed70*/  STSM.16.M88.4 [R141+0x6000], R28 ;  /* 0x0060001c8d007844 */ /* 0x0003e80000000200 */
[----:B------:R1:W-:Y:S01]  /*ed80*/  STSM.16.M88.4 [R140+0x6000], R32 ;  /* 0x006000208c007844 */ /* 0x0003e20000000200 */
[----:B------:R-:W-:Y:S01]  /*ed90*/  FADD.FTZ R7, R75, R4 ;  /* 0x000000044b077221 */ /* 0x000fe20000010000 */
[----:B------:R2:W-:Y:S06]  /*eda0*/  MEMBAR.ALL.CTA ;  /* 0x0000000000007992 */ /* 0x0005ec0000008000 */
[----:B--2---:R-:W2:Y:S01]  /*edb0*/  FENCE.VIEW.ASYNC.S ;  /* 0x00000000000073c6 */ /* 0x004ea20000000000 */
[----:B------:R-:W-:Y:S01]  /*edc0*/  FADD.FTZ R4, R78, R7 ;  /* 0x000000074e047221 */ /* 0x000fe20000010000 */
[----:B------:R-:W-:Y:S01]  /*edd0*/  FADD.FTZ R36, R64, R9 ;  /* 0x0000000940247221 */ /* 0x000fe20000010000 */
[----:B------:R-:W-:-:S02]  /*ede0*/  PLOP3.LUT P3, PT, PT, PT, UP0, 0x40, 0x0 ;  /* 0x000000000000781c */ /* 0x000fc40003f6e808 */
[----:B------:R-:W-:Y:S01]  /*edf0*/  FADD.FTZ R79, R79, R4 ;  /* 0x000000044f4f7221 */ /* 0x000fe20000010000 */
[----:B------:R-:W-:-:S04]  /*ee00*/  @P2 IMAD.HI.U32 R11, R89, R11, RZ ;  /* 0x0000000b590b2227 */ /* 0x000fc800078e00ff */
[----:B------:R-:W-:Y:S01]  /*ee10*/  FADD.FTZ R5, R5, R36 ;  /* 0x0000002405057221 */ /* 0x000fe20000010000 */
[----:B------:R-:W-:Y:S01]  /*ee20*/  FADD.FTZ R82, R82, R79 ;  /* 0x0000004f52527221 */ /* 0x000fe20000010000 */
[----:B------:R-:W-:Y:S02]  /*ee30*/  IMAD.MOV.U32 R7, RZ, RZ, R89 ;  /* 0x000000ffff077224 */ /* 0x000fe400078e0059 */
[----:B------:R-:W-:Y:S01]  /*ee40*/  FADD.FTZ R5, R20, R5 ;  /* 0x0000000514057221 */ /* 0x000fe20000010000 */
[----:B0-----:R-:W-:Y:S01]  /*ee50*/  @P2 SHF.R.U32.HI R7, RZ, R38, R11 ;  /* 0x00000026ff072219 */ /* 0x001fe2000001160b */
[----:B------:R-:W-:Y:S02]  /*ee60*/  FADD.FTZ R83, R83, R82 ;  /* 0x0000005253537221 */ /* 0x000fe40000010000 */
[----:B------:R-:W-:Y:S02]  /*ee70*/  FADD.FTZ R40, R40, R5 ;  /* 0x0000000528287221 */ /* 0x000fe40000010000 */
[----:B------:R-:W-:Y:S01]  /*ee80*/  FADD.FTZ R4, R86, R83 ;  /* 0x0000005356047221 */ /* 0x000fe20000010000 */
[----:B------:R-:W-:-:S02]  /*ee90*/  IMAD.IADD R114, R114, 0x1, R7 ;  /* 0x0000000172727824 */ /* 0x000fc400078e0207 */
[----:B------:R-:W-:Y:S01]  /*eea0*/  FADD.FTZ R5, R3, R40 ;  /* 0x0000002803057221 */ /* 0x000fe20000010000 */
[----:B------:R-:W-:Y:S02]  /*eeb0*/  VIADD R3, R88, 0xfffffffe ;  /* 0xfffffffe58037836 */ /* 0x000fe40000000000 */
[----:B------:R-:W-:Y:S01]  /*eec0*/  FADD.FTZ R4, R77, R4 ;  /* 0x000000044d047221 */ /* 0x000fe20000010000 */
[----:B------:R-:W-:Y:S01]  /*eed0*/  VIADD R7, R114, UR4 ;  /* 0x0000000472077c36 */ /* 0x000fe20008000000 */
[----:B--2---:R-:W-:Y:S01]  /*eee0*/  NOP ;  /* 0x0000000000007918 */ /* 0x004fe20000000000 */
[----:B-1----:R-:W-:Y:S05]  /*eef0*/  @P3 BRA `(.L_x_1501) ;  /* 0x0000000000543947 */ /* 0x002fea0003800000 */
[C---:B------:R-:W-:Y:S01]  /*ef00*/  ISETP.GT.AND P3, PT, R114.reuse, RZ, PT ;  /* 0x000000ff7200720c */ /* 0x040fe20003f64270 */
[----:B------:R-:W-:Y:S01]  /*ef10*/  BSSY B0, `(.L_x_1502) ;  /* 0x0000010000007945 */ /* 0x000fe20003800000 */
[----:B------:R-:W-:-:S11]  /*ef20*/  VIADD R8, R114, 0xffffffff ;  /* 0xffffffff72087836 */ /* 0x000fd60000000000 */
[----:B------:R-:W-:Y:S05]  /*ef30*/  @P3 BRA `(.L_x_1503) ;  /* 0x0000000000203947 */ /* 0x000fea0003800000 */
[----:B------:R-:W-:Y:S01]  /*ef40*/  UISETP.NE.AND UP1, UPT, UR5, 0x1, UPT ;  /* 0x000000010500788c */ /* 0x000fe2000bf25270 */
[----:B------:R-:W-:-:S05]  /*ef50*/  IMAD.MOV R8, RZ, RZ, -R114 ;  /* 0x000000ffff087224 */ /* 0x000fca00078e0a72 */
[----:B------:R-:W-:-:S05]  /*ef60*/  PLOP3.LUT P3, PT, PT, PT, UP1, 0x80, 0x0 ;  /* 0x000000000000781c */ /* 0x000fca0003f6f018 */
[----:B------:R-:W-:-:S08]  /*ef70*/  @UP1 ULDC.64 UR6, c[0x0][0x9e8] ;  /* 0x00027a0000061ab9 */ /* 0x000fd00000000a00 */
[----:B------:R-:W-:-:S05]  /*ef80*/  @P3 IMAD.HI.U32 R9, R8, UR6, RZ ;  /* 0x0000000608093c27 */ /* 0x000fca000f8e00ff */
[----:B------:R-:W-:-:S04]  /*ef90*/  @P3 SHF.R.U32.HI R8, RZ, UR7, R9 ;  /* 0x00000007ff083c19 */ /* 0x000fc80008011609 */
[----:B------:R-:W-:Y:S01]  /*efa0*/  LOP3.LUT R8, RZ, R8, RZ, 0x33, !PT ;  /* 0x00000008ff087212 */ /* 0x000fe200078e33ff */
[----:B------:R-:W-:Y:S06]  /*efb0*/  BRA `(.L_x_1504) ;  /* 0x0000000000147947 */ /* 0x000fec0003800000 */
.L_x_1503:
[----:B------:R-:W-:-:S06]  /*efc0*/  UISETP.NE.AND UP1, UPT, UR5, 0x1, UPT ;  /* 0x000000010500788c */ /* 0x000fcc000bf25270 */
[----:B------:R-:W-:-:S05]  /*efd0*/  PLOP3.LUT P3, PT, PT, PT, UP1, 0x80, 0x0 ;  /* 0x000000000000781c */ /* 0x000fca0003f6f018 */
[----:B------:R-:W-:-:S08]  /*efe0*/  @UP1 ULDC.64 UR6, c[0x0][0x9e8] ;  /* 0x00027a0000061ab9 */ /* 0x000fd00000000a00 */
[----:B------:R-:W-:-:S05]  /*eff0*/  @P3 IMAD.HI.U32 R9, R8, UR6, RZ ;  /* 0x0000000608093c27 */ /* 0x000fca000f8e00ff */
[----:B------:R-:W-:-:S07]  /*f000*/  @P3 SHF.R.U32.HI R8, RZ, UR7, R9 ;  /* 0x00000007ff083c19 */ /* 0x000fce0008011609 */
.L_x_1504:
[----:B------:R-:W-:Y:S05]  /*f010*/  BSYNC B0 ;  /* 0x0000000000007941 */ /* 0x000fea0003800000 */
.L_x_1502:
[----:B------:R-:W-:-:S04]  /*f020*/  IMAD.U32 R9, RZ, RZ, UR5 ;  /* 0x00000005ff097e24 */ /* 0x000fc8000f8e00ff */
[----:B------:R-:W-:-:S05]  /*f030*/  IMAD R8, R8, R9, UR5 ;  /* 0x0000000508087e24 */ /* 0x000fca000f8e0209 */
[----:B------:R-:W-:-:S07]  /*f040*/  VIMNMX R7, R7, R8, PT ;  /* 0x0000000807077248 */ /* 0x000fce0003fe0100 */
.L_x_1501:
[----:B------:R-:W2:Y:S01]  /*f050*/  LDL R9, [R1+0x48] ;  /* 0x0000480001097983 */ /* 0x000ea20000100800 */
[----:B------:R-:W-:Y:S01]  /*f060*/  SHF.R.S32.HI R8, RZ, 0x1f, R7 ;  /* 0x0000001fff087819 */ /* 0x000fe20000011407 */
[----:B------:R-:W-:Y:S01]  /*f070*/  ULDC UR42, c[0x0][0x9e4] ;  /* 0x00027900002a7ab9 */ /* 0x000fe20000000800 */
[----:B------:R-:W-:Y:S01]  /*f080*/  ULDC UR5, c[0x0][0x9e4] ;  /* 0x0002790000057ab9 */ /* 0x000fe20000000800 */
[----:B------:R-:W-:Y:S01]  /*f090*/  ULDC UR43, c[0x0][0x9dc] ;  /* 0x00027700002b7ab9 */ /* 0x000fe20000000800 */
[----:B------:R-:W-:Y:S01]  /*f0a0*/  LEA.HI R8, R8, R7, RZ, 0x7 ;  /* 0x0000000708087211 */ /* 0x000fe200078f38ff */
[----:B------:R-:W-:Y:S01]  /*f0b0*/  ULDC UR49, c[0x0][0x9dc] ;  /* 0x0002770000317ab9 */ /* 0x000fe20000000800 */
[----:B------:R-:W-:Y:S01]  /*f0c0*/  ULDC UR4, c[0x0][0x988] ;  /* 0x0002620000047ab9 */ /* 0x000fe20000000800 */
[----:B------:R-:W-:Y:S01]  /*f0d0*/  ULDC UR7, c[0x0][0x988] ;  /* 0x0002620000077ab9 */ /* 0x000fe20000000800 */
[----:B------:R-:W-:Y:S01]  /*f0e0*/  SHF.R.S32.HI R8, RZ, 0x7, R8 ;  /* 0x00000007ff087819 */ /* 0x000fe20000011408 */
[----:B------:R-:W-:Y:S01]  /*f0f0*/  ULDC UR6, c[0x0][0x988] ;  /* 0x0002620000067ab9 */ /* 0x000fe20000000800 */
[----:B------:R-:W-:Y:S01]  /*f100*/  ULDC UR50, c[0x0][0x9e0] ;  /* 0x0002780000327ab9 */ /* 0x000fe20000000800 */
[----:B------:R-:W-:Y:S01]  /*f110*/  ULDC UR48, c[0x0][0x9e0] ;  /* 0x0002780000307ab9 */ /* 0x000fe20000000800 */
        /* <DEDUP_REMOVED lines=24> */
[----:B--2---:R-:W-:-:S04]  /*f2a0*/  VIMNMX R9, R9, R8, !PT ;  /* 0x0000000809097248 */ /* 0x004fc80007fe0100 */
[----:B------:R-:W-:Y:S01]  /*f2b0*/  ISETP.GE.AND P3, PT, R3, R9, PT ;  /* 0x000000090300720c */ /* 0x000fe20003f66270 */
[----:B------:R0:W-:-:S12]  /*f2c0*/  STL [R1+0x18], R9 ;  /* 0x0000180901007387 */ /* 0x0001d80000100800 */
[----:B0-----:R-:W-:Y:S05]  /*f2d0*/  @!P3 BRA `(.L_x_1505) ;  /* 0x000000340004b947 */ /* 0x001fea0003800000 */
[----:B------:R-:W-:-:S07]  /*f2e0*/  IMAD.MOV.U32 R135, RZ, RZ, RZ ;  /* 0x000000ffff877224 */ /* 0x000fce00078e00ff */
.L_x_1523:
[----:B------:R-:W-:Y:S01]  /*f2f0*/  ISETP.NE.AND P3, PT, R156, RZ, PT ;  /* 0x000000ff9c00720c */ /* 0x000fe20003f65270 */
[----:B------:R-:W-:Y:S01]  /*f300*/  VIADD R20, R16, 0x1 ;  /* 0x0000000110147836 */ /* 0x000fe20000000000 */
[----:B------:R-:W-:Y:S05]  /*f310*/  YIELD ;  /* 0x0000000000007946 */ /* 0x000fea0003800000 */
[----:B------:R-:W-:-:S04]  /*f320*/  ISETP.NE.AND P4, PT, R20, 0x2, PT ;  /* 0x000000021400780c */ /* 0x000fc80003f85270 */
[----:B------:R-:W-:Y:S02]  /*f330*/  SEL R7, RZ, 0x1, P4 ;  /* 0x00000001ff077807 */ /* 0x000fe40002000000 */
[----:B------:R-:W-:Y:S02]  /*f340*/  SEL R20, R20, RZ, P4 ;  /* 0x000000ff14147207 */ /* 0x000fe40002000000 */
[----:B------:R-:W-:Y:S01]  /*f350*/  LOP3.LUT R7, R18, R7, RZ, 0x3c, !PT ;  /* 0x0000000712077212 */ /* 0x000fe200078e3cff */
[----:B------:R-:W-:Y:S06]  /*f360*/  @P3 BRA `(.L_x_1506) ;  /* 0x0000000000303947 */ /* 0x000fec0003800000 */
[----:B------:R-:W-:Y:S05]  /*f370*/  @!P0 BRA `(.L_x_1507) ;  /* 0x0000000000048947 */ /* 0x000fea0003800000 */
[----:B------:R-:W-:Y:S01]  /*f380*/  BPT.TRAP 0x1 ;  /* 0x000000040000795c */ /* 0x000fe20000300000 */
.L_x_1507:
[----:B------:R-:W-:Y:S01]  /*f390*/  IMAD R9, R20, 0x8, R2 ;  /* 0x0000000814097824 */ /* 0x000fe200078e0202 */
[----:B------:R-:W-:-:S04]  /*f3a0*/  SHF.L.U32 R8, R7, 0x1f, RZ ;  /* 0x0000001f07087819 */ /* 0x000fc800000006ff */
[----:B------:R0:W1:Y:S01]  /*f3b0*/  SYNCS.PHASECHK.TRANS64.TRYWAIT P4, [R9+URZ+0x2d830], R8 ;  /* 0x02d83008090075a7 */ /* 0x000062000808017f */
[----:B------:R-:W-:Y:S05]  /*f3c0*/  @!P0 BRA `(.L_x_1508) ;  /* 0x0000000000048947 */ /* 0x000fea0003800000 */
[----:B------:R-:W-:Y:S01]  /*f3d0*/  BPT.TRAP 0x1 ;  /* 0x000000040000795c */ /* 0x000fe20000300000 */
.L_x_1508:
[----:B------:R-:W-:Y:S04]  /*f3e0*/  BSSY B0, `(.L_x_1506) ;  /* 0x0000004000007945 */ /* 0x000fe80003800000 */
[----:B-1----:R-:W-:Y:S05]  /*f3f0*/  @P4 BRA `(.L_x_1509) ;  /* 0x0000000000084947 */ /* 0x002fea0003800000 */
[----:B------:R-:W1:Y:S02]  /*f400*/  SYNCS.PHASECHK.TRANS64.TRYWAIT P4, [R9+URZ+0x2d830], R8 ;  /* 0x02d83008090075a7 */ /* 0x000e64000808017f */
[----:B-1----:R-:W-:Y:S05]  /*f410*/  @!P4 BRA `(.L_x_1510) ;  /* 0x0000013c00bcc947 */ /* 0x002fea0003800000 */
.L_x_1509:
[----:B------:R-:W-:Y:S05]  /*f420*/  BSYNC B0 ;  /* 0x0000000000007941 */ /* 0x000fea0003800000 */
.L_x_1506:
[----:B01----:R-:W0:Y:S01]  /*f430*/  S2R R8, SR_TID.X ;  /* 0x0000000000087919 */ /* 0x003e220000002100 */
[----:B------:R-:W-:Y:S05]  /*f440*/  WARPSYNC.ALL ;  /* 0x0000000000007948 */ /* 0x000fea0003800000 */
[----:B------:R-:W-:Y:S01]  /*f450*/  IMAD.MOV.U32 R9, RZ, RZ, -0x7fffffe0 ;  /* 0x80000020ff097424 */ /* 0x000fe200078e00ff */
[----:B------:R-:W-:Y:S01]  /*f460*/  R2UR UR8, R12 ;  /* 0x000000000c0872ca */ /* 0x000fe200000e0000 */
[----:B------:R-:W-:Y:S01]  /*f470*/  IMAD.MOV.U32 R25, RZ, RZ, -0x7fffffe0 ;  /* 0x80000020ff197424 */ /* 0x000fe200078e00ff */
[----:B------:R-:W-:Y:S01]  /*f480*/  R2UR UR9, R13 ;  /* 0x000000000d0972ca */ /* 0x000fe200000e0000 */
[----:B------:R-:W-:Y:S01]  /*f490*/  IMAD.MOV.U32 R27, RZ, RZ, -0x7fffffe0 ;  /* 0x80000020ff1b7424 */ /* 0x000fe200078e00ff */
[----:B------:R-:W-:Y:S01]  /*f4a0*/  R2UR UR11, R9 ;  /* 0x00000000090b72ca */ /* 0x000fe200000e0000 */
[----:B------:R-:W-:Y:S01]  /*f4b0*/  IMAD.MOV.U32 R11, RZ, RZ, -0x7fffffe0 ;  /* 0x80000020ff0b7424 */ /* 0x000fe200078e00ff */
[----:B------:R-:W-:-:S02]  /*f4c0*/  R2UR UR15, R25 ;  /* 0x00000000190f72ca */ /* 0x000fc400000e0000 */
[----:B------:R-:W-:Y:S02]  /*f4d0*/  R2UR UR23, R25 ;  /* 0x00000000191772ca */ /* 0x000fe400000e0000 */
[----:B------:R-:W-:Y:S02]  /*f4e0*/  R2UR UR27, R27 ;  /* 0x000000001b1b72ca */ /* 0x000fe400000e0000 */
[----:B------:R-:W-:Y:S02]  /*f4f0*/  R2UR UR12, R152 ;  /* 0x00000000980c72ca */ /* 0x000fe400000e0000 */
[----:B------:R-:W-:Y:S02]  /*f500*/  R2UR UR13, R153 ;  /* 0x00000000990d72ca */ /* 0x000fe400000e0000 */
[----:B------:R-:W-:Y:S02]  /*f510*/  R2UR UR19, R11 ;  /* 0x000000000b1372ca */ /* 0x000fe400000e0000 */
[----:B------:R-:W-:-:S02]  /*f520*/  R2UR UR16, R150 ;  /* 0x00000000961072ca */ /* 0x000fc400000e0000 */
[----:B------:R-:W-:Y:S02]  /*f530*/  R2UR UR17, R151 ;  /* 0x00000000971172ca */ /* 0x000fe400000e0000 */
[----:B------:R-:W-:Y:S02]  /*f540*/  R2UR UR20, R148 ;  /* 0x00000000941472ca */ /* 0x000fe400000e0000 */
[----:B------:R-:W-:Y:S02]  /*f550*/  R2UR UR21, R149 ;  /* 0x00000000951572ca */ /* 0x000fe400000e0000 */
[----:B0-----:R-:W-:Y:S01]  /*f560*/  SHF.R.U32.HI R10, RZ, 0x7, R8 ;  /* 0x00000007ff0a7819 */ /* 0x001fe20000011608 */
[----:B------:R-:W-:Y:S01]  /*f570*/  IMAD R8, R20, 0x600, R157 ;  /* 0x0000060014087824 */ /* 0x000fe200078e029d */
[----:B------:R-:W-:Y:S02]  /*f580*/  R2UR UR24, R146 ;  /* 0x00000000921872ca */ /* 0x000fe400000e0000 */
[----:B------:R-:W-:Y:S01]  /*f590*/  R2UR UR25, R147 ;  /* 0x00000000931972ca */ /* 0x000fe200000e0000 */
[----:B------:R-:W-:Y:S01]  /*f5a0*/  VIADD R21, R10, 0x8 ;  /* 0x000000080a157836 */ /* 0x000fe20000000000 */
[C---:B------:R-:W-:Y:S01]  /*f5b0*/  R2UR UR10, R8.reuse ;  /* 0x00000000080a72ca */ /* 0x040fe200000e0000 */
[C---:B------:R-:W-:Y:S01]  /*f5c0*/  VIADD R24, R8.reuse, 0x2 ;  /* 0x0000000208187836 */ /* 0x040fe20000000000 */
[----:B------:R-:W-:Y:S01]  /*f5d0*/  R2UR UR31, R9 ;  /* 0x00000000091f72ca */ /* 0x000fe200000e0000 */
[C---:B------:R-:W-:Y:S01]  /*f5e0*/  VIADD R26, R8.reuse, 0x400 ;  /* 0x00000400081a7836 */ /* 0x040fe20000000000 */
[----:B------:R0:W-:Y:S01]  /*f5f0*/  BAR.SYNC.DEFER_BLOCKING R21, 0x100 ;  /* 0x000400150000751d */ /* 0x0001e20000010000 */
[----:B------:R-:W-:Y:S01]  /*f600*/  VIADD R10, R8, 0x200 ;  /* 0x00000200080a7836 */ /* 0x000fe20000000000 */
[----:B------:R-:W-:Y:S01]  /*f610*/  R2UR UR14, R24 ;  /* 0x00000000180e72ca */ /* 0x000fe200000e0000 */
[----:B------:R-:W-:Y:S01]  /*f620*/  VIADD R24, R8, 0x202 ;  /* 0x0000020208187836 */ /* 0x000fe20000000000 */
[----:B------:R-:W-:Y:S01]  /*f630*/  R2UR UR26, R26 ;  /* 0x000000001a1a72ca */ /* 0x000fe200000e0000 */
[----:B------:R-:W-:Y:S01]  /*f640*/  VIADD R8, R8, 0x402 ;  /* 0x0000040208087836 */ /* 0x000fe20000000000 */
[----:B------:R-:W-:-:S02]  /*f650*/  R2UR UR18, R10 ;  /* 0x000000000a1272ca */ /* 0x000fc400000e0000 */
[----:B------:R-:W-:Y:S02]  /*f660*/  R2UR UR22, R24 ;  /* 0x00000000181672ca */ /* 0x000fe400000e0000 */
[----:B------:R-:W-:Y:S02]  /*f670*/  R2UR UR30, R8 ;  /* 0x00000000081e72ca */ /* 0x000fe400000e0000 */
[----:B------:R-:W-:Y:S02]  /*f680*/  R2UR UR28, R14 ;  /* 0x000000000e1c72ca */ /* 0x000fe400000e0000 */
[----:B------:R-:W-:Y:S01]  /*f690*/  R2UR UR29, R15 ;  /* 0x000000000f1d72ca */ /* 0x000fe200000e0000 */
        /* <DEDUP_REMOVED lines=21> */
.L_x_1512:
[----:B------:R-:W-:Y:S01]  /*f7f0*/  SHF.L.U32 R8, R18, 0x1f, RZ ;  /* 0x0000001f12087819 */ /* 0x000fe200000006ff */
[----:B------:R-:W-:-:S04]  /*f800*/  IMAD R9, R16, 0x8, R2 ;  /* 0x0000000810097824 */ /* 0x000fc800078e0202 */
[----:B------:R0:W1:Y:S01]  /*f810*/  SYNCS.PHASECHK.TRANS64.TRYWAIT P3, [R9+URZ+0x2d850], R8 ;  /* 0x02d85008090075a7 */ /* 0x000062000806017f */
[----:B------:R-:W-:Y:S05]  /*f820*/  @!P0 BRA `(.L_x_1513) ;  /* 0x0000000000048947 */ /* 0x000fea0003800000 */
[----:B------:R-:W-:Y:S01]  /*f830*/  BPT.TRAP 0x1 ;  /* 0x000000040000795c */ /* 0x000fe20000300000 */
.L_x_1513:
[----:B-1----:R-:W-:Y:S05]  /*f840*/  @P3 BRA `(.L_x_1511) ;  /* 0x0000000000083947 */ /* 0x002fea0003800000 */
[----:B------:R-:W1:Y:S02]  /*f850*/  SYNCS.PHASECHK.TRANS64.TRYWAIT P3, [R9+URZ+0x2d850], R8 ;  /* 0x02d85008090075a7 */ /* 0x000e64000806017f */
[----:B-1----:R-:W-:Y:S05]  /*f860*/  @!P3 BRA `(.L_x_1514) ;  /* 0x0000013800bcb947 */ /* 0x002fea0003800000 */
.L_x_1511:
[----:B------:R-:W2:Y:S01]  /*f870*/  LDL R21, [R1+0x1c] ;  /* 0x00001c0001157983 */ /* 0x000ea20000100800 */
[----:B01----:R-:W0:Y:S03]  /*f880*/  @P2 LDC R9, c[0x0][0x44c] ;  /* 0x00011300ff092b82 */ /* 0x003e260000000800 */
[----:B------:R-:W2:Y:S04]  /*f890*/  LDL R18, [R1+0x44] ;  /* 0x0000440001127983 */ /* 0x000ea80000100800 */
[----:B------:R-:W3:Y:S01]  /*f8a0*/  LDL R10, [R1+0x28] ;  /* 0x00002800010a7983 */ /* 0x000ee20000100800 */
[----:B------:R-:W1:Y:S01]  /*f8b0*/  @P2 LDC R8, c[0x0][0x450] ;  /* 0x00011400ff082b82 */ /* 0x000e620000000800 */
[----:B------:R-:W-:Y:S05]  /*f8c0*/  WARPSYNC.ALL ;  /* 0x0000000000007948 */ /* 0x000fea0003800000 */
[----:B------:R-:W-:Y:S01]  /*f8d0*/  WARPGROUP.ARRIVE ;  /* 0x00000000000079c5 */ /* 0x000fe20000000000 */
[----:B------:R-:W-:Y:S01]  /*f8e0*/  UMOV UR9, 0x40000040 ;  /* 0x4000004000097882 */ /* 0x000fe20000000000 */
[----:B------:R-:W-:-:S04]  /*f8f0*/  IMAD.MOV.U32 R11, RZ, RZ, -0x7fffffe0 ;  /* 0x80000020ff0b7424 */ /* 0x000fc800078e00ff */
[----:B------:R-:W4:Y:S01]  /*f900*/  S2R R142, SR_TID.X ;  /* 0x00000000008e7919 */ /* 0x000f220000002100 */
[----:B------:R-:W-:Y:S01]  /*f910*/  IMAD.SHL.U32 R144, R3, 0x80, RZ ;  /* 0x0000008003907824 */ /* 0x000fe200078e00ff */
[----:B----4-:R-:W-:Y:S01]  /*f920*/  ISETP.GE.U32.AND P3, PT, R142, 0x180, PT ;  /* 0x000001808e00780c */ /* 0x010fe20003f66070 */
[----:B--2---:R-:W-:Y:S01]  /*f930*/  IMAD.IADD R18, R18, 0x1, R21 ;  /* 0x0000000112127824 */ /* 0x004fe200078e0215 */
[----:B------:R-:W-:Y:S02]  /*f940*/  SHF.R.U32.HI R21, RZ, 0x7, R142 ;  /* 0x00000007ff157819 */ /* 0x000fe4000001168e */
[----:B------:R-:W-:Y:S01]  /*f950*/  IADD3 R142, -R144, 0x1, RZ ;  /* 0x00000001908e7810 */ /* 0x000fe20007ffe1ff */
[----:B0-----:R-:W-:-:S04]  /*f960*/  @P2 IMAD.HI.U32 R9, R18, R9, RZ ;  /* 0x0000000912092227 */ /* 0x001fc800078e00ff */
[----:B------:R-:W-:Y:S01]  /*f970*/  IMAD R142, R138, -0x2, R142 ;  /* 0xfffffffe8a8e7824 */ /* 0x000fe200078e028e */
[----:B-1----:R-:W-:Y:S01]  /*f980*/  @P2 SHF.R.U32.HI R18, RZ, R8, R9 ;  /* 0x00000008ff122219 */ /* 0x002fe20000011609 */
[----:B---3--:R-:W-:Y:S02]  /*f990*/  IMAD R9, R10, 0x2000, R2 ;  /* 0x000020000a097824 */ /* 0x008fe400078e0202 */
[----:B------:R-:W-:Y:S01]  /*f9a0*/  VIADD R8, R2, 0x400 ;  /* 0x0000040002087836 */ /* 0x000fe20000000000 */
[----:B------:R-:W-:Y:S01]  /*f9b0*/  IADD3 R142, -R136, R142, R137 ;  /* 0x0000008e888e7210 */ /* 0x000fe20007ffe189 */
[----:B------:R-:W0:Y:S01]  /*f9c0*/  SHFL.IDX PT, R145, R18, RZ, 0x1c1f ;  /* 0x001c1fff12917589 */ /* 0x000e2200000e0000 */
[----:B------:R-:W-:Y:S01]  /*f9d0*/  R2UR UR8, R9 ;  /* 0x00000000090872ca */ /* 0x000fe200000e0000 */
[----:B------:R-:W-:Y:S01]  /*f9e0*/  IMAD.MOV.U32 R9, RZ, RZ, -0x7fffffe0 ;  /* 0x80000020ff097424 */ /* 0x000fe200078e00ff */
[----:B------:R-:W-:-:S04]  /*f9f0*/  SHF.R.U32.HI R8, RZ, 0x4, R8 ;  /* 0x00000004ff087819 */ /* 0x000fc80000011608 */
[----:B------:R-:W-:Y:S02]  /*fa00*/  LOP3.LUT R8, R8, 0x3fff, RZ, 0xc0, !PT ;  /* 0x00003fff08087812 */ /* 0x000fe400078ec0ff */
[----:B------:R-:W-:Y:S01]  /*fa10*/  R2UR UR11, R9 ;  /* 0x00000000090b72ca */ /* 0x000fe200000e0000 */
[----:B------:R-:W-:Y:S01]  /*fa20*/  IMAD.MOV.U32 R9, RZ, RZ, -0x7fffffe0 ;  /* 0x80000020ff097424 */ /* 0x000fe200078e00ff */
[----:B------:R-:W-:-:S03]  /*fa30*/  LOP3.LUT R8, R8, 0x2000000, RZ, 0xfc, !PT ;  /* 0x0200000008087812 */ /* 0x000fc600078efcff */
[----:B------:R-:W-:Y:S02]  /*fa40*/  UIADD3 UR8, UR8, 0x21800, URZ ;  /* 0x0002180008087890 */ /* 0x000fe4000fffe03f */
[----:B------:R-:W-:Y:S02]  /*fa50*/  IMAD R8, R16, 0x600, R8 ;  /* 0x0000060010087824 */ /* 0x000fe400078e0208 */
[----:B------:R-:W-:Y:S02]  /*fa60*/  USHF.R.U32.HI UR8, URZ, 0x4, UR8 ;  /* 0x000000043f087899 */ /* 0x000fe40008011608 */
[C---:B------:R-:W-:Y:S01]  /*fa70*/  VIADD R10, R8.reuse, 0x40 ;  /* 0x00000040080a7836 */ /* 0x040fe20000000000 */
[----:B------:R-:W-:Y:S01]  /*fa80*/  R2UR UR10, R8 ;  /* 0x00000000080a72ca */ /* 0x000fe200000e0000 */
[----:B------:R-:W-:-:S04]  /*fa90*/  ULOP3.LUT UR8, UR8, 0x3fff, URZ, 0xc0, !UPT ;  /* 0x00003fff08087892 */ /* 0x000fc8000f8ec03f */
[----:B------:R-:W-:-:S07]  /*faa0*/  ULOP3.LUT UR12, UR8, 0x10000, URZ, 0xfc, !UPT ;  /* 0x00010000080c7892 */ /* 0x000fce000f8efc3f */
[----:B------:R-:W-:Y:S02]  /*fab0*/  UMOV UR8, UR12 ;  /* 0x0000000c00087c82 */ /* 0x000fe40008000000 */
[----:B------:R-:W-:Y:S01]  /*fac0*/  HGMMA.64x96x16.F32.BF16 R88, gdesc[UR8].tnspB, R88, gsb0 ;  /* 0x41600000085879f0 */ /* 0x000fe20008001858 */
[----:B------:R-:W-:Y:S01]  /*fad0*/  R2UR UR10, R10 ;  /* 0x000000000a0a72ca */ /* 0x000fe200000e0000 */
[----:B------:R-:W-:Y:S01]  /*fae0*/  UIADD3 UR8, UR12, 0x2, URZ ;  /* 0x000000020c087890 */ /* 0x000fe2000fffe03f */
[----:B------:R-:W-:Y:S01]  /*faf0*/  R2UR UR11, R11 ;  /* 0x000000000b0b72ca */ /* 0x000fe200000e0000 */
[----:B------:R-:W-:Y:S01]  /*fb00*/  UMOV UR9, 0x40000040 ;  /* 0x4000004000097882 */ /* 0x000fe20000000000 */
[----:B------:R-:W-:Y:S02]  /*fb10*/  VIADD R10, R8, 0x80 ;  /* 0x00000080080a7836 */ /* 0x000fe40000000000 */
[----:B------:R-:W-:Y:S01]  /*fb20*/  IMAD.MOV.U32 R11, RZ, RZ, -0x7fffffe0 ;  /* 0x80000020ff0b7424 */ /* 0x000fe200078e00ff */
[----:B------:R-:W-:-:S02]  /*fb30*/  WARPGROUP.DEPBAR.LE gsb0, 0x0 ;  /* 0x00008000000079c5 */ /* 0x000fc40000010000 */
[----:B------:R-:W-:-:S06]  /*fb40*/  WARPGROUP.ARRIVE ;  /* 0x00000000000079c5 */ /* 0x000fcc0000000000 */
[----:B------:R-:W-:Y:S01]  /*fb50*/  HGMMA.64x96x16.F32.BF16 R88, gdesc[UR8].tnspB, R88, gsb0 ;  /* 0x41600000085879f0 */ /* 0x000fe20008001858 */
[----:B------:R-:W-:Y:S01]  /*fb60*/  R2UR UR10, R10 ;  /* 0x000000000a0a72ca */ /* 0x000fe200000e0000 */
[----:B------:R-:W-:Y:S01]  /*fb70*/  UIADD3 UR8, UR12, 0x4, URZ ;  /* 0x000000040c087890 */ /* 0x000fe2000fffe03f */
[----:B------:R-:W-:Y:S01]  /*fb80*/  R2UR UR11, R11 ;  /* 0x000000000b0b72ca */ /* 0x000fe200000e0000 */
[----:B------:R-:W-:Y:S01]  /*fb90*/  UMOV UR9, 0x40000040 ;  /* 0x4000004000097882 */ /* 0x000fe20000000000 */
[----:B------:R-:W-:Y:S02]  /*fba0*/  VIADD R10, R8, 0xc0 ;  /* 0x000000c0080a7836 */ /* 0x000fe40000000000 */
[----:B------:R-:W-:Y:S01]  /*fbb0*/  IMAD.MOV.U32 R11, RZ, RZ, -0x7fffffe0 ;  /* 0x80000020ff0b7424 */ /* 0x000fe200078e00ff */
[----:B------:R-:W-:Y:S02]  /*fbc0*/  WARPGROUP.DEPBAR.LE gsb0, 0x0 ;  /* 0x00008000000079c5 */ /* 0x000fe40000010000 */
        /* <DEDUP_REMOVED lines=24> */
[C---:B------:R-:W-:Y:S02]  /*fd50*/  VIADD R10, R8.reuse, 0x180 ;  /* 0x00000180080a7836 */ /* 0x040fe40000000000 */
[----:B------:R-:W-:Y:S02]  /*fd60*/  IMAD.MOV.U32 R11, RZ, RZ, -0x7fffffe0 ;  /* 0x80000020ff0b7424 */ /* 0x000fe400078e00ff */
[----:B------:R-:W-:Y:S01]  /*fd70*/  VIADD R8, R8, 0x1c0 ;  /* 0x000001c008087836 */ /* 0x000fe20000000000 */
[----:B------:R-:W-:-:S02]  /*fd80*/  WARPGROUP.DEPBAR.LE gsb0, 0x0 ;  /* 0x00008000000079c5 */ /* 0x000fc40000010000 */
[----:B------:R-:W-:-:S06]  /*fd90*/  WARPGROUP.ARRIVE ;  /* 0x00000000000079c5 */ /* 0x000fcc0000000000 */
[----:B------:R-:W-:Y:S01]  /*fda0*/  HGMMA.64x96x16.F32.BF16 R88, gdesc[UR8].tnspB, R88, gsb0 ;  /* 0x41600000085879f0 */ /* 0x000fe20008001858 */
[----:B------:R-:W-:Y:S01]  /*fdb0*/  R2UR UR10, R10 ;  /* 0x000000000a0a72ca */ /* 0x000fe200000e0000 */
[----:B------:R-:W-:Y:S01]  /*fdc0*/  UIADD3 UR8, UR12, 0x604, URZ ;  /* 0x000006040c087890 */ /* 0x000fe2000fffe03f */
[----:B------:R-:W-:Y:S01]  /*fdd0*/  R2UR UR11, R11 ;  /* 0x000000000b0b72ca */ /* 0x000fe200000e0000 */
[----:B------:R-:W-:Y:S01]  /*fde0*/  UMOV UR9, 0x40000040 ;  /* 0x4000004000097882 */ /* 0x000fe20000000000 */
[----:B------:R-:W-:-:S05]  /*fdf0*/  IMAD.U32 R10, RZ, RZ, UR43 ;  /* 0x0000002bff0a7e24 */ /* 0x000fca000f8e00ff */
[----:B------:R-:W-:-:S05]  /*fe00*/  LOP3.LUT R143, RZ, R10, RZ, 0x33, !PT ;  /* 0x0000000aff8f7212 */ /* 0x000fca00078e33ff */
[----:B------:R-:W-:Y:S02]  /*fe10*/  IMAD.IADD R143, R143, 0x1, R142 ;  /* 0x000000018f8f7824 */ /* 0x000fe400078e028e */
[----:B------:R-:W-:Y:S02]  /*fe20*/  VIADD R142, R142, UR50 ;  /* 0x000000328e8e7c36 */ /* 0x000fe40008000000 */
[----:B0-----:R-:W-:Y:S01]  /*fe30*/  IMAD.IADD R11, R145, 0x1, R143 ;  /* 0x00000001910b7824 */ /* 0x001fe200078e028f */
        /* <DEDUP_REMOVED lines=8> */
[----:B------:R-:W-:Y:S02]  /*fec0*/  @!P1 IMAD R9, R20, 0x8, R2 ;  /* 0x0000000814099824 */ /* 0x000fe400078e0202 */
[----:B------:R-:W-:Y:S01]  /*fed0*/  IMAD.IADD R21, R145, 0x1, R142 ;  /* 0x0000000191157824 */ /* 0x000fe200078e028e */
[----:B------:R-:W-:Y:S01]  /*fee0*/  SEL R8, R8, 0x9, !P3 ;  /* 0x0000000908087807 */ /* 0x000fe20005800000 */
[----:B------:R-:W-:Y:S01]  /*fef0*/  @!P1 VIADD R9, R9, 0x2d840 ;  /* 0x0002d84009099836 */ /* 0x000fe20000000000 */
[----:B------:R-:W-:-:S04]  /*ff00*/  PLOP3.LUT P3, PT, PT, PT, UP0, 0x40, 0x0 ;  /* 0x000000000000781c */ /* 0x000fc80003f6e808 */
[----:B------:R-:W-:Y:S01]  /*ff10*/  @!P1 PRMT R9, RZ, 0x654, R9 ;  /* 0x00000654ff099816 */ /* 0x000fe20000000009 */
[----:B------:R-:W-:Y:S02]  /*ff20*/  WARPGROUP.DEPBAR.LE gsb0, 0x0 ;  /* 0x00008000000079c5 */ /* 0x000fe40000010000 */
[----:B------:R-:W-:-:S06]  /*ff30*/  WARPGROUP.ARRIVE ;  /* 0x00000000000079c5 */ /* 0x000fcc0000000000 */
[----:B------:R-:W-:Y:S03]  /*ff40*/  HGMMA.64x96x16.F32.BF16 R88, gdesc[UR8].tnspB, R88, gsb0 ;  /* 0x41600000085879f0 */ /* 0x000fe60008001858 */
[----:B------:R-:W-:Y:S02]  /*ff50*/  WARPGROUP.DEPBAR.LE gsb0, 0x0 ;  /* 0x00008000000079c5 */ /* 0x000fe40000010000 */
[----:B------:R0:W-:Y:S06]  /*ff60*/  BAR.ARV R8, 0x100 ;  /* 0x000400080000751d */ /* 0x0001ec0000002000 */
[----:B------:R0:W-:Y:S01]  /*ff70*/  @!P1 SYNCS.ARRIVE.TRANS64.RED.A1T0 RZ, [R9+URZ], RZ ;  /* 0x000000ff09ff99a7 */ /* 0x0001e2000810043f */
[----:B------:R-:W-:Y:S05]  /*ff80*/  @P3 BRA `(.L_x_1515) ;  /* 0x0000000000583947 */ /* 0x000fea0003800000 */
[----:B------:R-:W-:Y:S01]  /*ff90*/  IADD3 R145, -R136, R137, R145 ;  /* 0x0000008988917210 */ /* 0x000fe20007ffe191 */
[----:B------:R-:W-:Y:S03]  /*ffa0*/  BSSY B0, `(.L_x_1516) ;  /* 0x0000010000007945 */ /* 0x000fe60003800000 */
        /* <DEDUP_REMOVED lines=10> */
.L_x_1517:
[----:B------:R-:W-:-:S05]  /*10050*/  IMAD.U32 R154, RZ, RZ, UR42 ;  /* 0x0000002aff9a7e24 */ /* 0x000fca000f8e00ff */
[----:B------:R-:W-:-:S13]  /*10060*/  ISETP.NE.AND P3, PT, R154, 0x1, PT ;  /* 0x000000019a00780c */ /* 0x000fda0003f65270 */
[----:B0-----:R-:W0:Y:S02]  /*10070*/  @P3 LDC.64 R8, c[0x0][0x9e8] ;  /* 0x00027a00ff083b82 */ /* 0x001e240000000a00 */
[----:B0-----:R-:W-:-:S05]  /*10080*/  @P3 IMAD.HI.U32 R8, R145, R8, RZ ;  /* 0x0000000891083227 */ /* 0x001fca00078e00ff */
[----:B------:R-:W-:-:S07]  /*10090*/  @P3 SHF.R.U32.HI R145, RZ, R9, R8 ;  /* 0x00000009ff913219 */ /* 0x000fce0000011608 */
.L_x_1518:
[----:B------:R-:W-:Y:S05]  /*100a0*/  BSYNC B0 ;  /* 0x0000000000007941 */ /* 0x000fea0003800000 */
.L_x_1516:
[----:B------:R-:W-:-:S04]  /*100b0*/  IMAD R145, R145, R154, -R144 ;  /* 0x0000009a91917224 */ /* 0x000fc800078e0a90 */
[----:B------:R-:W-:-:S05]  /*100c0*/  IMAD R145, R138, -0x2, R145 ;  /* 0xfffffffe8a917824 */ /* 0x000fca00078e0291 */
[----:B------:R-:W-:Y:S02]  /*100d0*/  VIMNMX R11, R11, R145, !PT ;  /* 0x000000910b0b7248 */ /* 0x000fe40007fe0100 */
[----:B------:R-:W-:-:S07]  /*100e0*/  VIADDMNMX R21, R145, R154, R21, PT ;  /* 0x0000009a91157246 */ /* 0x000fce0003800115 */
.L_x_1515:
[----:B------:R-:W-:Y:S01]  /*100f0*/  ISETP.GT.AND P3, PT, R3, -0x1, PT ;  /* 0xffffffff0300780c */ /* 0x000fe20003f64270 */
[----:B------:R-:W1:Y:S03]  /*10100*/  SHFL.IDX PT, R18, R18, 0x1, 0x1c1f ;  /* 0x003c1f0012127f89 */ /* 0x000e6600000e0000 */
[C---:B------:R-:W-:Y:S02]  /*10110*/  ISETP.GT.AND P4, PT, R11.reuse, RZ, P3 ;  /* 0x000000ff0b00720c */ /* 0x040fe40001f84270 */
[----:B------:R-:W-:Y:S02]  /*10120*/  ISETP.GT.AND P5, PT, R11, 0x1, P3 ;  /* 0x000000010b00780c */ /* 0x000fe40001fa4270 */
[C---:B------:R-:W-:Y:S02]  /*10130*/  ISETP.LT.OR P4, PT, R21.reuse, 0x1, P4 ;  /* 0x000000011500780c */ /* 0x040fe40002781670 */
[----:B------:R-:W-:-:S02]  /*10140*/  ISETP.LT.OR P5, PT, R21, 0x2, P5 ;  /* 0x000000021500780c */ /* 0x000fc40002fa1670 */
[----:B------:R-:W-:Y:S02]  /*10150*/  FSEL R24, R24, -INF , !P4 ;  /* 0xff80000018187808 */ /* 0x000fe40006000000 */
[----:B------:R-:W-:Y:S02]  /*10160*/  ISETP.GT.AND P4, PT, R11, 0x8, P3 ;  /* 0x000000080b00780c */ /* 0x000fe40001f84270 */
[----:B------:R-:W-:Y:S02]  /*10170*/  FSEL R25, R25, -INF , !P5 ;  /* 0xff80000019197808 */ /* 0x000fe40006800000 */
[----:B------:R-:W-:Y:S02]  /*10180*/  ISETP.LT.OR P4, PT, R21, 0x9, P4 ;  /* 0x000000091500780c */ /* 0x000fe40002781670 */
[----:B------:R-:W-:Y:S02]  /*10190*/  ISETP.GT.AND P5, PT, R11, 0x9, P3 ;  /* 0x000000090b00780c */ /* 0x000fe40001fa4270 */
[----:B------:R-:W-:-:S02]  /*101a0*/  FSEL R28, R28, -INF , !P4 ;  /* 0xff8000001c1c7808 */ /* 0x000fc40006000000 */
[----:B------:R-:W-:Y:S01]  /*101b0*/  ISETP.GT.AND P4, PT, R11, 0x10, P3 ;  /* 0x000000100b00780c */ /* 0x000fe20001f84270 */
[--C-:B-1----:R-:W-:Y:S01]  /*101c0*/  IMAD.IADD R142, R142, 0x1, R18.reuse ;  /* 0x000000018e8e7824 */ /* 0x102fe200078e0212 */
[----:B------:R-:W-:Y:S01]  /*101d0*/  ISETP.LT.OR P5, PT, R21, 0xa, P5 ;  /* 0x0000000a1500780c */ /* 0x000fe20002fa1670 */
[----:B------:R-:W-:Y:S01]  /*101e0*/  IMAD.IADD R143, R143, 0x1, R18 ;  /* 0x000000018f8f7824 */ /* 0x000fe200078e0212 */
[----:B------:R-:W-:Y:S02]  /*101f0*/  ISETP.LT.OR P4, PT, R21, 0x11, P4 ;  /* 0x000000111500780c */ /* 0x000fe40002781670 */
[----:B------:R-:W-:Y:S02]  /*10200*/  FSEL R29, R29, -INF , !P5 ;  /* 0xff8000001d1d7808 */ /* 0x000fe40006800000 */
[----:B------:R-:W-:Y:S02]  /*10210*/  FSEL R32, R32, -INF , !P4 ;  /* 0xff80000020207808 */ /* 0x000fe40006000000 */
[----:B------:R-:W-:-:S02]  /*10220*/  ISETP.GT.AND P4, PT, R11, 0x18, P3 ;  /* 0x000000180b00780c */ /* 0x000fc40001f84270 */
[----:B------:R-:W-:Y:S02]  /*10230*/  ISETP.GT.AND P5, PT, R11, 0x11, P3 ;  /* 0x000000110b00780c */ /* 0x000fe40001fa4270 */
[C---:B------:R-:W-:Y:S02]  /*10240*/  ISETP.LT.OR P4, PT, R21.reuse, 0x19, P4 ;  /* 0x000000191500780c */ /* 0x040fe40002781670 */
[----:B------:R-:W-:Y:S02]  /*10250*/  ISETP.LT.OR P5, PT, R21, 0x12, P5 ;  /* 0x000000121500780c */ /* 0x000fe40002fa1670 */
[----:B------:R-:W-:Y:S02]  /*10260*/  FSEL R36, R36, -INF , !P4 ;  /* 0xff80000024247808 */ /* 0x000fe40006000000 */
[----:B------:R-:W-:Y:S02]  /*10270*/  ISETP.GT.AND P4, PT, R11, 0x20, P3 ;  /* 0x000000200b00780c */ /* 0x000fe40001f84270 */
[----:B------:R-:W-:-:S02]  /*10280*/  FSEL R33, R33, -INF , !P5 ;  /* 0xff80000021217808 */ /* 0x000fc40006800000 */
[----:B------:R-:W-:Y:S02]  /*10290*/  ISETP.LT.OR P4, PT, R21, 0x21, P4 ;  /* 0x000000211500780c */ /* 0x000fe40002781670 */
[C---:B------:R-:W-:Y:S02]  /*102a0*/  ISETP.GT.AND P5, PT, R11.reuse, 0x19, P3 ;  /* 0x000000190b00780c */ /* 0x040fe40001fa4270 */
[----:B------:R-:W-:Y:S02]  /*102b0*/  FSEL R40, R40, -INF , !P4 ;  /* 0xff80000028287808 */ /* 0x000fe40006000000 */
[----:B------:R-:W-:Y:S02]  /*102c0*/  ISETP.GT.AND P4, PT, R11, 0x28, P3 ;  /* 0x000000280b00780c */ /* 0x000fe40001f84270 */
[C---:B------:R-:W-:Y:S02]  /*102d0*/  ISETP.LT.OR P5, PT, R21.reuse, 0x1a, P5 ;  /* 0x0000001a1500780c */ /* 0x040fe40002fa1670 */
[----:B------:R-:W-:-:S02]  /*102e0*/  ISETP.LT.OR P4, PT, R21, 0x29, P4 ;  /* 0x000000291500780c */ /* 0x000fc40002781670 */
[----:B------:R-:W-:Y:S02]  /*102f0*/  FSEL R37, R37, -INF , !P5 ;  /* 0xff80000025257808 */ /* 0x000fe40006800000 */
        /* <DEDUP_REMOVED lines=60> */
[----:B------:R-:W-:Y:S02]  /*106c0*/  ISETP.GT.AND P5, PT, R11, 0x71, P3 ;  /* 0x000000710b00780c */ /* 0x000fe40001fa4270 */
[----:B------:R-:W-:Y:S02]  /*106d0*/  FSEL R84, R84, -INF , !P4 ;  /* 0xff80000054547808 */ /* 0x000fe40006000000 */
[----:B------:R-:W-:Y:S02]  /*106e0*/  PLOP3.LUT P4, PT, PT, PT, UP0, 0x40, 0x0 ;  /* 0x000000000000781c */ /* 0x000fe40003f8e808 */
[----:B------:R-:W-:-:S04]  /*106f0*/  ISETP.LT.OR P5, PT, R21, 0x72, P5 ;  /* 0x000000721500780c */ /* 0x000fc80002fa1670 */
[----:B------:R-:W-:Y:S02]  /*10700*/  FSEL R81, R81, -INF , !P5 ;  /* 0xff80000051517808 */ /* 0x000fe40006800000 */
[----:B------:R-:W-:-:S04]  /*10710*/  ISETP.GT.AND P5, PT, R11, 0x79, P3 ;  /* 0x000000790b00780c */ /* 0x000fc80001fa4270 */
[----:B------:R-:W-:-:S04]  /*10720*/  ISETP.LT.OR P5, PT, R21, 0x7a, P5 ;  /* 0x0000007a1500780c */ /* 0x000fc80002fa1670 */
[----:B------:R-:W-:Y:S01]  /*10730*/  FSEL R85, R85, -INF , !P5 ;  /* 0xff80000055557808 */ /* 0x000fe20006800000 */
[----:B------:R-:W-:Y:S08]  /*10740*/  @P4 BRA `(.L_x_1519) ;  /* 0x0000000000584947 */ /* 0x000ff00003800000 */
        /* <DEDUP_REMOVED lines=12> */
.L_x_1521:
[----:B------:R-:W-:-:S05]  /*10810*/  IMAD.U32 R11, RZ, RZ, UR42 ;  /* 0x0000002aff0b7e24 */ /* 0x000fca000f8e00ff */
[----:B------:R-:W-:-:S13]  /*10820*/  ISETP.NE.AND P4, PT, R11, 0x1, PT ;  /* 0x000000010b00780c */ /* 0x000fda0003f85270 */
[----:B0-----:R-:W0:Y:S02]  /*10830*/  @P4 LDC.64 R8, c[0x0][0x9e8] ;  /* 0x00027a00ff084b82 */ /* 0x001e240000000a00 */
[----:B0-----:R-:W-:-:S05]  /*10840*/  @P4 IMAD.HI.U32 R8, R18, R8, RZ ;  /* 0x0000000812084227 */ /* 0x001fca00078e00ff */
[----:B------:R-:W-:-:S07]  /*10850*/  @P4 SHF.R.U32.HI R18, RZ, R9, R8 ;  /* 0x00000009ff124219 */ /* 0x000fce0000011608 */
.L_x_1522:
[----:B------:R-:W-:Y:S05]  /*10860*/  BSYNC B0 ;  /* 0x0000000000007941 */ /* 0x000fea0003800000 */
.L_x_1520:
[----:B------:R-:W-:-:S04]  /*10870*/  IMAD R18, R18, R11, -R144 ;  /* 0x0000000b12127224 */ /* 0x000fc800078e0a90 */
[----:B------:R-:W-:-:S05]  /*10880*/  IMAD R18, R138, -0x2, R18 ;  /* 0xfffffffe8a127824 */ /* 0x000fca00078e0212 */
[----:B------:R-:W-:Y:S02]  /*10890*/  VIMNMX R143, R143, R18, !PT ;  /* 0x000000128f8f7248 */ /* 0x000fe40007fe0100 */
[----:B------:R-:W-:-:S07]  /*108a0*/  VIADDMNMX R142, R18, R11, R142, PT ;  /* 0x0000000b128e7246 */ /* 0x000fce000380018e */
.L_x_1519:
[----:B0-----:R-:W-:Y:S01]  /*108b0*/  @!P1 IMAD R8, R16, 0x8, R2 ;  /* 0x0000000810089824 */ /* 0x001fe200078e0202 */
[----:B------:R-:W2:Y:S01]  /*108c0*/  LDL R144, [R1+0x20] ;  /* 0x0000200001907983 */ /* 0x000ea20000100800 */
[----:B------:R-:W-:Y:S02]  /*108d0*/  UMOV UR41, UR7 ;  /* 0x0000000700297c82 */ /* 0x000fe40008000000 */
[----:B------:R-:W-:-:S05]  /*108e0*/  @!P1 VIADD R8, R8, 0x2d860 ;  /* 0x0002d86008089836 */ /* 0x000fca0000000000 */
[----:B------:R-:W-:-:S04]  /*108f0*/  @!P1 PRMT R8, RZ, 0x654, R8 ;  /* 0x00000654ff089816 */ /* 0x000fc80000000008 */
[----:B------:R0:W-:Y:S02]  /*10900*/  @!P1 SYNCS.ARRIVE.TRANS64.RED.A1T0 RZ, [R8+URZ], RZ ;  /* 0x000000ff08ff99a7 */ /* 0x0001e4000810043f */
[----:B0-----:R-:W-:-:S04]  /*10910*/  FMNMX.FTZ R8, R24, R0, !PT ;  /* 0x0000000018087209 */ /* 0x001fc80007810000 */
        /* <DEDUP_REMOVED lines=34> */
[----:B0-----:R-:W-:-:S04]  /*10b40*/  FMNMX.FTZ R8, R8, R9, !PT ;  /* 0x0000000908087209 */ /* 0x001fc80007810000 */
[----:B------:R-:W-:-:S04]  /*10b50*/  FSETP.NEU.FTZ.AND P4, PT, R8, -INF , PT ;  /* 0xff8000000800780b */ /* 0x000fc80003f9d000 */
[----:B------:R-:W-:-:S05]  /*10b60*/  FSEL R9, R8, RZ, P4 ;  /* 0x000000ff08097208 */ /* 0x000fca0002000000 */
[----:B------:R-:W-:Y:S01]  /*10b70*/  FADD.FTZ R9, -R9, R0 ;  /* 0x0000000009097221 */ /* 0x000fe20000010100 */
[----:B------:R-:W-:-:S03]  /*10b80*/  FMUL.FTZ R0, R8, UR41 ;  /* 0x0000002908007c20 */ /* 0x000fc60008410000 */
[----:B------:R-:W-:Y:S02]  /*10b90*/  FMUL.FTZ R9, R9, UR41 ;  /* 0x0000002909097c20 */ /* 0x000fe40008410000 */
[----:B------:R-:W-:Y:S02]  /*10ba0*/  FSEL R0, R0, RZ, P4 ;  /* 0x000000ff00007208 */ /* 0x000fe40002000000 */
[----:B------:R-:W-:Y:S02]  /*10bb0*/  ISETP.GT.AND P4, PT, R143, 0x1, P3 ;  /* 0x000000018f00780c */ /* 0x000fe40001f84270 */
[----:B------:R-:W-:Y:S01]  /*10bc0*/  MUFU.EX2 R9, R9 ;  /* 0x0000000900097308 */ /* 0x000fe20000000800 */
[--C-:B------:R-:W-:Y:S01]  /*10bd0*/  FFMA.FTZ R24, R24, UR41, -R0.reuse ;  /* 0x0000002918187c23 */ /* 0x100fe20008010800 */
[----:B------:R-:W-:Y:S01]  /*10be0*/  ISETP.LT.OR P5, PT, R142, 0x2, P4 ;  /* 0x000000028e00780c */ /* 0x000fe200027a1670 */
[--C-:B------:R-:W-:Y:S01]  /*10bf0*/  FFMA.FTZ R25, R25, UR41, -R0.reuse ;  /* 0x0000002919197c23 */ /* 0x100fe20008010800 */
[----:B------:R-:W-:Y:S01]  /*10c00*/  ISETP.GT.AND P4, PT, R143, 0x8, P3 ;  /* 0x000000088f00780c */ /* 0x000fe20001f84270 */
[--C-:B------:R-:W-:Y:S01]  /*10c10*/  FFMA.FTZ R28, R28, UR41, -R0.reuse ;  /* 0x000000291c1c7c23 */ /* 0x100fe20008010800 */
[----:B------:R-:W-:Y:S01]  /*10c20*/  FSEL R27, R27, -INF , !P5 ;  /* 0xff8000001b1b7808 */ /* 0x000fe20006800000 */
[--C-:B------:R-:W-:Y:S01]  /*10c30*/  FFMA.FTZ R29, R29, UR41, -R0.reuse ;  /* 0x000000291d1d7c23 */ /* 0x100fe20008010800 */
[----:B------:R-:W-:Y:S01]  /*10c40*/  ISETP.GT.AND P5, PT, R143, 0x9, P3 ;  /* 0x000000098f00780c */ /* 0x000fe20001fa4270 */
[----:B------:R-:W0:Y:S01]  /*10c50*/  MUFU.EX2 R24, R24 ;  /* 0x0000001800187308 */ /* 0x000e220000000800 */
[----:B------:R-:W-:Y:S01]  /*10c60*/  ISETP.LT.OR P4, PT, R142, 0x9, P4 ;  /* 0x000000098e00780c */ /* 0x000fe20002781670 */
[--C-:B------:R-:W-:Y:S01]  /*10c70*/  FFMA.FTZ R32, R32, UR41, -R0.reuse ;  /* 0x0000002920207c23 */ /* 0x100fe20008010800 */
[----:B------:R-:W-:Y:S01]  /*10c80*/  ISETP.LT.OR P5, PT, R142, 0xa, P5 ;  /* 0x0000000a8e00780c */ /* 0x000fe20002fa1670 */
[--C-:B------:R-:W-:Y:S01]  /*10c90*/  FFMA.FTZ R33, R33, UR41, -R0.reuse ;  /* 0x0000002921217c23 */ /* 0x100fe20008010800 */
[----:B------:R-:W-:Y:S01]  /*10ca0*/  FSEL R30, R30, -INF , !P4 ;  /* 0xff8000001e1e7808 */ /* 0x000fe20006000000 */
[--C-:B------:R-:W-:Y:S01]  /*10cb0*/  FFMA.FTZ R36, R36, UR41, -R0.reuse ;  /* 0x0000002924247c23 */ /* 0x100fe20008010800 */
[----:B------:R-:W-:Y:S01]  /*10cc0*/  FSEL R31, R31, -INF , !P5 ;  /* 0xff8000001f1f7808 */ /* 0x000fe20006800000 */
[----:B------:R-:W1:Y:S01]  /*10cd0*/  MUFU.EX2 R25, R25 ;  /* 0x0000001900197308 */ /* 0x000e620000000800 */
[----:B------:R-:W-:Y:S01]  /*10ce0*/  ISETP.GT.AND P5, PT, R143, 0x11, P3 ;  /* 0x000000118f00780c */ /* 0x000fe20001fa4270 */
[--C-:B------:R-:W-:Y:S01]  /*10cf0*/  FFMA.FTZ R37, R37, UR41, -R0.reuse ;  /* 0x0000002925257c23 */ /* 0x100fe20008010800 */
[----:B------:R-:W-:Y:S01]  /*10d00*/  ISETP.GT.AND P4, PT, R143, 0x10, P3 ;  /* 0x000000108f00780c */ /* 0x000fe20001f84270 */
[--C-:B------:R-:W-:Y:S01]  /*10d10*/  FFMA.FTZ R40, R40, UR41, -R0.reuse ;  /* 0x0000002928287c23 */ /* 0x100fe20008010800 */
[C---:B------:R-:W-:Y:S01]  /*10d20*/  ISETP.LT.OR P5, PT, R142.reuse, 0x12, P5 ;  /* 0x000000128e00780c */ /* 0x040fe20002fa1670 */
[----:B------:R-:W-:Y:S01]  /*10d30*/  FFMA.FTZ R41, R41, UR41, -R0 ;  /* 0x0000002929297c23 */ /* 0x000fe20008010800 */
[----:B------:R-:W-:Y:S01]  /*10d40*/  ISETP.LT.OR P4, PT, R142, 0x11, P4 ;  /* 0x000000118e00780c */ /* 0x000fe20002781670 */
[----:B------:R-:W-:Y:S01]  /*10d50*/  MUFU.EX2 R29, R29 ;  /* 0x0000001d001d7308 */ /* 0x000fe20000000800 */
[----:B------:R-:W-:Y:S01]  /*10d60*/  FSEL R35, R35, -INF , !P5 ;  /* 0xff80000023237808 */ /* 0x000fe20006800000 */
[----:B0-----:R-:W-:Y:S01]  /*10d70*/  FFMA.FTZ R5, R9, R5, R24 ;  /* 0x0000000509057223 */ /* 0x001fe20000010018 */
[----:B------:R-:W-:Y:S01]  /*10d80*/  ISETP.GT.AND P5, PT, R143, 0x19, P3 ;  /* 0x000000198f00780c */ /* 0x000fe20001fa4270 */
[--C-:B------:R-:W-:Y:S01]  /*10d90*/  FFMA.FTZ R44, R44, UR41, -R0.reuse ;  /* 0x000000292c2c7c23 */ /* 0x100fe20008010800 */
[----:B------:R-:W-:Y:S01]  /*10da0*/  FSEL R34, R34, -INF , !P4 ;  /* 0xff80000022227808 */ /* 0x000fe20006000000 */
[--C-:B------:R-:W-:Y:S01]  /*10db0*/  FFMA.FTZ R45, R45, UR41, -R0.reuse ;  /* 0x000000292d2d7c23 */ /* 0x100fe20008010800 */
[----:B------:R-:W-:Y:S01]  /*10dc0*/  ISETP.LT.OR P5, PT, R142, 0x1a, P5 ;  /* 0x0000001a8e00780c */ /* 0x000fe20002fa1670 */
[----:B------:R-:W-:Y:S01]  /*10dd0*/  MUFU.EX2 R32, R32 ;  /* 0x0000002000207308 */ /* 0x000fe20000000800 */
[----:B------:R-:W-:Y:S01]  /*10de0*/  ISETP.GT.AND P4, PT, R143, 0x18, P3 ;  /* 0x000000188f00780c */ /* 0x000fe20001f84270 */
[----:B-1----:R-:W-:Y:S01]  /*10df0*/  FADD.FTZ R5, R25, R5 ;  /* 0x0000000519057221 */ /* 0x002fe20000010000 */
[----:B------:R-:W-:Y:S01]  /*10e00*/  FSEL R39, R39, -INF , !P5 ;  /* 0xff80000027277808 */ /* 0x000fe20006800000 */
[--C-:B------:R-:W-:Y:S01]  /*10e10*/  FFMA.FTZ R48, R48, UR41, -R0.reuse ;  /* 0x0000002930307c23 */ /* 0x100fe20008010800 */
[----:B------:R-:W-:Y:S01]  /*10e20*/  ISETP.GT.AND P5, PT, R143, 0x21, P3 ;  /* 0x000000218f00780c */ /* 0x000fe20001fa4270 */
[--C-:B------:R-:W-:Y:S01]  /*10e30*/  FFMA.FTZ R49, R49, UR41, -R0.reuse ;  /* 0x0000002931317c23 */ /* 0x100fe20008010800 */
[C---:B------:R-:W-:Y:S01]  /*10e40*/  ISETP.LT.OR P4, PT, R142.reuse, 0x19, P4 ;  /* 0x000000198e00780c */ /* 0x040fe20002781670 */
[----:B------:R-:W-:Y:S01]  /*10e50*/  MUFU.EX2 R33, R33 ;  /* 0x0000002100217308 */ /* 0x000fe20000000800 */
[----:B------:R-:W-:Y:S01]  /*10e60*/  ISETP.LT.OR P5, PT, R142, 0x22, P5 ;  /* 0x000000228e00780c */ /* 0x000fe20002fa1670 */
[--C-:B------:R-:W-:Y:S01]  /*10e70*/  FFMA.FTZ R52, R52, UR41, -R0.reuse ;  /* 0x0000002934347c23 */ /* 0x100fe20008010800 */
[----:B------:R-:W-:Y:S01]  /*10e80*/  FSEL R38, R38, -INF , !P4 ;  /* 0xff80000026267808 */ /* 0x000fe20006000000 */
[--C-:B------:R-:W-:Y:S01]  /*10e90*/  FFMA.FTZ R53, R53, UR41, -R0.reuse ;  /* 0x0000002935357c23 */ /* 0x100fe20008010800 */
[----:B------:R-:W-:Y:S01]  /*10ea0*/  FSEL R43, R43, -INF , !P5 ;  /* 0xff8000002b2b7808 */ /* 0x000fe20006800000 */
[--C-:B------:R-:W-:Y:S01]  /*10eb0*/  FFMA.FTZ R56, R56, UR41, -R0.reuse ;  /* 0x0000002938387c23 */ /* 0x100fe20008010800 */
[C---:B------:R-:W-:Y:S01]  /*10ec0*/  ISETP.GT.AND P5, PT, R143.reuse, 0x29, P3 ;  /* 0x000000298f00780c */ /* 0x040fe20001fa4270 */
[----:B------:R-:W-:Y:S01]  /*10ed0*/  MUFU.EX2 R36, R36 ;  /* 0x0000002400247308 */ /* 0x000fe20000000800 */
[----:B------:R-:W-:Y:S01]  /*10ee0*/  ISETP.GT.AND P4, PT, R143, 0x20, P3 ;  /* 0x000000208f00780c */ /* 0x000fe20001f84270 */
[--C-:B------:R-:W-:Y:S01]  /*10ef0*/  FFMA.FTZ R57, R57, UR41, -R0.reuse ;  /* 0x0000002939397c23 */ /* 0x100fe20008010800 */
[----:B------:R-:W-:Y:S01]  /*10f00*/  ISETP.LT.OR P5, PT, R142, 0x2a, P5 ;  /* 0x0000002a8e00780c */ /* 0x000fe20002fa1670 */
[--C-:B------:R-:W-:Y:S01]  /*10f10*/  FFMA.FTZ R60, R60, UR41, -R0.reuse ;  /* 0x000000293c3c7c23 */ /* 0x100fe20008010800 */
[----:B------:R-:W-:Y:S01]  /*10f20*/  ISETP.LT.OR P4, PT, R142, 0x21, P4 ;  /* 0x000000218e00780c */ /* 0x000fe20002781670 */
[--C-:B------:R-:W-:Y:S01]  /*10f30*/  FFMA.FTZ R61, R61, UR41, -R0.reuse ;  /* 0x000000293d3d7c23 */ /* 0x100fe20008010800 */
[----:B------:R-:W-:Y:S01]  /*10f40*/  FSEL R47, R47, -INF , !P5 ;  /* 0xff8000002f2f7808 */ /* 0x000fe20006800000 */
[----:B------:R-:W-:Y:S01]  /*10f50*/  MUFU.EX2 R37, R37 ;  /* 0x0000002500257308 */ /* 0x000fe20000000800 */
[----:B------:R-:W-:Y:S01]  /*10f60*/  ISETP.GT.AND P5, PT, R143, 0x31, P3 ;  /* 0x000000318f00780c */ /* 0x000fe20001fa4270 */
[--C-:B------:R-:W-:Y:S01]  /*10f70*/  FFMA.FTZ R64, R64, UR41, -R0.reuse ;  /* 0x0000002940407c23 */ /* 0x100fe20008010800 */
[----:B------:R-:W-:Y:S01]  /*10f80*/  FSEL R42, R42, -INF , !P4 ;  /* 0xff8000002a2a7808 */ /* 0x000fe20006000000 */
[--C-:B------:R-:W-:Y:S01]  /*10f90*/  FFMA.FTZ R65, R65, UR41, -R0.reuse ;  /* 0x0000002941417c23 */ /* 0x100fe20008010800 */
[----:B------:R-:W-:Y:S01]  /*10fa0*/  ISETP.LT.OR P5, PT, R142, 0x32, P5 ;  /* 0x000000328e00780c */ /* 0x000fe20002fa1670 */
[--C-:B------:R-:W-:Y:S01]  /*10fb0*/  FFMA.FTZ R68, R68, UR41, -R0.reuse ;  /* 0x0000002944447c23 */ /* 0x100fe20008010800 */
[----:B------:R-:W-:Y:S01]  /*10fc0*/  ISETP.GT.AND P4, PT, R143, 0x28, P3 ;  /* 0x000000288f00780c */ /* 0x000fe20001f84270 */
[----:B------:R-:W-:Y:S01]  /*10fd0*/  MUFU.EX2 R40, R40 ;  /* 0x0000002800287308 */ /* 0x000fe20000000800 */
[----:B------:R-:W-:Y:S01]  /*10fe0*/  FSEL R51, R51, -INF , !P5 ;  /* 0xff80000033337808 */ /* 0x000fe20006800000 */
[--C-:B------:R-:W-:Y:S01]  /*10ff0*/  FFMA.FTZ R69, R69, UR41, -R0.reuse ;  /* 0x0000002945457c23 */ /* 0x100fe20008010800 */
[----:B------:R-:W-:Y:S01]  /*11000*/  ISETP.GT.AND P5, PT, R143, 0x39, P3 ;  /* 0x000000398f00780c */ /* 0x000fe20001fa4270 */
[--C-:B------:R-:W-:Y:S01]  /*11010*/  FFMA.FTZ R72, R72, UR41, -R0.reuse ;  /* 0x0000002948487c23 */ /* 0x100fe20008010800 */
[C---:B------:R-:W-:Y:S01]  /*11020*/  ISETP.LT.OR P4, PT, R142.reuse, 0x29, P4 ;  /* 0x000000298e00780c */ /* 0x040fe20002781670 */
[--C-:B------:R-:W-:Y:S01]  /*11030*/  FFMA.FTZ R73, R73, UR41, -R0.reuse ;  /* 0x0000002949497c23 */ /* 0x100fe20008010800 */
[----:B------:R-:W-:Y:S01]  /*11040*/  ISETP.LT.OR P5, PT, R142, 0x3a, P5 ;  /* 0x0000003a8e00780c */ /* 0x000fe20002fa1670 */
[----:B------:R-:W-:Y:S01]  /*11050*/  MUFU.EX2 R41, R41 ;  /* 0x0000002900297308 */ /* 0x000fe20000000800 */
[----:B------:R-:W-:Y:S01]  /*11060*/  FSEL R46, R46, -INF , !P4 ;  /* 0xff8000002e2e7808 */ /* 0x000fe20006000000 */
[--C-:B------:R-:W-:Y:S01]  /*11070*/  FFMA.FTZ R76, R76, UR41, -R0.reuse ;  /* 0x000000294c4c7c23 */ /* 0x100fe20008010800 */
[----:B------:R-:W-:Y:S01]  /*11080*/  FSEL R55, R55, -INF , !P5 ;  /* 0xff80000037377808 */ /* 0x000fe20006800000 */
[--C-:B------:R-:W-:Y:S01]  /*11090*/  FFMA.FTZ R77, R77, UR41, -R0.reuse ;  /* 0x000000294d4d7c23 */ /* 0x100fe20008010800 */
[C---:B------:R-:W-:Y:S01]  /*110a0*/  ISETP.GT.AND P5, PT, R143.reuse, 0x41, P3 ;  /* 0x000000418f00780c */ /* 0x040fe20001fa4270 */
[--C-:B------:R-:W-:Y:S01]  /*110b0*/  FFMA.FTZ R80, R80, UR41, -R0.reuse ;  /* 0x0000002950507c23 */ /* 0x100fe20008010800 */
[----:B------:R-:W-:Y:S01]  /*110c0*/  ISETP.GT.AND P4, PT, R143, 0x30, P3 ;  /* 0x000000308f00780c */ /* 0x000fe20001f84270 */
[----:B------:R-:W-:Y:S01]  /*110d0*/  MUFU.EX2 R44, R44 ;  /* 0x0000002c002c7308 */ /* 0x000fe20000000800 */
[C---:B------:R-:W-:Y:S01]  /*110e0*/  ISETP.LT.OR P5, PT, R142.reuse, 0x42, P5 ;  /* 0x000000428e00780c */ /* 0x040fe20002fa1670 */
[--C-:B------:R-:W-:Y:S01]  /*110f0*/  FFMA.FTZ R81, R81, UR41, -R0.reuse ;  /* 0x0000002951517c23 */ /* 0x100fe20008010800 */
[----:B------:R-:W-:Y:S01]  /*11100*/  ISETP.LT.OR P4, PT, R142, 0x31, P4 ;  /* 0x000000318e00780c */ /* 0x000fe20002781670 */
[--C-:B------:R-:W-:Y:S01]  /*11110*/  FFMA.FTZ R84, R84, UR41, -R0.reuse ;  /* 0x0000002954547c23 */ /* 0x100fe20008010800 */
[----:B------:R-:W-:Y:S01]  /*11120*/  FSEL R59, R59, -INF , !P5 ;  /* 0xff8000003b3b7808 */ /* 0x000fe20006800000 */
[----:B------:R-:W-:Y:S01]  /*11130*/  FFMA.FTZ R0, R85, UR41, -R0 ;  /* 0x0000002955007c23 */ /* 0x000fe20008010800 */
[----:B------:R-:W-:Y:S01]  /*11140*/  ISETP.GT.AND P5, PT, R143, 0x49, P3 ;  /* 0x000000498f00780c */ /* 0x000fe20001fa4270 */
[----:B------:R-:W-:Y:S01]  /*11150*/  MUFU.EX2 R45, R45 ;  /* 0x0000002d002d7308 */ /* 0x000fe20000000800 */
[----:B------:R-:W-:-:S02]  /*11160*/  FSEL R50, R50, -INF , !P4 ;  /* 0xff80000032327808 */ /* 0x000fc40006000000 */
[C---:B------:R-:W-:Y:S02]  /*11170*/  ISETP.LT.OR P5, PT, R142.reuse, 0x4a, P5 ;  /* 0x0000004a8e00780c */ /* 0x040fe40002fa1670 */
[----:B------:R-:W-:Y:S02]  /*11180*/  ISETP.GT.AND P4, PT, R143, 0x38, P3 ;  /* 0x000000388f00780c */ /* 0x000fe40001f84270 */
[----:B------:R-:W-:Y:S01]  /*11190*/  FSEL R63, R63, -INF , !P5 ;  /* 0xff8000003f3f7808 */ /* 0x000fe20006800000 */
[----:B------:R-:W-:Y:S01]  /*111a0*/  MUFU.EX2 R48, R48 ;  /* 0x0000003000307308 */ /* 0x000fe20000000800 */
[----:B------:R-:W-:Y:S02]  /*111b0*/  ISETP.GT.AND P5, PT, R143, 0x51, P3 ;  /* 0x000000518f00780c */ /* 0x000fe40001fa4270 */
[C---:B------:R-:W-:Y:S02]  /*111c0*/  ISETP.LT.OR P4, PT, R142.reuse, 0x39, P4 ;  /* 0x000000398e00780c */ /* 0x040fe40002781670 */
[----:B------:R-:W-:-:S02]  /*111d0*/  ISETP.LT.OR P5, PT, R142, 0x52, P5 ;  /* 0x000000528e00780c */ /* 0x000fc40002fa1670 */
[----:B------:R-:W-:Y:S01]  /*111e0*/  FSEL R54, R54, -INF , !P4 ;  /* 0xff80000036367808 */ /* 0x000fe20006000000 */
[----:B------:R-:W-:Y:S01]  /*111f0*/  MUFU.EX2 R49, R49 ;  /* 0x0000003100317308 */ /* 0x000fe20000000800 */
[----:B------:R-:W-:Y:S02]  /*11200*/  FSEL R67, R67, -INF , !P5 ;  /* 0xff80000043437808 */ /* 0x000fe40006800000 */
[C---:B------:R-:W-:Y:S02]  /*11210*/  ISETP.GT.AND P5, PT, R143.reuse, 0x59, P3 ;  /* 0x000000598f00780c */ /* 0x040fe40001fa4270 */
[----:B------:R-:W-:Y:S02]  /*11220*/  ISETP.GT.AND P4, PT, R143, 0x40, P3 ;  /* 0x000000408f00780c */ /* 0x000fe40001f84270 */
[C---:B------:R-:W-:Y:S01]  /*11230*/  ISETP.LT.OR P5, PT, R142.reuse, 0x5a, P5 ;  /* 0x0000005a8e00780c */ /* 0x040fe20002fa1670 */
[----:B------:R-:W-:Y:S01]  /*11240*/  MUFU.EX2 R52, R52 ;  /* 0x0000003400347308 */ /* 0x000fe20000000800 */
[----:B------:R-:W-:-:S02]  /*11250*/  ISETP.LT.OR P4, PT, R142, 0x41, P4 ;  /* 0x000000418e00780c */ /* 0x000fc40002781670 */
[----:B------:R-:W-:Y:S02]  /*11260*/  FSEL R71, R71, -INF , !P5 ;  /* 0xff80000047477808 */ /* 0x000fe40006800000 */
[C---:B------:R-:W-:Y:S02]  /*11270*/  ISETP.GT.AND P5, PT, R143.reuse, 0x61, P3 ;  /* 0x000000618f00780c */ /* 0x040fe40001fa4270 */
[----:B------:R-:W-:Y:S01]  /*11280*/  FSEL R58, R58, -INF , !P4 ;  /* 0xff8000003a3a7808 */ /* 0x000fe20006000000 */
[----:B------:R-:W-:Y:S01]  /*11290*/  MUFU.EX2 R53, R53 ;  /* 0x0000003500357308 */ /* 0x000fe20000000800 */
[----:B------:R-:W-:Y:S02]  /*112a0*/  ISETP.LT.OR P5, PT, R142, 0x62, P5 ;  /* 0x000000628e00780c */ /* 0x000fe40002fa1670 */
[----:B------:R-:W-:Y:S02]  /*112b0*/  ISETP.GT.AND P4, PT, R143, 0x48, P3 ;  /* 0x000000488f00780c */ /* 0x000fe40001f84270 */
[----:B------:R-:W-:-:S02]  /*112c0*/  FSEL R75, R75, -INF , !P5 ;  /* 0xff8000004b4b7808 */ /* 0x000fc40006800000 */
[----:B------:R-:W-:Y:S01]  /*112d0*/  ISETP.GT.AND P5, PT, R143, 0x69, P3 ;  /* 0x000000698f00780c */ /* 0x000fe20001fa4270 */
[----:B------:R-:W-:Y:S01]  /*112e0*/  MUFU.EX2 R56, R56 ;  /* 0x0000003800387308 */ /* 0x000fe20000000800 */
[C---:B------:R-:W-:Y:S02]  /*112f0*/  ISETP.LT.OR P4, PT, R142.reuse, 0x49, P4 ;  /* 0x000000498e00780c */ /* 0x040fe40002781670 */
[----:B------:R-:W-:Y:S02]  /*11300*/  ISETP.LT.OR P5, PT, R142, 0x6a, P5 ;  /* 0x0000006a8e00780c */ /* 0x000fe40002fa1670 */
[----:B------:R-:W-:Y:S02]  /*11310*/  FSEL R62, R62, -INF , !P4 ;  /* 0xff8000003e3e7808 */ /* 0x000fe40006000000 */
[----:B------:R-:W-:Y:S01]  /*11320*/  FSEL R79, R79, -INF , !P5 ;  /* 0xff8000004f4f7808 */ /* 0x000fe20006800000 */
[----:B------:R-:W-:Y:S01]  /*11330*/  MUFU.EX2 R57, R57 ;  /* 0x0000003900397308 */ /* 0x000fe20000000800 */
[----:B------:R-:W-:-:S02]  /*11340*/  ISETP.GT.AND P5, PT, R143, RZ, P3 ;  /* 0x000000ff8f00720c */ /* 0x000fc40001fa4270 */
[----:B------:R-:W-:Y:S02]  /*11350*/  ISETP.GT.AND P4, PT, R143, 0x50, P3 ;  /* 0x000000508f00780c */ /* 0x000fe40001f84270 */
[C---:B------:R-:W-:Y:S02]  /*11360*/  ISETP.LT.OR P5, PT, R142.reuse, 0x1, P5 ;  /* 0x000000018e00780c */ /* 0x040fe40002fa1670 */
[----:B------:R-:W-:Y:S01]  /*11370*/  ISETP.LT.OR P4, PT, R142, 0x51, P4 ;  /* 0x000000518e00780c */ /* 0x000fe20002781670 */
[----:B------:R-:W-:Y:S01]  /*11380*/  MUFU.EX2 R60, R60 ;  /* 0x0000003c003c7308 */ /* 0x000fe20000000800 */
[----:B------:R-:W-:Y:S02]  /*11390*/  FSEL R18, R26, -INF , !P5 ;  /* 0xff8000001a127808 */ /* 0x000fe40006800000 */
[----:B------:R-:W-:Y:S02]  /*113a0*/  FSEL R66, R66, -INF , !P4 ;  /* 0xff80000042427808 */ /* 0x000fe40006000000 */
[----:B------:R-:W-:-:S02]  /*113b0*/  FMNMX.FTZ R11, R18, R6, !PT ;  /* 0x00000006120b7209 */ /* 0x000fc40007810000 */
[----:B------:R-:W-:Y:S01]  /*113c0*/  ISETP.GT.AND P4, PT, R143, 0x58, P3 ;  /* 0x000000588f00780c */ /* 0x000fe20001f84270 */
[----:B------:R-:W0:Y:S01]  /*113d0*/  MUFU.EX2 R26, R28 ;  /* 0x0000001c001a7308 */ /* 0x000e220000000800 */
[----:B------:R-:W-:Y:S02]  /*113e0*/  FMNMX.FTZ R11, R27, R11, !PT ;  /* 0x0000000b1b0b7209 */ /* 0x000fe40007810000 */
[----:B------:R-:W-:Y:S02]  /*113f0*/  ISETP.LT.OR P4, PT, R142, 0x59, P4 ;  /* 0x000000598e00780c */ /* 0x000fe40002781670 */
[----:B------:R-:W-:Y:S02]  /*11400*/  FMNMX.FTZ R11, R30, R11, !PT ;  /* 0x0000000b1e0b7209 */ /* 0x000fe40007810000 */
[----:B------:R-:W-:Y:S01]  /*11410*/  FSEL R70, R70, -INF , !P4 ;  /* 0xff80000046467808 */ /* 0x000fe20006000000 */
[----:B------:R-:W-:Y:S01]  /*11420*/  MUFU.EX2 R61, R61 ;  /* 0x0000003d003d7308 */ /* 0x000fe20000000800 */
[----:B------:R-:W-:-:S02]  /*11430*/  FMNMX.FTZ R11, R31, R11, !PT ;  /* 0x0000000b1f0b7209 */ /* 0x000fc40007810000 */
[----:B------:R-:W-:Y:S02]  /*11440*/  ISETP.GT.AND P4, PT, R143, 0x60, P3 ;  /* 0x000000608f00780c */ /* 0x000fe40001f84270 */
[----:B------:R-:W-:Y:S02]  /*11450*/  FMNMX.FTZ R11, R34, R11, !PT ;  /* 0x0000000b220b7209 */ /* 0x000fe40007810000 */
[----:B------:R-:W-:Y:S01]  /*11460*/  ISETP.LT.OR P4, PT, R142, 0x61, P4 ;  /* 0x000000618e00780c */ /* 0x000fe20002781670 */
[----:B------:R-:W-:Y:S01]  /*11470*/  MUFU.EX2 R64, R64 ;  /* 0x0000004000407308 */ /* 0x000fe20000000800 */
[----:B------:R-:W-:Y:S01]  /*11480*/  FMNMX.FTZ R11, R35, R11, !PT ;  /* 0x0000000b230b7209 */ /* 0x000fe20007810000 */
[----:B0-----:R-:W-:Y:S01]  /*11490*/  FADD.FTZ R5, R26, R5 ;  /* 0x000000051a057221 */ /* 0x001fe20000010000 */
[----:B------:R-:W-:Y:S02]  /*114a0*/  FSEL R74, R74, -INF , !P4 ;  /* 0xff8000004a4a7808 */ /* 0x000fe40006000000 */
[----:B------:R-:W-:Y:S01]  /*114b0*/  FMNMX.FTZ R11, R38, R11, !PT ;  /* 0x0000000b260b7209 */ /* 0x000fe20007810000 */
[----:B------:R-:W-:Y:S01]  /*114c0*/  FADD.FTZ R5, R29, R5 ;  /* 0x000000051d057221 */ /* 0x000fe20000010000 */
[----:B------:R-:W-:Y:S01]  /*114d0*/  ISETP.GT.AND P4, PT, R143, 0x68, P3 ;  /* 0x000000688f00780c */ /* 0x000fe20001f84270 */
[----:B------:R-:W-:Y:S01]  /*114e0*/  MUFU.EX2 R65, R65 ;  /* 0x0000004100417308 */ /* 0x000fe20000000800 */
[----:B------:R-:W-:Y:S01]  /*114f0*/  FMNMX.FTZ R11, R39, R11, !PT ;  /* 0x0000000b270b7209 */ /* 0x000fe20007810000 */
[----:B------:R-:W-:Y:S01]  /*11500*/  FADD.FTZ R5, R32, R5 ;  /* 0x0000000520057221 */ /* 0x000fe20000010000 */
[----:B------:R-:W-:-:S02]  /*11510*/  ISETP.LT.OR P4, PT, R142, 0x69, P4 ;  /* 0x000000698e00780c */ /* 0x000fc40002781670 */
[----:B------:R-:W-:Y:S01]  /*11520*/  FMNMX.FTZ R11, R42, R11, !PT ;  /* 0x0000000b2a0b7209 */ /* 0x000fe20007810000 */
[----:B------:R-:W-:Y:S01]  /*11530*/  FADD.FTZ R5, R33, R5 ;  /* 0x0000000521057221 */ /* 0x000fe20000010000 */
[----:B------:R-:W-:Y:S01]  /*11540*/  FSEL R78, R78, -INF , !P4 ;  /* 0xff8000004e4e7808 */ /* 0x000fe20006000000 */
[----:B------:R-:W-:Y:S01]  /*11550*/  MUFU.EX2 R68, R68 ;  /* 0x0000004400447308 */ /* 0x000fe20000000800 */
[----:B------:R-:W-:Y:S02]  /*11560*/  FMNMX.FTZ R11, R43, R11, !PT ;  /* 0x0000000b2b0b7209 */ /* 0x000fe40007810000 */
[----:B------:R-:W-:Y:S02]  /*11570*/  ISETP.GT.AND P4, PT, R143, 0x70, P3 ;  /* 0x000000708f00780c */ /* 0x000fe40001f84270 */
[----:B------:R-:W-:Y:S02]  /*11580*/  FMNMX.FTZ R11, R46, R11, !PT ;  /* 0x0000000b2e0b7209 */ /* 0x000fe40007810000 */
[----:B------:R-:W-:Y:S01]  /*11590*/  ISETP.LT.OR P4, PT, R142, 0x71, P4 ;  /* 0x000000718e00780c */ /* 0x000fe20002781670 */
[----:B------:R-:W-:Y:S01]  /*115a0*/  MUFU.EX2 R69, R69 ;  /* 0x0000004500457308 */ /* 0x000fe20000000800 */
[----:B------:R-:W-:-:S02]  /*115b0*/  FMNMX.FTZ R11, R47, R11, !PT ;  /* 0x0000000b2f0b7209 */ /* 0x000fc40007810000 */
[----:B------:R-:W-:Y:S02]  /*115c0*/  FSEL R82, R82, -INF , !P4 ;  /* 0xff80000052527808 */ /* 0x000fe40006000000 */
[----:B------:R-:W-:Y:S02]  /*115d0*/  FMNMX.FTZ R11, R50, R11, !PT ;  /* 0x0000000b320b7209 */ /* 0x000fe40007810000 */
[----:B------:R-:W-:Y:S01]  /*115e0*/  ISETP.GT.AND P4, PT, R143, 0x71, P3 ;  /* 0x000000718f00780c */ /* 0x000fe20001f84270 */
[----:B------:R-:W-:Y:S01]  /*115f0*/  MUFU.EX2 R72, R72 ;  /* 0x0000004800487308 */ /* 0x000fe20000000800 */
[----:B------:R-:W-:Y:S02]  /*11600*/  FMNMX.FTZ R11, R51, R11, !PT ;  /* 0x0000000b330b7209 */ /* 0x000fe40007810000 */
[----:B------:R-:W-:Y:S02]  /*11610*/  ISETP.GT.AND P5, PT, R143, 0x78, P3 ;  /* 0x000000788f00780c */ /* 0x000fe40001fa4270 */
[----:B------:R-:W-:-:S02]  /*11620*/  FMNMX.FTZ R11, R54, R11, !PT ;  /* 0x0000000b360b7209 */ /* 0x000fc40007810000 */
[----:B------:R-:W-:Y:S01]  /*11630*/  ISETP.LT.OR P4, PT, R142, 0x72, P4 ;  /* 0x000000728e00780c */ /* 0x000fe20002781670 */
        /* <DEDUP_REMOVED lines=9> */
[----:B------:R-:W-:Y:S01]  /*116d0*/  ISETP.LT.OR P3, PT, R142, 0x7a, P3 ;  /* 0x0000007a8e00780c */ /* 0x000fe20001f61670 */
[----:B------:R-:W-:Y:S01]  /*116e0*/  MUFU.EX2 R77, R77 ;  /* 0x0000004d004d7308 */ /* 0x000fe20000000800 */
[----:B------:R-:W-:Y:S02]  /*116f0*/  FMNMX.FTZ R11, R63, R11, !PT ;  /* 0x0000000b3f0b7209 */ /* 0x000fe40007810000 */
[----:B------:R-:W-:Y:S02]  /*11700*/  FSEL R86, R86, -INF , !P5 ;  /* 0xff80000056567808 */ /* 0x000fe40006800000 */
[----:B------:R-:W-:-:S02]  /*11710*/  FMNMX.FTZ R11, R66, R11, !PT ;  /* 0x0000000b420b7209 */ /* 0x000fc40007810000 */
[----:B------:R-:W-:Y:S01]  /*11720*/  FSEL R87, R87, -INF , !P3 ;  /* 0xff80000057577808 */ /* 0x000fe20005800000 */
[----:B------:R-:W-:Y:S01]  /*11730*/  MUFU.EX2 R80, R80 ;  /* 0x0000005000507308 */ /* 0x000fe20000000800 */
[----:B------:R-:W-:Y:S02]  /*11740*/  FMNMX.FTZ R11, R67, R11, !PT ;  /* 0x0000000b430b7209 */ /* 0x000fe40007810000 */
[----:B------:R-:W-:Y:S02]  /*11750*/  F2FP.BF16.F32.PACK_AB R26, R29, R26 ;  /* 0x0000001a1d1a723e */ /* 0x000fe400000010ff */
[----:B------:R-:W-:Y:S02]  /*11760*/  FMNMX.FTZ R11, R70, R11, !PT ;  /* 0x0000000b460b7209 */ /* 0x000fe40007810000 */
[----:B------:R-:W-:Y:S01]  /*11770*/  F2FP.BF16.F32.PACK_AB R24, R25, R24 ;  /* 0x000000181918723e */ /* 0x000fe200000010ff */
[----:B------:R-:W-:Y:S01]  /*11780*/  MUFU.EX2 R81, R81 ;  /* 0x0000005100517308 */ /* 0x000fe20000000800 */
[----:B------:R-:W-:-:S02]  /*11790*/  FMNMX.FTZ R11, R71, R11, !PT ;  /* 0x0000000b470b7209 */ /* 0x000fc40007810000 */
[----:B------:R-:W-:Y:S01]  /*117a0*/  F2FP.BF16.F32.PACK_AB R32, R33, R32 ;  /* 0x000000202120723e */ /* 0x000fe200000010ff */
[----:B------:R-:W-:Y:S01]  /*117b0*/  FADD.FTZ R33, R36, R5 ;  /* 0x0000000524217221 */ /* 0x000fe20000010000 */
[----:B------:R-:W-:-:S03]  /*117c0*/  FMNMX.FTZ R11, R74, R11, !PT ;  /* 0x0000000b4a0b7209 */ /* 0x000fc60007810000 */
[----:B------:R-:W-:Y:S01]  /*117d0*/  FADD.FTZ R33, R37, R33 ;  /* 0x0000002125217221 */ /* 0x000fe20000010000 */
[----:B------:R-:W-:Y:S01]  /*117e0*/  FMNMX.FTZ R11, R75, R11, !PT ;  /* 0x0000000b4b0b7209 */ /* 0x000fe20007810000 */
[----:B------:R-:W-:Y:S02]  /*117f0*/  MUFU.EX2 R84, R84 ;  /* 0x0000005400547308 */ /* 0x000fe40000000800 */
[----:B------:R-:W-:Y:S01]  /*11800*/  FADD.FTZ R33, R40, R33 ;  /* 0x0000002128217221 */ /* 0x000fe20000010000 */
[----:B------:R-:W-:Y:S02]  /*11810*/  FMNMX.FTZ R11, R78, R11, !PT ;  /* 0x0000000b4e0b7209 */ /* 0x000fe40007810000 */
[C---:B------:R-:W-:Y:S01]  /*11820*/  F2FP.BF16.F32.PACK_AB R40, R41.reuse, R40 ;  /* 0x000000282928723e */ /* 0x040fe200000010ff */
[----:B------:R-:W-:Y:S01]  /*11830*/  FADD.FTZ R33, R41, R33 ;  /* 0x0000002129217221 */ /* 0x000fe20000010000 */
[----:B------:R-:W-:Y:S01]  /*11840*/  FMNMX.FTZ R11, R79, R11, !PT ;  /* 0x0000000b4f0b7209 */ /* 0x000fe20007810000 */
[----:B------:R-:W-:Y:S02]  /*11850*/  MUFU.EX2 R0, R0 ;  /* 0x0000000000007308 */ /* 0x000fe40000000800 */
[----:B------:R-:W-:Y:S01]  /*11860*/  FADD.FTZ R33, R44, R33 ;  /* 0x000000212c217221 */ /* 0x000fe20000010000 */
[----:B------:R-:W-:-:S03]  /*11870*/  FMNMX.FTZ R11, R82, R11, !PT ;  /* 0x0000000b520b7209 */ /* 0x000fc60007810000 */
[----:B------:R-:W-:Y:S01]  /*11880*/  FADD.FTZ R33, R45, R33 ;  /* 0x000000212d217221 */ /* 0x000fe20000010000 */
[----:B------:R-:W-:-:S03]  /*11890*/  FMNMX.FTZ R11, R83, R11, !PT ;  /* 0x0000000b530b7209 */ /* 0x000fc60007810000 */
[----:B------:R-:W-:Y:S01]  /*118a0*/  FADD.FTZ R33, R48, R33 ;  /* 0x0000002130217221 */ /* 0x000fe20000010000 */
[----:B------:R-:W-:-:S03]  /*118b0*/  FMNMX.FTZ R11, R86, R11, !PT ;  /* 0x0000000b560b7209 */ /* 0x000fc60007810000 */
[----:B------:R-:W-:Y:S01]  /*118c0*/  FADD.FTZ R33, R49, R33 ;  /* 0x0000002131217221 */ /* 0x000fe20000010000 */
[----:B------:R-:W-:-:S03]  /*118d0*/  FMNMX.FTZ R11, R87, R11, !PT ;  /* 0x0000000b570b7209 */ /* 0x000fc60007810000 */
[----:B------:R-:W-:Y:S02]  /*118e0*/  FADD.FTZ R41, R52, R33 ;  /* 0x0000002134297221 */ /* 0x000fe40000010000 */
[----:B------:R-:W0:Y:S02]  /*118f0*/  SHFL.BFLY PT, R16, R11, 0x2, 0x1f ;  /* 0x0c401f000b107f89 */ /* 0x000e2400000e0000 */
[----:B------:R-:W-:-:S04]  /*11900*/  FADD.FTZ R41, R53, R41 ;  /* 0x0000002935297221 */ /* 0x000fc80000010000 */
[----:B------:R-:W-:Y:S01]  /*11910*/  FADD.FTZ R41, R56, R41 ;  /* 0x0000002938297221 */ /* 0x000fe20000010000 */
[----:B0-----:R-:W-:-:S05]  /*11920*/  FMNMX.FTZ R11, R11, R16, !PT ;  /* 0x000000100b0b7209 */ /* 0x001fca0007810000 */
[----:B------:R-:W0:Y:S02]  /*11930*/  SHFL.BFLY PT, R16, R11, 0x1, 0x1f ;  /* 0x0c201f000b107f89 */ /* 0x000e2400000e0000 */
[----:B0-----:R-:W-:-:S04]  /*11940*/  FMNMX.FTZ R11, R11, R16, !PT ;  /* 0x000000100b0b7209 */ /* 0x001fc80007810000 */
[C---:B------:R-:W-:Y:S01]  /*11950*/  FSETP.NEU.FTZ.AND P3, PT, R11.reuse, -INF , PT ;  /* 0xff8000000b00780b */ /* 0x040fe20003f7d000 */
[----:B------:R-:W-:-:S05]  /*11960*/  FMUL.FTZ R16, R11, UR41 ;  /* 0x000000290b107c20 */ /* 0x000fca0008410000 */
[----:B------:R-:W-:-:S05]  /*11970*/  FSEL R16, R16, RZ, P3 ;  /* 0x000000ff10107208 */ /* 0x000fca0001800000 */
        /* <DEDUP_REMOVED lines=14> */
[----:B------:R-:W0:Y:S01]  /*11a60*/  MUFU.EX2 R21, R21 ;  /* 0x0000001500157308 */ /* 0x000e220000000800 */
[--C-:B------:R-:W-:Y:S01]  /*11a70*/  FFMA.FTZ R74, R74, UR41, -R16.reuse ;  /* 0x000000294a4a7c23 */ /* 0x100fe20008010810 */
[----:B------:R-:W-:Y:S01]  /*11a80*/  F2FP.BF16.F32.PACK_AB R56, R57, R56 ;  /* 0x000000383938723e */ /* 0x000fe200000010ff */
[--C-:B------:R-:W-:Y:S01]  /*11a90*/  FFMA.FTZ R75, R75, UR41, -R16.reuse ;  /* 0x000000294b4b7c23 */ /* 0x100fe20008010810 */
[--C-:B------:R-:W-:Y:S01]  /*11aa0*/  FFMA.FTZ R78, R78, UR41, -R16.reuse ;  /* 0x000000294e4e7c23 */ /* 0x100fe20008010810 */
[--C-:B------:R-:W-:Y:S01]  /*11ab0*/  FFMA.FTZ R79, R79, UR41, -R16.reuse ;  /* 0x000000294f4f7c23 */ /* 0x100fe20008010810 */
[--C-:B------:R-:W-:Y:S01]  /*11ac0*/  FFMA.FTZ R82, R82, UR41, -R16.reuse ;  /* 0x0000002952527c23 */ /* 0x100fe20008010810 */
[--C-:B------:R-:W-:Y:S01]  /*11ad0*/  FFMA.FTZ R83, R83, UR41, -R16.reuse ;  /* 0x0000002953537c23 */ /* 0x100fe20008010810 */
[----:B------:R-:W-:Y:S01]  /*11ae0*/  MUFU.EX2 R28, R28 ;  /* 0x0000001c001c7308 */ /* 0x000fe20000000800 */
[----:B------:R-:W-:Y:S01]  /*11af0*/  FFMA.FTZ R86, R86, UR41, -R16 ;  /* 0x0000002956567c23 */ /* 0x000fe20008010810 */
[----:B------:R-:W-:-:S06]  /*11b00*/  F2FP.BF16.F32.PACK_AB R42, R45, R44 ;  /* 0x0000002c2d2a723e */ /* 0x000fcc00000010ff */
[----:B------:R-:W1:Y:S01]  /*11b10*/  MUFU.EX2 R29, R29 ;  /* 0x0000001d001d7308 */ /* 0x000e620000000800 */
[----:B0-----:R-:W-:-:S07]  /*11b20*/  F2FP.BF16.F32.PACK_AB R25, R21, R18 ;  /* 0x000000121519723e */ /* 0x001fce00000010ff */
[----:B------:R-:W-:Y:S08]  /*11b30*/  MUFU.EX2 R30, R30 ;  /* 0x0000001e001e7308 */ /* 0x000ff00000000800 */
[----:B------:R-:W-:Y:S01]  /*11b40*/  MUFU.EX2 R31, R31 ;  /* 0x0000001f001f7308 */ /* 0x000fe20000000800 */
[----:B-1----:R-:W-:-:S05]  /*11b50*/  F2FP.BF16.F32.PACK_AB R27, R29, R28 ;  /* 0x0000001c1d1b723e */ /* 0x002fca00000010ff */
[----:B------:R0:W-:Y:S02]  /*11b60*/  STSM.16.M88.4 [R139+0x21800], R24 ;  /* 0x021800188b007844 */ /* 0x0001e40000000200 */
[----:B------:R-:W-:Y:S08]  /*11b70*/  MUFU.EX2 R51, R51 ;  /* 0x0000003300337308 */ /* 0x000ff00000000800 */
[----:B------:R-:W-:Y:S01]  /*11b80*/  MUFU.EX2 R5, R66 ;  /* 0x0000004200057308 */ /* 0x000fe20000000800 */
[----:B0-----:R-:W-:Y:S01]  /*11b90*/  FSEL R26, R11, RZ, P3 ;  /* 0x000000ff0b1a7208 */ /* 0x001fe20001800000 */
[--C-:B------:R-:W-:Y:S01]  /*11ba0*/  FFMA.FTZ R24, R34, UR41, -R16.reuse ;  /* 0x0000002922187c23 */ /* 0x100fe20008010810 */
[--C-:B------:R-:W-:Y:S01]  /*11bb0*/  FFMA.FTZ R25, R35, UR41, -R16.reuse ;  /* 0x0000002923197c23 */ /* 0x100fe20008010810 */
[--C-:B------:R-:W-:Y:S01]  /*11bc0*/  FFMA.FTZ R35, R38, UR41, -R16.reuse ;  /* 0x0000002926237c23 */ /* 0x100fe20008010810 */
[----:B------:R-:W-:Y:S01]  /*11bd0*/  FFMA.FTZ R27, R39, UR41, -R16 ;  /* 0x00000029271b7c23 */ /* 0x000fe20008010810 */
[----:B------:R-:W-:Y:S01]  /*11be0*/  FADD.FTZ R26, -R26, R6 ;  /* 0x000000061a1a7221 */ /* 0x000fe20000010100 */
[--C-:B------:R-:W-:Y:S01]  /*11bf0*/  FFMA.FTZ R38, R43, UR41, -R16.reuse ;  /* 0x000000292b267c23 */ /* 0x100fe20008010810 */
[----:B------:R-:W-:Y:S01]  /*11c00*/  MUFU.EX2 R24, R24 ;  /* 0x0000001800187308 */ /* 0x000fe20000000800 */
[--C-:B------:R-:W-:Y:S01]  /*11c10*/  FFMA.FTZ R43, R46, UR41, -R16.reuse ;  /* 0x000000292e2b7c23 */ /* 0x100fe20008010810 */
[----:B------:R-:W-:Y:S01]  /*11c20*/  FMUL.FTZ R6, R26, UR41 ;  /* 0x000000291a067c20 */ /* 0x000fe20008410000 */
[----:B------:R-:W-:Y:S01]  /*11c30*/  F2FP.BF16.F32.PACK_AB R34, R37, R36 ;  /* 0x000000242522723e */ /* 0x000fe200000010ff */
[--C-:B------:R-:W-:Y:S01]  /*11c40*/  FFMA.FTZ R39, R47, UR41, -R16.reuse ;  /* 0x000000292f277c23 */ /* 0x100fe20008010810 */
[----:B------:R-:W-:-:S03]  /*11c50*/  FFMA.FTZ R26, R50, UR41, -R16 ;  /* 0x00000029321a7c23 */ /* 0x000fc60008010810 */
[----:B------:R-:W0:Y:S08]  /*11c60*/  MUFU.EX2 R6, R6 ;  /* 0x0000000600067308 */ /* 0x000e300000000800 */
[----:B------:R-:W1:Y:S08]  /*11c70*/  MUFU.EX2 R25, R25 ;  /* 0x0000001900197308 */ /* 0x000e700000000800 */
[----:B------:R-:W3:Y:S01]  /*11c80*/  MUFU.EX2 R35, R35 ;  /* 0x0000002300237308 */ /* 0x000ee20000000800 */
[----:B0-----:R-:W-:Y:S01]  /*11c90*/  FFMA.FTZ R18, R6, R4, R18 ;  /* 0x0000000406127223 */ /* 0x001fe20000010012 */
[----:B------:R-:W-:-:S03]  /*11ca0*/  FFMA.FTZ R4, R55, UR41, -R16 ;  /* 0x0000002937047c23 */ /* 0x000fc60008010810 */
[----:B------:R-:W-:Y:S01]  /*11cb0*/  FADD.FTZ R18, R21, R18 ;  /* 0x0000001215127221 */ /* 0x000fe20000010000 */
[--C-:B------:R-:W-:Y:S01]  /*11cc0*/  FFMA.FTZ R21, R59, UR41, -R16.reuse ;  /* 0x000000293b157c23 */ /* 0x100fe20008010810 */
[----:B------:R-:W-:Y:S01]  /*11cd0*/  FFMA.FTZ R59, R62, UR41, -R16 ;  /* 0x000000293e3b7c23 */ /* 0x000fe20008010810 */
[----:B------:R-:W0:Y:S01]  /*11ce0*/  MUFU.EX2 R27, R27 ;  /* 0x0000001b001b7308 */ /* 0x000e220000000800 */
[----:B------:R-:W-:Y:S01]  /*11cf0*/  FADD.FTZ R28, R28, R18 ;  /* 0x000000121c1c7221 */ /* 0x000fe20000010000 */
[----:B-1----:R-:W-:Y:S01]  /*11d00*/  F2FP.BF16.F32.PACK_AB R33, R25, R24 ;  /* 0x000000181921723e */ /* 0x002fe200000010ff */
[----:B------:R-:W-:Y:S02]  /*11d10*/  FFMA.FTZ R16, R87, UR41, -R16 ;  /* 0x0000002957107c23 */ /* 0x000fe40008010810 */
[----:B------:R-:W-:-:S03]  /*11d20*/  FADD.FTZ R28, R29, R28 ;  /* 0x0000001c1d1c7221 */ /* 0x000fc60000010000 */
[----:B------:R-:W1:Y:S01]  /*11d30*/  MUFU.EX2 R38, R38 ;  /* 0x0000002600267308 */ /* 0x000e620000000800 */
[----:B------:R-:W-:Y:S01]  /*11d40*/  FADD.FTZ R28, R24, R28 ;  /* 0x0000001c181c7221 */ /* 0x000fe20000010000 */
[----:B------:R-:W-:-:S03]  /*11d50*/  FADD.FTZ R24, R57, R41 ;  /* 0x0000002939187221 */ /* 0x000fc60000010000 */
[----:B------:R-:W-:Y:S01]  /*11d60*/  FADD.FTZ R36, R25, R28 ;  /* 0x0000001c19247221 */ /* 0x000fe20000010000 */
[----:B------:R-:W-:Y:S02]  /*11d70*/  FADD.FTZ R24, R60, R24 ;  /* 0x000000183c187221 */ /* 0x000fe40000010000 */
[----:B------:R-:W4:Y:S01]  /*11d80*/  MUFU.EX2 R43, R43 ;  /* 0x0000002b002b7308 */ /* 0x000f220000000800 */
[----:B---3--:R-:W-:-:S07]  /*11d90*/  FADD.FTZ R36, R35, R36 ;  /* 0x0000002423247221 */ /* 0x008fce0000010000 */
[----:B------:R-:W3:Y:S01]  /*11da0*/  MUFU.EX2 R39, R39 ;  /* 0x0000002700277308 */ /* 0x000ee20000000800 */
[----:B0-----:R-:W-:Y:S01]  /*11db0*/  FADD.FTZ R36, R27, R36 ;  /* 0x000000241b247221 */ /* 0x001fe20000010000 */
[----:B-1----:R-:W-:-:S06]  /*11dc0*/  F2FP.BF16.F32.PACK_AB R41, R38, R30 ;  /* 0x0000001e2629723e */ /* 0x002fcc00000010ff */
[----:B------:R-:W0:Y:S01]  /*11dd0*/  MUFU.EX2 R26, R26 ;  /* 0x0000001a001a7308 */ /* 0x000e220000000800 */
[----:B------:R-:W-:-:S07]  /*11de0*/  FADD.FTZ R36, R30, R36 ;  /* 0x000000241e247221 */ /* 0x000fce0000010000 */
[----:B------:R-:W1:Y:S01]  /*11df0*/  MUFU.EX2 R4, R4 ;  /* 0x0000000400047308 */ /* 0x000e620000000800 */
[----:B------:R-:W-:-:S07]  /*11e00*/  FADD.FTZ R36, R38, R36 ;  /* 0x0000002426247221 */ /* 0x000fce0000010000 */
[----:B------:R-:W5:Y:S01]  /*11e10*/  MUFU.EX2 R18, R58 ;  /* 0x0000003a00127308 */ /* 0x000f620000000800 */
[----:B----4-:R-:W-:-:S07]  /*11e20*/  FADD.FTZ R36, R43, R36 ;  /* 0x000000242b247221 */ /* 0x010fce0000010000 */
[----:B------:R-:W4:Y:S01]  /*11e30*/  MUFU.EX2 R21, R21 ;  /* 0x0000001500157308 */ /* 0x000f220000000800 */
[----:B---3--:R-:W-:-:S07]  /*11e40*/  FADD.FTZ R37, R39, R36 ;  /* 0x0000002427257221 */ /* 0x008fce0000010000 */
[----:B------:R-:W3:Y:S01]  /*11e50*/  MUFU.EX2 R59, R59 ;  /* 0x0000003b003b7308 */ /* 0x000ee20000000800 */
[----:B0-----:R-:W-:-:S07]  /*11e60*/  FADD.FTZ R37, R26, R37 ;  /* 0x000000251a257221 */ /* 0x001fce0000010000 */
[----:B------:R-:W0:Y:S01]  /*11e70*/  MUFU.EX2 R29, R63 ;  /* 0x0000003f001d7308 */ /* 0x000e220000000800 */
[----:B------:R-:W-:Y:S01]  /*11e80*/  FADD.FTZ R37, R31, R37 ;  /* 0x000000251f257221 */ /* 0x000fe20000010000 */
[----:B------:R-:W-:Y:S01]  /*11e90*/  FADD.FTZ R24, R61, R24 ;  /* 0x000000183d187221 */ /* 0x000fe20000010000 */
[----:B------:R-:W-:Y:S01]  /*11ea0*/  F2FP.BF16.F32.PACK_AB R35, R27, R35 ;  /* 0x000000231b23723e */ /* 0x000fe200000010ff */
[----:B------:R-:W3:Y:S01]  /*11eb0*/  LDL R38, [R1+0x24] ;  /* 0x0000240001267983 */ /* 0x000ee20000100800 */
[----:B------:R-:W-:-:S03]  /*11ec0*/  FADD.FTZ R37, R51, R37 ;  /* 0x0000002533257221 */ /* 0x000fc60000010000 */
[----:B------:R-:W0:Y:S01]  /*11ed0*/  MUFU.EX2 R28, R67 ;  /* 0x00000043001c7308 */ /* 0x000e220000000800 */
[----:B-1----:R-:W-:Y:S01]  /*11ee0*/  FADD.FTZ R37, R4, R37 ;  /* 0x0000002504257221 */ /* 0x002fe20000010000 */
[----:B------:R-:W-:-:S06]  /*11ef0*/  FADD.FTZ R24, R64, R24 ;  /* 0x0000001840187221 */ /* 0x000fcc0000010000 */
[----:B------:R-:W-:Y:S01]  /*11f00*/  MUFU.EX2 R71, R71 ;  /* 0x0000004700477308 */ /* 0x000fe20000000800 */
[----:B-----5:R-:W-:Y:S01]  /*11f10*/  FADD.FTZ R37, R18, R37 ;  /* 0x0000002512257221 */ /* 0x020fe20000010000 */
[----:B----4-:R-:W-:Y:S01]  /*11f20*/  F2FP.BF16.F32.PACK_AB R57, R21, R18 ;  /* 0x000000121539723e */ /* 0x010fe200000010ff */
[----:B--2---:R1:W-:Y:S01]  /*11f30*/  STSM.16.M88.4 [R144], R32 ;  /* 0x0000002090007844 */ /* 0x0043e20000000200 */
[----:B------:R-:W-:Y:S01]  /*11f40*/  F2FP.BF16.F32.PACK_AB R43, R39, R43 ;  /* 0x0000002b272b723e */ /* 0x000fe200000010ff */
[----:B------:R-:W-:-:S03]  /*11f50*/  FADD.FTZ R37, R21, R37 ;  /* 0x0000002515257221 */ /* 0x000fc60000010000 */
[----:B------:R-:W2:Y:S01]  /*11f60*/  MUFU.EX2 R67, R70 ;  /* 0x0000004600437308 */ /* 0x000ea20000000800 */
[----:B---3--:R-:W-:-:S04]  /*11f70*/  FADD.FTZ R30, R59, R37 ;  /* 0x000000253b1e7221 */ /* 0x008fc80000010000 */
[----:B0-----:R-:W-:Y:S01]  /*11f80*/  FADD.FTZ R30, R29, R30 ;  /* 0x0000001e1d1e7221 */ /* 0x001fe20000010000 */
[----:B------:R-:W-:Y:S02]  /*11f90*/  FADD.FTZ R27, R65, R24 ;  /* 0x00000018411b7221 */ /* 0x000fe40000010000 */
[----:B------:R-:W0:Y:S01]  /*11fa0*/  MUFU.EX2 R36, R74 ;  /* 0x0000004a00247308 */ /* 0x000e220000000800 */
[----:B------:R-:W-:Y:S01]  /*11fb0*/  FADD.FTZ R25, R5, R30 ;  /* 0x0000001e05197221 */ /* 0x000fe20000010000 */
[----:B------:R-:W-:-:S03]  /*11fc0*/  FADD.FTZ R30, R68, R27 ;  /* 0x0000001b441e7221 */ /* 0x000fc60000010000 */
[----:B------:R-:W-:Y:S01]  /*11fd0*/  FADD.FTZ R24, R28, R25 ;  /* 0x000000191c187221 */ /* 0x000fe20000010000 */
[----:B------:R-:W-:Y:S02]  /*11fe0*/  FADD.FTZ R25, R69, R30 ;  /* 0x0000001e45197221 */ /* 0x000fe40000010000 */
[----:B------:R-:W3:Y:S01]  /*11ff0*/  MUFU.EX2 R75, R75 ;  /* 0x0000004b004b7308 */ /* 0x000ee20000000800 */
[----:B--2---:R-:W-:Y:S01]  /*12000*/  FADD.FTZ R24, R67, R24 ;  /* 0x0000001843187221 */ /* 0x004fe20000010000 */
[----:B------:R-:W-:Y:S01]  /*12010*/  F2FP.BF16.F32.PACK_AB R51, R4, R51 ;  /* 0x000000330433723e */ /* 0x000fe200000010ff */
[----:B------:R-:W-:Y:S02]  /*12020*/  FADD.FTZ R4, R72, R25 ;  /* 0x0000001948047221 */ /* 0x000fe40000010000 */
[----:B------:R-:W-:Y:S02]  /*12030*/  FADD.FTZ R21, R71, R24 ;  /* 0x0000001847157221 */ /* 0x000fe40000010000 */
[----:B------:R-:W-:Y:S01]  /*12040*/  FADD.FTZ R25, R73, R4 ;  /* 0x0000000449197221 */ /* 0x000fe20000010000 */
[----:B------:R-:W2:Y:S01]  /*12050*/  MUFU.EX2 R78, R78 ;  /* 0x0000004e004e7308 */ /* 0x000ea20000000800 */
[----:B0-----:R-:W-:-:S07]  /*12060*/  FADD.FTZ R4, R36, R21 ;  /* 0x0000001524047221 */ /* 0x001fce0000010000 */
[----:B------:R0:W-:Y:S02]  /*12070*/  MUFU.EX2 R21, R16 ;  /* 0x0000001000157308 */ /* 0x0001e40000000800 */
[----:B0-----:R-:W4:Y:S06]  /*12080*/  LDL R16, [R1+0x18] ;  /* 0x0000180001107983 */ /* 0x001f2c0000100800 */
[----:B------:R-:W0:Y:S01]  /*12090*/  MUFU.EX2 R79, R79 ;  /* 0x0000004f004f7308 */ /* 0x000e220000000800 */
[----:B------:R-:W-:Y:S01]  /*120a0*/  FADD.FTZ R18, R76, R25 ;  /* 0x000000194c127221 */ /* 0x000fe20000010000 */
[----:B---3--:R-:W-:-:S06]  /*120b0*/  FADD.FTZ R25, R75, R4 ;  /* 0x000000044b197221 */ /* 0x008fcc0000010000 */
[----:B------:R-:W3:Y:S01]  /*120c0*/  MUFU.EX2 R82, R82 ;  /* 0x0000005200527308 */ /* 0x000ee20000000800 */
[----:B--2---:R-:W-:-:S07]  /*120d0*/  FADD.FTZ R4, R78, R25 ;  /* 0x000000194e047221 */ /* 0x004fce0000010000 */
[----:B------:R-:W2:Y:S01]  /*120e0*/  MUFU.EX2 R83, R83 ;  /* 0x0000005300537308 */ /* 0x000ea20000000800 */
[----:B------:R-:W-:-:S07]  /*120f0*/  FADD.FTZ R27, R77, R18 ;  /* 0x000000124d1b7221 */ /* 0x000fce0000010000 */
[----:B------:R-:W5:Y:S01]  /*12100*/  MUFU.EX2 R86, R86 ;  /* 0x0000005600567308 */ /* 0x000f620000000800 */
[----:B0-----:R-:W-:Y:S01]  /*12110*/  FADD.FTZ R25, R79, R4 ;  /* 0x000000044f197221 */ /* 0x001fe20000010000 */
[----:B------:R-:W-:Y:S01]  /*12120*/  FADD.FTZ R18, R80, R27 ;  /* 0x0000001b50127221 */ /* 0x000fe20000010000 */
[----:B------:R-:W-:Y:S02]  /*12130*/  F2FP.BF16.F32.PACK_AB R48, R49, R48 ;  /* 0x000000303130723e */ /* 0x000fe400000010ff */
[----:B---3--:R-:W-:Y:S01]  /*12140*/  FADD.FTZ R4, R82, R25 ;  /* 0x0000001952047221 */ /* 0x008fe20000010000 */
[----:B------:R-:W-:Y:S02]  /*12150*/  F2FP.BF16.F32.PACK_AB R50, R53, R52 ;  /* 0x000000343532723e */ /* 0x000fe400000010ff */
[----:B------:R-:W-:Y:S01]  /*12160*/  F2FP.BF16.F32.PACK_AB R49, R31, R26 ;  /* 0x0000001a1f31723e */ /* 0x000fe200000010ff */
[----:B------:R-:W-:Y:S01]  /*12170*/  FADD.FTZ R27, R81, R18 ;  /* 0x00000012511b7221 */ /* 0x000fe20000010000 */
[----:B------:R-:W-:-:S02]  /*12180*/  F2FP.BF16.F32.PACK_AB R58, R61, R60 ;  /* 0x0000003c3d3a723e */ /* 0x000fc400000010ff */
[----:B------:R-:W-:Y:S02]  /*12190*/  F2FP.BF16.F32.PACK_AB R59, R29, R59 ;  /* 0x0000003b1d3b723e */ /* 0x000fe400000010ff */
[----:B------:R-:W-:Y:S02]  /*121a0*/  F2FP.BF16.F32.PACK_AB R64, R65, R64 ;  /* 0x000000404140723e */ /* 0x000fe400000010ff */
[----:B------:R-:W-:Y:S02]  /*121b0*/  F2FP.BF16.F32.PACK_AB R72, R73, R72 ;  /* 0x000000484948723e */ /* 0x000fe400000010ff */
[----:B------:R-:W-:Y:S02]  /*121c0*/  F2FP.BF16.F32.PACK_AB R66, R69, R68 ;  /* 0x000000444542723e */ /* 0x000fe400000010ff */
[----:B------:R-:W-:Y:S02]  /*121d0*/  F2FP.BF16.F32.PACK_AB R80, R81, R80 ;  /* 0x000000505150723e */ /* 0x000fe400000010ff */
[----:B------:R-:W-:Y:S01]  /*121e0*/  F2FP.BF16.F32.PACK_AB R65, R28, R5 ;  /* 0x000000051c41723e */ /* 0x000fe200000010ff */
[----:B--2---:R-:W-:Y:S01]  /*121f0*/  FADD.FTZ R5, R83, R4 ;  /* 0x0000000453057221 */ /* 0x004fe20000010000 */
[----:B------:R-:W-:-:S02]  /*12200*/  F2FP.BF16.F32.PACK_AB R67, R71, R67 ;  /* 0x000000434743723e */ /* 0x000fc400000010ff */
[----:B------:R-:W-:Y:S01]  /*12210*/  F2FP.BF16.F32.PACK_AB R73, R75, R36 ;  /* 0x000000244b49723e */ /* 0x000fe200000010ff */
[----:B------:R1:W-:Y:S01]  /*12220*/  STSM.16.M88.4 [R141], R40 ;  /* 0x000000288d007844 */ /* 0x0003e20000000200 */
[----:B------:R-:W-:Y:S02]  /*12230*/  F2FP.BF16.F32.PACK_AB R74, R77, R76 ;  /* 0x0000004c4d4a723e */ /* 0x000fe400000010ff */
[----:B------:R-:W-:Y:S02]  /*12240*/  F2FP.BF16.F32.PACK_AB R75, R79, R78 ;  /* 0x0000004e4f4b723e */ /* 0x000fe400000010ff */
[----:B------:R-:W-:Y:S01]  /*12250*/  F2FP.BF16.F32.PACK_AB R81, R83, R82 ;  /* 0x000000525351723e */ /* 0x000fe200000010ff */
[----:B------:R1:W-:Y:S01]  /*12260*/  STSM.16.M88.4 [R140], R48 ;  /* 0x000000308c007844 */ /* 0x0003e20000000200 */
[----:B------:R-:W-:Y:S02]  /*12270*/  F2FP.BF16.F32.PACK_AB R82, R0, R84 ;  /* 0x000000540052723e */ /* 0x000fe400000010ff */
[----:B-----5:R-:W-:Y:S01]  /*12280*/  F2FP.BF16.F32.PACK_AB R83, R21, R86 ;  /* 0x000000561553723e */ /* 0x020fe200000010ff */
[----:B------:R1:W-:Y:S01]  /*12290*/  STSM.16.M88.4 [R139+0x27800], R56 ;  /* 0x027800388b007844 */ /* 0x0003e20000000200 */
[----:B------:R-:W-:Y:S01]  /*122a0*/  FADD.FTZ R27, R84, R27 ;  /* 0x0000001b541b7221 */ /* 0x000fe20000010000 */
[----:B------:R-:W-:Y:S01]  /*122b0*/  FADD.FTZ R4, R86, R5 ;  /* 0x0000000556047221 */ /* 0x000fe20000010000 */
        /* <DEDUP_REMOVED lines=51> */
[----:B------:R-:W-:Y:S02]  /*125f0*/  IMAD.MOV.U32 R0, RZ, RZ, R8 ;  /* 0x000000ffff007224 */ /* 0x000fe400078e0008 */
[----:B------:R-:W-:Y:S01]  /*12600*/  IMAD.MOV.U32 R6, RZ, RZ, R11 ;  /* 0x000000ffff067224 */ /* 0x000fe200078e000b */
[----:B------:R1:W-:Y:S04]  /*12610*/  STSM.16.M88.4 [R38], R64 ;  /* 0x0000004026007844 */ /* 0x0003e80000000200 */
[----:B------:R1:W-:Y:S04]  /*12620*/  STSM.16.M88.4 [R141+0x6000], R72 ;  /* 0x006000488d007844 */ /* 0x0003e80000000200 */
[----:B------:R1:W-:Y:S01]  /*12630*/  STSM.16.M88.4 [R140+0x6000], R80 ;  /* 0x006000508c007844 */ /* 0x0003e20000000200 */
[----:B------:R0:W-:Y:S06]  /*12640*/  MEMBAR.ALL.CTA ;  /* 0x0000000000007992 */ /* 0x0001ec0000008000 */
[----:B0-----:R-:W0:Y:S01]  /*12650*/  FENCE.VIEW.ASYNC.S ;  /* 0x00000000000073c6 */ /* 0x001e220000000000 */
[C---:B----4-:R-:W-:Y:S01]  /*12660*/  ISETP.GT.AND P3, PT, R3.reuse, R16, PT ;  /* 0x000000100300720c */ /* 0x050fe20003f64270 */
[----:B------:R-:W-:-:S02]  /*12670*/  VIADD R3, R3, 0xffffffff ;  /* 0xffffffff03037836 */ /* 0x000fc40000000000 */
[----:B------:R-:W-:Y:S01]  /*12680*/  IMAD.MOV.U32 R16, RZ, RZ, R20 ;  /* 0x000000ffff107224 */ /* 0x000fe200078e0014 */
[----:B0-----:R-:W-:-:S09]  /*12690*/  NOP ;  /* 0x0000000000007918 */ /* 0x001fd20000000000 */
[----:B-1----:R-:W-:Y:S05]  /*126a0*/  @P3 BRA `(.L_x_1523) ;  /* 0xffffffcc00103947 */ /* 0x002fea000383ffff */
[----:B------:R-:W-:Y:S02]  /*126b0*/  IMAD.MOV.U32 R6, RZ, RZ, R11 ;  /* 0x000000ffff067224 */ /* 0x000fe400078e000b */
[----:B------:R-:W-:Y:S02]  /*126c0*/  IMAD.MOV.U32 R0, RZ, RZ, R8 ;  /* 0x000000ffff007224 */ /* 0x000fe400078e0008 */
[----:B------:R-:W-:Y:S02]  /*126d0*/  IMAD.MOV.U32 R16, RZ, RZ, R20 ;  /* 0x000000ffff107224 */ /* 0x000fe400078e0014 */
[----:B------:R-:W-:-:S07]  /*126e0*/  IMAD.MOV.U32 R18, RZ, RZ, R7 ;  /* 0x000000ffff127224 */ /* 0x000fce00078e0007 */
.L_x_1505:
[----:B------:R-:W2:Y:S01]  /*126f0*/  LDL R11, [R1+0x1c] ;  /* 0x00001c00010b7983 */ /* 0x000ea20000100800 */
[----:B------:R-:W0:Y:S01]  /*12700*/  LDC R7, c[0x0][0x448] ;  /* 0x00011200ff077b82 */ /* 0x000e220000000800 */
[----:B------:R-:W-:-:S07]  /*12710*/  IADD3 R20, R137, 0x1, -R136 ;  /* 0x0000000189147810 */ /* 0x000fce0007ffe888 */
[----:B------:R-:W1:Y:S01]  /*12720*/  LDC R24, c[0x0][0x9e4] ;  /* 0x00027900ff187b82 */ /* 0x000e620000000800 */
[----:B0-----:R-:W-:Y:S02]  /*12730*/  ISETP.NE.AND P5, PT, R7, 0x1, PT ;  /* 0x000000010700780c */ /* 0x001fe40003fa5270 */
[----:B-1----:R-:W-:-:S11]  /*12740*/  ISETP.GE.AND P4, PT, R24, 0x1, PT ;  /* 0x000000011800780c */ /* 0x002fd60003f86270 */
[----:B------:R-:W0:Y:S08]  /*12750*/  @P5 LDC R8, c[0x0][0x44c] ;  /* 0x00011300ff085b82 */ /* 0x000e300000000800 */
[----:B------:R-:W1:Y:S01]  /*12760*/  @P5 LDC R9, c[0x0][0x450] ;  /* 0x00011400ff095b82 */ /* 0x000e620000000800 */
[----:B--2---:R-:W-:-:S04]  /*12770*/  VIADD R7, R11, 0xbf ;  /* 0x000000bf0b077836 */ /* 0x004fc80000000000 */
[----:B0-----:R-:W-:-:S05]  /*12780*/  @P5 IMAD.HI.U32 R8, R7, R8, RZ ;  /* 0x0000000807085227 */ /* 0x001fca00078e00ff */
[----:B-1----:R-:W-:-:S05]  /*12790*/  @P5 SHF.R.U32.HI R7, RZ, R9, R8 ;  /* 0x00000009ff075219 */ /* 0x002fca0000011608 */
[----:B------:R-:W-:-:S04]  /*127a0*/  IMAD.IADD R7, R7, 0x1, R20 ;  /* 0x0000000107077824 */ /* 0x000fc800078e0214 */
[----:B------:R-:W-:Y:S01]  /*127b0*/  IMAD.IADD R10, R7, 0x1, -R10 ;  /* 0x00000001070a7824 */ /* 0x000fe200078e0a0a */
        /* <DEDUP_REMOVED lines=11> */
.L_x_1526:
[----:B------:R-:W-:-:S13]  /*12870*/  ISETP.NE.AND P2, PT, R24, 0x1, PT ;  /* 0x000000011800780c */ /* 0x000fda0003f45270 */
[----:B------:R-:W0:Y:S02]  /*12880*/  @P2 LDC.64 R8, c[0x0][0x9e8] ;  /* 0x00027a00ff082b82 */ /* 0x000e240000000a00 */
[----:B0-----:R-:W-:-:S05]  /*12890*/  @P2 IMAD.HI.U32 R8, R7, R8, RZ ;  /* 0x0000000807082227 */ /* 0x001fca00078e00ff */
[----:B------:R-:W-:-:S07]  /*128a0*/  @P2 SHF.R.U32.HI R7, RZ, R9, R8 ;  /* 0x00000009ff072219 */ /* 0x000fce0000011608 */
.L_x_1527:
[----:B------:R-:W-:Y:S05]  /*128b0*/  BSYNC B0 ;  /* 0x0000000000007941 */ /* 0x000fea0003800000 */
.L_x_1525:
[----:B------:R-:W-:-:S05]  /*128c0*/  IMAD R7, R7, R24, RZ ;  /* 0x0000001807077224 */ /* 0x000fca00078e02ff */
[----:B------:R-:W-:-:S07]  /*128d0*/  VIMNMX R10, R10, R7, !PT ;  /* 0x000000070a0a7248 */ /* 0x000fce0007fe0100 */
.L_x_1524:
[----:B------:R-:W2:Y:S01]  /*128e0*/  LDL R8, [R1+0x48] ;  /* 0x0000480001087983 */ /* 0x000ea20000100800 */
[----:B------:R-:W-:-:S05]  /*128f0*/  VIADD R10, R10, 0x7f ;  /* 0x0000007f0a0a7836 */ /* 0x000fca0000000000 */
[----:B------:R-:W-:-:S04]  /*12900*/  SHF.R.S32.HI R7, RZ, 0x1f, R10 ;  /* 0x0000001fff077819 */ /* 0x000fc8000001140a */
[----:B------:R-:W-:-:S04]  /*12910*/  LEA.HI R7, R7, R10, RZ, 0x7 ;  /* 0x0000000a07077211 */ /* 0x000fc800078f38ff */
[----:B------:R-:W-:-:S04]  /*12920*/  SHF.R.S32.HI R7, RZ, 0x7, R7 ;  /* 0x00000007ff077819 */ /* 0x000fc80000011407 */
[----:B--2---:R-:W-:-:S04]  /*12930*/  VIMNMX R142, R8, R7, !PT ;  /* 0x00000007088e7248 */ /* 0x004fc80007fe0100 */
[----:B------:R-:W-:-:S13]  /*12940*/  ISETP.GE.AND P2, PT, R3, R142, PT ;  /* 0x0000008e0300720c */ /* 0x000fda0003f46270 */
[----:B------:R-:W-:Y:S05]  /*12950*/  @!P2 BRA `(.L_x_1528) ;  /* 0x0000002000eca947 */ /* 0x000fea0003800000 */
[----:B------:R-:W-:Y:S02]  /*12960*/  IMAD.MOV.U32 R7, RZ, RZ, R6 ;  /* 0x000000ffff077224 */ /* 0x000fe400078e0006 */
[----:B------:R-:W-:Y:S02]  /*12970*/  IMAD.MOV.U32 R8, RZ, RZ, R0 ;  /* 0x000000ffff087224 */ /* 0x000fe400078e0000 */
[----:B------:R-:W-:Y:S02]  /*12980*/  IMAD.MOV.U32 R10, RZ, RZ, R18 ;  /* 0x000000ffff0a7224 */ /* 0x000fe400078e0012 */
[----:B------:R-:W-:-:S07]  /*12990*/  IMAD.MOV.U32 R9, RZ, RZ, R16 ;  /* 0x000000ffff097224 */ /* 0x000fce00078e0010 */
.L_x_1538:
[----:B------:R-:W-:Y:S01]  /*129a0*/  VIADD R16, R9, 0x1 ;  /* 0x0000000109107836 */ /* 0x000fe20000000000 */
[----:B------:R-:W-:Y:S05]  /*129b0*/  YIELD ;  /* 0x0000000000007946 */ /* 0x000fea0003800000 */
[----:B------:R-:W-:-:S04]  /*129c0*/  ISETP.NE.AND P2, PT, R16, 0x2, PT ;  /* 0x000000021000780c */ /* 0x000fc80003f45270 */
[----:B------:R-:W-:Y:S02]  /*129d0*/  SEL R11, RZ, 0x1, P2 ;  /* 0x00000001ff0b7807 */ /* 0x000fe40001000000 */
[----:B------:R-:W-:Y:S02]  /*129e0*/  SEL R16, R16, RZ, P2 ;  /* 0x000000ff10107207 */ /* 0x000fe40001000000 */
[----:B------:R-:W-:Y:S02]  /*129f0*/  ISETP.NE.AND P2, PT, R156, RZ, PT ;  /* 0x000000ff9c00720c */ /* 0x000fe40003f45270 */
[----:B------:R-:W-:-:S11]  /*12a00*/  LOP3.LUT R18, R10, R11, RZ, 0x3c, !PT ;  /* 0x0000000b0a127212 */ /* 0x000fd600078e3cff */
[----:B------:R-:W-:Y:S05]  /*12a10*/  @P2 BRA `(.L_x_1529) ;  /* 0x0000000000302947 */ /* 0x000fea0003800000 */
[----:B------:R-:W-:Y:S05]  /*12a20*/  @!P0 BRA `(.L_x_1530) ;  /* 0x0000000000048947 */ /* 0x000fea0003800000 */
[----:B------:R-:W-:Y:S01]  /*12a30*/  BPT.TRAP 0x1 ;  /* 0x000000040000795c */ /* 0x000fe20000300000 */
.L_x_1530:
[----:B------:R-:W-:Y:S01]  /*12a40*/  IMAD R0, R16, 0x8, R2 ;  /* 0x0000000810007824 */ /* 0x000fe200078e0202 */
[----:B------:R-:W-:-:S04]  /*12a50*/  SHF.L.U32 R11, R18, 0x1f, RZ ;  /* 0x0000001f120b7819 */ /* 0x000fc800000006ff */
[----:B------:R0:W1:Y:S01]  /*12a60*/  SYNCS.PHASECHK.TRANS64.TRYWAIT P3, [R0+URZ+0x2d830], R11 ;  /* 0x02d8300b000075a7 */ /* 0x000062000806017f */
[----:B------:R-:W-:Y:S05]  /*12a70*/  @!P0 BRA `(.L_x_1531) ;  /* 0x0000000000048947 */ /* 0x000fea0003800000 */
[----:B------:R-:W-:Y:S01]  /*12a80*/  BPT.TRAP 0x1 ;  /* 0x000000040000795c */ /* 0x000fe20000300000 */
.L_x_1531:
[----:B------:R-:W-:Y:S04]  /*12a90*/  BSSY B0, `(.L_x_1529) ;  /* 0x0000004000007945 */ /* 0x000fe80003800000 */
[----:B-1----:R-:W-:Y:S05]  /*12aa0*/  @P3 BRA `(.L_x_1532) ;  /* 0x0000000000083947 */ /* 0x002fea0003800000 */
[----:B------:R-:W1:Y:S02]  /*12ab0*/  SYNCS.PHASECHK.TRANS64.TRYWAIT P3, [R0+URZ+0x2d830], R11 ;  /* 0x02d8300b000075a7 */ /* 0x000e64000806017f */
[----:B-1----:R-:W-:Y:S05]  /*12ac0*/  @!P3 BRA `(.L_x_1533) ;  /* 0x000001080038b947 */ /* 0x002fea0003800000 */
.L_x_1532:
[----:B------:R-:W-:Y:S05]  /*12ad0*/  BSYNC B0 ;  /* 0x0000000000007941 */ /* 0x000fea0003800000 */
.L_x_1529:
[----:B01----:R-:W0:Y:S01]  /*12ae0*/  S2R R0, SR_TID.X ;  /* 0x0000000000007919 */ /* 0x003e220000002100 */
[----:B------:R-:W-:Y:S05]  /*12af0*/  WARPSYNC.ALL ;  /* 0x0000000000007948 */ /* 0x000fea0003800000 */
[----:B------:R-:W-:Y:S01]  /*12b00*/  IMAD R20, R16, 0x600, R157 ;  /* 0x0000060010147824 */ /* 0x000fe200078e029d */
[----:B------:R-:W-:Y:S01]  /*12b10*/  R2UR UR8, R12 ;  /* 0x000000000c0872ca */ /* 0x000fe200000e0000 */
[----:B------:R-:W-:Y:S01]  /*12b20*/  IMAD.MOV.U32 R21, RZ, RZ, -0x7fffffe0 ;  /* 0x80000020ff157424 */ /* 0x000fe200078e00ff */
[----:B------:R-:W-:Y:S01]  /*12b30*/  R2UR UR9, R13 ;  /* 0x000000000d0972ca */ /* 0x000fe200000e0000 */
[C---:B------:R-:W-:Y:S01]  /*12b40*/  VIADD R26, R20.reuse, 0x2 ;  /* 0x00000002141a7836 */ /* 0x040fe20000000000 */
[C---:B------:R-:W-:Y:S01]  /*12b50*/  R2UR UR10, R20.reuse ;  /* 0x00000000140a72ca */ /* 0x040fe200000e0000 */
[----:B------:R-:W-:Y:S01]  /*12b60*/  VIADD R24, R20, 0x200 ;  /* 0x0000020014187836 */ /* 0x000fe20000000000 */
[----:B------:R-:W-:Y:S01]  /*12b70*/  R2UR UR11, R21 ;  /* 0x00000000150b72ca */ /* 0x000fe200000e0000 */
[----:B------:R-:W-:Y:S01]  /*12b80*/  IMAD.MOV.U32 R27, RZ, RZ, -0x7fffffe0 ;  /* 0x80000020ff1b7424 */ /* 0x000fe200078e00ff */
[----:B------:R-:W-:Y:S01]  /*12b90*/  R2UR UR14, R26 ;  /* 0x000000001a0e72ca */ /* 0x000fe200000e0000 */
[----:B------:R-:W-:Y:S01]  /*12ba0*/  VIADD R26, R20, 0x202 ;  /* 0x00000202141a7836 */ /* 0x000fe20000000000 */
[----:B------:R-:W-:Y:S01]  /*12bb0*/  R2UR UR18, R24 ;  /* 0x00000000181272ca */ /* 0x000fe200000e0000 */
[----:B------:R-:W-:Y:S01]  /*12bc0*/  VIADD R28, R20, 0x400 ;  /* 0x00000400141c7836 */ /* 0x000fe20000000000 */
[C---:B------:R-:W-:Y:S01]  /*12bd0*/  R2UR UR15, R27.reuse ;  /* 0x000000001b0f72ca */ /* 0x040fe200000e0000 */
[----:B------:R-:W-:Y:S01]  /*12be0*/  IMAD.MOV.U32 R25, RZ, RZ, -0x7fffffe0 ;  /* 0x80000020ff197424 */ /* 0x000fe200078e00ff */
[----:B------:R-:W-:Y:S01]  /*12bf0*/  R2UR UR22, R26 ;  /* 0x000000001a1672ca */ /* 0x000fe200000e0000 */
[----:B------:R-:W-:Y:S01]  /*12c00*/  IMAD.MOV.U32 R29, RZ, RZ, -0x7fffffe0 ;  /* 0x80000020ff1d7424 */ /* 0x000fe200078e00ff */
[----:B------:R-:W-:Y:S01]  /*12c10*/  R2UR UR23, R27 ;  /* 0x000000001b1772ca */ /* 0x000fe200000e0000 */
[----:B------:R-:W-:Y:S01]  /*12c20*/  VIADD R20, R20, 0x402 ;  /* 0x0000040214147836 */ /* 0x000fe20000000000 */
[----:B------:R-:W-:-:S02]  /*12c30*/  R2UR UR19, R25 ;  /* 0x00000000191372ca */ /* 0x000fc400000e0000 */
[----:B------:R-:W-:Y:S02]  /*12c40*/  R2UR UR26, R28 ;  /* 0x000000001c1a72ca */ /* 0x000fe400000e0000 */
[----:B------:R-:W-:Y:S02]  /*12c50*/  R2UR UR27, R29 ;  /* 0x000000001d1b72ca */ /* 0x000fe400000e0000 */
[----:B------:R-:W-:Y:S02]  /*12c60*/  R2UR UR12, R152 ;  /* 0x00000000980c72ca */ /* 0x000fe400000e0000 */
[----:B0-----:R-:W-:Y:S02]  /*12c70*/  SHF.R.U32.HI R0, RZ, 0x7, R0 ;  /* 0x00000007ff007819 */ /* 0x001fe40000011600 */
[----:B------:R-:W-:Y:S02]  /*12c80*/  R2UR UR13, R153 ;  /* 0x00000000990d72ca */ /* 0x000fe400000e0000 */
[----:B------:R-:W-:Y:S01]  /*12c90*/  R2UR UR16, R150 ;  /* 0x00000000961072ca */ /* 0x000fe200000e0000 */
[----:B------:R-:W-:Y:S01]  /*12ca0*/  VIADD R0, R0, 0x8 ;  /* 0x0000000800007836 */ /* 0x000fe20000000000 */
[----:B------:R-:W-:-:S02]  /*12cb0*/  R2UR UR17, R151 ;  /* 0x00000000971172ca */ /* 0x000fc400000e0000 */
[----:B------:R-:W-:Y:S02]  /*12cc0*/  R2UR UR20, R148 ;  /* 0x00000000941472ca */ /* 0x000fe400000e0000 */
[----:B------:R0:W-:Y:S01]  /*12cd0*/  BAR.SYNC.DEFER_BLOCKING R0, 0x100 ;  /* 0x000400000000751d */ /* 0x0001e20000010000 */
[----:B------:R-:W-:Y:S02]  /*12ce0*/  R2UR UR21, R149 ;  /* 0x00000000951572ca */ /* 0x000fe400000e0000 */
[----:B------:R-:W-:Y:S02]  /*12cf0*/  R2UR UR24, R146 ;  /* 0x00000000921872ca */ /* 0x000fe400000e0000 */
[----:B------:R-:W-:Y:S02]  /*12d00*/  R2UR UR25, R147 ;  /* 0x00000000931972ca */ /* 0x000fe400000e0000 */
[----:B------:R-:W-:Y:S02]  /*12d10*/  R2UR UR30, R20 ;  /* 0x00000000141e72ca */ /* 0x000fe400000e0000 */
[----:B------:R-:W-:-:S02]  /*12d20*/  R2UR UR31, R21 ;  /* 0x00000000151f72ca */ /* 0x000fc400000e0000 */
        /* <DEDUP_REMOVED lines=23> */
.L_x_1535:
[----:B------:R-:W-:Y:S01]  /*12ea0*/  SHF.L.U32 R0, R10, 0x1f, RZ ;  /* 0x0000001f0a007819 */ /* 0x000fe200000006ff */
[----:B------:R-:W-:-:S04]  /*12eb0*/  IMAD R6, R9, 0x8, R2 ;  /* 0x0000000809067824 */ /* 0x000fc800078e0202 */
[----:B------:R0:W1:Y:S01]  /*12ec0*/  SYNCS.PHASECHK.TRANS64.TRYWAIT P2, [R6+URZ+0x2d850], R0 ;  /* 0x02d85000060075a7 */ /* 0x000062000804017f */
[----:B------:R-:W-:Y:S05]  /*12ed0*/  @!P0 BRA `(.L_x_1536) ;  /* 0x0000000000048947 */ /* 0x000fea0003800000 */
[----:B------:R-:W-:Y:S01]  /*12ee0*/  BPT.TRAP 0x1 ;  /* 0x000000040000795c */ /* 0x000fe20000300000 */
.L_x_1536:
[----:B-1----:R-:W-:Y:S05]  /*12ef0*/  @P2 BRA `(.L_x_1534) ;  /* 0x0000000000082947 */ /* 0x002fea0003800000 */
[----:B------:R-:W1:Y:S02]  /*12f00*/  SYNCS.PHASECHK.TRANS64.TRYWAIT P2, [R6+URZ+0x2d850], R0 ;  /* 0x02d85000060075a7 */ /* 0x000e64000804017f */
[----:B-1----:R-:W-:Y:S05]  /*12f10*/  @!P2 BRA `(.L_x_1537) ;  /* 0x000001040038a947 */ /* 0x002fea0003800000 */
.L_x_1534:
[----:B01----:R-:W-:Y:S01]  /*12f20*/  VIADD R0, R2, 0x400 ;  /* 0x0000040002007836 */ /* 0x003fe20000000000 */
[----:B------:R-:W-:Y:S05]  /*12f30*/  WARPSYNC.ALL ;  /* 0x0000000000007948 */ /* 0x000fea0003800000 */
[----:B------:R-:W-:-:S04]  /*12f40*/  SHF.R.U32.HI R0, RZ, 0x4, R0 ;  /* 0x00000004ff007819 */ /* 0x000fc80000011600 */
[----:B------:R-:W-:-:S04]  /*12f50*/  LOP3.LUT R0, R0, 0x3fff, RZ, 0xc0, !PT ;  /* 0x00003fff00007812 */ /* 0x000fc800078ec0ff */
[----:B------:R-:W-:Y:S01]  /*12f60*/  LOP3.LUT R10, R0, 0x2000000, RZ, 0xfc, !PT ;  /* 0x02000000000a7812 */ /* 0x000fe200078efcff */
[----:B------:R-:W2:Y:S01]  /*12f70*/  LDL R143, [R1+0x3c] ;  /* 0x00003c00018f7983 */ /* 0x000ea20000100800 */
[----:B------:R-:W-:-:S03]  /*12f80*/  FMNMX.FTZ R0, R24, R8, !PT ;  /* 0x0000000818007209 */ /* 0x000fc60007810000 */
[----:B------:R-:W-:Y:S01]  /*12f90*/  IMAD R10, R9, 0x600, R10 ;  /* 0x00000600090a7824 */ /* 0x000fe200078e020a */
[----:B------:R-:W-:Y:S01]  /*12fa0*/  UMOV UR41, UR6 ;  /* 0x0000000600297c82 */ /* 0x000fe20008000000 */
[----:B------:R-:W-:Y:S01]  /*12fb0*/  IMAD.MOV.U32 R11, RZ, RZ, -0x7fffffe0 ;  /* 0x80000020ff0b7424 */ /* 0x000fe200078e00ff */
[----:B------:R-:W-:Y:S01]  /*12fc0*/  FMNMX.FTZ R0, R25, R0, !PT ;  /* 0x0000000019007209 */ /* 0x000fe20007810000 */
[C---:B------:R-:W-:Y:S01]  /*12fd0*/  VIADD R20, R10.reuse, 0x40 ;  /* 0x000000400a147836 */ /* 0x040fe20000000000 */
[----:B------:R-:W-:Y:S01]  /*12fe0*/  R2UR UR10, R10 ;  /* 0x000000000a0a72ca */ /* 0x000fe200000e0000 */
[----:B------:R-:W-:Y:S01]  /*12ff0*/  WARPGROUP.ARRIVE ;  /* 0x00000000000079c5 */ /* 0x000fe20000000000 */
[----:B------:R-:W-:Y:S01]  /*13000*/  FMNMX.FTZ R0, R28, R0, !PT ;  /* 0x000000001c007209 */ /* 0x000fe20007810000 */
[----:B------:R-:W-:Y:S01]  /*13010*/  IMAD.MOV.U32 R21, RZ, RZ, -0x7fffffe0 ;  /* 0x80000020ff157424 */ /* 0x000fe200078e00ff */
[----:B------:R-:W-:Y:S01]  /*13020*/  R2UR UR14, R20 ;  /* 0x00000000140e72ca */ /* 0x000fe200000e0000 */
[----:B------:R-:W-:Y:S01]  /*13030*/  VIADD R20, R10, 0x80 ;  /* 0x000000800a147836 */ /* 0x000fe20000000000 */
[----:B------:R-:W-:-:S02]  /*13040*/  FMNMX.FTZ R0, R29, R0, !PT ;  /* 0x000000001d007209 */ /* 0x000fc40007810000 */
[----:B------:R-:W-:Y:S02]  /*13050*/  R2UR UR11, R11 ;  /* 0x000000000b0b72ca */ /* 0x000fe400000e0000 */
[----:B------:R-:W-:Y:S02]  /*13060*/  FMNMX.FTZ R0, R32, R0, !PT ;  /* 0x0000000020007209 */ /* 0x000fe40007810000 */
[----:B------:R-:W-:Y:S01]  /*13070*/  R2UR UR18, R20 ;  /* 0x00000000141272ca */ /* 0x000fe200000e0000 */
[----:B------:R-:W-:Y:S01]  /*13080*/  VIADD R20, R10, 0xc0 ;  /* 0x000000c00a147836 */ /* 0x000fe20000000000 */
[----:B------:R-:W-:Y:S02]  /*13090*/  FMNMX.FTZ R0, R33, R0, !PT ;  /* 0x0000000021007209 */ /* 0x000fe40007810000 */
[----:B------:R-:W-:Y:S02]  /*130a0*/  R2UR UR15, R21 ;  /* 0x00000000150f72ca */ /* 0x000fe400000e0000 */
[----:B------:R-:W-:-:S02]  /*130b0*/  FMNMX.FTZ R0, R36, R0, !PT ;  /* 0x0000000024007209 */ /* 0x000fc40007810000 */
[----:B------:R-:W-:Y:S01]  /*130c0*/  R2UR UR22, R20 ;  /* 0x00000000141672ca */ /* 0x000fe200000e0000 */
[----:B------:R-:W-:Y:S01]  /*130d0*/  VIADD R20, R10, 0x100 ;  /* 0x000001000a147836 */ /* 0x000fe20000000000 */
[----:B------:R-:W-:Y:S02]  /*130e0*/  FMNMX.FTZ R0, R37, R0, !PT ;  /* 0x0000000025007209 */ /* 0x000fe40007810000 */
[----:B------:R-:W-:Y:S02]  /*130f0*/  R2UR UR19, R21 ;  /* 0x00000000151372ca */ /* 0x000fe400000e0000 */
[----:B------:R-:W-:Y:S02]  /*13100*/  FMNMX.FTZ R0, R40, R0, !PT ;  /* 0x0000000028007209 */ /* 0x000fe40007810000 */
[----:B------:R-:W-:Y:S01]  /*13110*/  R2UR UR26, R20 ;  /* 0x00000000141a72ca */ /* 0x000fe200000e0000 */
[----:B------:R-:W-:Y:S01]  /*13120*/  VIADD R20, R10, 0x140 ;  /* 0x000001400a147836 */ /* 0x000fe20000000000 */
[----:B------:R-:W-:-:S02]  /*13130*/  FMNMX.FTZ R0, R41, R0, !PT ;  /* 0x0000000029007209 */ /* 0x000fc40007810000 */
[----:B------:R-:W-:Y:S02]  /*13140*/  R2UR UR23, R21 ;  /* 0x00000000151772ca */ /* 0x000fe400000e0000 */
[----:B------:R-:W-:Y:S02]  /*13150*/  FMNMX.FTZ R0, R44, R0, !PT ;  /* 0x000000002c007209 */ /* 0x000fe40007810000 */
[----:B------:R-:W-:Y:S01]  /*13160*/  R2UR UR30, R20 ;  /* 0x00000000141e72ca */ /* 0x000fe200000e0000 */
[C---:B------:R-:W-:Y:S01]  /*13170*/  VIADD R20, R10.reuse, 0x180 ;  /* 0x000001800a147836 */ /* 0x040fe20000000000 */
[----:B------:R-:W-:Y:S01]  /*13180*/  FMNMX.FTZ R0, R45, R0, !PT ;  /* 0x000000002d007209 */ /* 0x000fe20007810000 */
[----:B------:R-:W-:Y:S01]  /*13190*/  VIADD R10, R10, 0x1c0 ;  /* 0x000001c00a0a7836 */ /* 0x000fe20000000000 */
[----:B------:R-:W-:Y:S02]  /*131a0*/  R2UR UR27, R21 ;  /* 0x00000000151b72ca */ /* 0x000fe400000e0000 */
[----:B------:R-:W-:-:S02]  /*131b0*/  FMNMX.FTZ R0, R48, R0, !PT ;  /* 0x0000000030007209 */ /* 0x000fc40007810000 */
[----:B------:R-:W-:Y:S02]  /*131c0*/  R2UR UR34, R20 ;  /* 0x00000000142272ca */ /* 0x000fe400000e0000 */
[----:B------:R-:W-:Y:S02]  /*131d0*/  FMNMX.FTZ R0, R49, R0, !PT ;  /* 0x0000000031007209 */ /* 0x000fe40007810000 */
[----:B------:R-:W-:Y:S02]  /*131e0*/  R2UR UR46, R10 ;  /* 0x000000000a2e72ca */ /* 0x000fe400000e0000 */
[----:B------:R-:W-:Y:S02]  /*131f0*/  FMNMX.FTZ R0, R52, R0, !PT ;  /* 0x0000000034007209 */ /* 0x000fe40007810000 */
[----:B------:R-:W-:Y:S02]  /*13200*/  R2UR UR31, R21 ;  /* 0x00000000151f72ca */ /* 0x000fe400000e0000 */
[----:B------:R-:W-:-:S02]  /*13210*/  FMNMX.FTZ R0, R53, R0, !PT ;  /* 0x0000000035007209 */ /* 0x000fc40007810000 */
[----:B------:R-:W-:Y:S02]  /*13220*/  R2UR UR35, R21 ;  /* 0x00000000152372ca */ /* 0x000fe400000e0000 */
[----:B------:R-:W-:Y:S01]  /*13230*/  FMNMX.FTZ R0, R56, R0, !PT ;  /* 0x0000000038007209 */ /* 0x000fe20007810000 */
[----:B------:R-:W3:Y:S01]  /*13240*/  LDL R21, [R1+0x20] ;  /* 0x0000200001157983 */ /* 0x000ee20000100800 */
[----:B------:R-:W-:Y:S02]  /*13250*/  R2UR UR47, R11 ;  /* 0x000000000b2f72ca */ /* 0x000fe400000e0000 */
        /* <DEDUP_REMOVED lines=18> */
[----:B0-----:R-:W-:-:S05]  /*13380*/  FMNMX.FTZ R0, R0, R6, !PT ;  /* 0x0000000600007209 */ /* 0x001fca0007810000 */
[C---:B------:R-:W-:Y:S01]  /*13390*/  FADD.FTZ R8, -R0.reuse, R8 ;  /* 0x0000000800087221 */ /* 0x040fe20000010100 */
[----:B------:R-:W-:-:S03]  /*133a0*/  FMUL.FTZ R6, R0, UR41 ;  /* 0x0000002900067c20 */ /* 0x000fc60008410000 */
[----:B------:R-:W-:Y:S01]  /*133b0*/  FMUL.FTZ R8, R8, UR41 ;  /* 0x0000002908087c20 */ /* 0x000fe20008410000 */
        /* <DEDUP_REMOVED lines=13> */
[--C-:B------:R-:W-:Y:S01]  /*13490*/  FFMA.FTZ R45, R45, UR41, -R6.reuse ;  /* 0x000000292d2d7c23 */ /* 0x100fe20008010806 */
[--C-:B------:R-:W-:Y:S01]  /*134a0*/  FFMA.FTZ R48, R48, UR41, -R6.reuse ;  /* 0x0000002930307c23 */ /* 0x100fe20008010806 */
[--C-:B------:R-:W-:Y:S01]  /*134b0*/  FFMA.FTZ R49, R49, UR41, -R6.reuse ;  /* 0x0000002931317c23 */ /* 0x100fe20008010806 */
[--C-:B------:R-:W-:Y:S01]  /*134c0*/  FFMA.FTZ R52, R52, UR41, -R6.reuse ;  /* 0x0000002934347c23 */ /* 0x100fe20008010806 */
[--C-:B------:R-:W-:Y:S01]  /*134d0*/  FFMA.FTZ R53, R53, UR41, -R6.reuse ;  /* 0x0000002935357c23 */ /* 0x100fe20008010806 */
[--C-:B------:R-:W-:Y:S01]  /*134e0*/  FFMA.FTZ R56, R56, UR41, -R6.reuse ;  /* 0x0000002938387c23 */ /* 0x100fe20008010806 */
[----:B------:R-:W1:Y:S01]  /*134f0*/  MUFU.EX2 R25, R25 ;  /* 0x0000001900197308 */ /* 0x000e620000000800 */
[--C-:B------:R-:W-:Y:S01]  /*13500*/  FFMA.FTZ R57, R57, UR41, -R6.reuse ;  /* 0x0000002939397c23 */ /* 0x100fe20008010806 */
[--C-:B------:R-:W-:Y:S01]  /*13510*/  FFMA.FTZ R60, R60, UR41, -R6.reuse ;  /* 0x000000293c3c7c23 */ /* 0x100fe20008010806 */
[--C-:B------:R-:W-:Y:S01]  /*13520*/  FFMA.FTZ R61, R61, UR41, -R6.reuse ;  /* 0x000000293d3d7c23 */ /* 0x100fe20008010806 */
[--C-:B------:R-:W-:Y:S01]  /*13530*/  FFMA.FTZ R64, R64, UR41, -R6.reuse ;  /* 0x0000002940407c23 */ /* 0x100fe20008010806 */
[--C-:B------:R-:W-:Y:S01]  /*13540*/  FFMA.FTZ R65, R65, UR41, -R6.reuse ;  /* 0x0000002941417c23 */ /* 0x100fe20008010806 */
[--C-:B------:R-:W-:Y:S01]  /*13550*/  FFMA.FTZ R68, R68, UR41, -R6.reuse ;  /* 0x0000002944447c23 */ /* 0x100fe20008010806 */
[----:B------:R-:W-:Y:S01]  /*13560*/  FFMA.FTZ R69, R69, UR41, -R6 ;  /* 0x0000002945457c23 */ /* 0x000fe20008010806 */
[----:B------:R-:W4:Y:S01]  /*13570*/  MUFU.EX2 R10, R28 ;  /* 0x0000001c000a7308 */ /* 0x000f220000000800 */
        /* <DEDUP_REMOVED lines=9> */
[----:B------:R-:W-:Y:S01]  /*13610*/  F2FP.BF16.F32.PACK_AB R8, R25, R8 ;  /* 0x000000081908723e */ /* 0x000fe200000010ff */
[----:B------:R-:W-:-:S02]  /*13620*/  IMAD.MOV.U32 R25, RZ, RZ, 0x40000040 ;  /* 0x40000040ff197424 */ /* 0x000fc400078e00ff */
[--C-:B------:R-:W-:Y:S01]  /*13630*/  FFMA.FTZ R84, R84, UR41, -R6.reuse ;  /* 0x0000002954547c23 */ /* 0x100fe20008010806 */
[----:B------:R-:W-:Y:S01]  /*13640*/  FFMA.FTZ R85, R85, UR41, -R6 ;  /* 0x0000002955557c23 */ /* 0x000fe20008010806 */
[----:B------:R-:W-:Y:S02]  /*13650*/  FMNMX.FTZ R6, R26, R7, !PT ;  /* 0x000000071a067209 */ /* 0x000fe40007810000 */
[----:B------:R-:W-:Y:S01]  /*13660*/  R2UR UR9, R25 ;  /* 0x00000000190972ca */ /* 0x000fe200000e0000 */
[----:B----4-:R-:W-:Y:S01]  /*13670*/  FADD.FTZ R5, R10, R5 ;  /* 0x000000050a057221 */ /* 0x010fe20000010000 */
[----:B------:R-:W-:Y:S01]  /*13680*/  FMNMX.FTZ R6, R27, R6, !PT ;  /* 0x000000061b067209 */ /* 0x000fe20007810000 */
[----:B------:R-:W-:-:S03]  /*13690*/  IMAD.MOV.U32 R25, RZ, RZ, 0x40000040 ;  /* 0x40000040ff197424 */ /* 0x000fc600078e00ff */
[----:B------:R-:W-:Y:S02]  /*136a0*/  FMNMX.FTZ R6, R30, R6, !PT ;  /* 0x000000061e067209 */ /* 0x000fe40007810000 */
[----:B------:R-:W-:Y:S01]  /*136b0*/  R2UR UR45, R25 ;  /* 0x00000000192d72ca */ /* 0x000fe200000e0000 */
[C---:B0-----:R-:W-:Y:S01]  /*136c0*/  FADD.FTZ R5, R29.reuse, R5 ;  /* 0x000000051d057221 */ /* 0x041fe20000010000 */
[----:B------:R-:W-:Y:S01]  /*136d0*/  F2FP.BF16.F32.PACK_AB R10, R29, R10 ;  /* 0x0000000a1d0a723e */ /* 0x000fe200000010ff */
[----:B------:R-:W-:Y:S01]  /*136e0*/  IMAD.MOV.U32 R29, RZ, RZ, 0x40000040 ;  /* 0x40000040ff1d7424 */ /* 0x000fe200078e00ff */
[----:B------:R-:W-:-:S04]  /*136f0*/  FMNMX.FTZ R6, R31, R6, !PT ;  /* 0x000000061f067209 */ /* 0x000fc80007810000 */
[----:B------:R-:W-:Y:S01]  /*13700*/  R2UR UR13, R29 ;  /* 0x000000001d0d72ca */ /* 0x000fe200000e0000 */
        /* <DEDUP_REMOVED lines=14> */
[----:B------:R-:W-:Y:S02]  /*137f0*/  R2UR UR33, R29 ;  /* 0x000000001d2172ca */ /* 0x000fe400000e0000 */
[----:B------:R-:W-:-:S04]  /*13800*/  FMNMX.FTZ R6, R43, R6, !PT ;  /* 0x000000062b067209 */ /* 0x000fc80007810000 */
[----:B------:R-:W-:-:S04]  /*13810*/  FMNMX.FTZ R6, R46, R6, !PT ;  /* 0x000000062e067209 */ /* 0x000fc80007810000 */
[----:B------:R-:W-:-:S04]  /*13820*/  FMNMX.FTZ R6, R47, R6, !PT ;  /* 0x000000062f067209 */ /* 0x000fc80007810000 */
[----:B------:R-:W-:Y:S02]  /*13830*/  FMNMX.FTZ R6, R50, R6, !PT ;  /* 0x0000000632067209 */ /* 0x000fe40007810000 */
[----:B--2---:R-:W-:Y:S02]  /*13840*/  LOP3.LUT R24, R143, 0x10000, RZ, 0xfc, !PT ;  /* 0x000100008f187812 */ /* 0x004fe400078efcff */
[----:B------:R-:W-:Y:S01]  /*13850*/  FMNMX.FTZ R6, R51, R6, !PT ;  /* 0x0000000633067209 */ /* 0x000fe20007810000 */
[----:B------:R-:W0:Y:S01]  /*13860*/  S2R R143, SR_TID.X ;  /* 0x00000000008f7919 */ /* 0x000e220000002100 */
[C---:B------:R-:W-:Y:S01]  /*13870*/  R2UR UR8, R24.reuse ;  /* 0x00000000180872ca */ /* 0x040fe200000e0000 */
[----:B------:R-:W-:Y:S01]  /*13880*/  VIADD R28, R24, 0x2 ;  /* 0x00000002181c7836 */ /* 0x000fe20000000000 */
[----:B------:R-:W-:-:S04]  /*13890*/  FMNMX.FTZ R6, R54, R6, !PT ;  /* 0x0000000636067209 */ /* 0x000fc80007810000 */
[----:B------:R-:W-:Y:S01]  /*138a0*/  R2UR UR12, R28 ;  /* 0x000000001c0c72ca */ /* 0x000fe200000e0000 */
[----:B------:R-:W-:Y:S01]  /*138b0*/  VIADD R28, R24, 0x4 ;  /* 0x00000004181c7836 */ /* 0x000fe20000000000 */
[----:B------:R-:W-:-:S04]  /*138c0*/  FMNMX.FTZ R6, R55, R6, !PT ;  /* 0x0000000637067209 */ /* 0x000fc80007810000 */
[----:B------:R-:W-:Y:S01]  /*138d0*/  R2UR UR16, R28 ;  /* 0x000000001c1072ca */ /* 0x000fe200000e0000 */
[----:B------:R-:W-:Y:S01]  /*138e0*/  HGMMA.64x96x16.F32.BF16 R88, gdesc[UR8].tnspB, R88, gsb0 ;  /* 0x41600000085879f0 */ /* 0x000fe20008001858 */
[----:B------:R-:W-:Y:S01]  /*138f0*/  VIADD R28, R24, 0x6 ;  /* 0x00000006181c7836 */ /* 0x000fe20000000000 */
[----:B------:R-:W-:-:S04]  /*13900*/  FMNMX.FTZ R6, R58, R6, !PT ;  /* 0x000000063a067209 */ /* 0x000fc80007810000 */
[----:B------:R-:W-:Y:S01]  /*13910*/  R2UR UR20, R28 ;  /* 0x000000001c1472ca */ /* 0x000fe200000e0000 */
[----:B------:R-:W-:Y:S01]  /*13920*/  VIADD R28, R24, 0x600 ;  /* 0x00000600181c7836 */ /* 0x000fe20000000000 */
[----:B------:R-:W-:-:S04]  /*13930*/  FMNMX.FTZ R6, R59, R6, !PT ;  /* 0x000000063b067209 */ /* 0x000fc80007810000 */
[----:B------:R-:W-:Y:S01]  /*13940*/  R2UR UR24, R28 ;  /* 0x000000001c1872ca */ /* 0x000fe200000e0000 */
[----:B------:R-:W-:Y:S01]  /*13950*/  VIADD R28, R24, 0x602 ;  /* 0x00000602181c7836 */ /* 0x000fe20000000000 */
[----:B------:R-:W-:-:S04]  /*13960*/  FMNMX.FTZ R6, R62, R6, !PT ;  /* 0x000000063e067209 */ /* 0x000fc80007810000 */
[----:B------:R-:W-:Y:S01]  /*13970*/  R2UR UR28, R28 ;  /* 0x000000001c1c72ca */ /* 0x000fe200000e0000 */
[C---:B------:R-:W-:Y:S01]  /*13980*/  VIADD R28, R24.reuse, 0x604 ;  /* 0x00000604181c7836 */ /* 0x040fe20000000000 */
[----:B------:R-:W-:Y:S01]  /*13990*/  FMNMX.FTZ R6, R63, R6, !PT ;  /* 0x000000063f067209 */ /* 0x000fe20007810000 */
[----:B------:R-:W-:Y:S01]  /*139a0*/  VIADD R24, R24, 0x606 ;  /* 0x0000060618187836 */ /* 0x000fe20000000000 */
[----:B0-----:R-:W-:Y:S02]  /*139b0*/  ISETP.GE.U32.AND P2, PT, R143, 0x180, PT ;  /* 0x000001808f00780c */ /* 0x001fe40003f46070 */
[----:B------:R-:W-:Y:S02]  /*139c0*/  R2UR UR32, R28 ;  /* 0x000000001c2072ca */ /* 0x000fe400000e0000 */
[----:B------:R-:W-:Y:S02]  /*139d0*/  FMNMX.FTZ R6, R66, R6, !PT ;  /* 0x0000000642067209 */ /* 0x000fe40007810000 */
[----:B------:R-:W-:-:S02]  /*139e0*/  R2UR UR44, R24 ;  /* 0x00000000182c72ca */ /* 0x000fc400000e0000 */
        /* <DEDUP_REMOVED lines=12> */
[----:B0-----:R-:W-:Y:S01]  /*13ab0*/  FMNMX.FTZ R6, R6, R11, !PT ;  /* 0x0000000b06067209 */ /* 0x001fe20007810000 */
[----:B------:R-:W-:Y:S02]  /*13ac0*/  WARPGROUP.DEPBAR.LE gsb0, 0x0 ;  /* 0x00008000000079c5 */ /* 0x000fe40000010000 */
[----:B------:R-:W-:Y:S02]  /*13ad0*/  WARPGROUP.ARRIVE ;  /* 0x00000000000079c5 */ /* 0x000fe40000000000 */
[----:B------:R-:W0:Y:S04]  /*13ae0*/  SHFL.BFLY PT, R11, R6, 0x1, 0x1f ;  /* 0x0c201f00060b7f89 */ /* 0x000e2800000e0000 */
[----:B------:R-:W-:Y:S01]  /*13af0*/  HGMMA.64x96x16.F32.BF16 R88, gdesc[UR12].tnspB, R88, gsb0 ;  /* 0x416000000c5879f0 */ /* 0x000fe20008001858 */
[----:B0-----:R-:W-:-:S05]  /*13b00*/  FMNMX.FTZ R6, R6, R11, !PT ;  /* 0x0000000b06067209 */ /* 0x001fca0007810000 */
[C---:B------:R-:W-:Y:S01]  /*13b10*/  FMUL.FTZ R11, R6.reuse, UR41 ;  /* 0x00000029060b7c20 */ /* 0x040fe20008410000 */
[----:B------:R-:W-:Y:S01]  /*13b20*/  @!P1 IMAD R9, R9, 0x8, R2 ;  /* 0x0000000809099824 */ /* 0x000fe200078e0202 */
[----:B------:R-:W-:Y:S01]  /*13b30*/  MUFU.EX2 R33, R33 ;  /* 0x0000002100217308 */ /* 0x000fe20000000800 */
[----:B------:R-:W-:Y:S01]  /*13b40*/  FADD.FTZ R7, -R6, R7 ;  /* 0x0000000706077221 */ /* 0x000fe20000010100 */
[--C-:B------:R-:W-:Y:S01]  /*13b50*/  FFMA.FTZ R26, R26, UR41, -R11.reuse ;  /* 0x000000291a1a7c23 */ /* 0x100fe2000801080b */
        /* <DEDUP_REMOVED lines=30> */
[----:B------:R-:W-:Y:S01]  /*13d40*/  FFMA.FTZ R87, R87, UR41, -R11 ;  /* 0x0000002957577c23 */ /* 0x000fe2000801080b */
[----:B------:R-:W-:Y:S01]  /*13d50*/  SHF.R.U32.HI R11, RZ, 0x7, R143 ;  /* 0x00000007ff0b7819 */ /* 0x000fe2000001168f */
[----:B------:R-:W-:Y:S01]  /*13d60*/  MUFU.EX2 R26, R26 ;  /* 0x0000001a001a7308 */ /* 0x000fe20000000800 */
[----:B------:R-:W-:-:S02]  /*13d70*/  WARPGROUP.DEPBAR.LE gsb0, 0x0 ;  /* 0x00008000000079c5 */ /* 0x000fc40000010000 */
[----:B------:R-:W-:Y:S01]  /*13d80*/  WARPGROUP.ARRIVE ;  /* 0x00000000000079c5 */ /* 0x000fe20000000000 */
[----:B------:R-:W-:-:S04]  /*13d90*/  VIADD R11, R11, 0x9 ;  /* 0x000000090b0b7836 */ /* 0x000fc80000000000 */
[----:B------:R-:W-:Y:S01]  /*13da0*/  MUFU.EX2 R27, R27 ;  /* 0x0000001b001b7308 */ /* 0x000fe20000000800 */
[----:B------:R-:W-:Y:S02]  /*13db0*/  @!P1 VIADD R9, R9, 0x2d860 ;  /* 0x0002d86009099836 */ /* 0x000fe40000000000 */
[----:B------:R-:W-:Y:S01]  /*13dc0*/  FMUL.FTZ R7, R7, UR41 ;  /* 0x0000002907077c20 */ /* 0x000fe20008410000 */
[----:B------:R-:W-:Y:S01]  /*13dd0*/  HGMMA.64x96x16.F32.BF16 R88, gdesc[UR16].tnspB, R88, gsb0 ;  /* 0x41600000105879f0 */ /* 0x000fe20008001858 */
[----:B------:R-:W-:-:S03]  /*13de0*/  SEL R11, R11, 0x9, !P2 ;  /* 0x000000090b0b7807 */ /* 0x000fc60005000000 */
[----:B------:R-:W-:Y:S08]  /*13df0*/  MUFU.EX2 R30, R30 ;  /* 0x0000001e001e7308 */ /* 0x000ff00000000800 */
[----:B------:R-:W0:Y:S01]  /*13e00*/  MUFU.EX2 R31, R31 ;  /* 0x0000001f001f7308 */ /* 0x000e220000000800 */
[----:B------:R-:W-:-:S07]  /*13e10*/  @!P1 PRMT R9, RZ, 0x654, R9 ;  /* 0x00000654ff099816 */ /* 0x000fce0000000009 */
[----:B------:R-:W-:Y:S08]  /*13e20*/  MUFU.EX2 R37, R37 ;  /* 0x0000002500257308 */ /* 0x000ff00000000800 */
[----:B------:R-:W-:Y:S01]  /*13e30*/  MUFU.EX2 R7, R7 ;  /* 0x0000000700077308 */ /* 0x000fe20000000800 */
[----:B------:R-:W-:Y:S02]  /*13e40*/  WARPGROUP.DEPBAR.LE gsb0, 0x0 ;  /* 0x00008000000079c5 */ /* 0x000fe40000010000 */
[----:B------:R-:W-:-:S06]  /*13e50*/  WARPGROUP.ARRIVE ;  /* 0x00000000000079c5 */ /* 0x000fcc0000000000 */
[----:B------:R-:W-:Y:S03]  /*13e60*/  HGMMA.64x96x16.F32.BF16 R88, gdesc[UR20].tnspB, R88, gsb0 ;  /* 0x41600000145879f0 */ /* 0x000fe60008001858 */
        /* <DEDUP_REMOVED lines=13> */
[----:B------:R1:W-:Y:S06]  /*13f40*/  BAR.ARV R11, 0x100 ;  /* 0x0004000b0000751d */ /* 0x0003ec0000002000 */
[----:B-1----:R-:W-:-:S04]  /*13f50*/  @!P1 IMAD R11, R16, 0x8, R2 ;  /* 0x00000008100b9824 */ /* 0x002fc800078e0202 */
[----:B------:R-:W-:-:S05]  /*13f60*/  @!P1 VIADD R11, R11, 0x2d840 ;  /* 0x0002d8400b0b9836 */ /* 0x000fca0000000000 */
[----:B------:R-:W-:-:S04]  /*13f70*/  @!P1 PRMT R11, RZ, 0x654, R11 ;  /* 0x00000654ff0b9816 */ /* 0x000fc8000000000b */
[----:B------:R0:W-:Y:S01]  /*13f80*/  @!P1 SYNCS.ARRIVE.TRANS64.RED.A1T0 RZ, [R11+URZ], RZ ;  /* 0x000000ff0bff99a7 */ /* 0x0001e2000810043f */
[----:B------:R1:W-:Y:S01]  /*13f90*/  @!P1 SYNCS.ARRIVE.TRANS64.RED.A1T0 RZ, [R9+URZ], RZ ;  /* 0x000000ff09ff99a7 */ /* 0x0003e2000810043f */
[----:B0-----:R-:W-:Y:S02]  /*13fa0*/  F2FP.BF16.F32.PACK_AB R11, R31, R30 ;  /* 0x0000001e1f0b723e */ /* 0x001fe400000010ff */
[----:B-1----:R-:W-:-:S05]  /*13fb0*/  F2FP.BF16.F32.PACK_AB R9, R27, R26 ;  /* 0x0000001a1b09723e */ /* 0x002fca00000010ff */
[----:B------:R0:W-:Y:S02]  /*13fc0*/  STSM.16.M88.4 [R139+0x21800], R8 ;  /* 0x021800088b007844 */ /* 0x0001e40000000200 */
[----:B0-----:R-:W0:Y:S08]  /*13fd0*/  MUFU.EX2 R8, R32 ;  /* 0x0000002000087308 */ /* 0x001e300000000800 */
[----:B------:R-:W1:Y:S01]  /*13fe0*/  MUFU.EX2 R10, R36 ;  /* 0x00000024000a7308 */ /* 0x000e620000000800 */
[----:B0-----:R-:W-:-:S04]  /*13ff0*/  FADD.FTZ R5, R8, R5 ;  /* 0x0000000508057221 */ /* 0x001fc80000010000 */
[----:B------:R-:W-:-:S04]  /*14000*/  FADD.FTZ R5, R33, R5 ;  /* 0x0000000521057221 */ /* 0x000fc80000010000 */
[----:B-1----:R-:W-:Y:S01]  /*14010*/  FADD.FTZ R5, R10, R5 ;  /* 0x000000050a057221 */ /* 0x002fe20000010000 */
[----:B------:R-:W-:-:S03]  /*14020*/  F2FP.BF16.F32.PACK_AB R10, R37, R10 ;  /* 0x0000000a250a723e */ /* 0x000fc600000010ff */
[----:B------:R-:W-:Y:S02]  /*14030*/  FADD.FTZ R5, R37, R5 ;  /* 0x0000000525057221 */ /* 0x000fe40000010000 */
[----:B------:R-:W2:Y:S01]  /*14040*/  LDL R37, [R1+0x24] ;  /* 0x0000240001257983 */ /* 0x000ea20000100800 */
[----:B------:R-:W-:Y:S08]  /*14050*/  MUFU.EX2 R34, R34 ;  /* 0x0000002200227308 */ /* 0x000ff00000000800 */
[----:B------:R-:W0:Y:S08]  /*14060*/  MUFU.EX2 R35, R35 ;  /* 0x0000002300237308 */ /* 0x000e300000000800 */
[----:B------:R-:W-:Y:S08]  /*14070*/  MUFU.EX2 R38, R38 ;  /* 0x0000002600267308 */ /* 0x000ff00000000800 */
[----:B------:R-:W1:Y:S01]  /*14080*/  MUFU.EX2 R39, R39 ;  /* 0x0000002700277308 */ /* 0x000e620000000800 */
[----:B------:R-:W-:Y:S01]  /*14090*/  FFMA.FTZ R4, R7, R4, R26 ;  /* 0x0000000407047223 */ /* 0x000fe2000001001a */
[----:B------:R-:W-:-:S02]  /*140a0*/  F2FP.BF16.F32.PACK_AB R8, R33, R8 ;  /* 0x000000082108723e */ /* 0x000fc400000010ff */
[----:B0-----:R-:W-:Y:S01]  /*140b0*/  F2FP.BF16.F32.PACK_AB R9, R35, R34 ;  /* 0x000000222309723e */ /* 0x001fe200000010ff */
[----:B------:R-:W-:-:S04]  /*140c0*/  FADD.FTZ R4, R27, R4 ;  /* 0x000000041b047221 */ /* 0x000fc80000010000 */
[----:B------:R-:W-:Y:S01]  /*140d0*/  FADD.FTZ R4, R30, R4 ;  /* 0x000000041e047221 */ /* 0x000fe20000010000 */
[----:B-1----:R-:W-:-:S05]  /*140e0*/  F2FP.BF16.F32.PACK_AB R11, R39, R38 ;  /* 0x00000026270b723e */ /* 0x002fca00000010ff */
[----:B---3--:R0:W-:Y:S01]  /*140f0*/  STSM.16.M88.4 [R21], R8 ;  /* 0x0000000815007844 */ /* 0x0081e20000000200 */
[----:B------:R-:W-:Y:S01]  /*14100*/  MUFU.EX2 R41, R41 ;  /* 0x0000002900297308 */ /* 0x000fe20000000800 */
[----:B------:R-:W-:-:S04]  /*14110*/  FADD.FTZ R4, R31, R4 ;  /* 0x000000041f047221 */ /* 0x000fc80000010000 */
[----:B------:R-:W-:-:S03]  /*14120*/  FADD.FTZ R4, R34, R4 ;  /* 0x0000000422047221 */ /* 0x000fc60000010000 */
[----:B0-----:R-:W0:Y:S01]  /*14130*/  MUFU.EX2 R8, R40 ;  /* 0x0000002800087308 */ /* 0x001e220000000800 */
[----:B------:R-:W-:-:S07]  /*14140*/  FADD.FTZ R4, R35, R4 ;  /* 0x0000000423047221 */ /* 0x000fce0000010000 */
[----:B------:R-:W1:Y:S08]  /*14150*/  MUFU.EX2 R9, R42 ;  /* 0x0000002a00097308 */ /* 0x000e700000000800 */
[----:B------:R-:W3:Y:S01]  /*14160*/  MUFU.EX2 R10, R44 ;  /* 0x0000002c000a7308 */ /* 0x000ee20000000800 */
[----:B------:R-:W-:Y:S01]  /*14170*/  FADD.FTZ R4, R38, R4 ;  /* 0x0000000426047221 */ /* 0x000fe20000010000 */
[----:B0-----:R-:W-:-:S06]  /*14180*/  FADD.FTZ R5, R8, R5 ;  /* 0x0000000508057221 */ /* 0x001fcc0000010000 */
[----:B------:R-:W0:Y:S08]  /*14190*/  MUFU.EX2 R43, R43 ;  /* 0x0000002b002b7308 */ /* 0x000e300000000800 */
[----:B------:R-:W4:Y:S01]  /*141a0*/  MUFU.EX2 R45, R45 ;  /* 0x0000002d002d7308 */ /* 0x000f220000000800 */
[----:B------:R-:W-:Y:S01]  /*141b0*/  FADD.FTZ R4, R39, R4 ;  /* 0x0000000427047221 */ /* 0x000fe20000010000 */
[----:B------:R-:W-:-:S06]  /*141c0*/  FADD.FTZ R5, R41, R5 ;  /* 0x0000000529057221 */ /* 0x000fcc0000010000 */
[----:B------:R-:W5:Y:S08]  /*141d0*/  MUFU.EX2 R11, R46 ;  /* 0x0000002e000b7308 */ /* 0x000f700000000800 */
[----:B------:R-:W5:Y:S01]  /*141e0*/  MUFU.EX2 R24, R48 ;  /* 0x0000003000187308 */ /* 0x000f620000000800 */
[----:B-1----:R-:W-:Y:S01]  /*141f0*/  FADD.FTZ R4, R9, R4 ;  /* 0x0000000409047221 */ /* 0x002fe20000010000 */
[----:B---3--:R-:W-:-:S06]  /*14200*/  FADD.FTZ R5, R10, R5 ;  /* 0x000000050a057221 */ /* 0x008fcc0000010000 */
[----:B------:R-:W1:Y:S08]  /*14210*/  MUFU.EX2 R47, R47 ;  /* 0x0000002f002f7308 */ /* 0x000e700000000800 */
[----:B------:R-:W3:Y:S01]  /*14220*/  MUFU.EX2 R49, R49 ;  /* 0x0000003100317308 */ /* 0x000ee20000000800 */
[----:B0-----:R-:W-:Y:S01]  /*14230*/  FADD.FTZ R4, R43, R4 ;  /* 0x000000042b047221 */ /* 0x001fe20000010000 */
[----:B----4-:R-:W-:-:S06]  /*14240*/  FADD.FTZ R5, R45, R5 ;  /* 0x000000052d057221 */ /* 0x010fcc0000010000 */
[----:B------:R-:W0:Y:S08]  /*14250*/  MUFU.EX2 R25, R50 ;  /* 0x0000003200197308 */ /* 0x000e300000000800 */
[----:B------:R-:W4:Y:S01]  /*14260*/  MUFU.EX2 R26, R52 ;  /* 0x00000034001a7308 */ /* 0x000f220000000800 */
[----:B-----5:R-:W-:Y:S01]  /*14270*/  FADD.FTZ R4, R11, R4 ;  /* 0x000000040b047221 */ /* 0x020fe20000010000 */
        /* <DEDUP_REMOVED lines=38> */
[----:B------:R-:W2:Y:S01]  /*144e0*/  MUFU.EX2 R72, R72 ;  /* 0x0000004800487308 */ /* 0x000ea20000000800 */
[----:B-1----:R-:W-:Y:S01]  /*144f0*/  FADD.FTZ R4, R66, R5 ;  /* 0x0000000542047221 */ /* 0x002fe20000010000 */
[----:B---3--:R-:W-:-:S06]  /*14500*/  FADD.FTZ R30, R68, R21 ;  /* 0x00000015441e7221 */ /* 0x008fcc0000010000 */
[----:B------:R-:W1:Y:S08]  /*14510*/  MUFU.EX2 R71, R71 ;  /* 0x0000004700477308 */ /* 0x000e700000000800 */
[----:B------:R-:W3:Y:S01]  /*14520*/  MUFU.EX2 R73, R73 ;  /* 0x0000004900497308 */ /* 0x000ee20000000800 */
[----:B0-----:R-:W-:Y:S01]  /*14530*/  FADD.FTZ R5, R67, R4 ;  /* 0x0000000443057221 */ /* 0x001fe20000010000 */
[----:B----4-:R-:W-:-:S06]  /*14540*/  FADD.FTZ R21, R69, R30 ;  /* 0x0000001e45157221 */ /* 0x010fcc0000010000 */
[----:B------:R-:W0:Y:S01]  /*14550*/  MUFU.EX2 R74, R74 ;  /* 0x0000004a004a7308 */ /* 0x000e220000000800 */
[----:B------:R-:W-:-:S07]  /*14560*/  F2FP.BF16.F32.PACK_AB R8, R41, R8 ;  /* 0x000000082908723e */ /* 0x000fce00000010ff */
[----:B------:R-:W4:Y:S01]  /*14570*/  MUFU.EX2 R76, R76 ;  /* 0x0000004c004c7308 */ /* 0x000f220000000800 */
[----:B------:R-:W-:Y:S01]  /*14580*/  F2FP.BF16.F32.PACK_AB R9, R43, R9 ;  /* 0x000000092b09723e */ /* 0x000fe200000010ff */
[----:B-----5:R-:W-:Y:S01]  /*14590*/  FADD.FTZ R34, R70, R5 ;  /* 0x0000000546227221 */ /* 0x020fe20000010000 */
[----:B------:R-:W-:-:S05]  /*145a0*/  F2FP.BF16.F32.PACK_AB R10, R45, R10 ;  /* 0x0000000a2d0a723e */ /* 0x000fca00000010ff */
[----:B------:R-:W5:Y:S01]  /*145b0*/  MUFU.EX2 R75, R75 ;  /* 0x0000004b004b7308 */ /* 0x000f620000000800 */
[----:B------:R-:W-:Y:S01]  /*145c0*/  F2FP.BF16.F32.PACK_AB R11, R47, R11 ;  /* 0x0000000b2f0b723e */ /* 0x000fe200000010ff */
[----:B--2---:R-:W-:-:S06]  /*145d0*/  FADD.FTZ R36, R72, R21 ;  /* 0x0000001548247221 */ /* 0x004fcc0000010000 */
[----:B------:R-:W2:Y:S01]  /*145e0*/  MUFU.EX2 R77, R77 ;  /* 0x0000004d004d7308 */ /* 0x000ea20000000800 */
[----:B------:R-:W-:Y:S01]  /*145f0*/  F2FP.BF16.F32.PACK_AB R24, R49, R24 ;  /* 0x000000183118723e */ /* 0x000fe200000010ff */
[----:B------:R3:W-:Y:S01]  /*14600*/  STSM.16.M88.4 [R141], R8 ;  /* 0x000000088d007844 */ /* 0x0007e20000000200 */
[----:B------:R-:W-:-:S05]  /*14610*/  F2FP.BF16.F32.PACK_AB R25, R51, R25 ;  /* 0x000000193319723e */ /* 0x000fca00000010ff */
[----:B------:R-:W2:Y:S01]  /*14620*/  MUFU.EX2 R78, R78 ;  /* 0x0000004e004e7308 */ /* 0x000ea20000000800 */
[----:B------:R-:W-:Y:S01]  /*14630*/  F2FP.BF16.F32.PACK_AB R26, R53, R26 ;  /* 0x0000001a351a723e */ /* 0x000fe200000010ff */
[----:B-1----:R-:W-:Y:S01]  /*14640*/  FADD.FTZ R5, R71, R34 ;  /* 0x0000002247057221 */ /* 0x002fe20000010000 */
[----:B------:R-:W-:-:S05]  /*14650*/  F2FP.BF16.F32.PACK_AB R27, R55, R27 ;  /* 0x0000001b371b723e */ /* 0x000fca00000010ff */
[----:B------:R-:W1:Y:S01]  /*14660*/  MUFU.EX2 R32, R80 ;  /* 0x0000005000207308 */ /* 0x000e620000000800 */
[----:B---3--:R-:W-:Y:S01]  /*14670*/  FADD.FTZ R9, R73, R36 ;  /* 0x0000002449097221 */ /* 0x008fe20000010000 */
[----:B------:R4:W-:Y:S06]  /*14680*/  STSM.16.M88.4 [R140], R24 ;  /* 0x000000188c007844 */ /* 0x0009ec0000000200 */
[----:B------:R-:W3:Y:S01]  /*14690*/  MUFU.EX2 R79, R79 ;  /* 0x0000004f004f7308 */ /* 0x000ee20000000800 */
[----:B0-----:R-:W-:-:S07]  /*146a0*/  FADD.FTZ R10, R74, R5 ;  /* 0x000000054a0a7221 */ /* 0x001fce0000010000 */
[----:B------:R-:W0:Y:S01]  /*146b0*/  MUFU.EX2 R81, R81 ;  /* 0x0000005100517308 */ /* 0x000e220000000800 */
[----:B----4-:R-:W-:-:S07]  /*146c0*/  FADD.FTZ R24, R76, R9 ;  /* 0x000000094c187221 */ /* 0x010fce0000010000 */
[----:B------:R-:W4:Y:S01]  /*146d0*/  MUFU.EX2 R33, R82 ;  /* 0x0000005200217308 */ /* 0x000f220000000800 */
[----:B-----5:R-:W-:Y:S01]  /*146e0*/  FADD.FTZ R5, R75, R10 ;  /* 0x0000000a4b057221 */ /* 0x020fe20000010000 */
[----:B--2---:R-:W-:-:S06]  /*146f0*/  FADD.FTZ R21, R77, R24 ;  /* 0x000000184d157221 */ /* 0x004fcc0000010000 */
[----:B------:R-:W2:Y:S01]  /*14700*/  MUFU.EX2 R84, R84 ;  /* 0x0000005400547308 */ /* 0x000ea20000000800 */
[----:B------:R-:W-:Y:S01]  /*14710*/  FADD.FTZ R26, R78, R5 ;  /* 0x000000054e1a7221 */ /* 0x000fe20000010000 */
[----:B-1----:R-:W-:-:S06]  /*14720*/  FADD.FTZ R36, R32, R21 ;  /* 0x0000001520247221 */ /* 0x002fcc0000010000 */
[----:B------:R-:W1:Y:S08]  /*14730*/  MUFU.EX2 R4, R83 ;  /* 0x0000005300047308 */ /* 0x000e700000000800 */
[----:B------:R-:W5:Y:S01]  /*14740*/  MUFU.EX2 R85, R85 ;  /* 0x0000005500557308 */ /* 0x000f620000000800 */
[----:B---3--:R-:W-:-:S07]  /*14750*/  FADD.FTZ R34, R79, R26 ;  /* 0x0000001a4f227221 */ /* 0x008fce0000010000 */
[----:B------:R-:W-:Y:S08]  /*14760*/  MUFU.EX2 R86, R86 ;  /* 0x0000005600567308 */ /* 0x000ff00000000800 */
[----:B------:R-:W3:Y:S01]  /*14770*/  MUFU.EX2 R87, R87 ;  /* 0x0000005700577308 */ /* 0x000ee20000000800 */
[----:B0-----:R-:W-:Y:S01]  /*14780*/  FADD.FTZ R21, R81, R36 ;  /* 0x0000002451157221 */ /* 0x001fe20000010000 */
[----:B----4-:R-:W-:Y:S01]  /*14790*/  FADD.FTZ R5, R33, R34 ;  /* 0x0000002221057221 */ /* 0x010fe20000010000 */
[----:B------:R-:W-:-:S02]  /*147a0*/  F2FP.BF16.F32.PACK_AB R28, R57, R28 ;  /* 0x0000001c391c723e */ /* 0x000fc400000010ff */
[----:B--2---:R-:W-:Y:S01]  /*147b0*/  FADD.FTZ R34, R84, R21 ;  /* 0x0000001554227221 */ /* 0x004fe20000010000 */
[----:B------:R-:W-:Y:S01]  /*147c0*/  F2FP.BF16.F32.PACK_AB R29, R59, R29 ;  /* 0x0000001d3b1d723e */ /* 0x000fe200000010ff */
[----:B-1----:R-:W-:Y:S01]  /*147d0*/  FADD.FTZ R21, R4, R5 ;  /* 0x0000000504157221 */ /* 0x002fe20000010000 */
[----:B------:R-:W-:Y:S02]  /*147e0*/  F2FP.BF16.F32.PACK_AB R30, R61, R60 ;  /* 0x0000003c3d1e723e */ /* 0x000fe400000010ff */
[----:B------:R-:W-:Y:S01]  /*147f0*/  F2FP.BF16.F32.PACK_AB R31, R31, R62 ;  /* 0x0000003e1f1f723e */ /* 0x000fe200000010ff */
[----:B-----5:R-:W-:Y:S01]  /*14800*/  FADD.FTZ R5, R85, R34 ;  /* 0x0000002255057221 */ /* 0x020fe20000010000 */
        /* <DEDUP_REMOVED lines=9> */
[----:B------:R-:W-:Y:S02]  /*148a0*/  F2FP.BF16.F32.PACK_AB R33, R4, R33 ;  /* 0x000000210421723e */ /* 0x000fe400000010ff */
[----:B------:R-:W-:Y:S02]  /*148b0*/  F2FP.BF16.F32.PACK_AB R34, R85, R84 ;  /* 0x000000545522723e */ /* 0x000fe400000010ff */
[----:B---3--:R-:W-:Y:S01]  /*148c0*/  F2FP.BF16.F32.PACK_AB R35, R87, R86 ;  /* 0x000000565723723e */ /* 0x008fe200000010ff */
[----:B------:R-:W-:Y:S04]  /*148d0*/  STSM.16.M88.4 [R139+0x27800], R28 ;  /* 0x0278001c8b007844 */ /* 0x000fe80000000200 */
[----:B------:R0:W-:Y:S04]  /*148e0*/  STSM.16.M88.4 [R37], R8 ;  /* 0x0000000825007844 */ /* 0x0001e80000000200 */
[----:B------:R1:W-:Y:S04]  /*148f0*/  STSM.16.M88.4 [R141+0x6000], R24 ;  /* 0x006000188d007844 */ /* 0x0003e80000000200 */
[----:B------:R1:W-:Y:S01]  /*14900*/  STSM.16.M88.4 [R140+0x6000], R32 ;  /* 0x006000208c007844 */ /* 0x0003e20000000200 */
[----:B------:R-:W-:Y:S01]  /*14910*/  @!PT LDS RZ, [RZ] ;  /* 0x00000000fffff984 */ /* 0x000fe20000000800 */
[----:B------:R-:W-:Y:S01]  /*14920*/  @!PT LDS RZ, [RZ] ;  /* 0x00000000fffff984 */ /* 0x000fe20000000800 */
[----:B------:R-:W-:Y:S01]  /*14930*/  @!PT LDS RZ, [RZ] ;  /* 0x00000000fffff984 */ /* 0x000fe20000000800 */
[----:B------:R-:W-:Y:S01]  /*14940*/  @!PT LDS RZ, [RZ] ;  /* 0x00000000fffff984 */ /* 0x000fe20000000800 */
[----:B------:R2:W-:Y:S06]  /*14950*/  MEMBAR.ALL.CTA ;  /* 0x0000000000007992 */ /* 0x0005ec0000008000 */
[----:B--2---:R-:W2:Y:S01]  /*14960*/  FENCE.VIEW.ASYNC.S ;  /* 0x00000000000073c6 */ /* 0x004ea20000000000 */
[----:B------:R-:W-:Y:S01]  /*14970*/  ISETP.GT.AND P2, PT, R3, R142, PT ;  /* 0x0000008e0300720c */ /* 0x000fe20003f44270 */
        /* <DEDUP_REMOVED lines=50> */
[----:B------:R-:W-:-:S02]  /*14ca0*/  VIADD R3, R3, 0xffffffff ;  /* 0xffffffff03037836 */ /* 0x000fc40000000000 */
[----:B0-----:R-:W-:Y:S02]  /*14cb0*/  IMAD.MOV.U32 R10, RZ, RZ, R18 ;  /* 0x000000ffff0a7224 */ /* 0x001fe400078e0012 */
[----:B------:R-:W-:Y:S02]  /*14cc0*/  IMAD.MOV.U32 R9, RZ, RZ, R16 ;  /* 0x000000ffff097224 */ /* 0x000fe400078e0010 */
[----:B------:R-:W-:Y:S02]  /*14cd0*/  IMAD.MOV.U32 R7, RZ, RZ, R6 ;  /* 0x000000ffff077224 */ /* 0x000fe400078e0006 */
[----:B------:R-:W-:Y:S01]  /*14ce0*/  IMAD.MOV.U32 R8, RZ, RZ, R0 ;  /* 0x000000ffff087224 */ /* 0x000fe200078e0000 */
[----:B--2---:R-:W-:Y:S01]  /*14cf0*/  NOP ;  /* 0x0000000000007918 */ /* 0x004fe20000000000 */
[----:B-1----:R-:W-:Y:S05]  /*14d00*/  @P2 BRA `(.L_x_1538) ;  /* 0xffffffdc00242947 */ /* 0x002fea000383ffff */
.L_x_1528:
[----:B------:R-:W2:Y:S02]  /*14d10*/  LDL R7, [R1+0x48] ;  /* 0x0000480001077983 */ /* 0x000ea40000100800 */
[----:B--2---:R-:W-:-:S13]  /*14d20*/  ISETP.GE.AND P2, PT, R3, R7, PT ;  /* 0x000000070300720c */ /* 0x004fda0003f46270 */
[----:B------:R-:W-:Y:S05]  /*14d30*/  @!P2 BRA `(.L_x_1539) ;  /* 0x000000340004a947 */ /* 0x000fea0003800000 */
[----:B------:R-:W-:Y:S02]  /*14d40*/  IMAD.MOV.U32 R7, RZ, RZ, R6 ;  /* 0x000000ffff077224 */ /* 0x000fe400078e0006 */
[----:B------:R-:W-:Y:S02]  /*14d50*/  IMAD.MOV.U32 R8, RZ, RZ, R0 ;  /* 0x000000ffff087224 */ /* 0x000fe400078e0000 */
[----:B------:R-:W-:Y:S02]  /*14d60*/  IMAD.MOV.U32 R10, RZ, RZ, R18 ;  /* 0x000000ffff0a7224 */ /* 0x000fe400078e0012 */
[----:B------:R-:W-:-:S07]  /*14d70*/  IMAD.MOV.U32 R9, RZ, RZ, R16 ;  /* 0x000000ffff097224 */ /* 0x000fce00078e0010 */
.L_x_1557:
        /* <DEDUP_REMOVED lines=10> */
.L_x_1541:
[----:B------:R-:W-:Y:S01]  /*14e20*/  IMAD R0, R16, 0x8, R2 ;  /* 0x0000000810007824 */ /* 0x000fe200078e0202 */
[----:B------:R-:W-:-:S04]  /*14e30*/  SHF.L.U32 R11, R18, 0x1f, RZ ;  /* 0x0000001f120b7819 */ /* 0x000fc800000006ff */
[----:B------:R0:W1:Y:S01]  /*14e40*/  SYNCS.PHASECHK.TRANS64.TRYWAIT P3, [R0+URZ+0x2d830], R11 ;  /* 0x02d8300b000075a7 */ /* 0x000062000806017f */
[----:B------:R-:W-:Y:S05]  /*14e50*/  @!P0 BRA `(.L_x_1542) ;  /* 0x0000000000048947 */ /* 0x000fea0003800000 */
[----:B------:R-:W-:Y:S01]  /*14e60*/  BPT.TRAP 0x1 ;  /* 0x000000040000795c */ /* 0x000fe20000300000 */
.L_x_1542:
[----:B------:R-:W-:Y:S04]  /*14e70*/  BSSY B0, `(.L_x_1540) ;  /* 0x0000004000007945 */ /* 0x000fe80003800000 */
[----:B-1----:R-:W-:Y:S05]  /*14e80*/  @P3 BRA `(.L_x_1543) ;  /* 0x0000000000083947 */ /* 0x002fea0003800000 */
[----:B------:R-:W1:Y:S02]  /*14e90*/  SYNCS.PHASECHK.TRANS64.TRYWAIT P3, [R0+URZ+0x2d830], R11 ;  /* 0x02d8300b000075a7 */ /* 0x000e64000806017f */
[----:B-1----:R-:W-:Y:S05]  /*14ea0*/  @!P3 BRA `(.L_x_1544) ;  /* 0x000000e40068b947 */ /* 0x002fea0003800000 */
.L_x_1543:
[----:B------:R-:W-:Y:S05]  /*14eb0*/  BSYNC B0 ;  /* 0x0000000000007941 */ /* 0x000fea0003800000 */
.L_x_1540:
        /* <DEDUP_REMOVED lines=60> */
.L_x_1546:
[----:B------:R-:W-:Y:S01]  /*15280*/  SHF.L.U32 R0, R10, 0x1f, RZ ;  /* 0x0000001f0a007819 */ /* 0x000fe200000006ff */
[----:B------:R-:W-:-:S04]  /*15290*/  IMAD R6, R9, 0x8, R2 ;  /* 0x0000000809067824 */ /* 0x000fc800078e0202 */
[----:B------:R0:W1:Y:S01]  /*152a0*/  SYNCS.PHASECHK.TRANS64.TRYWAIT P2, [R6+URZ+0x2d850], R0 ;  /* 0x02d85000060075a7 */ /* 0x000062000804017f */
[----:B------:R-:W-:Y:S05]  /*152b0*/  @!P0 BRA `(.L_x_1547) ;  /* 0x0000000000048947 */ /* 0x000fea0003800000 */
[----:B------:R-:W-:Y:S01]  /*152c0*/  BPT.TRAP 0x1 ;  /* 0x000000040000795c */ /* 0x000fe20000300000 */
.L_x_1547:
[----:B-1----:R-:W-:Y:S05]  /*152d0*/  @P2 BRA `(.L_x_1545) ;  /* 0x0000000000082947 */ /* 0x002fea0003800000 */
[----:B------:R-:W1:Y:S02]  /*152e0*/  SYNCS.PHASECHK.TRANS64.TRYWAIT P2, [R6+URZ+0x2d850], R0 ;  /* 0x02d85000060075a7 */ /* 0x000e64000804017f */
[----:B-1----:R-:W-:Y:S05]  /*152f0*/  @!P2 BRA `(.L_x_1548) ;  /* 0x000000e00068a947 */ /* 0x002fea0003800000 */
.L_x_1545:
[----:B------:R-:W2:Y:S01]  /*15300*/  LDL R142, [R1+0x1c] ;  /* 0x00001c00018e7983 */ /* 0x000ea20000100800 */
[----:B------:R-:W3:Y:S03]  /*15310*/  @P5 LDC R10, c[0x0][0x44c] ;  /* 0x00011300ff0a5b82 */ /* 0x000ee60000000800 */
[----:B------:R-:W2:Y:S05]  /*15320*/  LDL R20, [R1+0x44] ;  /* 0x0000440001147983 */ /* 0x000eaa0000100800 */
[----:B01----:R-:W0:Y:S01]  /*15330*/  @P5 LDC R6, c[0x0][0x450] ;  /* 0x00011400ff065b82 */ /* 0x003e220000000800 */
[----:B------:R-:W-:Y:S05]  /*15340*/  WARPSYNC.ALL ;  /* 0x0000000000007948 */ /* 0x000fea0003800000 */
[----:B--2---:R-:W-:-:S02]  /*15350*/  IMAD.IADD R0, R20, 0x1, R142 ;  /* 0x0000000114007824 */ /* 0x004fc400078e028e */
[----:B------:R-:W2:Y:S01]  /*15360*/  LDL R142, [R1+0x3c] ;  /* 0x00003c00018e7983 */ /* 0x000ea20000100800 */
[----:B------:R-:W-:Y:S01]  /*15370*/  IMAD.MOV.U32 R11, RZ, RZ, -0x7fffffe0 ;  /* 0x80000020ff0b7424 */ /* 0x000fe200078e00ff */
[----:B------:R-:W-:Y:S01]  /*15380*/  WARPGROUP.ARRIVE ;  /* 0x00000000000079c5 */ /* 0x000fe20000000000 */
[----:B---3--:R-:W-:-:S03]  /*15390*/  @P5 IMAD.HI.U32 R10, R0, R10, RZ ;  /* 0x0000000a000a5227 */ /* 0x008fc600078e00ff */
[C---:B------:R-:W-:Y:S01]  /*153a0*/  R2UR UR11, R11.reuse ;  /* 0x000000000b0b72ca */ /* 0x040fe200000e0000 */
[----:B------:R-:W-:Y:S01]  /*153b0*/  IMAD.MOV.U32 R21, RZ, RZ, -0x7fffffe0 ;  /* 0x80000020ff157424 */ /* 0x000fe200078e00ff */
[----:B0-----:R-:W-:Y:S01]  /*153c0*/  @P5 SHF.R.U32.HI R0, RZ, R6, R10 ;  /* 0x00000006ff005219 */ /* 0x001fe2000001160a */
[----:B------:R-:W-:Y:S01]  /*153d0*/  VIADD R6, R2, 0x400 ;  /* 0x0000040002067836 */ /* 0x000fe20000000000 */
[----:B------:R-:W-:Y:S01]  /*153e0*/  R2UR UR47, R11 ;  /* 0x000000000b2f72ca */ /* 0x000fe200000e0000 */
[----:B------:R-:W-:Y:S01]  /*153f0*/  IMAD.MOV.U32 R11, RZ, RZ, 0x40000040 ;  /* 0x40000040ff0b7424 */ /* 0x000fe200078e00ff */
[----:B------:R-:W-:Y:S01]  /*15400*/  R2UR UR15, R21 ;  /* 0x00000000150f72ca */ /* 0x000fe200000e0000 */
[----:B------:R-:W-:Y:S01]  /*15410*/  IMAD.SHL.U32 R143, R3, 0x80, RZ ;  /* 0x00000080038f7824 */ /* 0x000fe200078e00ff */
[----:B------:R-:W-:Y:S01]  /*15420*/  SHF.R.U32.HI R6, RZ, 0x4, R6 ;  /* 0x00000004ff067819 */ /* 0x000fe20000011606 */
[----:B------:R-:W0:Y:S01]  /*15430*/  SHFL.IDX PT, R144, R0, RZ, 0x1c1f ;  /* 0x001c1fff00907589 */ /* 0x000e2200000e0000 */
[----:B------:R-:W-:Y:S01]  /*15440*/  R2UR UR9, R11 ;  /* 0x000000000b0972ca */ /* 0x000fe200000e0000 */
[----:B------:R-:W-:Y:S01]  /*15450*/  IMAD.MOV.U32 R11, RZ, RZ, 0x40000040 ;  /* 0x40000040ff0b7424 */ /* 0x000fe200078e00ff */
[----:B------:R-:W-:-:S02]  /*15460*/  LOP3.LUT R6, R6, 0x3fff, RZ, 0xc0, !PT ;  /* 0x00003fff06067812 */ /* 0x000fc400078ec0ff */
[C---:B------:R-:W-:Y:S02]  /*15470*/  R2UR UR19, R21.reuse ;  /* 0x00000000151372ca */ /* 0x040fe400000e0000 */
[----:B------:R-:W-:Y:S02]  /*15480*/  LOP3.LUT R6, R6, 0x2000000, RZ, 0xfc, !PT ;  /* 0x0200000006067812 */ /* 0x000fe400078efcff */
[C---:B------:R-:W-:Y:S02]  /*15490*/  R2UR UR23, R21.reuse ;  /* 0x00000000151772ca */ /* 0x040fe400000e0000 */
[----:B------:R-:W-:Y:S01]  /*154a0*/  R2UR UR27, R21 ;  /* 0x00000000151b72ca */ /* 0x000fe200000e0000 */
[----:B------:R-:W-:Y:S01]  /*154b0*/  IMAD R10, R9, 0x600, R6 ;  /* 0x00000600090a7824 */ /* 0x000fe200078e0206 */
[C---:B------:R-:W-:Y:S02]  /*154c0*/  R2UR UR31, R21.reuse ;  /* 0x00000000151f72ca */ /* 0x040fe400000e0000 */
[----:B------:R-:W-:Y:S01]  /*154d0*/  R2UR UR35, R21 ;  /* 0x00000000152372ca */ /* 0x000fe200000e0000 */
[C---:B------:R-:W-:Y:S01]  /*154e0*/  VIADD R20, R10.reuse, 0x40 ;  /* 0x000000400a147836 */ /* 0x040fe20000000000 */
[----:B------:R-:W-:Y:S01]  /*154f0*/  R2UR UR10, R10 ;  /* 0x000000000a0a72ca */ /* 0x000fe200000e0000 */
[----:B------:R-:W-:Y:S01]  /*15500*/  IMAD.MOV.U32 R21, RZ, RZ, 0x40000040 ;  /* 0x40000040ff157424 */ /* 0x000fe200078e00ff */
[----:B------:R-:W-:-:S02]  /*15510*/  R2UR UR45, R11 ;  /* 0x000000000b2d72ca */ /* 0x000fc400000e0000 */
[----:B------:R-:W-:Y:S01]  /*15520*/  R2UR UR14, R20 ;  /* 0x00000000140e72ca */ /* 0x000fe200000e0000 */
[----:B------:R-:W-:Y:S01]  /*15530*/  VIADD R20, R10, 0x80 ;  /* 0x000000800a147836 */ /* 0x000fe20000000000 */
[----:B------:R-:W-:Y:S01]  /*15540*/  R2UR UR13, R21 ;  /* 0x00000000150d72ca */ /* 0x000fe200000e0000 */
[----:B------:R-:W-:-:S03]  /*15550*/  IMAD.MOV.U32 R21, RZ, RZ, 0x40000040 ;  /* 0x40000040ff157424 */ /* 0x000fc600078e00ff */
        /* <DEDUP_REMOVED lines=13> */
[C---:B------:R-:W-:Y:S01]  /*15630*/  VIADD R20, R10.reuse, 0x180 ;  /* 0x000001800a147836 */ /* 0x040fe20000000000 */
[----:B------:R-:W-:Y:S01]  /*15640*/  R2UR UR29, R21 ;  /* 0x00000000151d72ca */ /* 0x000fe200000e0000 */
[----:B------:R-:W-:Y:S02]  /*15650*/  VIADD R10, R10, 0x1c0 ;  /* 0x000001c00a0a7836 */ /* 0x000fe40000000000 */
[----:B------:R-:W-:Y:S01]  /*15660*/  IMAD.MOV.U32 R21, RZ, RZ, 0x40000040 ;  /* 0x40000040ff157424 */ /* 0x000fe200078e00ff */
[----:B------:R-:W-:Y:S02]  /*15670*/  R2UR UR34, R20 ;  /* 0x00000000142272ca */ /* 0x000fe400000e0000 */
[----:B------:R-:W-:Y:S02]  /*15680*/  R2UR UR46, R10 ;  /* 0x000000000a2e72ca */ /* 0x000fe400000e0000 */
[----:B------:R-:W-:-:S02]  /*15690*/  R2UR UR33, R21 ;  /* 0x00000000152172ca */ /* 0x000fc400000e0000 */
[----:B--2---:R-:W-:Y:S02]  /*156a0*/  LOP3.LUT R10, R142, 0x10000, RZ, 0xfc, !PT ;  /* 0x000100008e0a7812 */ /* 0x004fe400078efcff */
[----:B------:R-:W1:Y:S02]  /*156b0*/  S2R R142, SR_TID.X ;  /* 0x00000000008e7919 */ /* 0x000e640000002100 */
[C---:B------:R-:W-:Y:S01]  /*156c0*/  R2UR UR8, R10.reuse ;  /* 0x000000000a0872ca */ /* 0x040fe200000e0000 */
[----:B------:R-:W-:-:S05]  /*156d0*/  VIADD R20, R10, 0x2 ;  /* 0x000000020a147836 */ /* 0x000fca0000000000 */
[----:B------:R-:W-:Y:S01]  /*156e0*/  R2UR UR12, R20 ;  /* 0x00000000140c72ca */ /* 0x000fe200000e0000 */
[----:B------:R-:W-:-:S05]  /*156f0*/  VIADD R20, R10, 0x4 ;  /* 0x000000040a147836 */ /* 0x000fca0000000000 */
[----:B------:R-:W-:Y:S01]  /*15700*/  R2UR UR16, R20 ;  /* 0x00000000141072ca */ /* 0x000fe200000e0000 */
[----:B------:R-:W-:Y:S01]  /*15710*/  HGMMA.64x96x16.F32.BF16 R88, gdesc[UR8].tnspB, R88, gsb0 ;  /* 0x41600000085879f0 */ /* 0x000fe20008001858 */
[----:B------:R-:W-:Y:S01]  /*15720*/  VIADD R20, R10, 0x6 ;  /* 0x000000060a147836 */ /* 0x000fe20000000000 */
[----:B------:R-:W-:-:S04]  /*15730*/  ULOP3.LUT UR8, URZ, UR49, URZ, 0x33, !UPT ;  /* 0x000000313f087292 */ /* 0x000fc8000f8e333f */
[----:B------:R-:W-:Y:S01]  /*15740*/  R2UR UR20, R20 ;  /* 0x00000000141472ca */ /* 0x000fe200000e0000 */
[----:B------:R-:W-:-:S05]  /*15750*/  VIADD R20, R10, 0x600 ;  /* 0x000006000a147836 */ /* 0x000fca0000000000 */
[----:B------:R-:W-:Y:S01]  /*15760*/  R2UR UR24, R20 ;  /* 0x00000000141872ca */ /* 0x000fe200000e0000 */
[----:B------:R-:W-:Y:S01]  /*15770*/  VIADD R20, R10, 0x602 ;  /* 0x000006020a147836 */ /* 0x000fe20000000000 */
[----:B-1----:R-:W-:-:S04]  /*15780*/  SHF.R.U32.HI R6, RZ, 0x7, R142 ;  /* 0x00000007ff067819 */ /* 0x002fc8000001168e */
[----:B------:R-:W-:Y:S01]  /*15790*/  R2UR UR28, R20 ;  /* 0x00000000141c72ca */ /* 0x000fe200000e0000 */
[----:B------:R-:W-:Y:S01]  /*157a0*/  VIADD R20, R10, 0x604 ;  /* 0x000006040a147836 */ /* 0x000fe20000000000 */
[----:B------:R-:W-:Y:S01]  /*157b0*/  ISETP.GE.U32.AND P2, PT, R142, 0x180, PT ;  /* 0x000001808e00780c */ /* 0x000fe20003f46070 */
[----:B------:R-:W-:Y:S02]  /*157c0*/  VIADD R10, R10, 0x606 ;  /* 0x000006060a0a7836 */ /* 0x000fe40000000000 */
[----:B------:R-:W-:Y:S01]  /*157d0*/  VIADD R6, R6, 0x9 ;  /* 0x0000000906067836 */ /* 0x000fe20000000000 */
[----:B------:R-:W-:Y:S02]  /*157e0*/  R2UR UR32, R20 ;  /* 0x00000000142072ca */ /* 0x000fe400000e0000 */
[----:B------:R-:W-:Y:S01]  /*157f0*/  R2UR UR44, R10 ;  /* 0x000000000a2c72ca */ /* 0x000fe200000e0000 */
[----:B------:R-:W-:Y:S01]  /*15800*/  @!P1 IMAD R10, R16, 0x8, R2 ;  /* 0x00000008100a9824 */ /* 0x000fe200078e0202 */
[----:B------:R-:W-:-:S03]  /*15810*/  SEL R6, R6, 0x9, !P2 ;  /* 0x0000000906067807 */ /* 0x000fc60005000000 */
[----:B------:R-:W-:-:S05]  /*15820*/  @!P1 VIADD R10, R10, 0x2d840 ;  /* 0x0002d8400a0a9836 */ /* 0x000fca0000000000 */
[----:B------:R-:W-:Y:S01]  /*15830*/  @!P1 PRMT R10, RZ, 0x654, R10 ;  /* 0x00000654ff0a9816 */ /* 0x000fe2000000000a */
        /* <DEDUP_REMOVED lines=23> */
[----:B------:R2:W-:Y:S01]  /*159b0*/  @!P1 SYNCS.ARRIVE.TRANS64.RED.A1T0 RZ, [R10+URZ], RZ ;  /* 0x000000ff0aff99a7 */ /* 0x0005e2000810043f */
[----:B-1----:R-:W-:-:S05]  /*159c0*/  IADD3 R6, -R143, 0x1, RZ ;  /* 0x000000018f067810 */ /* 0x002fca0007ffe1ff */
[----:B------:R-:W-:-:S05]  /*159d0*/  IMAD R6, R138, -0x2, R6 ;  /* 0xfffffffe8a067824 */ /* 0x000fca00078e0206 */
[----:B------:R-:W-:-:S05]  /*159e0*/  IADD3 R21, -R136, R6, R137 ;  /* 0x0000000688157210 */ /* 0x000fca0007ffe189 */
[C---:B------:R-:W-:Y:S02]  /*159f0*/  VIADD R142, R21.reuse, UR48 ;  /* 0x00000030158e7c36 */ /* 0x040fe40008000000 */
[----:B------:R-:W-:Y:S02]  /*15a00*/  VIADD R21, R21, UR8 ;  /* 0x0000000815157c36 */ /* 0x000fe40008000000 */
[C---:B0-----:R-:W-:Y:S02]  /*15a10*/  IMAD.IADD R20, R144.reuse, 0x1, R142 ;  /* 0x0000000190147824 */ /* 0x041fe400078e028e */
[----:B------:R-:W-:Y:S01]  /*15a20*/  IMAD.IADD R6, R144, 0x1, R21 ;  /* 0x0000000190067824 */ /* 0x000fe200078e0215 */
[----:B--2---:R-:W-:Y:S06]  /*15a30*/  @!P4 BRA `(.L_x_1549) ;  /* 0x000000000058c947 */ /* 0x004fec0003800000 */
[----:B------:R-:W-:Y:S01]  /*15a40*/  IADD3 R144, -R136, R137, R144 ;  /* 0x0000008988907210 */ /* 0x000fe20007ffe190 */
[----:B------:R-:W-:Y:S03]  /*15a50*/  BSSY B0, `(.L_x_1550) ;  /* 0x0000010000007945 */ /* 0x000fe60003800000 */
        /* <DEDUP_REMOVED lines=10> */
.L_x_1551:
[----:B------:R-:W-:-:S05]  /*15b00*/  IMAD.U32 R145, RZ, RZ, UR5 ;  /* 0x00000005ff917e24 */ /* 0x000fca000f8e00ff */
[----:B------:R-:W-:-:S13]  /*15b10*/  ISETP.NE.AND P2, PT, R145, 0x1, PT ;  /* 0x000000019100780c */ /* 0x000fda0003f45270 */
[----:B------:R-:W0:Y:S02]  /*15b20*/  @P2 LDC.64 R10, c[0x0][0x9e8] ;  /* 0x00027a00ff0a2b82 */ /* 0x000e240000000a00 */
[----:B0-----:R-:W-:-:S05]  /*15b30*/  @P2 IMAD.HI.U32 R10, R144, R10, RZ ;  /* 0x0000000a900a2227 */ /* 0x001fca00078e00ff */
[----:B------:R-:W-:-:S07]  /*15b40*/  @P2 SHF.R.U32.HI R144, RZ, R11, R10 ;  /* 0x0000000bff902219 */ /* 0x000fce000001160a */
.L_x_1552:
[----:B------:R-:W-:Y:S05]  /*15b50*/  BSYNC B0 ;  /* 0x0000000000007941 */ /* 0x000fea0003800000 */
.L_x_1550:
[----:B------:R-:W-:-:S04]  /*15b60*/  IMAD R144, R144, R145, -R143 ;  /* 0x0000009190907224 */ /* 0x000fc800078e0a8f */
[----:B------:R-:W-:-:S05]  /*15b70*/  IMAD R144, R138, -0x2, R144 ;  /* 0xfffffffe8a907824 */ /* 0x000fca00078e0290 */
[----:B------:R-:W-:Y:S02]  /*15b80*/  VIMNMX R6, R6, R144, !PT ;  /* 0x0000009006067248 */ /* 0x000fe40007fe0100 */
[----:B------:R-:W-:-:S07]  /*15b90*/  VIADDMNMX R20, R144, R145, R20, PT ;  /* 0x0000009190147246 */ /* 0x000fce0003800114 */
.L_x_1549:
[----:B------:R-:W-:Y:S01]  /*15ba0*/  ISETP.GT.AND P3, PT, R3, -0x1, PT ;  /* 0xffffffff0300780c */ /* 0x000fe20003f64270 */
[----:B------:R-:W0:Y:S03]  /*15bb0*/  SHFL.IDX PT, R0, R0, 0x1, 0x1c1f ;  /* 0x003c1f0000007f89 */ /* 0x000e2600000e0000 */
[----:B------:R-:W-:-:S04]  /*15bc0*/  ISETP.GT.AND P2, PT, R6, RZ, P3 ;  /* 0x000000ff0600720c */ /* 0x000fc80001f44270 */
[----:B------:R-:W-:-:S04]  /*15bd0*/  ISETP.LT.OR P2, PT, R20, 0x1, P2 ;  /* 0x000000011400780c */ /* 0x000fc80001741670 */
[----:B------:R-:W-:Y:S02]  /*15be0*/  FSEL R24, R24, -INF , !P2 ;  /* 0xff80000018187808 */ /* 0x000fe40005000000 */
[----:B------:R-:W-:-:S04]  /*15bf0*/  ISETP.GT.AND P2, PT, R6, 0x1, P3 ;  /* 0x000000010600780c */ /* 0x000fc80001f44270 */
[----:B------:R-:W-:-:S04]  /*15c00*/  ISETP.LT.OR P2, PT, R20, 0x2, P2 ;  /* 0x000000021400780c */ /* 0x000fc80001741670 */
[----:B------:R-:W-:Y:S02]  /*15c10*/  FSEL R25, R25, -INF , !P2 ;  /* 0xff80000019197808 */ /* 0x000fe40005000000 */
[----:B------:R-:W-:Y:S01]  /*15c20*/  ISETP.GT.AND P2, PT, R6, 0x8, P3 ;  /* 0x000000080600780c */ /* 0x000fe20001f44270 */
[--C-:B0-----:R-:W-:Y:S02]  /*15c30*/  IMAD.IADD R142, R142, 0x1, R0.reuse ;  /* 0x000000018e8e7824 */ /* 0x101fe400078e0200 */
[----:B------:R-:W-:Y:S01]  /*15c40*/  IMAD.IADD R21, R21, 0x1, R0 ;  /* 0x0000000115157824 */ /* 0x000fe200078e0200 */
[----:B------:R-:W-:-:S04]  /*15c50*/  ISETP.LT.OR P2, PT, R20, 0x9, P2 ;  /* 0x000000091400780c */ /* 0x000fc80001741670 */
[----:B------:R-:W-:Y:S02]  /*15c60*/  FSEL R28, R28, -INF , !P2 ;  /* 0xff8000001c1c7808 */ /* 0x000fe40005000000 */
[----:B------:R-:W-:-:S04]  /*15c70*/  ISETP.GT.AND P2, PT, R6, 0x9, P3 ;  /* 0x000000090600780c */ /* 0x000fc80001f44270 */
        /* <DEDUP_REMOVED lines=85> */
[----:B------:R-:W-:Y:S01]  /*161d0*/  FSEL R85, R85, -INF , !P2 ;  /* 0xff80000055557808 */ /* 0x000fe20005000000 */
[----:B------:R-:W-:Y:S08]  /*161e0*/  @!P4 BRA `(.L_x_1553) ;  /* 0x000000000058c947 */ /* 0x000ff00003800000 */
        /* <DEDUP_REMOVED lines=12> */
.L_x_1555:
[----:B------:R-:W-:-:S05]  /*162b0*/  IMAD.U32 R6, RZ, RZ, UR5 ;  /* 0x00000005ff067e24 */ /* 0x000fca000f8e00ff */
[----:B------:R-:W-:-:S13]  /*162c0*/  ISETP.NE.AND P2, PT, R6, 0x1, PT ;  /* 0x000000010600780c */ /* 0x000fda0003f45270 */
[----:B------:R-:W0:Y:S02]  /*162d0*/  @P2 LDC.64 R10, c[0x0][0x9e8] ;  /* 0x00027a00ff0a2b82 */ /* 0x000e240000000a00 */
[----:B0-----:R-:W-:-:S05]  /*162e0*/  @P2 IMAD.HI.U32 R10, R0, R10, RZ ;  /* 0x0000000a000a2227 */ /* 0x001fca00078e00ff */
[----:B------:R-:W-:-:S07]  /*162f0*/  @P2 SHF.R.U32.HI R0, RZ, R11, R10 ;  /* 0x0000000bff002219 */ /* 0x000fce000001160a */
.L_x_1556:
[----:B------:R-:W-:Y:S05]  /*16300*/  BSYNC B0 ;  /* 0x0000000000007941 */ /* 0x000fea0003800000 */
.L_x_1554:
[----:B------:R-:W-:-:S04]  /*16310*/  IMAD R0, R0, R6, -R143 ;  /* 0x0000000600007224 */ /* 0x000fc800078e0a8f */
[----:B------:R-:W-:-:S05]  /*16320*/  IMAD R0, R138, -0x2, R0 ;  /* 0xfffffffe8a007824 */ /* 0x000fca00078e0200 */
[----:B------:R-:W-:Y:S02]  /*16330*/  VIMNMX R21, R21, R0, !PT ;  /* 0x0000000015157248 */ /* 0x000fe40007fe0100 */
[----:B------:R-:W-:-:S07]  /*16340*/  VIADDMNMX R142, R0, R6, R142, PT ;  /* 0x00000006008e7246 */ /* 0x000fce000380018e */
.L_x_1553:
[----:B------:R-:W-:Y:S01]  /*16350*/  @!P1 IMAD R0, R9, 0x8, R2 ;  /* 0x0000000809009824 */ /* 0x000fe200078e0202 */
        /* <DEDUP_REMOVED lines=47> */
[----:B------:R-:W-:Y:S01]  /*16650*/  ISETP.GT.AND P2, PT, R21, 0x1, P3 ;  /* 0x000000011500780c */ /* 0x000fe20001f44270 */
[----:B------:R-:W-:Y:S02]  /*16660*/  MUFU.EX2 R20, R8 ;  /* 0x0000000800147308 */ /* 0x000fe40000000800 */
[--C-:B------:R-:W-:Y:S01]  /*16670*/  FFMA.FTZ R24, R24, UR41, -R6.reuse ;  /* 0x0000002918187c23 */ /* 0x100fe20008010806 */
[----:B------:R-:W-:Y:S01]  /*16680*/  ISETP.LT.OR P2, PT, R142, 0x2, P2 ;  /* 0x000000028e00780c */ /* 0x000fe20001741670 */
[--C-:B------:R-:W-:Y:S01]  /*16690*/  FFMA.FTZ R25, R25, UR41, -R6.reuse ;  /* 0x0000002919197c23 */ /* 0x100fe20008010806 */
[--C-:B------:R-:W-:Y:S01]  /*166a0*/  FFMA.FTZ R28, R28, UR41, -R6.reuse ;  /* 0x000000291c1c7c23 */ /* 0x100fe20008010806 */
[--C-:B------:R-:W-:Y:S01]  /*166b0*/  FFMA.FTZ R29, R29, UR41, -R6.reuse ;  /* 0x000000291d1d7c23 */ /* 0x100fe20008010806 */
[----:B------:R-:W-:Y:S01]  /*166c0*/  FSEL R27, R27, -INF , !P2 ;  /* 0xff8000001b1b7808 */ /* 0x000fe20005000000 */
[--C-:B------:R-:W-:Y:S01]  /*166d0*/  FFMA.FTZ R32, R32, UR41, -R6.reuse ;  /* 0x0000002920207c23 */ /* 0x100fe20008010806 */
[----:B------:R-:W-:Y:S01]  /*166e0*/  ISETP.GT.AND P2, PT, R21, 0x8, P3 ;  /* 0x000000081500780c */ /* 0x000fe20001f44270 */
[--C-:B------:R-:W-:Y:S01]  /*166f0*/  FFMA.FTZ R33, R33, UR41, -R6.reuse ;  /* 0x0000002921217c23 */ /* 0x100fe20008010806 */
[--C-:B------:R-:W-:Y:S01]  /*16700*/  FFMA.FTZ R36, R36, UR41, -R6.reuse ;  /* 0x0000002924247c23 */ /* 0x100fe20008010806 */
        /* <DEDUP_REMOVED lines=34> */
[----:B------:R-:W-:Y:S01]  /*16930*/  FFMA.FTZ R85, R85, UR41, -R6 ;  /* 0x0000002955557c23 */ /* 0x000fe20008010806 */
[----:B------:R-:W-:Y:S01]  /*16940*/  FSEL R35, R35, -INF , !P2 ;  /* 0xff80000023237808 */ /* 0x000fe20005000000 */
[----:B------:R-:W0:Y:S01]  /*16950*/  MUFU.EX2 R24, R24 ;  /* 0x0000001800187308 */ /* 0x000e220000000800 */
[----:B------:R-:W-:-:S04]  /*16960*/  ISETP.GT.AND P2, PT, R21, 0x18, P3 ;  /* 0x000000181500780c */ /* 0x000fc80001f44270 */
[----:B------:R-:W-:-:S03]  /*16970*/  ISETP.LT.OR P2, PT, R142, 0x19, P2 ;  /* 0x000000198e00780c */ /* 0x000fc60001741670 */
[----:B------:R-:W1:Y:S01]  /*16980*/  MUFU.EX2 R8, R25 ;  /* 0x0000001900087308 */ /* 0x000e620000000800 */
[----:B------:R-:W-:Y:S02]  /*16990*/  FSEL R38, R38, -INF , !P2 ;  /* 0xff80000026267808 */ /* 0x000fe40005000000 */
[----:B------:R-:W-:-:S04]  /*169a0*/  ISETP.GT.AND P2, PT, R21, 0x19, P3 ;  /* 0x000000191500780c */ /* 0x000fc80001f44270 */
[----:B------:R-:W-:Y:S01]  /*169b0*/  ISETP.LT.OR P2, PT, R142, 0x1a, P2 ;  /* 0x0000001a8e00780c */ /* 0x000fe20001741670 */
[----:B------:R-:W3:Y:S01]  /*169c0*/  MUFU.EX2 R10, R28 ;  /* 0x0000001c000a7308 */ /* 0x000ee20000000800 */
[----:B0-----:R-:W-:Y:S02]  /*169d0*/  FFMA.FTZ R5, R20, R5, R24 ;  /* 0x0000000514057223 */ /* 0x001fe40000010018 */
[----:B------:R-:W-:Y:S02]  /*169e0*/  FSEL R39, R39, -INF , !P2 ;  /* 0xff80000027277808 */ /* 0x000fe40005000000 */
[----:B------:R-:W-:-:S03]  /*169f0*/  ISETP.GT.AND P2, PT, R21, 0x20, P3 ;  /* 0x000000201500780c */ /* 0x000fc60001f44270 */
[----:B------:R-:W0:Y:S01]  /*16a00*/  MUFU.EX2 R29, R29 ;  /* 0x0000001d001d7308 */ /* 0x000e220000000800 */
[----:B------:R-:W-:Y:S01]  /*16a10*/  ISETP.LT.OR P2, PT, R142, 0x21, P2 ;  /* 0x000000218e00780c */ /* 0x000fe20001741670 */
[C---:B-1----:R-:W-:Y:S01]  /*16a20*/  FADD.FTZ R5, R8.reuse, R5 ;  /* 0x0000000508057221 */ /* 0x042fe20000010000 */
[----:B------:R-:W-:Y:S02]  /*16a30*/  F2FP.BF16.F32.PACK_AB R8, R8, R24 ;  /* 0x000000180808723e */ /* 0x000fe400000010ff */
[----:B------:R-:W-:Y:S02]  /*16a40*/  FSEL R42, R42, -INF , !P2 ;  /* 0xff8000002a2a7808 */ /* 0x000fe40005000000 */
[----:B------:R-:W-:Y:S01]  /*16a50*/  ISETP.GT.AND P2, PT, R21, 0x21, P3 ;  /* 0x000000211500780c */ /* 0x000fe20001f44270 */
[----:B------:R-:W1:Y:S01]  /*16a60*/  MUFU.EX2 R32, R32 ;  /* 0x0000002000207308 */ /* 0x000e620000000800 */
[----:B---3--:R-:W-:Y:S02]  /*16a70*/  FADD.FTZ R5, R10, R5 ;  /* 0x000000050a057221 */ /* 0x008fe40000010000 */
[----:B------:R-:W-:-:S04]  /*16a80*/  ISETP.LT.OR P2, PT, R142, 0x22, P2 ;  /* 0x000000228e00780c */ /* 0x000fc80001741670 */
[----:B------:R-:W-:Y:S01]  /*16a90*/  FSEL R43, R43, -INF , !P2 ;  /* 0xff8000002b2b7808 */ /* 0x000fe20005000000 */
[----:B------:R-:W3:Y:S01]  /*16aa0*/  MUFU.EX2 R33, R33 ;  /* 0x0000002100217308 */ /* 0x000ee20000000800 */
[----:B------:R-:W-:Y:S01]  /*16ab0*/  ISETP.GT.AND P2, PT, R21, 0x28, P3 ;  /* 0x000000281500780c */ /* 0x000fe20001f44270 */
[C---:B0-----:R-:W-:Y:S01]  /*16ac0*/  FADD.FTZ R5, R29.reuse, R5 ;  /* 0x000000051d057221 */ /* 0x041fe20000010000 */
[----:B------:R-:W-:Y:S02]  /*16ad0*/  F2FP.BF16.F32.PACK_AB R10, R29, R10 ;  /* 0x0000000a1d0a723e */ /* 0x000fe400000010ff */
[----:B------:R-:W-:-:S03]  /*16ae0*/  ISETP.LT.OR P2, PT, R142, 0x29, P2 ;  /* 0x000000298e00780c */ /* 0x000fc60001741670 */
[----:B------:R-:W-:Y:S01]  /*16af0*/  MUFU.EX2 R36, R36 ;  /* 0x0000002400247308 */ /* 0x000fe20000000800 */
[----:B------:R-:W-:Y:S01]  /*16b00*/  FSEL R46, R46, -INF , !P2 ;  /* 0xff8000002e2e7808 */ /* 0x000fe20005000000 */
[----:B-1----:R-:W-:Y:S01]  /*16b10*/  FADD.FTZ R5, R32, R5 ;  /* 0x0000000520057221 */ /* 0x002fe20000010000 */
[----:B------:R-:W-:-:S04]  /*16b20*/  ISETP.GT.AND P2, PT, R21, 0x29, P3 ;  /* 0x000000291500780c */ /* 0x000fc80001f44270 */
[C---:B------:R-:W-:Y:S01]  /*16b30*/  ISETP.LT.OR P2, PT, R142.reuse, 0x2a, P2 ;  /* 0x0000002a8e00780c */ /* 0x040fe20001741670 */
[----:B------:R-:W-:Y:S01]  /*16b40*/  MUFU.EX2 R37, R37 ;  /* 0x0000002500257308 */ /* 0x000fe20000000800 */
[C---:B---3--:R-:W-:Y:S01]  /*16b50*/  FADD.FTZ R5, R33.reuse, R5 ;  /* 0x0000000521057221 */ /* 0x048fe20000010000 */
[----:B------:R-:W-:Y:S02]  /*16b60*/  F2FP.BF16.F32.PACK_AB R32, R33, R32 ;  /* 0x000000202120723e */ /* 0x000fe400000010ff */
[----:B------:R-:W-:Y:S02]  /*16b70*/  FSEL R47, R47, -INF , !P2 ;  /* 0xff8000002f2f7808 */ /* 0x000fe40005000000 */
[----:B------:R-:W-:Y:S02]  /*16b80*/  ISETP.GT.AND P2, PT, R21, 0x30, P3 ;  /* 0x000000301500780c */ /* 0x000fe40001f44270 */
[----:B------:R-:W-:Y:S02]  /*16b90*/  MUFU.EX2 R40, R40 ;  /* 0x0000002800287308 */ /* 0x000fe40000000800 */
[----:B------:R-:W-:-:S04]  /*16ba0*/  ISETP.LT.OR P2, PT, R142, 0x31, P2 ;  /* 0x000000318e00780c */ /* 0x000fc80001741670 */
[----:B------:R-:W-:Y:S02]  /*16bb0*/  FSEL R50, R50, -INF , !P2 ;  /* 0xff80000032327808 */ /* 0x000fe40005000000 */
[----:B------:R-:W-:Y:S01]  /*16bc0*/  ISETP.GT.AND P2, PT, R21, 0x31, P3 ;  /* 0x000000311500780c */ /* 0x000fe20001f44270 */
[----:B------:R-:W-:Y:S03]  /*16bd0*/  MUFU.EX2 R41, R41 ;  /* 0x0000002900297308 */ /* 0x000fe60000000800 */
[----:B------:R-:W-:-:S04]  /*16be0*/  ISETP.LT.OR P2, PT, R142, 0x32, P2 ;  /* 0x000000328e00780c */ /* 0x000fc80001741670 */
[----:B------:R-:W-:Y:S01]  /*16bf0*/  FSEL R51, R51, -INF , !P2 ;  /* 0xff80000033337808 */ /* 0x000fe20005000000 */
[----:B------:R-:W-:Y:S01]  /*16c00*/  MUFU.EX2 R44, R44 ;  /* 0x0000002c002c7308 */ /* 0x000fe20000000800 */
[----:B------:R-:W-:-:S04]  /*16c10*/  ISETP.GT.AND P2, PT, R21, 0x38, P3 ;  /* 0x000000381500780c */ /* 0x000fc80001f44270 */
[----:B------:R-:W-:-:S03]  /*16c20*/  ISETP.LT.OR P2, PT, R142, 0x39, P2 ;  /* 0x000000398e00780c */ /* 0x000fc60001741670 */
[----:B------:R-:W0:Y:S01]  /*16c30*/  MUFU.EX2 R45, R45 ;  /* 0x0000002d002d7308 */ /* 0x000e220000000800 */
[----:B------:R-:W-:Y:S02]  /*16c40*/  FSEL R54, R54, -INF , !P2 ;  /* 0xff80000036367808 */ /* 0x000fe40005000000 */
[----:B------:R-:W-:-:S04]  /*16c50*/  ISETP.GT.AND P2, PT, R21, 0x39, P3 ;  /* 0x000000391500780c */ /* 0x000fc80001f44270 */
[----:B------:R-:W-:Y:S01]  /*16c60*/  ISETP.LT.OR P2, PT, R142, 0x3a, P2 ;  /* 0x0000003a8e00780c */ /* 0x000fe20001741670 */
[----:B------:R-:W-:Y:S03]  /*16c70*/  MUFU.EX2 R48, R48 ;  /* 0x0000003000307308 */ /* 0x000fe60000000800 */
[----:B------:R-:W-:Y:S02]  /*16c80*/  FSEL R55, R55, -INF , !P2 ;  /* 0xff80000037377808 */ /* 0x000fe40005000000 */
[----:B------:R-:W-:-:S03]  /*16c90*/  ISETP.GT.AND P2, PT, R21, 0x40, P3 ;  /* 0x000000401500780c */ /* 0x000fc60001f44270 */
[----:B------:R-:W-:Y:S01]  /*16ca0*/  MUFU.EX2 R49, R49 ;  /* 0x0000003100317308 */ /* 0x000fe20000000800 */
        /* <DEDUP_REMOVED lines=9> */
[----:B------:R-:W-:Y:S01]  /*16d40*/  MUFU.EX2 R56, R56 ;  /* 0x0000003800387308 */ /* 0x000fe20000000800 */
        /* <DEDUP_REMOVED lines=48> */
[----:B------:R-:W-:-:S04]  /*17050*/  ISETP.GT.AND P2, PT, R21, RZ, P3 ;  /* 0x000000ff1500720c */ /* 0x000fc80001f44270 */
[----:B------:R-:W-:-:S03]  /*17060*/  ISETP.LT.OR P2, PT, R142, 0x1, P2 ;  /* 0x000000018e00780c */ /* 0x000fc60001741670 */
[----:B------:R-:W-:Y:S01]  /*17070*/  MUFU.EX2 R85, R85 ;  /* 0x0000005500557308 */ /* 0x000fe20000000800 */
[----:B------:R-:W-:Y:S02]  /*17080*/  FSEL R26, R26, -INF , !P2 ;  /* 0xff8000001a1a7808 */ /* 0x000fe40005000000 */
        /* <DEDUP_REMOVED lines=38> */
[----:B------:R-:W1:Y:S02]  /*172f0*/  SHFL.BFLY PT, R9, R6, 0x2, 0x1f ;  /* 0x0c401f0006097f89 */ /* 0x000e6400000e0000 */
[----:B-1----:R-:W-:-:S05]  /*17300*/  FMNMX.FTZ R6, R6, R9, !PT ;  /* 0x0000000906067209 */ /* 0x002fca0007810000 */
[----:B------:R-:W1:Y:S02]  /*17310*/  SHFL.BFLY PT, R9, R6, 0x1, 0x1f ;  /* 0x0c201f0006097f89 */ /* 0x000e6400000e0000 */
[----:B-1----:R-:W-:-:S04]  /*17320*/  FMNMX.FTZ R6, R6, R9, !PT ;  /* 0x0000000906067209 */ /* 0x002fc80007810000 */
        /* <DEDUP_REMOVED lines=25> */
[----:B------:R-:W-:Y:S01]  /*174c0*/  MUFU.EX2 R26, R26 ;  /* 0x0000001a001a7308 */ /* 0x000fe20000000800 */
[----:B0-----:R-:W-:-:S07]  /*174d0*/  F2FP.BF16.F32.PACK_AB R42, R45, R44 ;  /* 0x0000002c2d2a723e */ /* 0x001fce00000010ff */
[----:B------:R-:W0:Y:S01]  /*174e0*/  MUFU.EX2 R27, R27 ;  /* 0x0000001b001b7308 */ /* 0x000e220000000800 */
[----:B-1----:R-:W-:-:S07]  /*174f0*/  F2FP.BF16.F32.PACK_AB R9, R25, R21 ;  /* 0x000000151909723e */ /* 0x002fce00000010ff */
[----:B------:R-:W-:Y:S08]  /*17500*/  MUFU.EX2 R28, R28 ;  /* 0x0000001c001c7308 */ /* 0x000ff00000000800 */
[----:B------:R-:W-:Y:S01]  /*17510*/  MUFU.EX2 R30, R30 ;  /* 0x0000001e001e7308 */ /* 0x000fe20000000800 */
[----:B0-----:R-:W-:-:S05]  /*17520*/  F2FP.BF16.F32.PACK_AB R11, R27, R26 ;  /* 0x0000001a1b0b723e */ /* 0x001fca00000010ff */
[----:B------:R0:W-:Y:S02]  /*17530*/  STSM.16.M88.4 [R139+0x21800], R8 ;  /* 0x021800088b007844 */ /* 0x0001e40000000200 */
[----:B------:R-:W-:Y:S08]  /*17540*/  MUFU.EX2 R43, R43 ;  /* 0x0000002b002b7308 */ /* 0x000ff00000000800 */
[----:B------:R-:W-:Y:S01]  /*17550*/  MUFU.EX2 R31, R31 ;  /* 0x0000001f001f7308 */ /* 0x000fe20000000800 */
[----:B0-----:R-:W-:Y:S01]  /*17560*/  FSEL R10, R6, RZ, P2 ;  /* 0x000000ff060a7208 */ /* 0x001fe20001000000 */
[--C-:B------:R-:W-:Y:S01]  /*17570*/  FFMA.FTZ R8, R34, UR41, -R24.reuse ;  /* 0x0000002922087c23 */ /* 0x100fe20008010818 */
[--C-:B------:R-:W-:Y:S01]  /*17580*/  FFMA.FTZ R9, R35, UR41, -R24.reuse ;  /* 0x0000002923097c23 */ /* 0x100fe20008010818 */
[--C-:B------:R-:W-:Y:S01]  /*17590*/  FFMA.FTZ R35, R38, UR41, -R24.reuse ;  /* 0x0000002926237c23 */ /* 0x100fe20008010818 */
[--C-:B------:R-:W-:Y:S01]  /*175a0*/  FFMA.FTZ R11, R39, UR41, -R24.reuse ;  /* 0x00000029270b7c23 */ /* 0x100fe20008010818 */
[----:B------:R-:W-:Y:S01]  /*175b0*/  FADD.FTZ R10, -R10, R7 ;  /* 0x000000070a0a7221 */ /* 0x000fe20000010100 */
[----:B------:R-:W-:Y:S01]  /*175c0*/  F2FP.BF16.F32.PACK_AB R34, R37, R36 ;  /* 0x000000242522723e */ /* 0x000fe200000010ff */
[----:B------:R-:W-:Y:S01]  /*175d0*/  MUFU.EX2 R8, R8 ;  /* 0x0000000800087308 */ /* 0x000fe20000000800 */
[--C-:B------:R-:W-:Y:S01]  /*175e0*/  FFMA.FTZ R39, R67, UR41, -R24.reuse ;  /* 0x0000002943277c23 */ /* 0x100fe20008010818 */
[----:B------:R-:W-:Y:S01]  /*175f0*/  FMUL.FTZ R7, R10, UR41 ;  /* 0x000000290a077c20 */ /* 0x000fe20008410000 */
[--C-:B------:R-:W-:Y:S01]  /*17600*/  FFMA.FTZ R10, R50, UR41, -R24.reuse ;  /* 0x00000029320a7c23 */ /* 0x100fe20008010818 */
        /* <DEDUP_REMOVED lines=9> */
[--C-:B------:R-:W-:Y:S01]  /*176a0*/  FFMA.FTZ R59, R62, UR41, -R24.reuse ;  /* 0x000000293e3b7c23 */ /* 0x100fe20008010818 */
[----:B------:R-:W0:Y:S01]  /*176b0*/  MUFU.EX2 R11, R11 ;  /* 0x0000000b000b7308 */ /* 0x000e220000000800 */
[----:B------:R-:W-:Y:S01]  /*176c0*/  FADD.FTZ R26, R26, R21 ;  /* 0x000000151a1a7221 */ /* 0x000fe20000010000 */
[----:B------:R-:W-:-:S03]  /*176d0*/  FFMA.FTZ R24, R87, UR41, -R24 ;  /* 0x0000002957187c23 */ /* 0x000fc60008010818 */
[----:B------:R-:W-:Y:S01]  /*176e0*/  FADD.FTZ R26, R27, R26 ;  /* 0x0000001a1b1a7221 */ /* 0x000fe20000010000 */
[----:B------:R-:W-:Y:S02]  /*176f0*/  FADD.FTZ R27, R36, R5 ;  /* 0x00000005241b7221 */ /* 0x000fe40000010000 */
[----:B------:R-:W4:Y:S01]  /*17700*/  MUFU.EX2 R10, R10 ;  /* 0x0000000a000a7308 */ /* 0x000f220000000800 */
[----:B------:R-:W-:Y:S01]  /*17710*/  FADD.FTZ R26, R8, R26 ;  /* 0x0000001a081a7221 */ /* 0x000fe20000010000 */
[----:B------:R-:W-:-:S03]  /*17720*/  FADD.FTZ R27, R37, R27 ;  /* 0x0000001b251b7221 */ /* 0x000fc60000010000 */
[----:B-1----:R-:W-:Y:S01]  /*17730*/  FADD.FTZ R33, R9, R26 ;  /* 0x0000001a09217221 */ /* 0x002fe20000010000 */
[----:B------:R-:W-:Y:S01]  /*17740*/  FADD.FTZ R27, R40, R27 ;  /* 0x0000001b281b7221 */ /* 0x000fe20000010000 */
[----:B------:R-:W-:Y:S01]  /*17750*/  F2FP.BF16.F32.PACK_AB R40, R41, R40 ;  /* 0x000000282928723e */ /* 0x000fe200000010ff */
[----:B------:R-:W1:Y:S01]  /*17760*/  MUFU.EX2 R29, R29 ;  /* 0x0000001d001d7308 */ /* 0x000e620000000800 */
[----:B---3--:R-:W-:Y:S01]  /*17770*/  FADD.FTZ R33, R35, R33 ;  /* 0x0000002123217221 */ /* 0x008fe20000010000 */
[----:B------:R-:W-:Y:S01]  /*17780*/  FADD.FTZ R27, R41, R27 ;  /* 0x0000001b291b7221 */ /* 0x000fe20000010000 */
[----:B------:R-:W-:Y:S02]  /*17790*/  F2FP.BF16.F32.PACK_AB R41, R30, R28 ;  /* 0x0000001c1e29723e */ /* 0x000fe400000010ff */
[C---:B0-----:R-:W-:Y:S01]  /*177a0*/  FADD.FTZ R33, R11.reuse, R33 ;  /* 0x000000210b217221 */ /* 0x041fe20000010000 */
[----:B------:R-:W-:Y:S01]  /*177b0*/  FADD.FTZ R36, R44, R27 ;  /* 0x0000001b2c247221 */ /* 0x000fe20000010000 */
[----:B------:R-:W-:Y:S01]  /*177c0*/  F2FP.BF16.F32.PACK_AB R35, R11, R35 ;  /* 0x000000230b23723e */ /* 0x000fe200000010ff */
[----:B------:R-:W0:Y:S01]  /*177d0*/  MUFU.EX2 R51, R51 ;  /* 0x0000003300337308 */ /* 0x000e220000000800 */
[----:B------:R-:W-:-:S04]  /*177e0*/  FADD.FTZ R33, R28, R33 ;  /* 0x000000211c217221 */ /* 0x000fc80000010000 */
[----:B------:R-:W-:Y:S01]  /*177f0*/  FADD.FTZ R27, R30, R33 ;  /* 0x000000211e1b7221 */ /* 0x000fe20000010000 */
[----:B------:R-:W-:Y:S01]  /*17800*/  FADD.FTZ R33, R45, R36 ;  /* 0x000000242d217221 */ /* 0x000fe20000010000 */
[----:B------:R-:W3:Y:S01]  /*17810*/  LDL R30, [R1+0x24] ;  /* 0x00002400011e7983 */ /* 0x000ee20000100800 */
[----:B------:R-:W5:Y:S01]  /*17820*/  MUFU.EX2 R4, R4 ;  /* 0x0000000400047308 */ /* 0x000f620000000800 */
[----:B------:R-:W-:Y:S01]  /*17830*/  FADD.FTZ R27, R43, R27 ;  /* 0x0000001b2b1b7221 */ /* 0x000fe20000010000 */
[----:B------:R-:W-:Y:S01]  /*17840*/  FADD.FTZ R33, R48, R33 ;  /* 0x0000002130217221 */ /* 0x000fe20000010000 */
[C---:B------:R-:W-:Y:S02]  /*17850*/  F2FP.BF16.F32.PACK_AB R43, R31.reuse, R43 ;  /* 0x0000002b1f2b723e */ /* 0x040fe400000010ff */
[----:B------:R-:W-:Y:S01]  /*17860*/  FADD.FTZ R37, R31, R27 ;  /* 0x0000001b1f257221 */ /* 0x000fe20000010000 */
[----:B------:R-:W-:Y:S02]  /*17870*/  FADD.FTZ R33, R49, R33 ;  /* 0x0000002131217221 */ /* 0x000fe40000010000 */
[----:B------:R-:W2:Y:S01]  /*17880*/  MUFU.EX2 R21, R58 ;  /* 0x0000003a00157308 */ /* 0x000ea20000000800 */
[----:B----4-:R-:W-:Y:S01]  /*17890*/  FADD.FTZ R37, R10, R37 ;  /* 0x000000250a257221 */ /* 0x010fe20000010000 */
[----:B------:R-:W-:-:S03]  /*178a0*/  FADD.FTZ R33, R52, R33 ;  /* 0x0000002134217221 */ /* 0x000fc60000010000 */
[----:B-1----:R-:W-:Y:S01]  /*178b0*/  FADD.FTZ R37, R29, R37 ;  /* 0x000000251d257221 */ /* 0x002fe20000010000 */
[----:B------:R-:W-:Y:S02]  /*178c0*/  FADD.FTZ R33, R53, R33 ;  /* 0x0000002135217221 */ /* 0x000fe40000010000 */
[----:B------:R-:W1:Y:S01]  /*178d0*/  MUFU.EX2 R25, R25 ;  /* 0x0000001900197308 */ /* 0x000e620000000800 */
[----:B0-----:R-:W-:-:S04]  /*178e0*/  FADD.FTZ R37, R51, R37 ;  /* 0x0000002533257221 */ /* 0x001fc80000010000 */
[----:B-----5:R-:W-:-:S03]  /*178f0*/  FADD.FTZ R37, R4, R37 ;  /* 0x0000002504257221 */ /* 0x020fc60000010000 */
[----:B------:R-:W0:Y:S01]  /*17900*/  MUFU.EX2 R59, R59 ;  /* 0x0000003b003b7308 */ /* 0x000e220000000800 */
[----:B--2---:R-:W-:-:S07]  /*17910*/  FADD.FTZ R37, R21, R37 ;  /* 0x0000002515257221 */ /* 0x004fce0000010000 */
[----:B------:R2:W-:Y:S08]  /*17920*/  MUFU.EX2 R26, R39 ;  /* 0x00000027001a7308 */ /* 0x0005f00000000800 */
[----:B------:R-:W4:Y:S01]  /*17930*/  MUFU.EX2 R38, R38 ;  /* 0x0000002600267308 */ /* 0x000f220000000800 */
[----:B--2---:R-:W-:Y:S01]  /*17940*/  FADD.FTZ R39, R56, R33 ;  /* 0x0000002138277221 */ /* 0x004fe20000010000 */
[----:B------:R-:W-:-:S03]  /*17950*/  F2FP.BF16.F32.PACK_AB R33, R9, R8 ;  /* 0x000000080921723e */ /* 0x000fc600000010ff */
[----:B------:R-:W-:-:S03]  /*17960*/  FADD.FTZ R39, R57, R39 ;  /* 0x0000002739277221 */ /* 0x000fc60000010000 */
[----:B------:R-:W2:Y:S01]  /*17970*/  MUFU.EX2 R5, R66 ;  /* 0x0000004200057308 */ /* 0x000ea20000000800 */
[----:B------:R-:W-:Y:S01]  /*17980*/  FADD.FTZ R39, R60, R39 ;  /* 0x000000273c277221 */ /* 0x000fe20000010000 */
[----:B-1----:R-:W-:-:S06]  /*17990*/  FADD.FTZ R8, R25, R37 ;  /* 0x0000002519087221 */ /* 0x002fcc0000010000 */
[----:B------:R-:W1:Y:S01]  /*179a0*/  MUFU.EX2 R67, R67 ;  /* 0x0000004300437308 */ /* 0x000e620000000800 */
[----:B------:R-:W-:Y:S01]  /*179b0*/  FADD.FTZ R39, R61, R39 ;  /* 0x000000273d277221 */ /* 0x000fe20000010000 */
[----:B0-----:R-:W-:-:S06]  /*179c0*/  FADD.FTZ R9, R59, R8 ;  /* 0x000000083b097221 */ /* 0x001fcc0000010000 */
[----:B------:R-:W0:Y:S01]  /*179d0*/  MUFU.EX2 R36, R71 ;  /* 0x0000004700247308 */ /* 0x000e220000000800 */
[----:B------:R-:W-:Y:S01]  /*179e0*/  FADD.FTZ R28, R64, R39 ;  /* 0x00000027401c7221 */ /* 0x000fe20000010000 */
[----:B----4-:R-:W-:Y:S01]  /*179f0*/  FADD.FTZ R8, R38, R9 ;  /* 0x0000000926087221 */ /* 0x010fe20000010000 */
[----:B------:R-:W-:Y:S01]  /*17a00*/  F2FP.BF16.F32.PACK_AB R51, R4, R51 ;  /* 0x000000330433723e */ /* 0x000fe200000010ff */
[----:B------:R4:W-:Y:S01]  /*17a10*/  STSM.16.M88.4 [R143], R32 ;  /* 0x000000208f007844 */ /* 0x0009e20000000200 */
[----:B------:R-:W-:Y:S01]  /*17a20*/  FADD.FTZ R11, R65, R28 ;  /* 0x0000001c410b7221 */ /* 0x000fe20000010000 */
[----:B--2---:R-:W-:Y:S02]  /*17a30*/  FADD.FTZ R9, R5, R8 ;  /* 0x0000000805097221 */ /* 0x004fe40000010000 */
[----:B------:R-:W2:Y:S01]  /*17a40*/  MUFU.EX2 R27, R74 ;  /* 0x0000004a001b7308 */ /* 0x000ea20000000800 */
[----:B------:R-:W-:Y:S01]  /*17a50*/  FADD.FTZ R28, R68, R11 ;  /* 0x0000000b441c7221 */ /* 0x000fe20000010000 */
[----:B------:R-:W-:-:S03]  /*17a60*/  FADD.FTZ R8, R26, R9 ;  /* 0x000000091a087221 */ /* 0x000fc60000010000 */
[----:B------:R-:W-:Y:S01]  /*17a70*/  FADD.FTZ R11, R69, R28 ;  /* 0x0000001c450b7221 */ /* 0x000fe20000010000 */
[----:B-1----:R-:W-:Y:S02]  /*17a80*/  FADD.FTZ R9, R67, R8 ;  /* 0x0000000843097221 */ /* 0x002fe40000010000 */
[----:B------:R-:W1:Y:S01]  /*17a90*/  MUFU.EX2 R75, R75 ;  /* 0x0000004b004b7308 */ /* 0x000e620000000800 */
[----:B------:R-:W-:Y:S01]  /*17aa0*/  FADD.FTZ R8, R72, R11 ;  /* 0x0000000b48087221 */ /* 0x000fe20000010000 */
[----:B0-----:R-:W-:-:S03]  /*17ab0*/  FADD.FTZ R4, R36, R9 ;  /* 0x0000000924047221 */ /* 0x001fc60000010000 */
[----:B------:R-:W-:-:S03]  /*17ac0*/  FADD.FTZ R9, R73, R8 ;  /* 0x0000000849097221 */ /* 0x000fc60000010000 */
[----:B------:R-:W0:Y:S01]  /*17ad0*/  MUFU.EX2 R78, R78 ;  /* 0x0000004e004e7308 */ /* 0x000e220000000800 */
[----:B------:R-:W-:-:S04]  /*17ae0*/  FADD.FTZ R8, R76, R9 ;  /* 0x000000094c087221 */ /* 0x000fc80000010000 */
[----:B------:R-:W-:-:S04]  /*17af0*/  FADD.FTZ R11, R77, R8 ;  /* 0x000000084d0b7221 */ /* 0x000fc80000010000 */
[----:B------:R-:W-:-:S04]  /*17b00*/  FADD.FTZ R8, R80, R11 ;  /* 0x0000000b50087221 */ /* 0x000fc80000010000 */
[----:B------:R-:W-:Y:S02]  /*17b10*/  FADD.FTZ R11, R81, R8 ;  /* 0x00000008510b7221 */ /* 0x000fe40000010000 */
[----:B------:R-:W5:Y:S01]  /*17b20*/  LDL R8, [R1+0x48] ;  /* 0x0000480001087983 */ /* 0x000f620000100800 */
[----:B------:R-:W4:Y:S01]  /*17b30*/  MUFU.EX2 R79, R79 ;  /* 0x0000004f004f7308 */ /* 0x000f220000000800 */
[----:B--2---:R-:W-:Y:S01]  /*17b40*/  FADD.FTZ R4, R27, R4 ;  /* 0x000000041b047221 */ /* 0x004fe20000010000 */
[----:B------:R-:W-:Y:S02]  /*17b50*/  F2FP.BF16.F32.PACK_AB R56, R57, R56 ;  /* 0x000000383938723e */ /* 0x000fe400000010ff */
[----:B------:R-:W-:-:S04]  /*17b60*/  F2FP.BF16.F32.PACK_AB R57, R25, R21 ;  /* 0x000000151939723e */ /* 0x000fc800000010ff */
[----:B------:R-:W2:Y:S01]  /*17b70*/  MUFU.EX2 R82, R82 ;  /* 0x0000005200527308 */ /* 0x000ea20000000800 */
[----:B-1----:R-:W-:-:S07]  /*17b80*/  FADD.FTZ R9, R75, R4 ;  /* 0x000000044b097221 */ /* 0x002fce0000010000 */
[----:B------:R-:W1:Y:S01]  /*17b90*/  MUFU.EX2 R83, R83 ;  /* 0x0000005300537308 */ /* 0x000e620000000800 */
[----:B0-----:R-:W-:-:S07]  /*17ba0*/  FADD.FTZ R4, R78, R9 ;  /* 0x000000094e047221 */ /* 0x001fce0000010000 */
[----:B------:R-:W-:Y:S08]  /*17bb0*/  MUFU.EX2 R86, R86 ;  /* 0x0000005600567308 */ /* 0x000ff00000000800 */
[----:B------:R-:W0:Y:S01]  /*17bc0*/  MUFU.EX2 R21, R24 ;  /* 0x0000001800157308 */ /* 0x000e220000000800 */
[----:B----4-:R-:W-:Y:S01]  /*17bd0*/  FADD.FTZ R9, R79, R4 ;  /* 0x000000044f097221 */ /* 0x010fe20000010000 */
[----:B------:R-:W-:-:S02]  /*17be0*/  F2FP.BF16.F32.PACK_AB R48, R49, R48 ;  /* 0x000000303130723e */ /* 0x000fc400000010ff */
[----:B------:R-:W-:Y:S01]  /*17bf0*/  F2FP.BF16.F32.PACK_AB R50, R53, R52 ;  /* 0x000000343532723e */ /* 0x000fe200000010ff */
[----:B--2---:R-:W-:Y:S01]  /*17c00*/  FADD.FTZ R4, R82, R9 ;  /* 0x0000000952047221 */ /* 0x004fe20000010000 */
[----:B------:R-:W-:Y:S02]  /*17c10*/  F2FP.BF16.F32.PACK_AB R49, R29, R10 ;  /* 0x0000000a1d31723e */ /* 0x000fe400000010ff */
[----:B------:R-:W-:Y:S02]  /*17c20*/  F2FP.BF16.F32.PACK_AB R58, R61, R60 ;  /* 0x0000003c3d3a723e */ /* 0x000fe400000010ff */
[----:B------:R-:W-:Y:S02]  /*17c30*/  F2FP.BF16.F32.PACK_AB R59, R38, R59 ;  /* 0x0000003b263b723e */ /* 0x000fe400000010ff */
[----:B------:R-:W-:Y:S02]  /*17c40*/  F2FP.BF16.F32.PACK_AB R64, R65, R64 ;  /* 0x000000404140723e */ /* 0x000fe400000010ff */
[----:B------:R-:W-:-:S02]  /*17c50*/  F2FP.BF16.F32.PACK_AB R72, R73, R72 ;  /* 0x000000484948723e */ /* 0x000fc400000010ff */
[----:B------:R-:W-:Y:S02]  /*17c60*/  F2FP.BF16.F32.PACK_AB R66, R69, R68 ;  /* 0x000000444542723e */ /* 0x000fe400000010ff */
[----:B------:R-:W-:Y:S02]  /*17c70*/  F2FP.BF16.F32.PACK_AB R80, R81, R80 ;  /* 0x000000505150723e */ /* 0x000fe400000010ff */
[----:B------:R-:W-:Y:S01]  /*17c80*/  F2FP.BF16.F32.PACK_AB R65, R26, R5 ;  /* 0x000000051a41723e */ /* 0x000fe200000010ff */
[----:B-1----:R-:W-:Y:S01]  /*17c90*/  FADD.FTZ R5, R83, R4 ;  /* 0x0000000453057221 */ /* 0x002fe20000010000 */
[----:B------:R-:W-:Y:S02]  /*17ca0*/  F2FP.BF16.F32.PACK_AB R67, R36, R67 ;  /* 0x000000432443723e */ /* 0x000fe400000010ff */
[----:B------:R-:W-:Y:S01]  /*17cb0*/  F2FP.BF16.F32.PACK_AB R73, R75, R27 ;  /* 0x0000001b4b49723e */ /* 0x000fe200000010ff */
[----:B------:R1:W-:Y:S01]  /*17cc0*/  STSM.16.M88.4 [R141], R40 ;  /* 0x000000288d007844 */ /* 0x0003e20000000200 */
[----:B------:R-:W-:-:S02]  /*17cd0*/  F2FP.BF16.F32.PACK_AB R74, R77, R76 ;  /* 0x0000004c4d4a723e */ /* 0x000fc400000010ff */
[----:B------:R-:W-:Y:S02]  /*17ce0*/  F2FP.BF16.F32.PACK_AB R75, R79, R78 ;  /* 0x0000004e4f4b723e */ /* 0x000fe400000010ff */
[----:B------:R-:W-:Y:S01]  /*17cf0*/  F2FP.BF16.F32.PACK_AB R81, R83, R82 ;  /* 0x000000525351723e */ /* 0x000fe200000010ff */
[----:B------:R1:W-:Y:S01]  /*17d00*/  STSM.16.M88.4 [R140], R48 ;  /* 0x000000308c007844 */ /* 0x0003e20000000200 */
[----:B------:R-:W-:Y:S02]  /*17d10*/  F2FP.BF16.F32.PACK_AB R82, R85, R84 ;  /* 0x000000545552723e */ /* 0x000fe400000010ff */
[----:B0-----:R-:W-:Y:S01]  /*17d20*/  F2FP.BF16.F32.PACK_AB R83, R21, R86 ;  /* 0x000000561553723e */ /* 0x001fe200000010ff */
[----:B------:R1:W-:Y:S01]  /*17d30*/  STSM.16.M88.4 [R139+0x27800], R56 ;  /* 0x027800388b007844 */ /* 0x0003e20000000200 */
[----:B------:R-:W-:Y:S01]  /*17d40*/  FADD.FTZ R84, R84, R11 ;  /* 0x0000000b54547221 */ /* 0x000fe20000010000 */
        /* <DEDUP_REMOVED lines=54> */
[----:B---3--:R1:W-:Y:S04]  /*180b0*/  STSM.16.M88.4 [R30], R64 ;  /* 0x000000401e007844 */ /* 0x0083e80000000200 */
[----:B------:R1:W-:Y:S04]  /*180c0*/  STSM.16.M88.4 [R141+0x6000], R72 ;  /* 0x006000488d007844 */ /* 0x0003e80000000200 */
[----:B------:R1:W-:Y:S01]  /*180d0*/  STSM.16.M88.4 [R140+0x6000], R80 ;  /* 0x006000508c007844 */ /* 0x0003e20000000200 */
[----:B------:R0:W-:Y:S06]  /*180e0*/  MEMBAR.ALL.CTA ;  /* 0x0000000000007992 */ /* 0x0001ec0000008000 */
[----:B0-----:R-:W0:Y:S01]  /*180f0*/  FENCE.VIEW.ASYNC.S ;  /* 0x00000000000073c6 */ /* 0x001e220000000000 */
[C---:B-----5:R-:W-:Y:S01]  /*18100*/  ISETP.GT.AND P2, PT, R3.reuse, R8, PT ;  /* 0x000000080300720c */ /* 0x060fe20003f44270 */
[----:B------:R-:W-:-:S02]  /*18110*/  VIADD R3, R3, 0xffffffff ;  /* 0xffffffff03037836 */ /* 0x000fc40000000000 */
[----:B------:R-:W-:Y:S01]  /*18120*/  IMAD.MOV.U32 R8, RZ, RZ, R0 ;  /* 0x000000ffff087224 */ /* 0x000fe200078e0000 */
[----:B0-----:R-:W-:-:S09]  /*18130*/  NOP ;  /* 0x0000000000007918 */ /* 0x001fd20000000000 */
[----:B-1----:R-:W-:Y:S05]  /*18140*/  @P2 BRA `(.L_x_1557) ;  /* 0xffffffcc000c2947 */ /* 0x002fea000383ffff */
.L_x_1539:
[----:B------:R-:W-:Y:S05]  /*18150*/  WARPSYNC.ALL ;  /* 0x0000000000007948 */ /* 0x000fea0003800000 */
[----:B------:R-:W-:Y:S06]  /*18160*/  BAR.ARV 0x8, 0x200 ;  /* 0x0208000000007b1d */ /* 0x000fec0000002000 */
[----:B------:R-:W-:Y:S05]  /*18170*/  @!P0 BRA `(.L_x_1558) ;  /* 0x0000000000048947 */ /* 0x000fea0003800000 */
[----:B------:R-:W-:Y:S01]  /*18180*/  BPT.TRAP 0x1 ;  /* 0x000000040000795c */ /* 0x000fe20000300000 */
.L_x_1558:
[----:B------:R-:W-:Y:S01]  /*18190*/  IMAD R10, R16, 0x8, R2 ;  /* 0x00000008100a7824 */ /* 0x000fe200078e0202 */
[----:B------:R-:W-:-:S04]  /*181a0*/  SHF.L.U32 R7, R18, 0x1f, RZ ;  /* 0x0000001f12077819 */ /* 0x000fc800000006ff */
[----:B------:R0:W1:Y:S01]  /*181b0*/  SYNCS.PHASECHK.TRANS64.TRYWAIT P2, [R10+URZ+0x2d850], R7 ;  /* 0x02d850070a0075a7 */ /* 0x000062000804017f */
[----:B------:R-:W-:Y:S05]  /*181c0*/  @!P0 BRA `(.L_x_1559) ;  /* 0x0000000000048947 */ /* 0x000fea0003800000 */
[----:B------:R-:W-:Y:S01]  /*181d0*/  BPT.TRAP 0x1 ;  /* 0x000000040000795c */ /* 0x000fe20000300000 */
.L_x_1559:
[----:B------:R-:W2:Y:S01]  /*181e0*/  LDL.LU R8, [R1+0x3c] ;  /* 0x00003c0001087983 */ /* 0x000ea20000300800 */
[----:B------:R-:W-:-:S05]  /*181f0*/  VIADD R2, R2, 0x400 ;  /* 0x0000040002027836 */ /* 0x000fca0000000000 */
[----:B------:R-:W-:-:S04]  /*18200*/  SHF.R.U32.HI R3, RZ, 0x4, R2 ;  /* 0x00000004ff037819 */ /* 0x000fc80000011602 */
[----:B------:R-:W-:-:S04]  /*18210*/  LOP3.LUT R3, R3, 0x3fff, RZ, 0xc0, !PT ;  /* 0x00003fff03037812 */ /* 0x000fc800078ec0ff */
[----:B------:R-:W-:Y:S01]  /*18220*/  LOP3.LUT R9, R3, 0x2000000, RZ, 0xfc, !PT ;  /* 0x0200000003097812 */ /* 0x000fe200078efcff */
[----:B------:R-:W-:Y:S01]  /*18230*/  IMAD.MOV.U32 R3, RZ, RZ, 0x40000040 ;  /* 0x40000040ff037424 */ /* 0x000fe200078e00ff */
[----:B--2---:R-:W-:Y:S01]  /*18240*/  LOP3.LUT R2, R8, 0x10000, RZ, 0xfc, !PT ;  /* 0x0001000008027812 */ /* 0x004fe200078efcff */
[----:B-1----:R-:W-:Y:S06]  /*18250*/  @P2 BRA `(.L_x_1560) ;  /* 0x0000000000082947 */ /* 0x002fec0003800000 */
[----:B------:R-:W1:Y:S02]  /*18260*/  SYNCS.PHASECHK.TRANS64.TRYWAIT P0, [R10+URZ+0x2d850], R7 ;  /* 0x02d850070a0075a7 */ /* 0x000e64000800017f */
[----:B-1----:R-:W-:Y:S05]  /*18270*/  @!P0 BRA `(.L_x_1561) ;  /* 0x000000b0009c8947 */ /* 0x002fea0003800000 */
.L_x_1560:
[----:B------:R-:W-:Y:S01]  /*18280*/  IMAD R8, R16, 0x600, R9 ;  /* 0x0000060010087824 */ /* 0x000fe200078e0209 */
[----:B------:R-:W2:Y:S01]  /*18290*/  LDL.LU R21, [R1+0x58] ;  /* 0x0000580001157983 */ /* 0x000ea20000300800 */
[----:B------:R-:W-:Y:S01]  /*182a0*/  IMAD.MOV.U32 R9, RZ, RZ, -0x7fffffe0 ;  /* 0x80000020ff097424 */ /* 0x000fe200078e00ff */
[----:B------:R-:W-:Y:S05]  /*182b0*/  WARPSYNC.ALL ;  /* 0x0000000000007948 */ /* 0x000fea0003800000 */
[C---:B------:R-:W-:Y:S01]  /*182c0*/  R2UR UR4, R2.reuse ;  /* 0x00000000020472ca */ /* 0x040fe200000e0000 */
[----:B------:R-:W-:Y:S01]  /*182d0*/  WARPGROUP.ARRIVE ;  /* 0x00000000000079c5 */ /* 0x000fe20000000000 */
[----:B------:R-:W-:Y:S01]  /*182e0*/  R2UR UR5, R3 ;  /* 0x00000000030572ca */ /* 0x000fe200000e0000 */
[----:B------:R-:W-:Y:S01]  /*182f0*/  VIADD R14, R2, 0x2 ;  /* 0x00000002020e7836 */ /* 0x000fe20000000000 */
[C---:B------:R-:W-:Y:S01]  /*18300*/  R2UR UR6, R8.reuse ;  /* 0x00000000080672ca */ /* 0x040fe200000e0000 */
[----:B------:R-:W-:Y:S01]  /*18310*/  VIADD R12, R8, 0x40 ;  /* 0x00000040080c7836 */ /* 0x000fe20000000000 */
[----:B------:R-:W-:Y:S01]  /*18320*/  R2UR UR7, R9 ;  /* 0x00000000090772ca */ /* 0x000fe200000e0000 */
[----:B------:R-:W-:-:S02]  /*18330*/  IMAD.MOV.U32 R15, RZ, RZ, 0x40000040 ;  /* 0x40000040ff0f7424 */ /* 0x000fc400078e00ff */
[----:B------:R-:W-:Y:S02]  /*18340*/  IMAD.MOV.U32 R13, RZ, RZ, -0x7fffffe0 ;  /* 0x80000020ff0d7424 */ /* 0x000fe400078e00ff */
[----:B------:R-:W-:Y:S02]  /*18350*/  IMAD.MOV.U32 R3, RZ, RZ, 0x40000040 ;  /* 0x40000040ff037424 */ /* 0x000fe400078e00ff */
[----:B------:R-:W-:Y:S02]  /*18360*/  IMAD.MOV.U32 R9, RZ, RZ, -0x7fffffe0 ;  /* 0x80000020ff097424 */ /* 0x000fe400078e00ff */
[----:B------:R-:W-:Y:S02]  /*18370*/  VIADD R16, R16, 0x1 ;  /* 0x0000000110107836 */ /* 0x000fe40000000000 */
[----:B------:R-:W-:Y:S02]  /*18380*/  IMAD.MOV.U32 R20, RZ, RZ, -0x800000 ;  /* 0xff800000ff147424 */ /* 0x000fe400078e00ff */
[----:B------:R-:W-:Y:S01]  /*18390*/  HGMMA.64x96x16.F32.BF16 R88, gdesc[UR4].tnspB, R88, gsb0 ;  /* 0x41600000045879f0 */ /* 0x000fe20008001858 */
[----:B------:R-:W-:Y:S01]  /*183a0*/  R2UR UR4, R14 ;  /* 0x000000000e0472ca */ /* 0x000fe200000e0000 */
[----:B------:R-:W-:Y:S01]  /*183b0*/  VIADD R14, R2, 0x4 ;  /* 0x00000004020e7836 */ /* 0x000fe20000000000 */
[----:B------:R-:W-:Y:S01]  /*183c0*/  R2UR UR5, R15 ;  /* 0x000000000f0572ca */ /* 0x000fe200000e0000 */
[----:B------:R-:W-:Y:S01]  /*183d0*/  IMAD.MOV.U32 R15, RZ, RZ, 0x40000040 ;  /* 0x40000040ff0f7424 */ /* 0x000fe200078e00ff */
[----:B------:R-:W-:Y:S01]  /*183e0*/  R2UR UR6, R12 ;  /* 0x000000000c0672ca */ /* 0x000fe200000e0000 */
[----:B------:R-:W-:Y:S01]  /*183f0*/  VIADD R12, R8, 0x80 ;  /* 0x00000080080c7836 */ /* 0x000fe20000000000 */
[----:B------:R-:W-:Y:S01]  /*18400*/  R2UR UR7, R13 ;  /* 0x000000000d0772ca */ /* 0x000fe200000e0000 */
[----:B------:R-:W-:Y:S01]  /*18410*/  IMAD.MOV.U32 R13, RZ, RZ, -0x7fffffe0 ;  /* 0x80000020ff0d7424 */ /* 0x000fe200078e00ff */
[----:B------:R-:W-:-:S04]  /*18420*/  ISETP.NE.AND P2, PT, R16, 0x2, PT ;  /* 0x000000021000780c */ /* 0x000fc80003f45270 */
[----:B------:R-:W-:Y:S01]  /*18430*/  SEL R16, R16, RZ, P2 ;  /* 0x000000ff10107207 */ /* 0x000fe20001000000 */
[----:B------:R-:W-:Y:S02]  /*18440*/  WARPGROUP.DEPBAR.LE gsb0, 0x0 ;  /* 0x00008000000079c5 */ /* 0x000fe40000010000 */
[----:B------:R-:W-:-:S06]  /*18450*/  WARPGROUP.ARRIVE ;  /* 0x00000000000079c5 */ /* 0x000fcc0000000000 */
        /* <DEDUP_REMOVED lines=19> */
[----:B------:R-:W-:Y:S02]  /*18590*/  IMAD.MOV.U32 R13, RZ, RZ, -0x7fffffe0 ;  /* 0x80000020ff0d7424 */ /* 0x000fe400078e00ff */
[----:B--2---:R-:W-:-:S05]  /*185a0*/  VIADD R21, R21, 0x1 ;  /* 0x0000000115157836 */ /* 0x004fca0000000000 */
[----:B------:R-:W-:Y:S01]  /*185b0*/  STL [R1+0x58], R21 ;  /* 0x0000581501007387 */ /* 0x000fe20000100800 */
        /* <DEDUP_REMOVED lines=35> */
[----:B------:R-:W-:Y:S01]  /*187f0*/  R2UR UR5, R3 ;  /* 0x00000000030572ca */ /* 0x000fe200000e0000 */
[----:B------:R-:W2:Y:S01]  /*18800*/  SHFL.BFLY PT, R2, R5, 0x2, 0x1f ;  /* 0x0c401f0005027f89 */ /* 0x000ea200000e0000 */
[----:B------:R-:W-:Y:S02]  /*18810*/  R2UR UR6, R8 ;  /* 0x00000000080672ca */ /* 0x000fe400000e0000 */
[----:B------:R-:W-:Y:S01]  /*18820*/  R2UR UR7, R9 ;  /* 0x00000000090772ca */ /* 0x000fe200000e0000 */
[----:B------:R-:W0:Y:S01]  /*18830*/  SHFL.BFLY PT, R3, R4, 0x2, 0x1f ;  /* 0x0c401f0004037f89 */ /* 0x000e2200000e0000 */
[----:B--2---:R-:W-:Y:S01]  /*18840*/  FADD.FTZ R2, R2, R5 ;  /* 0x0000000502027221 */ /* 0x004fe20000010000 */
[----:B------:R-:W-:-:S02]  /*18850*/  IMAD.U32 R5, RZ, RZ, UR41 ;  /* 0x00000029ff057e24 */ /* 0x000fc4000f8e00ff */
[----:B01----:R-:W-:Y:S01]  /*18860*/  FADD.FTZ R7, R3, R4 ;  /* 0x0000000403077221 */ /* 0x003fe20000010000 */
[----:B------:R-:W-:Y:S01]  /*18870*/  IMAD.MOV.U32 R4, RZ, RZ, RZ ;  /* 0x000000ffff047224 */ /* 0x000fe200078e00ff */
[----:B------:R-:W0:Y:S04]  /*18880*/  SHFL.BFLY PT, R3, R2, 0x1, 0x1f ;  /* 0x0c201f0002037f89 */ /* 0x000e2800000e0000 */
[----:B------:R-:W1:Y:S01]  /*18890*/  SHFL.BFLY PT, R8, R7, 0x1, 0x1f ;  /* 0x0c201f0007087f89 */ /* 0x000e6200000e0000 */
[----:B0-----:R-:W-:Y:S01]  /*188a0*/  FADD.FTZ R11, R2, R3 ;  /* 0x00000003020b7221 */ /* 0x001fe20000010000 */
[----:B------:R-:W-:Y:S01]  /*188b0*/  IMAD.MOV.U32 R2, RZ, RZ, RZ ;  /* 0x000000ffff027224 */ /* 0x000fe200078e00ff */
[----:B------:R-:W-:Y:S01]  /*188c0*/  SEL R3, RZ, 0x1, P2 ;  /* 0x00000001ff037807 */ /* 0x000fe20001000000 */
[----:B-1----:R-:W-:-:S02]  /*188d0*/  FADD.FTZ R12, R7, R8 ;  /* 0x00000008070c7221 */ /* 0x002fc40000010000 */
[----:B------:R-:W-:Y:S01]  /*188e0*/  FSETP.NE.FTZ.AND P0, PT, R11, RZ, PT ;  /* 0x000000ff0b00720b */ /* 0x000fe20003f15000 */
[----:B------:R-:W-:Y:S01]  /*188f0*/  @!P1 VIADD R7, R10, 0x2d860 ;  /* 0x0002d8600a079836 */ /* 0x000fe20000000000 */
[----:B------:R-:W-:Y:S01]  /*18900*/  LOP3.LUT R18, R18, R3, RZ, 0x3c, !PT ;  /* 0x0000000312127212 */ /* 0x000fe200078e3cff */
[----:B------:R-:W-:Y:S01]  /*18910*/  IMAD.U32 R10, RZ, RZ, UR41 ;  /* 0x00000029ff0a7e24 */ /* 0x000fe2000f8e00ff */
[----:B------:R-:W-:Y:S01]  /*18920*/  FSETP.NE.FTZ.AND P3, PT, R12, RZ, PT ;  /* 0x000000ff0c00720b */ /* 0x000fe20003f75000 */
[----:B------:R-:W-:Y:S01]  /*18930*/  IMAD.MOV.U32 R3, RZ, RZ, -0x800000 ;  /* 0xff800000ff037424 */ /* 0x000fe200078e00ff */
[----:B------:R-:W-:-:S07]  /*18940*/  @!P1 PRMT R7, RZ, 0x654, R7 ;  /* 0x00000654ff079816 */ /* 0x000fce0000000007 */
[----:B------:R-:W0:Y:S01]  /*18950*/  @P0 MUFU.LG2 R8, R11 ;  /* 0x0000000b00080308 */ /* 0x000e220000000c00 */
[----:B------:R-:W-:-:S03]  /*18960*/  @P0 FMUL.FTZ R5, R5, 0.69314718246459960938 ;  /* 0x3f31721805050820 */ /* 0x000fc60000410000 */
[----:B------:R-:W-:-:S04]  /*18970*/  @P3 FMUL.FTZ R10, R10, 0.69314718246459960938 ;  /* 0x3f3172180a0a3820 */ /* 0x000fc80000410000 */
[----:B------:R-:W1:Y:S08]  /*18980*/  @P3 MUFU.LG2 R9, R12 ;  /* 0x0000000c00093308 */ /* 0x000e700000000c00 */
[----:B------:R-:W2:Y:S01]  /*18990*/  @P0 MUFU.RCP R4, R11 ;  /* 0x0000000b00040308 */ /* 0x000ea20000001000 */
[----:B0-----:R-:W-:-:S04]  /*189a0*/  @P0 FMUL.FTZ R8, R8, 0.69314718246459960938 ;  /* 0x3f31721808080820 */ /* 0x001fc80000410000 */
[----:B------:R-:W-:Y:S01]  /*189b0*/  @P0 FFMA.FTZ R3, R5, R0, R8 ;  /* 0x0000000005030223 */ /* 0x000fe20000010008 */
[----:B------:R-:W-:Y:S02]  /*189c0*/  PLOP3.LUT P0, PT, PT, PT, PT, 0x8, 0x0 ;  /* 0x000000000000781c */ /* 0x000fe40003f0e170 */
[----:B------:R-:W0:Y:S01]  /*189d0*/  @P3 MUFU.RCP R2, R12 ;  /* 0x0000000c00023308 */ /* 0x000e220000001000 */
[----:B-1----:R-:W-:Y:S01]  /*189e0*/  @P3 FMUL.FTZ R9, R9, 0.69314718246459960938 ;  /* 0x3f31721809093820 */ /* 0x002fe20000410000 */
[----:B------:R-:W-:Y:S02]  /*189f0*/  WARPGROUP.DEPBAR.LE gsb0, 0x0 ;  /* 0x00008000000079c5 */ /* 0x000fe40000010000 */
[----:B------:R-:W-:Y:S01]  /*18a00*/  WARPGROUP.ARRIVE ;  /* 0x00000000000079c5 */ /* 0x000fe20000000000 */
[----:B------:R-:W-:-:S05]  /*18a10*/  @P3 FFMA.FTZ R20, R10, R6, R9 ;  /* 0x000000060a143223 */ /* 0x000fca0000010009 */
[----:B------:R-:W-:Y:S03]  /*18a20*/  HGMMA.64x96x16.F32.BF16 R88, gdesc[UR4].tnspB, R88, gsb0 ;  /* 0x41600000045879f0 */ /* 0x000fe60008001858 */
        /* <DEDUP_REMOVED lines=49> */
[----:B------:R-:W-:-:S07]  /*18d40*/  FMUL.FTZ R135, R135, R2 ;  /* 0x0000000287877220 */ /* 0x000fce0000410000 */
.L_x_1452:
[----:B------:R-:W0:Y:S01]  /*18d50*/  S2R R0, SR_TID.X ;  /* 0x0000000000007919 */ /* 0x000e220000002100 */
[----:B------:R-:W-:Y:S05]  /*18d60*/  WARPSYNC.ALL ;  /* 0x0000000000007948 */ /* 0x000fea0003800000 */
[----:B------:R-:W1:Y:S08]  /*18d70*/  S2UR UR5, SR_CgaCtaId ;  /* 0x00000000000579c3 */ /* 0x000e700000008800 */
[----:B------:R-:W-:Y:S06]  /*18d80*/  BAR.SYNC.DEFER_BLOCKING 0x5, 0x200 ;  /* 0x0148000000007b1d */ /* 0x000fec0000010000 */
[----:B------:R-:W-:Y:S01]  /*18d90*/  UMOV UR4, 0x400 ;  /* 0x0000040000047882 */ /* 0x000fe20000000000 */
[----:B------:R-:W-:Y:S01]  /*18da0*/  BSSY B0, `(.L_x_1562) ;  /* 0x00001cc000007945 */ /* 0x000fe20003800000 */
[----:B-1----:R-:W-:Y:S01]  /*18db0*/  ULEA UR4, UR5, UR4, 0x18 ;  /* 0x0000000405047291 */ /* 0x002fe2000f8ec03f */
[----:B0-----:R-:W-:-:S05]  /*18dc0*/  VIADD R50, R0, 0xffffff80 ;  /* 0xffffff8000327836 */ /* 0x001fca0000000000 */
[----:B------:R-:W-:Y:S01]  /*18dd0*/  IMAD.U32 R2, RZ, RZ, UR4 ;  /* 0x00000004ff027e24 */ /* 0x000fe2000f8e00ff */
[----:B------:R-:W-:-:S04]  /*18de0*/  SHF.R.S32.HI R4, RZ, 0x1f, R50 ;  /* 0x0000001fff047819 */ /* 0x000fc80000011432 */
[----:B------:R-:W-:Y:S01]  /*18df0*/  LEA.HI R32, R4, R50, RZ, 0x2 ;  /* 0x0000003204207211 */ /* 0x000fe200078f10ff */
[----:B------:R0:W1:Y:S03]  /*18e00*/  LDS.128 R72, [R2+0x2d8d0] ;  /* 0x02d8d00002487984 */ /* 0x0000660000000c00 */
[----:B------:R-:W-:-:S05]  /*18e10*/  LOP3.LUT R0, R32, 0xfffffffc, RZ, 0xc0, !PT ;  /* 0xfffffffc20007812 */ /* 0x000fca00078ec0ff */
[----:B------:R-:W-:-:S04]  /*18e20*/  IMAD.IADD R0, R50, 0x1, -R0 ;  /* 0x0000000132007824 */ /* 0x000fc800078e0a00 */
[----:B------:R-:W-:-:S04]  /*18e30*/  IMAD.SHL.U32 R21, R0, 0x8, RZ ;  /* 0x0000000800157824 */ /* 0x000fc800078e00ff */
[C---:B------:R-:W-:Y:S02]  /*18e40*/  VIADD R36, R21.reuse, 0x40 ;  /* 0x0000004015247836 */ /* 0x040fe40000000000 */
[----:B------:R-:W-:Y:S01]  /*18e50*/  VIADD R37, R21, 0x20 ;  /* 0x0000002015257836 */ /* 0x000fe20000000000 */
[----:B------:R-:W-:Y:S06]  /*18e60*/  BAR.ARV 0x4, 0x200 ;  /* 0x0108000000007b1d */ /* 0x000fec0000002000 */
[----:B0-----:R-:W-:Y:S05]  /*18e70*/  @P0 BRA `(.L_x_1563) ;  /* 0x0000001000800947 */ /* 0x001fea0003800000 */
[----:B------:R-:W2:Y:S01]  /*18e80*/  LDL R44, [R1+0x54] ;  /* 0x00005400012c7983 */ /* 0x000ea20000100800 */
[----:B------:R-:W0:Y:S01]  /*18e90*/  S2R R5, SR_SWINHI ;  /* 0x0000000000057919 */ /* 0x000e220000002f00 */
[-C--:B------:R-:W-:Y:S02]  /*18ea0*/  LEA.HI R8, R4, R50.reuse, RZ, 0x4 ;  /* 0x0000003204087211 */ /* 0x080fe400078f20ff */
[----:B------:R-:W3:Y:S02]  /*18eb0*/  LDL R52, [R1+0x50] ;  /* 0x0000500001347983 */ /* 0x000ee40000100800 */
[----:B------:R-:W-:Y:S01]  /*18ec0*/  SHF.R.S32.HI R9, RZ, 0x4, R8 ;  /* 0x00000004ff097819 */ /* 0x000fe20000011408 */
[----:B------:R-:W-:Y:S05]  /*18ed0*/  WARPSYNC.ALL ;  /* 0x0000000000007948 */ /* 0x000fea0003800000 */
[----:B------:R-:W-:Y:S01]  /*18ee0*/  LEA.HI R10, R8, R9, RZ, 0x1 ;  /* 0x00000009080a7211 */ /* 0x000fe200078f08ff */
[----:B------:R-:W-:Y:S01]  /*18ef0*/  ULDC.64 UR4, c[0x0][0xc00] ;  /* 0x0003000000047ab9 */ /* 0x000fe20000000a00 */
[----:B------:R-:W-:-:S02]  /*18f00*/  LEA.HI R4, R4, R50, RZ, 0x5 ;  /* 0x0000003204047211 */ /* 0x000fc400078f28ff */
[----:B------:R-:W-:Y:S02]  /*18f10*/  LOP3.LUT R8, R8, 0xfffffff0, RZ, 0xc0, !PT ;  /* 0xfffffff008087812 */ /* 0x000fe400078ec0ff */
[----:B------:R-:W-:Y:S02]  /*18f20*/  LOP3.LUT R10, R10, 0x1ffffffe, RZ, 0xc0, !PT ;  /* 0x1ffffffe0a0a7812 */ /* 0x000fe400078ec0ff */
[----:B------:R-:W-:Y:S01]  /*18f30*/  SHF.R.S32.HI R11, RZ, 0x5, R4 ;  /* 0x00000005ff0b7819 */ /* 0x000fe20000011404 */
[----:B------:R-:W-:Y:S01]  /*18f40*/  IMAD.IADD R8, R50, 0x1, -R8 ;  /* 0x0000000132087824 */ /* 0x000fe200078e0a08 */
[----:B------:R-:W-:Y:S01]  /*18f50*/  F2FP.BF16.F32.PACK_AB R6, R93, R6 ;  /* 0x000000065d06723e */ /* 0x000fe200000010ff */
[----:B------:R-:W-:Y:S01]  /*18f60*/  IMAD.IADD R10, R9, 0x1, -R10 ;  /* 0x00000001090a7824 */ /* 0x000fe200078e0a0a */
[----:B------:R-:W-:Y:S01]  /*18f70*/  F2FP.BF16.F32.PACK_AB R26, R109, R26 ;  /* 0x0000001a6d1a723e */ /* 0x000fe200000010ff */
[----:B------:R-:W-:Y:S02]  /*18f80*/  IMAD R11, R11, 0x10, R8 ;  /* 0x000000100b0b7824 */ /* 0x000fe400078e0208 */
[----:B------:R-:W-:Y:S01]  /*18f90*/  IMAD.SHL.U32 R10, R10, 0x8, RZ ;  /* 0x000000080a0a7824 */ /* 0x000fe200078e00ff */
[----:B------:R-:W-:-:S02]  /*18fa0*/  MOV R28, R2 ;  /* 0x00000002001c7202 */ /* 0x000fc40000000f00 */
[----:B0-----:R-:W-:Y:S01]  /*18fb0*/  MOV R29, R5 ;  /* 0x00000005001d7202 */ /* 0x001fe20000000f00 */
[----:B------:R-:W-:-:S04]  /*18fc0*/  IMAD.U32 R5, R11, 0x20, R10 ;  /* 0x000000200b057824 */ /* 0x000fc800078e000a */
[----:B------:R-:W-:-:S03]  /*18fd0*/  IMAD.WIDE R4, R5, 0x2, R28 ;  /* 0x0000000205047825 */ /* 0x000fc600078e021c */
[C---:B------:R-:W-:Y:S01]  /*18fe0*/  LOP3.LUT R9, R4.reuse, 0x180, RZ, 0xc0, !PT ;  /* 0x0000018004097812 */ /* 0x040fe200078ec0ff */
[----:B------:R-:W-:Y:S01]  /*18ff0*/  BAR.SYNC.DEFER_BLOCKING 0x1, 0x180 ;  /* 0x0046000000007b1d */ /* 0x000fe20000010000 */
[C---:B------:R-:W-:Y:S02]  /*19000*/  IADD3 R31, P4, R4.reuse, 0x20, RZ ;  /* 0x00000020041f7810 */ /* 0x040fe40007f9e0ff */
[C---:B------:R-:W-:Y:S02]  /*19010*/  IADD3 R40, P0, R4.reuse, 0x6020, RZ ;  /* 0x0000602004287810 */ /* 0x040fe40007f1e0ff */
[----:B------:R-:W-:Y:S01]  /*19020*/  SHF.R.U64 R9, R9, 0x3, RZ ;  /* 0x0000000309097819 */ /* 0x000fe200000012ff */
[----:B------:R-:W-:Y:S01]  /*19030*/  IMAD.X R11, RZ, RZ, R5, P4 ;  /* 0x000000ffff0b7224 */ /* 0x000fe200020e0605 */
[----:B------:R-:W-:Y:S02]  /*19040*/  LOP3.LUT R8, R31, 0x180, RZ, 0xc0, !PT ;  /* 0x000001801f087812 */ /* 0x000fe400078ec0ff */
[----:B------:R-:W-:-:S02]  /*19050*/  IADD3 R35, P3, R4, 0x3000, RZ ;  /* 0x0000300004237810 */ /* 0x000fc40007f7e0ff */
[C---:B------:R-:W-:Y:S02]  /*19060*/  IADD3 R39, P2, R4.reuse, 0x3020, RZ ;  /* 0x0000302004277810 */ /* 0x040fe40007f5e0ff */
[----:B------:R-:W-:Y:S01]  /*19070*/  IADD3 R41, P1, R4, 0x6000, RZ ;  /* 0x0000600004297810 */ /* 0x000fe20007f3e0ff */
[--C-:B------:R-:W-:Y:S01]  /*19080*/  IMAD.X R13, RZ, RZ, R5.reuse, P3 ;  /* 0x000000ffff0d7224 */ /* 0x100fe200018e0605 */
[----:B------:R-:W-:Y:S01]  /*19090*/  LOP3.LUT R4, R9, R4, RZ, 0x3c, !PT ;  /* 0x0000000409047212 */ /* 0x000fe200078e3cff */
[--C-:B------:R-:W-:Y:S01]  /*190a0*/  IMAD.X R9, RZ, RZ, R5.reuse, P0 ;  /* 0x000000ffff097224 */ /* 0x100fe200000e0605 */
[----:B------:R-:W-:Y:S01]  /*190b0*/  SHF.R.U64 R8, R8, 0x3, RZ ;  /* 0x0000000308087819 */ /* 0x000fe200000012ff */
[--C-:B------:R-:W-:Y:S01]  /*190c0*/  IMAD.X R15, RZ, RZ, R5.reuse, P2 ;  /* 0x000000ffff0f7224 */ /* 0x100fe200010e0605 */
[----:B------:R-:W-:Y:S01]  /*190d0*/  ISETP.NE.U32.AND P0, PT, RZ, UR4, PT ;  /* 0x00000004ff007c0c */ /* 0x000fe2000bf05070 */
[----:B------:R-:W-:Y:S01]  /*190e0*/  IMAD.X R25, RZ, RZ, R5, P1 ;  /* 0x000000ffff197224 */ /* 0x000fe200008e0605 */
[----:B------:R-:W-:-:S02]  /*190f0*/  LOP3.LUT R10, R8, R31, RZ, 0x3c, !PT ;  /* 0x0000001f080a7212 */ /* 0x000fc400078e3cff */
[----:B------:R-:W-:Y:S02]  /*19100*/  LOP3.LUT R8, R35, 0x180, RZ, 0xc0, !PT ;  /* 0x0000018023087812 */ /* 0x000fe400078ec0ff */
[----:B------:R-:W-:Y:S02]  /*19110*/  LOP3.LUT R14, R39, 0x180, RZ, 0xc0, !PT ;  /* 0x00000180270e7812 */ /* 0x000fe400078ec0ff */
[----:B------:R-:W-:Y:S02]  /*19120*/  LOP3.LUT R24, R41, 0x180, RZ, 0xc0, !PT ;  /* 0x0000018029187812 */ /* 0x000fe400078ec0ff */
[----:B------:R-:W-:Y:S01]  /*19130*/  ISETP.NE.AND.EX P0, PT, RZ, UR5, PT, P0 ;  /* 0x00000005ff007c0c */ /* 0x000fe2000bf05300 */
[----:B------:R-:W-:Y:S01]  /*19140*/  ULDC.64 UR4, c[0x0][0xc08] ;  /* 0x0003020000047ab9 */ /* 0x000fe20000000a00 */
[----:B------:R-:W-:Y:S02]  /*19150*/  LOP3.LUT R31, R40, 0x180, RZ, 0xc0, !PT ;  /* 0x00000180281f7812 */ /* 0x000fe400078ec0ff */
[----:B------:R-:W-:-:S02]  /*19160*/  ISETP.NE.U32.AND P2, PT, RZ, UR4, PT ;  /* 0x00000004ff007c0c */ /* 0x000fc4000bf45070 */
[----:B------:R-:W-:Y:S02]  /*19170*/  SHF.R.U64 R8, R8, 0x3, RZ ;  /* 0x0000000308087819 */ /* 0x000fe400000012ff */
[----:B------:R-:W-:Y:S02]  /*19180*/  SHF.R.U64 R14, R14, 0x3, RZ ;  /* 0x000000030e0e7819 */ /* 0x000fe400000012ff */
[----:B------:R-:W-:Y:S02]  /*19190*/  SHF.R.U64 R24, R24, 0x3, RZ ;  /* 0x0000000318187819 */ /* 0x000fe400000012ff */
[----:B------:R-:W-:Y:S02]  /*191a0*/  SHF.R.U64 R31, R31, 0x3, RZ ;  /* 0x000000031f1f7819 */ /* 0x000fe400000012ff */
[----:B------:R-:W-:Y:S02]  /*191b0*/  ISETP.NE.AND.EX P2, PT, RZ, UR5, PT, P2 ;  /* 0x00000005ff007c0c */ /* 0x000fe4000bf45320 */
[----:B------:R-:W-:-:S02]  /*191c0*/  LOP3.LUT R12, R8, R35, RZ, 0x3c, !PT ;  /* 0x00000023080c7212 */ /* 0x000fc400078e3cff */
[----:B------:R-:W-:Y:S02]  /*191d0*/  LOP3.LUT R14, R14, R39, RZ, 0x3c, !PT ;  /* 0x000000270e0e7212 */ /* 0x000fe400078e3cff */
[----:B------:R-:W-:Y:S02]  /*191e0*/  LOP3.LUT R24, R24, R41, RZ, 0x3c, !PT ;  /* 0x0000002918187212 */ /* 0x000fe400078e3cff */
[----:B------:R-:W-:Y:S02]  /*191f0*/  MOV R35, R4 ;  /* 0x0000000400237202 */ /* 0x000fe40000000f00 */
[----:B------:R-:W-:Y:S02]  /*19200*/  F2FP.BF16.F32.PACK_AB R4, R30, R7 ;  /* 0x000000071e04723e */ /* 0x000fe400000010ff */
[----:B------:R-:W-:Y:S02]  /*19210*/  LOP3.LUT R8, R31, R40, RZ, 0x3c, !PT ;  /* 0x000000281f087212 */ /* 0x000fe400078e3cff */
[----:B------:R-:W-:Y:S01]  /*19220*/  F2FP.BF16.F32.PACK_AB R5, R91, R90 ;  /* 0x0000005a5b05723e */ /* 0x000fe200000010ff */
[----:B------:R-:W2:Y:S01]  /*19230*/  LDC.64 R30, c[0x0][0xc00] ;  /* 0x00030000ff1e7b82 */ /* 0x000ea20000000a00 */
[----:B------:R-:W-:-:S02]  /*19240*/  F2FP.BF16.F32.PACK_AB R7, R95, R94 ;  /* 0x0000005e5f07723e */ /* 0x000fc400000010ff */
[----:B------:R-:W-:Y:S02]  /*19250*/  MOV R40, R12 ;  /* 0x0000000c00287202 */ /* 0x000fe40000000f00 */
[----:B------:R-:W-:Y:S01]  /*19260*/  MOV R41, R14 ;  /* 0x0000000e00297202 */ /* 0x000fe20000000f00 */
[----:B------:R0:W-:Y:S01]  /*19270*/  STSM.16.M88.4 [R35], R4 ;  /* 0x0000000423007844 */ /* 0x0001e20000000200 */
[----:B------:R-:W-:Y:S02]  /*19280*/  MOV R39, R24 ;  /* 0x0000001800277202 */ /* 0x000fe40000000f00 */
[----:B------:R-:W-:Y:S02]  /*19290*/  MOV R42, R10 ;  /* 0x0000000a002a7202 */ /* 0x000fe40000000f00 */
[----:B------:R-:W-:Y:S02]  /*192a0*/  F2FP.BF16.F32.PACK_AB R12, R97, R96 ;  /* 0x00000060610c723e */ /* 0x000fe400000010ff */
[----:B------:R-:W-:-:S02]  /*192b0*/  F2FP.BF16.F32.PACK_AB R13, R99, R98 ;  /* 0x00000062630d723e */ /* 0x000fc400000010ff */
[----:B------:R-:W-:Y:S02]  /*192c0*/  F2FP.BF16.F32.PACK_AB R14, R101, R100 ;  /* 0x00000064650e723e */ /* 0x000fe400000010ff */
[----:B------:R-:W-:Y:S02]  /*192d0*/  F2FP.BF16.F32.PACK_AB R15, R103, R102 ;  /* 0x00000066670f723e */ /* 0x000fe400000010ff */
[----:B------:R-:W-:Y:S01]  /*192e0*/  F2FP.BF16.F32.PACK_AB R25, R38, R27 ;  /* 0x0000001b2619723e */ /* 0x000fe200000010ff */
[----:B------:R-:W-:Y:S01]  /*192f0*/  ULDC UR4, c[0x0][0xa88] ;  /* 0x0002a20000047ab9 */ /* 0x000fe20000000800 */
[----:B------:R-:W-:Y:S01]  /*19300*/  F2FP.BF16.F32.PACK_AB R24, R105, R104 ;  /* 0x000000686918723e */ /* 0x000fe200000010ff */
[----:B------:R4:W-:Y:S01]  /*19310*/  STSM.16.M88.4 [R42], R12 ;  /* 0x0000000c2a007844 */ /* 0x0009e20000000200 */
[----:B------:R-:W-:Y:S01]  /*19320*/  F2FP.BF16.F32.PACK_AB R27, R111, R110 ;  /* 0x0000006e6f1b723e */ /* 0x000fe200000010ff */
[----:B------:R-:W-:Y:S01]  /*19330*/  IMAD.MOV.U32 R38, RZ, RZ, RZ ;  /* 0x000000ffff267224 */ /* 0x000fe200078e00ff */
[----:B0-----:R-:W-:-:S02]  /*19340*/  MOV R35, R8 ;  /* 0x0000000800237202 */ /* 0x001fc40000000f00 */
[----:B------:R-:W-:Y:S01]  /*19350*/  F2FP.BF16.F32.PACK_AB R4, R113, R112 ;  /* 0x000000707104723e */ /* 0x000fe200000010ff */
[----:B------:R0:W-:Y:S01]  /*19360*/  STSM.16.M88.4 [R40], R24 ;  /* 0x0000001828007844 */ /* 0x0001e20000000200 */
[----:B------:R-:W-:Y:S02]  /*19370*/  F2FP.BF16.F32.PACK_AB R5, R34, R33 ;  /* 0x000000212205723e */ /* 0x000fe400000010ff */
[----:B------:R-:W-:Y:S02]  /*19380*/  F2FP.BF16.F32.PACK_AB R6, R117, R116 ;  /* 0x000000747506723e */ /* 0x000fe400000010ff */
[----:B------:R-:W-:Y:S02]  /*19390*/  F2FP.BF16.F32.PACK_AB R7, R119, R118 ;  /* 0x000000767707723e */ /* 0x000fe400000010ff */
[----:B------:R-:W-:Y:S02]  /*193a0*/  F2FP.BF16.F32.PACK_AB R8, R121, R120 ;  /* 0x000000787908723e */ /* 0x000fe400000010ff */
[----:B------:R-:W-:Y:S01]  /*193b0*/  F2FP.BF16.F32.PACK_AB R9, R123, R122 ;  /* 0x0000007a7b09723e */ /* 0x000fe200000010ff */
[----:B------:R1:W-:Y:S01]  /*193c0*/  STSM.16.M88.4 [R41], R4 ;  /* 0x0000000429007844 */ /* 0x0003e20000000200 */
[----:B------:R-:W-:-:S02]  /*193d0*/  F2FP.BF16.F32.PACK_AB R10, R125, R124 ;  /* 0x0000007c7d0a723e */ /* 0x000fc400000010ff */
[----:B------:R-:W-:Y:S02]  /*193e0*/  F2FP.BF16.F32.PACK_AB R11, R127, R126 ;  /* 0x0000007e7f0b723e */ /* 0x000fe400000010ff */
[----:B----4-:R-:W-:Y:S01]  /*193f0*/  F2FP.BF16.F32.PACK_AB R12, R129, R128 ;  /* 0x00000080810c723e */ /* 0x010fe200000010ff */
[----:B0-----:R-:W1:Y:S01]  /*19400*/  @P2 LDC.64 R24, c[0x0][0xc08] ;  /* 0x00030200ff182b82 */ /* 0x001e620000000a00 */
[----:B------:R-:W-:Y:S01]  /*19410*/  F2FP.BF16.F32.PACK_AB R13, R131, R130 ;  /* 0x00000082830d723e */ /* 0x000fe200000010ff */
[----:B------:R0:W-:Y:S01]  /*19420*/  STSM.16.M88.4 [R39], R8 ;  /* 0x0000000827007844 */ /* 0x0001e20000000200 */
[----:B------:R-:W-:Y:S02]  /*19430*/  F2FP.BF16.F32.PACK_AB R14, R133, R132 ;  /* 0x00000084850e723e */ /* 0x000fe400000010ff */
[----:B------:R-:W-:Y:S01]  /*19440*/  F2FP.BF16.F32.PACK_AB R15, R135, R134 ;  /* 0x00000086870f723e */ /* 0x000fe200000010ff */
[----:B------:R-:W-:Y:S02]  /*19450*/  IMAD.U32 R43, RZ, RZ, UR4 ;  /* 0x00000004ff2b7e24 */ /* 0x000fe4000f8e00ff */
[----:B------:R-:W4:Y:S02]  /*19460*/  LDC R40, c[0x0][0xbe8] ;  /* 0x0002fa00ff287b82 */ /* 0x000f240000000800 */
[----:B------:R0:W-:Y:S01]  /*19470*/  STSM.16.M88.4 [R35], R12 ;  /* 0x0000000c23007844 */ /* 0x0001e20000000200 */
[----:B--2---:R-:W-:-:S05]  /*19480*/  IMAD.WIDE R30, R44, 0x4, R30 ;  /* 0x000000042c1e7825 */ /* 0x004fca00078e021e */
[----:B------:R-:W-:Y:S01]  /*19490*/  BAR.SYNC.DEFER_BLOCKING 0x1, 0x180 ;  /* 0x0046000000007b1d */ /* 0x000fe20000010000 */
[----:B-1----:R-:W-:-:S05]  /*194a0*/  @P2 IMAD.WIDE R4, R44, 0x4, R24 ;  /* 0x000000042c042825 */ /* 0x002fca00078e0218 */
[----:B------:R1:W5:Y:S01]  /*194b0*/  @P0 LDG.E R38, desc[UR38][R30.64] ;  /* 0x000000261e260981 */ /* 0x000362000c1e1900 */
[----:B----4-:R-:W-:Y:S02]  /*194c0*/  ISETP.NE.AND P1, PT, R40, 0x1, PT ;  /* 0x000000012800780c */ /* 0x010fe40003f25270 */
[----:B---3--:R-:W-:Y:S01]  /*194d0*/  SHF.R.S32.HI R42, RZ, 0x1f, R52 ;  /* 0x0000001fff2a7819 */ /* 0x008fe20000011434 */
[----:B------:R1:W5:Y:S10]  /*194e0*/  @P2 LDG.E R43, desc[UR38][R4.64] ;  /* 0x00000026042b2981 */ /* 0x000374000c1e1900 */
[----:B------:R-:W2:Y:S08]  /*194f0*/  @P1 LDC R6, c[0x0][0xbec] ;  /* 0x0002fb00ff061b82 */ /* 0x000eb00000000800 */
[----:B0-----:R-:W0:Y:S01]  /*19500*/  @P1 LDC R9, c[0x0][0xbf0] ;  /* 0x0002fc00ff091b82 */ /* 0x001e220000000800 */
[----:B-1----:R-:W-:Y:S05]  /*19510*/  @P2 BRA `(.L_x_1564) ;  /* 0x0000000000102947 */ /* 0x002fea0003800000 */
[----:B------:R-:W-:Y:S05]  /*19520*/  @!P0 BRA `(.L_x_1564) ;  /* 0x00000000000c8947 */ /* 0x000fea0003800000 */
[----:B------:R-:W3:Y:S04]  /*19530*/  LDG.E R4, desc[UR38][R30.64] ;  /* 0x000000261e047981 */ /* 0x000ee8000c1e1900 */
[----:B-----5:R-:W3:Y:S02]  /*19540*/  LDG.E R43, desc[UR38][R30.64+0x4] ;  /* 0x000004261e2b7981 */ /* 0x020ee4000c1e1900 */
[----:B---3--:R-:W-:-:S07]  /*19550*/  IMAD.IADD R43, R43, 0x1, -R4 ;  /* 0x000000012b2b7824 */ /* 0x008fce00078e0a04 */
.L_x_1564:
[----:B------:R-:W3:Y:S01]  /*19560*/  LDL R5, [R1+0x44] ;  /* 0x0000440001057983 */ /* 0x000ee20000100800 */
[----:B------:R-:W-:Y:S01]  /*19570*/  ULDC.64 UR4, c[0x0][0xb90] ;  /* 0x0002e40000047ab9 */ /* 0x000fe20000000a00 */
[----:B------:R-:W1:Y:S01]  /*19580*/  S2R R10, SR_TID.X ;  /* 0x00000000000a7919 */ /* 0x000e620000002100 */
[----:B-----5:R-:W-:Y:S02]  /*19590*/  SHF.R.S32.HI R39, RZ, 0x1f, R38 ;  /* 0x0000001fff277819 */ /* 0x020fe40000011426 */
[----:B------:R-:W-:Y:S01]  /*195a0*/  SHF.R.S32.HI R41, RZ, 0x2, R32 ;  /* 0x00000002ff297819 */ /* 0x000fe20000011420 */
[----:B------:R-:W3:Y:S01]  /*195b0*/  LDL.LU R50, [R1+0x1c] ;  /* 0x00001c0001327983 */ /* 0x000ee20000300800 */
[----:B------:R-:W-:Y:S01]  /*195c0*/  IMAD R4, R42, UR4, RZ ;  /* 0x000000042a047c24 */ /* 0x000fe2000f8e02ff */
[----:B------:R-:W-:Y:S01]  /*195d0*/  SHF.R.S32.HI R45, RZ, 0x1f, R44 ;  /* 0x0000001fff2d7819 */ /* 0x000fe2000001142c */
[----:B------:R-:W-:Y:S01]  /*195e0*/  IMAD R43, R43, R40, RZ ;  /* 0x000000282b2b7224 */ /* 0x000fe200078e02ff */
[----:B------:R-:W4:Y:S01]  /*195f0*/  LDL R14, [R1+0x5c] ;  /* 0x00005c00010e7983 */ /* 0x000f220000100800 */
[----:B------:R-:W-:Y:S01]  /*19600*/  IMAD R11, R52, UR5, R4 ;  /* 0x00000005340b7c24 */ /* 0x000fe2000f8e0204 */
[----:B------:R-:W-:Y:S01]  /*19610*/  SEL R45, R45, RZ, !P0 ;  /* 0x000000ff2d2d7207 */ /* 0x000fe20004000000 */
[----:B------:R-:W4:Y:S01]  /*19620*/  @P1 LDC R51, c[0x0][0xbec] ;  /* 0x0002fb00ff331b82 */ /* 0x000f220000000800 */
[----:B------:R-:W-:Y:S01]  /*19630*/  SEL R44, R44, RZ, !P0 ;  /* 0x000000ff2c2c7207 */ /* 0x000fe20004000000 */
[----:B-1----:R-:W-:-:S05]  /*19640*/  VIADD R10, R10, 0xffffff80 ;  /* 0xffffff800a0a7836 */ /* 0x002fca0000000000 */
[----:B------:R-:W-:-:S04]  /*19650*/  SHF.R.S32.HI R26, RZ, 0x1f, R10 ;  /* 0x0000001fff1a7819 */ /* 0x000fc8000001140a */
[----:B------:R-:W-:-:S04]  /*19660*/  LEA.HI R26, R26, R10, RZ, 0x7 ;  /* 0x0000000a1a1a7211 */ /* 0x000fc800078f38ff */
[----:B------:R-:W-:-:S05]  /*19670*/  LOP3.LUT R26, R26, 0xffffff80, RZ, 0xc0, !PT ;  /* 0xffffff801a1a7812 */ /* 0x000fca00078ec0ff */
[----:B------:R-:W-:Y:S02]  /*19680*/  IMAD.IADD R26, R10, 0x1, -R26 ;  /* 0x000000010a1a7824 */ /* 0x000fe400078e0a1a */
[----:B------:R-:W-:Y:S01]  /*19690*/  IMAD R0, R0, 0x60, R41 ;  /* 0x0000006000007824 */ /* 0x000fe200078e0229 */
[----:B------:R-:W-:Y:S01]  /*196a0*/  BSSY B1, `(.L_x_1565) ;  /* 0x000008a000017945 */ /* 0x000fe20003800000 */
[----:B---3--:R-:W-:Y:S02]  /*196b0*/  IMAD.IADD R15, R5, 0x1, R50 ;  /* 0x00000001050f7824 */ /* 0x008fe400078e0232 */
[----:B------:R-:W-:Y:S01]  /*196c0*/  IMAD.WIDE.U32 R4, R52, UR4, R38 ;  /* 0x0000000434047c25 */ /* 0x000fe2000f8e0026 */
[----:B------:R-:W-:-:S03]  /*196d0*/  ULDC.64 UR4, c[0x0][0xb98] ;  /* 0x0002e60000047ab9 */ /* 0x000fc60000000a00 */
[----:B--2---:R-:W-:-:S04]  /*196e0*/  @P1 IMAD.HI.U32 R6, R15, R6, RZ ;  /* 0x000000060f061227 */ /* 0x004fc800078e00ff */
[----:B------:R-:W-:Y:S01]  /*196f0*/  IMAD.MOV.U32 R7, RZ, RZ, R15 ;  /* 0x000000ffff077224 */ /* 0x000fe200078e000f */
[----:B0-----:R-:W-:Y:S01]  /*19700*/  @P1 SHF.R.U32.HI R7, RZ, R9, R6 ;  /* 0x00000009ff071219 */ /* 0x001fe20000011606 */
[----:B------:R-:W-:Y:S02]  /*19710*/  IMAD R9, R41, 0x20, R21 ;  /* 0x0000002029097824 */ /* 0x000fe400078e0215 */
[----:B------:R-:W-:Y:S02]  /*19720*/  IMAD.IADD R5, R5, 0x1, R11 ;  /* 0x0000000105057824 */ /* 0x000fe400078e020b */
[----:B------:R-:W-:Y:S02]  /*19730*/  IMAD.MOV R13, RZ, RZ, -R7 ;  /* 0x000000ffff0d7224 */ /* 0x000fe400078e0a07 */
[----:B------:R-:W-:-:S04]  /*19740*/  IMAD.WIDE R28, R9, 0x2, R28 ;  /* 0x00000002091c7825 */ /* 0x000fc800078e021c */
        /* <DEDUP_REMOVED lines=18> */
[----:B----4-:R-:W-:Y:S01]  /*19870*/  IMAD.IADD R4, R14, 0x1, R50 ;  /* 0x000000010e047824 */ /* 0x010fe200078e0232 */
[----:B------:R-:W-:Y:S01]  /*19880*/  ULDC.64 UR4, c[0x0][0xaa0] ;  /* 0x0002a80000047ab9 */ /* 0x000fe20000000a00 */
[----:B------:R-:W0:Y:S01]  /*19890*/  SHFL.IDX PT, R47, R10, RZ, 0x1c1f ;  /* 0x001c1fff0a2f7589 */ /* 0x000e2200000e0000 */
[----:B------:R-:W-:Y:S01]  /*198a0*/  LOP3.LUT P0, RZ, R26, 0x3, RZ, 0xc0, !PT ;  /* 0x000000031aff7812 */ /* 0x000fe2000780c0ff */
[----:B------:R-:W-:-:S03]  /*198b0*/  IMAD.X R9, RZ, RZ, R29, P2 ;  /* 0x000000ffff097224 */ /* 0x000fc600010e061d */
[C---:B------:R-:W-:Y:S01]  /*198c0*/  ISETP.GE.OR P2, PT, R4.reuse, R43, P0 ;  /* 0x0000002b0400720c */ /* 0x040fe20000746670 */
[----:B------:R-:W-:Y:S04]  /*198d0*/  SHFL.IDX PT, R48, R6, 0x1, 0x1c1f ;  /* 0x003c1f0006307f89 */ /* 0x000fe800000e0000 */
[----:B------:R-:W1:Y:S01]  /*198e0*/  SHFL.IDX PT, R49, R10, 0x1, 0x1c1f ;  /* 0x003c1f000a317f89 */ /* 0x000e6200000e0000 */
[----:B------:R-:W-:Y:S01]  /*198f0*/  VIADD R4, R4, 0x8 ;  /* 0x0000000804047836 */ /* 0x000fe20000000000 */
[----:B------:R-:W-:-:S04]  /*19900*/  IADD3 R13, P3, R28, 0x3000, RZ ;  /* 0x000030001c0d7810 */ /* 0x000fc80007f7e0ff */
[----:B------:R-:W-:Y:S01]  /*19910*/  ISETP.GE.OR P0, PT, R4, R43, P0 ;  /* 0x0000002b0400720c */ /* 0x000fe20000706670 */
[----:B------:R-:W-:Y:S01]  /*19920*/  IMAD R39, R39, UR4, RZ ;  /* 0x0000000427277c24 */ /* 0x000fe2000f8e02ff */
[----:B0-----:R0:W-:Y:S01]  /*19930*/  @!P2 ST.E desc[UR38][R46.64], R3 ;  /* 0x000000032e00a985 */ /* 0x0011e2000c101926 */
[----:B------:R-:W-:Y:S02]  /*19940*/  LOP3.LUT R12, R13, 0x180, RZ, 0xc0, !PT ;  /* 0x000001800d0c7812 */ /* 0x000fe400078ec0ff */
[----:B------:R-:W-:Y:S01]  /*19950*/  LOP3.LUT R8, R7, 0x180, RZ, 0xc0, !PT ;  /* 0x0000018007087812 */ /* 0x000fe200078ec0ff */
[----:B0-----:R-:W0:Y:S01]  /*19960*/  @P1 LDC R47, c[0x0][0xbf0] ;  /* 0x0002fc00ff2f1b82 */ /* 0x001e220000000800 */
[C---:B------:R-:W-:Y:S02]  /*19970*/  IMAD R3, R38.reuse, UR5, R39 ;  /* 0x0000000526037c24 */ /* 0x040fe4000f8e0227 */
[----:B------:R-:W-:Y:S01]  /*19980*/  IMAD.WIDE.U32 R38, R38, UR4, RZ ;  /* 0x0000000426267c25 */ /* 0x000fe2000f8e00ff */
[----:B------:R-:W-:Y:S01]  /*19990*/  SHF.R.U64 R12, R12, 0x3, RZ ;  /* 0x000000030c0c7819 */ /* 0x000fe200000012ff */
[----:B------:R-:W-:Y:S01]  /*199a0*/  ULDC.64 UR4, c[0x0][0xae8] ;  /* 0x0002ba0000047ab9 */ /* 0x000fe20000000a00 */
[----:B------:R-:W-:Y:S01]  /*199b0*/  SHF.R.U64 R8, R8, 0x3, RZ ;  /* 0x0000000308087819 */ /* 0x000fe200000012ff */
[----:B-1----:R1:W-:Y:S01]  /*199c0*/  @!P0 ST.E desc[UR38][R48.64], R20 ;  /* 0x0000001430008985 */ /* 0x0023e2000c101926 */
[----:B------:R-:W-:-:S02]  /*199d0*/  IMAD.IADD R39, R39, 0x1, R3 ;  /* 0x0000000127277824 */ /* 0x000fc400078e0203 */
[----:B------:R-:W-:Y:S01]  /*199e0*/  IMAD R42, R42, UR4, RZ ;  /* 0x000000042a2a7c24 */ /* 0x000fe2000f8e02ff */
[----:B------:R-:W-:Y:S01]  /*199f0*/  LOP3.LUT R12, R12, R13, RZ, 0x3c, !PT ;  /* 0x0000000d0c0c7212 */ /* 0x000fe200078e3cff */
[----:B------:R-:W-:Y:S01]  /*19a00*/  IMAD.X R13, RZ, RZ, R29, P3 ;  /* 0x000000ffff0d7224 */ /* 0x000fe200018e061d */
[----:B------:R-:W-:Y:S01]  /*19a10*/  IADD3 R25, P5, R28, 0x4800, RZ ;  /* 0x000048001c197810 */ /* 0x000fe20007fbe0ff */
[----:B------:R-:W-:Y:S01]  /*19a20*/  IMAD R3, R52, UR5, R42 ;  /* 0x0000000534037c24 */ /* 0x000fe2000f8e022a */
[----:B------:R-:W-:Y:S01]  /*19a30*/  LOP3.LUT R8, R8, R7, RZ, 0x3c, !PT ;  /* 0x0000000708087212 */ /* 0x000fe200078e3cff */
[----:B------:R-:W-:Y:S01]  /*19a40*/  IMAD.WIDE.U32 R38, R52, UR4, R38 ;  /* 0x0000000434267c25 */ /* 0x000fe2000f8e0026 */
[----:B------:R-:W-:Y:S01]  /*19a50*/  IADD3 R31, P4, R28, 0x6000, RZ ;  /* 0x000060001c1f7810 */ /* 0x000fe20007f9e0ff */
[----:B------:R-:W-:Y:S02]  /*19a60*/  ULDC.64 UR4, c[0x0][0xaf0] ;  /* 0x0002bc0000047ab9 */ /* 0x000fe40000000a00 */
[----:B-1----:R-:W-:Y:S01]  /*19a70*/  IMAD.IADD R20, R50, 0x1, R0 ;  /* 0x0000000132147824 */ /* 0x002fe200078e0200 */
[----:B------:R-:W-:Y:S01]  /*19a80*/  IADD3 R7, P3, R28, 0x7800, RZ ;  /* 0x000078001c077810 */ /* 0x000fe20007f7e0ff */
[----:B------:R-:W5:Y:S02]  /*19a90*/  LD.E.128 R8, desc[UR38][R8.64] ;  /* 0x0000002608087980 */ /* 0x000f64000c101d00 */
[----:B------:R-:W-:Y:S01]  /*19aa0*/  @P1 IMAD.HI.U32 R0, R20, R51, RZ ;  /* 0x0000003314001227 */ /* 0x000fe200078e00ff */
[----:B------:R-:W-:Y:S01]  /*19ab0*/  LOP3.LUT R24, R25, 0x180, RZ, 0xc0, !PT ;  /* 0x0000018019187812 */ /* 0x000fe200078ec0ff */
[----:B------:R-:W5:Y:S01]  /*19ac0*/  LD.E.128 R12, desc[UR38][R12.64] ;  /* 0x000000260c0c7980 */ /* 0x000f62000c101d00 */
[----:B------:R-:W-:Y:S01]  /*19ad0*/  LOP3.LUT R30, R31, 0x180, RZ, 0xc0, !PT ;  /* 0x000001801f1e7812 */ /* 0x000fe200078ec0ff */
[----:B------:R-:W-:Y:S01]  /*19ae0*/  IMAD.IADD R39, R39, 0x1, R3 ;  /* 0x0000000127277824 */ /* 0x000fe200078e0203 */
[----:B------:R-:W-:Y:S01]  /*19af0*/  LOP3.LUT R5, R28, 0x180, RZ, 0xc0, !PT ;  /* 0x000001801c057812 */ /* 0x000fe200078ec0ff */
[----:B------:R-:W-:Y:S01]  /*19b00*/  IMAD.MOV.U32 R3, RZ, RZ, R20 ;  /* 0x000000ffff037224 */ /* 0x000fe200078e0014 */
[----:B------:R-:W-:Y:S01]  /*19b10*/  LOP3.LUT R6, R7, 0x180, RZ, 0xc0, !PT ;  /* 0x0000018007067812 */ /* 0x000fe200078ec0ff */
[----:B------:R-:W-:Y:S01]  /*19b20*/  IMAD R45, R45, UR4, RZ ;  /* 0x000000042d2d7c24 */ /* 0x000fe2000f8e02ff */
[----:B0-----:R-:W-:-:S02]  /*19b30*/  @P1 SHF.R.U32.HI R3, RZ, R47, R0 ;  /* 0x0000002fff031219 */ /* 0x001fc40000011600 */
[----:B------:R-:W-:Y:S02]  /*19b40*/  SHF.R.U64 R24, R24, 0x3, RZ ;  /* 0x0000000318187819 */ /* 0x000fe400000012ff */
[----:B------:R-:W-:Y:S02]  /*19b50*/  SHF.R.U64 R30, R30, 0x3, RZ ;  /* 0x000000031e1e7819 */ /* 0x000fe400000012ff */
        /* <DEDUP_REMOVED lines=12> */
[----:B------:R-:W-:Y:S01]  /*19c20*/  LOP3.LUT R32, R6, R7, RZ, 0x3c, !PT ;  /* 0x0000000706207212 */ /* 0x000fe200078e3cff */
[----:B------:R-:W-:-:S02]  /*19c30*/  IMAD.X R33, RZ, RZ, R29, P3 ;  /* 0x000000ffff217224 */ /* 0x000fc400018e061d */
[----:B------:R-:W-:Y:S01]  /*19c40*/  IMAD.MOV.U32 R5, RZ, RZ, R29 ;  /* 0x000000ffff057224 */ /* 0x000fe200078e001d */
[----:B------:R-:W5:Y:S01]  /*19c50*/  LD.E.128 R24, desc[UR38][R24.64] ;  /* 0x0000002618187980 */ /* 0x000f62000c101d00 */
[----:B------:R-:W-:Y:S02]  /*19c60*/  IMAD.IADD R45, R45, 0x1, R47 ;  /* 0x000000012d2d7824 */ /* 0x000fe400078e022f */
[----:B------:R-:W-:Y:S01]  /*19c70*/  IMAD R0, R0, UR4, RZ ;  /* 0x0000000400007c24 */ /* 0x000fe2000f8e02ff */
[----:B------:R-:W5:Y:S01]  /*19c80*/  LD.E.128 R28, desc[UR38][R30.64] ;  /* 0x000000261e1c7980 */ /* 0x000f62000c101d00 */
[----:B------:R-:W-:Y:S02]  /*19c90*/  IMAD R47, R40, R39, R20 ;  /* 0x00000027282f7224 */ /* 0x000fe400078e0214 */
[C---:B------:R-:W-:Y:S01]  /*19ca0*/  IMAD R49, R3.reuse, UR5, R0 ;  /* 0x0000000503317c24 */ /* 0x040fe2000f8e0200 */
[----:B------:R-:W5:Y:S01]  /*19cb0*/  LD.E.128 R4, desc[UR38][R4.64] ;  /* 0x0000002604047980 */ /* 0x000f62000c101d00 */
[----:B------:R-:W-:Y:S01]  /*19cc0*/  IMAD.WIDE.U32 R38, R3, UR4, R44 ;  /* 0x0000000403267c25 */ /* 0x000fe2000f8e002c */
[----:B------:R-:W-:Y:S01]  /*19cd0*/  SHF.R.S32.HI R0, RZ, 0x1f, R47 ;  /* 0x0000001fff007819 */ /* 0x000fe2000001142f */
[----:B------:R-:W-:Y:S01]  /*19ce0*/  ULDC.64 UR4, c[0x0][0xad8] ;  /* 0x0002b60000047ab9 */ /* 0x000fe20000000a00 */
[----:B------:R-:W5:Y:S01]  /*19cf0*/  LD.E.128 R32, desc[UR38][R32.64] ;  /* 0x0000002620207980 */ /* 0x000f62000c101d00 */
        /* <DEDUP_REMOVED lines=8> */
[----:B------:R-:W-:Y:S02]  /*19d80*/  IMAD.IADD R42, R41, 0x1, R50 ;  /* 0x00000001292a7824 */ /* 0x000fe400078e0232 */
        /* <DEDUP_REMOVED lines=12> */
[----:B------:R-:W-:Y:S02]  /*19e50*/  SHF.R.S32.HI R48, RZ, 0x1f, R37 ;  /* 0x0000001fff307819 */ /* 0x000fe40000011425 */
[----:B------:R-:W-:Y:S01]  /*19e60*/  SHF.R.S32.HI R49, RZ, 0x1f, R36 ;  /* 0x0000001fff317819 */ /* 0x000fe20000011424 */
[----:B------:R-:W-:Y:S06]  /*19e70*/  @P0 BRA `(.L_x_1566) ;  /* 0x0000000000300947 */ /* 0x000fec0003800000 */
        /* <DEDUP_REMOVED lines=12> */
.L_x_1566:
[----:B------:R-:W-:Y:S05]  /*19f40*/  BSYNC B1 ;  /* 0x0000000000017941 */ /* 0x000fea0003800000 */
.L_x_1565:
[----:B0-----:R-:W-:Y:S01]  /*19f50*/  VIADD R0, R42, 0x60 ;  /* 0x000000602a007836 */ /* 0x001fe20000000000 */
[----:B---3-5:R0:W3:Y:S04]  /*19f60*/  SHFL.IDX PT, R7, R3, 0x1, 0x1c1f ;  /* 0x003c1f0003077f89 */ /* 0x0280e800000e0000 */
[----:B------:R-:W-:Y:S01]  /*19f70*/  ISETP.GE.AND P0, PT, R0, R43, PT ;  /* 0x0000002b0000720c */ /* 0x000fe20003f06270 */
[----:B------:R0:W4:-:S12]  /*19f80*/  SHFL.IDX PT, R6, R20, 0x1, 0x1c1f ;  /* 0x003c1f0014067f89 */ /* 0x00011800000e0000 */
[----:B0-----:R-:W-:Y:S05]  /*19f90*/  @P0 BRA `(.L_x_1567) ;  /* 0x0000000800b00947 */ /* 0x001fea0003800000 */
[----:B------:R-:W-:Y:S02]  /*19fa0*/  ULDC UR4, c[0x0][0xac8] ;  /* 0x0002b20000047ab9 */ /* 0x000fe40000000800 */
[----:B------:R-:W-:Y:S02]  /*19fb0*/  ISETP.GE.AND P2, PT, R37, UR4, PT ;  /* 0x0000000425007c0c */ /* 0x000fe4000bf46270 */
[----:B------:R-:W-:-:S11]  /*19fc0*/  ISETP.GE.AND P1, PT, R21, UR4, PT ;  /* 0x0000000415007c0c */ /* 0x000fd6000bf26270 */
[----:B----4-:R-:W-:Y:S02]  /*19fd0*/  @!P2 LEA R12, P0, R37, R6, 0x1 ;  /* 0x00000006250ca211 */ /* 0x010fe400078008ff */
[----:B---3--:R-:W-:Y:S02]  /*19fe0*/  @!P1 IMAD.WIDE R4, R21, 0x2, R6 ;  /* 0x0000000215049825 */ /* 0x008fe400078e0206 */
        /* <DEDUP_REMOVED lines=9> */
.L_x_1563:
[----:B------:R-:W2:Y:S01]  /*1a080*/  LDL R10, [R1+0x54] ;  /* 0x00005400010a7983 */ /* 0x000ea20000100800 */
[----:B------:R-:W-:Y:S01]  /*1a090*/  ULDC.64 UR4, c[0x0][0xc00] ;  /* 0x0003000000047ab9 */ /* 0x000fe20000000a00 */
[----:B------:R-:W2:Y:S01]  /*1a0a0*/  LDC.64 R4, c[0x0][0xc00] ;  /* 0x00030000ff047b82 */ /* 0x000ea20000000a00 */
[----:B------:R-:W-:Y:S01]  /*1a0b0*/  ISETP.NE.U32.AND P0, PT, RZ, UR4, PT ;  /* 0x00000004ff007c0c */ /* 0x000fe2000bf05070 */
[----:B------:R-:W-:-:S03]  /*1a0c0*/  IMAD.MOV.U32 R3, RZ, RZ, RZ ;  /* 0x000000ffff037224 */ /* 0x000fc600078e00ff */
[----:B------:R-:W-:Y:S01]  /*1a0d0*/  ISETP.NE.AND.EX P0, PT, RZ, UR5, PT, P0 ;  /* 0x00000005ff007c0c */ /* 0x000fe2000bf05300 */
[----:B------:R-:W-:Y:S02]  /*1a0e0*/  ULDC.64 UR4, c[0x0][0xc08] ;  /* 0x0003020000047ab9 */ /* 0x000fe40000000a00 */
[----:B------:R-:W-:Y:S01]  /*1a0f0*/  ISETP.NE.U32.AND P1, PT, RZ, UR4, PT ;  /* 0x00000004ff007c0c */ /* 0x000fe2000bf25070 */
[----:B------:R-:W0:Y:S03]  /*1a100*/  LDC R29, c[0x0][0xbe8] ;  /* 0x0002fa00ff1d7b82 */ /* 0x000e260000000800 */
[----:B------:R-:W-:-:S13]  /*1a110*/  ISETP.NE.AND.EX P1, PT, RZ, UR5, PT, P1 ;  /* 0x00000005ff007c0c */ /* 0x000fda000bf25310 */
[----:B------:R-:W3:Y:S01]  /*1a120*/  @P1 LDC.64 R6, c[0x0][0xc08] ;  /* 0x00030200ff061b82 */ /* 0x000ee20000000a00 */
[----:B------:R-:W-:Y:S02]  /*1a130*/  ULDC UR4, c[0x0][0xa88] ;  /* 0x0002a20000047ab9 */ /* 0x000fe40000000800 */
[----:B------:R-:W-:Y:S02]  /*1a140*/  IMAD.U32 R8, RZ, RZ, UR4 ;  /* 0x00000004ff087e24 */ /* 0x000fe4000f8e00ff */
[----:B--2---:R-:W-:-:S04]  /*1a150*/  IMAD.WIDE R4, R10, 0x4, R4 ;  /* 0x000000040a047825 */ /* 0x004fc800078e0204 */
[----:B---3--:R-:W-:Y:S01]  /*1a160*/  @P1 IMAD.WIDE R6, R10, 0x4, R6 ;  /* 0x000000040a061825 */ /* 0x008fe200078e0206 */
[----:B------:R2:W5:Y:S04]  /*1a170*/  @P0 LDG.E R3, desc[UR38][R4.64] ;  /* 0x0000002604030981 */ /* 0x000568000c1e1900 */
[----:B------:R2:W5:Y:S01]  /*1a180*/  @P1 LDG.E R8, desc[UR38][R6.64] ;  /* 0x0000002606081981 */ /* 0x000562000c1e1900 */
[----:B0-----:R-:W-:Y:S02]  /*1a190*/  ISETP.NE.AND P2, PT, R29, 0x1, PT ;  /* 0x000000011d00780c */ /* 0x001fe40003f45270 */
[----:B------:R-:W-:Y:S02]  /*1a1a0*/  ISETP.GE.AND P3, PT, R50, 0xc0, PT ;  /* 0x000000c03200780c */ /* 0x000fe40003f66270 */
[----:B------:R-:W-:-:S09]  /*1a1b0*/  SHF.R.S32.HI R9, RZ, 0x1f, R10 ;  /* 0x0000001fff097819 */ /* 0x000fd2000001140a */
[----:B------:R-:W0:Y:S08]  /*1a1c0*/  @P2 LDC R20, c[0x0][0xbec] ;  /* 0x0002fb00ff142b82 */ /* 0x000e300000000800 */
[----:B------:R-:W3:Y:S01]  /*1a1d0*/  @P2 LDC R31, c[0x0][0xbf0] ;  /* 0x0002fc00ff1f2b82 */ /* 0x000ee20000000800 */
[----:B--2---:R-:W-:Y:S05]  /*1a1e0*/  @P1 BRA `(.L_x_1568) ;  /* 0x0000000000101947 */ /* 0x004fea0003800000 */
[----:B------:R-:W-:Y:S05]  /*1a1f0*/  @!P0 BRA `(.L_x_1568) ;  /* 0x00000000000c8947 */ /* 0x000fea0003800000 */
[----:B------:R-:W2:Y:S04]  /*1a200*/  LDG.E R7, desc[UR38][R4.64] ;  /* 0x0000002604077981 */ /* 0x000ea8000c1e1900 */
[----:B-----5:R-:W2:Y:S02]  /*1a210*/  LDG.E R8, desc[UR38][R4.64+0x4] ;  /* 0x0000042604087981 */ /* 0x020ea4000c1e1900 */
[----:B--2---:R-:W-:-:S07]  /*1a220*/  IMAD.IADD R8, R8, 0x1, -R7 ;  /* 0x0000000108087824 */ /* 0x004fce00078e0a07 */
.L_x_1568:
[----:B------:R-:W2:Y:S04]  /*1a230*/  LDL R26, [R1+0x50] ;  /* 0x00005000011a7983 */ /* 0x000ea80000100800 */
[----:B------:R4:W5:Y:S01]  /*1a240*/  LDL R24, [R1+0x1c] ;  /* 0x00001c0001187983 */ /* 0x0009620000100800 */
[----:B------:R-:W-:Y:S01]  /*1a250*/  BSSY B1, `(.L_x_1569) ;  /* 0x000002d000017945 */ /* 0x000fe20003800000 */
[----:B------:R-:W-:Y:S02]  /*1a260*/  SEL R15, R10, RZ, !P0 ;  /* 0x000000ff0a0f7207 */ /* 0x000fe40004000000 */
[----:B------:R-:W-:Y:S02]  /*1a270*/  SEL R14, R9, RZ, !P0 ;  /* 0x000000ff090e7207 */ /* 0x000fe40004000000 */
[----:B-----5:R-:W-:-:S02]  /*1a280*/  SHF.R.S32.HI R12, RZ, 0x1f, R3 ;  /* 0x0000001fff0c7819 */ /* 0x020fc40000011403 */
[----:B--2---:R-:W-:Y:S01]  /*1a290*/  SHF.R.S32.HI R13, RZ, 0x1f, R26 ;  /* 0x0000001fff0d7819 */ /* 0x004fe2000001141a */
[----:B----4-:R-:W-:Y:S06]  /*1a2a0*/  @P3 BRA `(.L_x_1570) ;  /* 0x00000000009c3947 */ /* 0x010fec0003800000 */
[----:B------:R-:W2:Y:S01]  /*1a2b0*/  S2R R5, SR_TID.X ;  /* 0x0000000000057919 */ /* 0x000ea20000002100 */
[----:B------:R-:W4:Y:S02]  /*1a2c0*/  LDC R11, c[0x0][0xbe8] ;  /* 0x0002fa00ff0b7b82 */ /* 0x000f240000000800 */
[----:B----4-:R-:W-:Y:S01]  /*1a2d0*/  IMAD R4, R8, R11, RZ ;  /* 0x0000000b08047224 */ /* 0x010fe200078e02ff */
[----:B--2---:R-:W-:-:S04]  /*1a2e0*/  IADD3 R10, R24, -0x80, R5 ;  /* 0xffffff80180a7810 */ /* 0x004fc80007ffe005 */
        /* <DEDUP_REMOVED lines=9> */
[----:B------:R-:W2:Y:S01]  /*1a380*/  @P0 LDC R25, c[0x0][0xbec] ;  /* 0x0002fb00ff190b82 */ /* 0x000ea20000000800 */
[----:B------:R-:W-:Y:S01]  /*1a390*/  IMAD R9, R26, UR5, R9 ;  /* 0x000000051a097c24 */ /* 0x000fe2000f8e0209 */
[----:B------:R-:W-:-:S03]  /*1a3a0*/  ULDC.64 UR4, c[0x0][0xb98] ;  /* 0x0002e60000047ab9 */ /* 0x000fc60000000a00 */
[----:B------:R-:W-:-:S03]  /*1a3b0*/  IMAD.IADD R5, R5, 0x1, R9 ;  /* 0x0000000105057824 */ /* 0x000fc600078e0209 */
[----:B------:R-:W4:Y:S01]  /*1a3c0*/  @P0 LDC R27, c[0x0][0xbf0] ;  /* 0x0002fc00ff1b0b82 */ /* 0x000f220000000800 */
[----:B------:R-:W-:-:S04]  /*1a3d0*/  IMAD.WIDE.U32 R4, R15, UR4, R4 ;  /* 0x000000040f047c25 */ /* 0x000fc8000f8e0004 */
[----:B--2---:R-:W-:-:S05]  /*1a3e0*/  @P0 IMAD.HI.U32 R6, R10, R25, RZ ;  /* 0x000000190a060227 */ /* 0x004fca00078e00ff */
[----:B----4-:R-:W-:Y:S01]  /*1a3f0*/  @P0 SHF.R.U32.HI R7, RZ, R27, R6 ;  /* 0x0000001bff070219 */ /* 0x010fe20000011606 */
        /* <DEDUP_REMOVED lines=18> */
.L_x_1570:
[----:B------:R-:W-:Y:S05]  /*1a520*/  BSYNC B1 ;  /* 0x0000000000017941 */ /* 0x000fea0003800000 */
.L_x_1569:
[----:B------:R-:W-:Y:S01]  /*1a530*/  ULDC.64 UR4, c[0x0][0xaa0] ;  /* 0x0002a80000047ab9 */ /* 0x000fe20000000a00 */
[----:B------:R-:W-:Y:S01]  /*1a540*/  SHF.R.S32.HI R25, RZ, 0x2, R32 ;  /* 0x00000002ff197819 */ /* 0x000fe20000011420 */
[----:B------:R-:W-:Y:S01]  /*1a550*/  IMAD R4, R12, UR4, RZ ;  /* 0x000000040c047c24 */ /* 0x000fe2000f8e02ff */
[----:B------:R-:W-:-:S03]  /*1a560*/  SHF.R.S32.HI R10, RZ, 0x1f, R37 ;  /* 0x0000001fff0a7819 */ /* 0x000fc60000011425 */
[C---:B--2---:R-:W-:Y:S02]  /*1a570*/  IMAD R7, R3.reuse, UR5, R4 ;  /* 0x0000000503077c24 */ /* 0x044fe4000f8e0204 */
[----:B------:R-:W-:Y:S02]  /*1a580*/  IMAD R0, R0, 0x60, R25 ;  /* 0x0000006000007824 */ /* 0x000fe400078e0219 */
[----:B------:R-:W-:Y:S01]  /*1a590*/  IMAD.WIDE.U32 R4, R3, UR4, RZ ;  /* 0x0000000403047c25 */ /* 0x000fe2000f8e00ff */
[----:B------:R-:W-:-:S03]  /*1a5a0*/  ULDC.64 UR4, c[0x0][0xae8] ;  /* 0x0002ba0000047ab9 */ /* 0x000fc60000000a00 */
[----:B------:R-:W-:Y:S02]  /*1a5b0*/  IMAD.IADD R9, R24, 0x1, R0 ;  /* 0x0000000118097824 */ /* 0x000fe400078e0200 */
[----:B------:R-:W-:Y:S02]  /*1a5c0*/  IMAD.IADD R5, R5, 0x1, R7 ;  /* 0x0000000105057824 */ /* 0x000fe400078e0207 */
[----:B------:R-:W-:Y:S02]  /*1a5d0*/  IMAD R6, R13, UR4, RZ ;  /* 0x000000040d067c24 */ /* 0x000fe4000f8e02ff */
[----:B0-----:R-:W-:-:S04]  /*1a5e0*/  @P2 IMAD.HI.U32 R0, R9, R20, RZ ;  /* 0x0000001409002227 */ /* 0x001fc800078e00ff */
[C---:B------:R-:W-:Y:S02]  /*1a5f0*/  IMAD R7, R26.reuse, UR5, R6 ;  /* 0x000000051a077c24 */ /* 0x040fe4000f8e0206 */
[----:B------:R-:W-:Y:S01]  /*1a600*/  IMAD.WIDE.U32 R4, R26, UR4, R4 ;  /* 0x000000041a047c25 */ /* 0x000fe2000f8e0004 */
[----:B------:R-:W-:-:S03]  /*1a610*/  ULDC.64 UR4, c[0x0][0xaf0] ;  /* 0x0002bc0000047ab9 */ /* 0x000fc60000000a00 */
[----:B------:R-:W-:Y:S01]  /*1a620*/  IMAD.MOV.U32 R3, RZ, RZ, R9 ;  /* 0x000000ffff037224 */ /* 0x000fe200078e0009 */
[----:B---3--:R-:W-:Y:S01]  /*1a630*/  @P2 SHF.R.U32.HI R3, RZ, R31, R0 ;  /* 0x0000001fff032219 */ /* 0x008fe20000011600 */
        /* <DEDUP_REMOVED lines=18> */
[----:B------:R-:W-:Y:S01]  /*1a760*/  ULDC.64 UR4, c[0x0][0xa80] ;  /* 0x0002a00000047ab9 */ /* 0x000fe20000000a00 */
[----:B------:R-:W-:Y:S02]  /*1a770*/  SHF.R.S32.HI R7, RZ, 0x1f, R36 ;  /* 0x0000001fff077819 */ /* 0x000fe40000011424 */
[----:B------:R-:W-:Y:S01]  /*1a780*/  IMAD.IADD R3, R5, 0x1, R3 ;  /* 0x0000000105037824 */ /* 0x000fe200078e0203 */
[----:B------:R-:W-:Y:S01]  /*1a790*/  LEA R0, P0, R4, UR4, 0x1 ;  /* 0x0000000404007c11 */ /* 0x000fe2000f8008ff */
[----:B------:R-:W-:-:S03]  /*1a7a0*/  UMOV UR4, 0xffffffff ;  /* 0xffffffff00047882 */ /* 0x000fc60000000000 */
[----:B------:R-:W-:Y:S01]  /*1a7b0*/  LEA.HI.X R4, R4, UR5, R3, 0x1, P0 ;  /* 0x0000000504047c11 */ /* 0x000fe200080f0c03 */
[----:B------:R-:W-:Y:S08]  /*1a7c0*/  BRA.DIV UR4, `(.L_x_1571) ;  /* 0x0000008e045c7947 */ /* 0x000ff0000b800000 */
[----:B------:R0:W2:Y:S04]  /*1a7d0*/  SHFL.IDX PT, R3, R4, RZ, 0x1c1f ;  /* 0x001c1fff04037589 */ /* 0x0000a800000e0000 */
[----:B------:R0:W3:Y:S02]  /*1a7e0*/  SHFL.IDX PT, R14, R0, RZ, 0x1c1f ;  /* 0x001c1fff000e7589 */ /* 0x0000e400000e0000 */
.L_x_1779:
[----:B------:R-:W-:Y:S01]  /*1a7f0*/  IMAD R29, R8, R29, RZ ;  /* 0x0000001d081d7224 */ /* 0x000fe200078e02ff */
[----:B------:R-:W-:Y:S01]  /*1a800*/  BSSY B1, `(.L_x_1572) ;  /* 0x0000011000017945 */ /* 0x000fe20003800000 */
[----:B------:R-:W-:-:S05]  /*1a810*/  IMAD.IADD R6, R25, 0x1, R24 ;  /* 0x0000000119067824 */ /* 0x000fca00078e0218 */
        /* <DEDUP_REMOVED lines=15> */
.L_x_1573:
[----:B------:R-:W-:Y:S05]  /*1a910*/  BSYNC B1 ;  /* 0x0000000000017941 */ /* 0x000fea0003800000 */
.L_x_1572:
[----:B------:R-:W-:-:S03]  /*1a920*/  UMOV UR4, 0xffffffff ;  /* 0xffffffff00047882 */ /* 0x000fc60000000000 */
[----:B------:R-:W-:Y:S05]  /*1a930*/  BRA.DIV UR4, `(.L_x_1574) ;  /* 0x0000008e04347947 */ /* 0x000fea000b800000 */
[----:B--2---:R2:W0:Y:S04]  /*1a940*/  SHFL.IDX PT, R3, R4, 0x1, 0x1c1f ;  /* 0x003c1f0004037f89 */ /* 0x00442800000e0000 */
[----:B---3--:R2:W3:Y:S02]  /*1a950*/  SHFL.IDX PT, R14, R0, 0x1, 0x1c1f ;  /* 0x003c1f00000e7f89 */ /* 0x0084e400000e0000 */
.L_x_1783:
[----:B0-2---:R-:W-:-:S05]  /*1a960*/  VIADD R0, R6, 0x60 ;  /* 0x0000006006007836 */ /* 0x005fca0000000000 */
[----:B------:R-:W-:-:S13]  /*1a970*/  ISETP.GE.AND P0, PT, R0, R29, PT ;  /* 0x0000001d0000720c */ /* 0x000fda0003f06270 */
[----:B------:R-:W-:Y:S05]  /*1a980*/  @P0 BRA `(.L_x_1567) ;  /* 0x0000000000340947 */ /* 0x000fea0003800000 */
[----:B------:R-:W-:Y:S02]  /*1a990*/  ULDC UR4, c[0x0][0xac8] ;  /* 0x0002b20000047ab9 */ /* 0x000fe40000000800 */
[----:B------:R-:W-:Y:S02]  /*1a9a0*/  ISETP.GE.AND P2, PT, R21, UR4, PT ;  /* 0x0000000415007c0c */ /* 0x000fe4000bf46270 */
[----:B------:R-:W-:Y:S02]  /*1a9b0*/  ISETP.GE.AND P3, PT, R37, UR4, PT ;  /* 0x0000000425007c0c */ /* 0x000fe4000bf66270 */
[----:B------:R-:W-:-:S09]  /*1a9c0*/  ISETP.GE.AND P4, PT, R36, UR4, PT ;  /* 0x0000000424007c0c */ /* 0x000fd2000bf86270 */
[----:B------:R-:W-:Y:S02]  /*1a9d0*/  @!P2 IMAD.MOV.U32 R15, RZ, RZ, R3 ;  /* 0x000000ffff0fa224 */ /* 0x000fe400078e0003 */
        /* <DEDUP_REMOVED lines=8> */
.L_x_1567:
[----:B------:R-:W-:Y:S05]  /*1aa60*/  BSYNC B0 ;  /* 0x0000000000007941 */ /* 0x000fea0003800000 */
.L_x_1562:
[----:B------:R-:W-:Y:S02]  /*1aa70*/  ULDC UR4, c[0x0][0xc3c] ;  /* 0x00030f0000047ab9 */ /* 0x000fe40000000800 */
[----:B-1----:R-:W-:-:S13]  /*1aa80*/  ISETP.GE.AND P0, PT, R75, UR4, PT ;  /* 0x000000044b007c0c */ /* 0x002fda000bf06270 */
[----:B------:R-:W-:Y:S05]  /*1aa90*/  @!P0 BRA `(.L_x_1575) ;  /* 0xfffffe6400ec8947 */ /* 0x000fea000383ffff */
[----:B------:R-:W-:Y:S05]  /*1aaa0*/  BRA `(.L_x_1370) ;  /* 0x0000008000647947 */ /* 0x000fea0003800000 */
.L_x_1368:
        /* <DEDUP_REMOVED lines=18> */
.L_x_1576:
        /* <DEDUP_REMOVED lines=42> */
.L_x_1582:
        /* <DEDUP_REMOVED lines=12> */
.L_x_1581:
[----:B------:R-:W-:Y:S05]  /*1af30*/  BSYNC B0 ;  /* 0x0000000000007941 */ /* 0x000fea0003800000 */
.L_x_1580:
        /* <DEDUP_REMOVED lines=21> */
.L_x_1578:
        /* <DEDUP_REMOVED lines=21> */
.L_x_1583:
        /* <DEDUP_REMOVED lines=58> */
.L_x_1579:
[----:B------:R-:W-:Y:S02]  /*1b580*/  IMAD.MOV.U32 R17, RZ, RZ, RZ ;  /* 0x000000ffff117224 */ /* 0x000fe400078e00ff */
[----:B------:R-:W-:Y:S02]  /*1b590*/  IMAD.U32 R16, RZ, RZ, UR6 ;  /* 0x00000006ff107e24 */ /* 0x000fe4000f8e00ff */
[----:B------:R-:W-:-:S07]  /*1b5a0*/  IMAD.MOV.U32 R18, RZ, RZ, RZ ;  /* 0x000000ffff127224 */ /* 0x000fce00078e00ff */
.L_x_1584:
[----:B------:R-:W-:-:S13]  /*1b5b0*/  ISETP.NE.AND P0, PT, R5, RZ, PT ;  /* 0x000000ff0500720c */ /* 0x000fda0003f05270 */
[----:B------:R-:W0:Y:S01]  /*1b5c0*/  @!P0 S2R R3, SR_CgaCtaId ;  /* 0x0000000000038919 */ /* 0x000e220000008800 */
[----:B------:R-:W-:-:S04]  /*1b5d0*/  @!P0 MOV R0, 0x400 ;  /* 0x0000040000008802 */ /* 0x000fc80000000f00 */
[----:B0-----:R-:W-:-:S05]  /*1b5e0*/  @!P0 LEA R0, R3, R0, 0x18 ;  /* 0x0000000003008211 */ /* 0x001fca00078ec0ff */
[----:B------:R2:W-:Y:S01]  /*1b5f0*/  @!P0 STS.128 [R0+0x2d8d0], R16 ;  /* 0x02d8d01000008388 */ /* 0x0005e20000000c00 */
[----:B------:R-:W-:Y:S06]  /*1b600*/  BAR.ARV 0x5, 0x200 ;  /* 0x0148000000007b1d */ /* 0x000fec0000002000 */
.L_x_1577:
        /* <DEDUP_REMOVED lines=10> */
[----:B------:R4:W-:Y:S01]  /*1b6b0*/  STL [R1+0x24], RZ ;  /* 0x000024ff01007387 */ /* 0x0009e20000100800 */
[----:B------:R-:W-:Y:S01]  /*1b6c0*/  IMAD.MOV.U32 R29, RZ, RZ, 0x1 ;  /* 0x00000001ff1d7424 */ /* 0x000fe200078e00ff */
[----:B------:R-:W-:Y:S01]  /*1b6d0*/  ULDC.64 UR40, c[0x0][0x198] ;  /* 0x0000660000287ab9 */ /* 0x000fe20000000a00 */
[----:B------:R-:W-:Y:S01]  /*1b6e0*/  IMAD.MOV.U32 R28, RZ, RZ, RZ ;  /* 0x000000ffff1c7224 */ /* 0x000fe200078e00ff */
[----:B------:R-:W-:Y:S01]  /*1b6f0*/  ULDC UR37, c[0x0][0xc] ;  /* 0x0000030000257ab9 */ /* 0x000fe20000000800 */
[----:B------:R-:W-:Y:S02]  /*1b700*/  IMAD.MOV.U32 R23, RZ, RZ, RZ ;  /* 0x000000ffff177224 */ /* 0x000fe400078e00ff */
[----:B------:R-:W-:Y:S01]  /*1b710*/  IMAD.MOV.U32 R26, RZ, RZ, 0x1 ;  /* 0x00000001ff1a7424 */ /* 0x000fe200078e00ff */
        /* <DEDUP_REMOVED lines=18> */
.L_x_1745:
[----:B------:R-:W-:Y:S05]  /*1b840*/  YIELD ;  /* 0x0000000000007946 */ /* 0x000fea0003800000 */
[----:B------:R-:W-:Y:S01]  /*1b850*/  ULDC.64 UR4, c[0x0][0xa28] ;  /* 0x00028a0000047ab9 */ /* 0x000fe20000000a00 */
[----:B------:R-:W-:Y:S02]  /*1b860*/  CS2R R6, SRZ ;  /* 0x0000000000067805 */ /* 0x000fe4000001ff00 */
[----:B------:R-:W-:Y:S01]  /*1b870*/  ISETP.NE.U32.AND P0, PT, RZ, UR4, PT ;  /* 0x00000004ff007c0c */ /* 0x000fe2000bf05070 */
[----:B0-----:R-:W0:Y:S01]  /*1b880*/  LDC.64 R8, c[0x0][0xa00] ;  /* 0x00028000ff087b82 */ /* 0x001e220000000a00 */
[----:B------:R-:W-:Y:S01]  /*1b890*/  ULDC.64 UR6, c[0x0][0xa08] ;  /* 0x0002820000067ab9 */ /* 0x000fe20000000a00 */
[----:B------:R-:W-:Y:S01]  /*1b8a0*/  ULDC.64 UR8, c[0x0][0xa10] ;  /* 0x0002840000087ab9 */ /* 0x000fe20000000a00 */
[----:B------:R-:W-:Y:S01]  /*1b8b0*/  ISETP.NE.AND.EX P0, PT, RZ, UR5, PT, P0 ;  /* 0x00000005ff007c0c */ /* 0x000fe2000bf05300 */
[----:B------:R-:W-:-:S04]  /*1b8c0*/  ULDC.64 UR4, c[0x0][0xa18] ;  /* 0x0002860000047ab9 */ /* 0x000fc80000000a00 */
[----:B-1----:R-:W1:Y:S08]  /*1b8d0*/  LDC.64 R4, c[0x0][0xa08] ;  /* 0x00028200ff047b82 */ /* 0x002e700000000a00 */
[----:B----4-:R-:W2:Y:S02]  /*1b8e0*/  @P0 LDC.64 R2, c[0x0][0xa28] ;  /* 0x00028a00ff020b82 */ /* 0x010ea40000000a00 */
[----:B--2---:R-:W-:-:S05]  /*1b8f0*/  @P0 IMAD.WIDE R2, R19, 0x4, R2 ;  /* 0x0000000413020825 */ /* 0x004fca00078e0202 */
[----:B------:R2:W5:Y:S01]  /*1b900*/  @P0 LDG.E R7, desc[UR38][R2.64] ;  /* 0x0000002602070981 */ /* 0x000562000c1e1900 */
[----:B------:R-:W-:Y:S01]  /*1b910*/  ISETP.NE.U32.AND P0, PT, RZ, UR4, PT ;  /* 0x00000004ff007c0c */ /* 0x000fe2000bf05070 */
[----:B0-----:R-:W-:Y:S01]  /*1b920*/  IMAD.WIDE R8, R19, 0x4, R8 ;  /* 0x0000000413087825 */ /* 0x001fe200078e0208 */
[----:B------:R-:W-:Y:S02]  /*1b930*/  ISETP.NE.U32.AND P2, PT, RZ, UR6, PT ;  /* 0x00000006ff007c0c */ /* 0x000fe4000bf45070 */
[----:B------:R-:W-:Y:S01]  /*1b940*/  ISETP.NE.AND.EX P0, PT, RZ, UR5, PT, P0 ;  /* 0x00000005ff007c0c */ /* 0x000fe2000bf05300 */
[----:B------:R-:W-:Y:S01]  /*1b950*/  ULDC.64 UR4, c[0x0][0xa00] ;  /* 0x0002800000047ab9 */ /* 0x000fe20000000a00 */
[----:B------:R-:W-:Y:S01]  /*1b960*/  ISETP.NE.U32.AND P4, PT, RZ, UR8, PT ;  /* 0x00000008ff007c0c */ /* 0x000fe2000bf85070 */
[----:B------:R-:W-:Y:S01]  /*1b970*/  IMAD.MOV.U32 R27, RZ, RZ, RZ ;  /* 0x000000ffff1b7224 */ /* 0x000fe200078e00ff */
[----:B------:R-:W-:Y:S01]  /*1b980*/  ISETP.NE.U32.AND P1, PT, RZ, UR4, PT ;  /* 0x00000004ff007c0c */ /* 0x000fe2000bf25070 */
[----:B--2---:R-:W0:Y:S01]  /*1b990*/  LDC.64 R2, c[0x0][0xa10] ;  /* 0x00028400ff027b82 */ /* 0x004e220000000a00 */
[----:B------:R-:W-:-:S02]  /*1b9a0*/  IMAD.MOV.U32 R0, RZ, RZ, RZ ;  /* 0x000000ffff007224 */ /* 0x000fc400078e00ff */
[----:B------:R-:W-:Y:S01]  /*1b9b0*/  ISETP.NE.AND.EX P3, PT, RZ, UR5, PT, P1 ;  /* 0x00000005ff007c0c */ /* 0x000fe2000bf65310 */
[----:B-1----:R-:W-:-:S04]  /*1b9c0*/  IMAD.WIDE R4, R19, 0x4, R4 ;  /* 0x0000000413047825 */ /* 0x002fc800078e0204 */
[----:B------:R-:W1:Y:S01]  /*1b9d0*/  @P0 LDC.64 R10, c[0x0][0xa18] ;  /* 0x00028600ff0a0b82 */ /* 0x000e620000000a00 */
[----:B------:R-:W-:Y:S01]  /*1b9e0*/  ULDC UR4, c[0x0][0x288] ;  /* 0x0000a20000047ab9 */ /* 0x000fe20000000800 */
[----:B------:R-:W-:Y:S02]  /*1b9f0*/  ISETP.NE.AND.EX P1, PT, RZ, UR7, PT, P2 ;  /* 0x00000007ff007c0c */ /* 0x000fe4000bf25320 */
[----:B------:R-:W-:-:S04]  /*1ba00*/  ISETP.NE.AND.EX P2, PT, RZ, UR9, PT, P4 ;  /* 0x00000009ff007c0c */ /* 0x000fc8000bf45340 */
[----:B------:R-:W2:Y:S07]  /*1ba10*/  @P3 LDG.E R6, desc[UR38][R8.64] ;  /* 0x0000002608063981 */ /* 0x000eae000c1e1900 */
[----:B------:R-:W5:Y:S01]  /*1ba20*/  @P1 LDG.E R27, desc[UR38][R4.64] ;  /* 0x00000026041b1981 */ /* 0x000f62000c1e1900 */
        /* <DEDUP_REMOVED lines=15> */
[----:B--2---:R0:W-:Y:S01]  /*1bb20*/  STL [R1+0x1c], R6 ;  /* 0x00001c0601007387 */ /* 0x0041e20000100800 */
[----:B------:R-:W-:Y:S02]  /*1bb30*/  IMAD.MOV.U32 R12, RZ, RZ, R6 ;  /* 0x000000ffff0c7224 */ /* 0x000fe400078e0006 */
[----:B0-----:R-:W-:Y:S01]  /*1bb40*/  IMAD.U32 R6, RZ, RZ, UR5 ;  /* 0x00000005ff067e24 */ /* 0x001fe2000f8e00ff */
[----:B---3--:R-:W-:Y:S06]  /*1bb50*/  @P0 BRA `(.L_x_1586) ;  /* 0x0000000000140947 */ /* 0x008fec0003800000 */
[----:B------:R-:W-:Y:S05]  /*1bb60*/  @!P3 BRA `(.L_x_1586) ;  /* 0x000000000010b947 */ /* 0x000fea0003800000 */
[----:B------:R-:W2:Y:S04]  /*1bb70*/  LDG.E R11, desc[UR38][R8.64] ;  /* 0x00000026080b7981 */ /* 0x000ea8000c1e1900 */
[----:B------:R-:W2:Y:S02]  /*1bb80*/  LDG.E R8, desc[UR38][R8.64+0x4] ;  /* 0x0000042608087981 */ /* 0x000ea4000c1e1900 */
[----:B--2---:R-:W-:-:S05]  /*1bb90*/  IMAD.IADD R12, R8, 0x1, -R11 ;  /* 0x00000001080c7824 */ /* 0x004fca00078e0a0b */
[----:B------:R0:W-:Y:S02]  /*1bba0*/  STL [R1+0x1c], R12 ;  /* 0x00001c0c01007387 */ /* 0x0001e40000100800 */
.L_x_1586:
[----:B------:R-:W-:Y:S01]  /*1bbb0*/  ULDC.64 UR4, c[0x0][0xa20] ;  /* 0x0002880000047ab9 */ /* 0x000fe20000000a00 */
[----:B-----5:R-:W-:Y:S01]  /*1bbc0*/  IMAD.IADD R27, R27, 0x1, R7 ;  /* 0x000000011b1b7824 */ /* 0x020fe200078e0207 */
[----:B------:R-:W-:-:S04]  /*1bbd0*/  ISETP.NE.U32.AND P0, PT, RZ, UR4, PT ;  /* 0x00000004ff007c0c */ /* 0x000fc8000bf05070 */
[----:B------:R-:W-:-:S13]  /*1bbe0*/  ISETP.NE.AND.EX P0, PT, RZ, UR5, PT, P0 ;  /* 0x00000005ff007c0c */ /* 0x000fda000bf05300 */
[----:B------:R-:W-:Y:S05]  /*1bbf0*/  @!P0 BRA `(.L_x_1587) ;  /* 0x0000000000108947 */ /* 0x000fea0003800000 */
[----:B------:R-:W1:Y:S02]  /*1bc00*/  LDC.64 R4, c[0x0][0xa20] ;  /* 0x00028800ff047b82 */ /* 0x000e640000000a00 */
[----:B-1----:R-:W-:-:S05]  /*1bc10*/  IMAD.WIDE R4, R19, 0x4, R4 ;  /* 0x0000000413047825 */ /* 0x002fca00078e0204 */
[----:B------:R1:W5:Y:S01]  /*1bc20*/  LDG.E R10, desc[UR38][R4.64] ;  /* 0x00000026040a7981 */ /* 0x000362000c1e1900 */
[----:B------:R-:W-:Y:S05]  /*1bc30*/  BRA `(.L_x_1588) ;  /* 0x0000000000107947 */ /* 0x000fea0003800000 */
.L_x_1587:
[----:B------:R-:W-:Y:S05]  /*1bc40*/  @!P1 BRA `(.L_x_1588) ;  /* 0x00000000000c9947 */ /* 0x000fea0003800000 */
[----:B------:R-:W2:Y:S04]  /*1bc50*/  LDG.E R10, desc[UR38][R4.64] ;  /* 0x00000026040a7981 */ /* 0x000ea8000c1e1900 */
[----:B------:R-:W2:Y:S02]  /*1bc60*/  LDG.E R4, desc[UR38][R4.64+0x4] ;  /* 0x0000042604047981 */ /* 0x000ea4000c1e1900 */
[----:B--2---:R-:W-:-:S07]  /*1bc70*/  IMAD.IADD R10, R4, 0x1, -R10 ;  /* 0x00000001040a7824 */ /* 0x004fce00078e0a0a */
.L_x_1588:
[----:B-1----:R-:W2:Y:S04]  /*1bc80*/  @P2 LDG.E R4, desc[UR38][R2.64] ;  /* 0x0000002602042981 */ /* 0x002ea8000c1e1900 */
[----:B------:R1:W2:Y:S01]  /*1bc90*/  @P2 LDG.E R5, desc[UR38][R2.64+0x4] ;  /* 0x0000042602052981 */ /* 0x0002a2000c1e1900 */
[----:B------:R-:W-:Y:S02]  /*1bca0*/  IMAD R13, R17, 0xc0, RZ ;  /* 0x000000c0110d7824 */ /* 0x000fe400078e02ff */
[----:B-----5:R-:W-:Y:S02]  /*1bcb0*/  IMAD.IADD R8, R10, 0x1, -R7 ;  /* 0x000000010a087824 */ /* 0x020fe400078e0a07 */
[----:B------:R-:W-:Y:S01]  /*1bcc0*/  VIADD R10, R13, 0xbf ;  /* 0x000000bf0d0a7836 */ /* 0x000fe20000000000 */
[----:B------:R3:W-:Y:S01]  /*1bcd0*/  STL [R1+0x10], R13 ;  /* 0x0000100d01007387 */ /* 0x0007e20000100800 */
[----:B-1----:R-:W1:Y:S02]  /*1bce0*/  LDC R2, c[0x0][0x448] ;  /* 0x00011200ff027b82 */ /* 0x002e640000000800 */
[----:B-1----:R-:W-:-:S13]  /*1bcf0*/  ISETP.NE.AND P1, PT, R2, 0x1, PT ;  /* 0x000000010200780c */ /* 0x002fda0003f25270 */
[----:B------:R-:W1:Y:S08]  /*1bd00*/  @P1 LDC R3, c[0x0][0x44c] ;  /* 0x00011300ff031b82 */ /* 0x000e700000000800 */
[----:B------:R-:W4:Y:S01]  /*1bd10*/  @P1 LDC R2, c[0x0][0x450] ;  /* 0x00011400ff021b82 */ /* 0x000f220000000800 */
[----:B-1----:R-:W-:-:S05]  /*1bd20*/  @P1 IMAD.HI.U32 R3, R10, R3, RZ ;  /* 0x000000030a031227 */ /* 0x002fca00078e00ff */
[----:B----4-:R-:W-:Y:S01]  /*1bd30*/  @P1 SHF.R.U32.HI R10, RZ, R2, R3 ;  /* 0x00000002ff0a1219 */ /* 0x010fe20000011603 */
[----:B--2---:R-:W-:-:S04]  /*1bd40*/  @P2 IMAD.IADD R6, R5, 0x1, -R4 ;  /* 0x0000000105062824 */ /* 0x004fc800078e0a04 */
[----:B------:R-:W-:-:S04]  /*1bd50*/  IMAD.IADD R9, R8, 0x1, R6 ;  /* 0x0000000108097824 */ /* 0x000fc800078e0206 */
[C---:B------:R-:W-:Y:S01]  /*1bd60*/  VIADD R17, R9.reuse, 0x7f ;  /* 0x0000007f09117836 */ /* 0x040fe20000000000 */
[----:B------:R-:W-:-:S04]  /*1bd70*/  IADD3 R7, R9, 0x1, -R12 ;  /* 0x0000000109077810 */ /* 0x000fc80007ffe80c */
[----:B------:R-:W-:Y:S01]  /*1bd80*/  SHF.R.S32.HI R2, RZ, 0x1f, R17 ;  /* 0x0000001fff027819 */ /* 0x000fe20000011411 */
[----:B------:R-:W-:-:S03]  /*1bd90*/  IMAD.IADD R10, R7, 0x1, R10 ;  /* 0x00000001070a7824 */ /* 0x000fc600078e020a */
[----:B------:R-:W-:Y:S02]  /*1bda0*/  LEA.HI R17, R2, R17, RZ, 0x7 ;  /* 0x0000001102117211 */ /* 0x000fe400078f38ff */
[----:B------:R-:W1:Y:S02]  /*1bdb0*/  LDC.64 R2, c[0x0][0x9e0] ;  /* 0x00027800ff027b82 */ /* 0x000e640000000a00 */
[----:B------:R-:W-:Y:S02]  /*1bdc0*/  SHF.R.S32.HI R17, RZ, 0x7, R17 ;  /* 0x00000007ff117819 */ /* 0x000fe40000011411 */
[----:B-1----:R-:W-:Y:S01]  /*1bdd0*/  ISETP.GE.AND P3, PT, R3, 0x1, PT ;  /* 0x000000010300780c */ /* 0x002fe20003f66270 */
[----:B------:R-:W-:-:S12]  /*1bde0*/  IMAD.IADD R2, R10, 0x1, R2 ;  /* 0x000000010a027824 */ /* 0x000fd800078e0202 */
[----:B---3--:R-:W-:Y:S05]  /*1bdf0*/  @!P3 BRA `(.L_x_1589) ;  /* 0x000000000048b947 */ /* 0x008fea0003800000 */
[C---:B------:R-:W-:Y:S01]  /*1be00*/  ISETP.GT.AND P0, PT, R10.reuse, RZ, PT ;  /* 0x000000ff0a00720c */ /* 0x040fe20003f04270 */
[----:B------:R-:W-:Y:S01]  /*1be10*/  BSSY B0, `(.L_x_1590) ;  /* 0x000000e000007945 */ /* 0x000fe20003800000 */
[----:B------:R-:W-:-:S11]  /*1be20*/  VIADD R11, R10, 0xffffffff ;  /* 0xffffffff0a0b7836 */ /* 0x000fd60000000000 */
[----:B------:R-:W-:Y:S05]  /*1be30*/  @P0 BRA `(.L_x_1591) ;  /* 0x00000000001c0947 */ /* 0x000fea0003800000 */
[----:B------:R-:W-:Y:S01]  /*1be40*/  ISETP.NE.AND P0, PT, R3, 0x1, PT ;  /* 0x000000010300780c */ /* 0x000fe20003f05270 */
[----:B------:R-:W-:-:S12]  /*1be50*/  IMAD.MOV R10, RZ, RZ, -R10 ;  /* 0x000000ffff0a7224 */ /* 0x000fd800078e0a0a */
[----:B------:R-:W1:Y:S02]  /*1be60*/  @P0 LDC.64 R4, c[0x0][0x9e8] ;  /* 0x00027a00ff040b82 */ /* 0x000e640000000a00 */
[----:B-1----:R-:W-:-:S05]  /*1be70*/  @P0 IMAD.HI.U32 R4, R10, R4, RZ ;  /* 0x000000040a040227 */ /* 0x002fca00078e00ff */
[----:B------:R-:W-:-:S04]  /*1be80*/  @P0 SHF.R.U32.HI R10, RZ, R5, R4 ;  /* 0x00000005ff0a0219 */ /* 0x000fc80000011604 */
[----:B------:R-:W-:Y:S01]  /*1be90*/  LOP3.LUT R11, RZ, R10, RZ, 0x33, !PT ;  /* 0x0000000aff0b7212 */ /* 0x000fe200078e33ff */
[----:B------:R-:W-:Y:S06]  /*1bea0*/  BRA `(.L_x_1592) ;  /* 0x0000000000107947 */ /* 0x000fec0003800000 */
.L_x_1591:
[----:B------:R-:W-:-:S13]  /*1beb0*/  ISETP.NE.AND P0, PT, R3, 0x1, PT ;  /* 0x000000010300780c */ /* 0x000fda0003f05270 */
[----:B------:R-:W1:Y:S02]  /*1bec0*/  @P0 LDC.64 R4, c[0x0][0x9e8] ;  /* 0x00027a00ff040b82 */ /* 0x000e640000000a00 */
[----:B-1----:R-:W-:-:S05]  /*1bed0*/  @P0 IMAD.HI.U32 R4, R11, R4, RZ ;  /* 0x000000040b040227 */ /* 0x002fca00078e00ff */
[----:B------:R-:W-:-:S07]  /*1bee0*/  @P0 SHF.R.U32.HI R11, RZ, R5, R4 ;  /* 0x00000005ff0b0219 */ /* 0x000fce0000011604 */
.L_x_1592:
[----:B------:R-:W-:Y:S05]  /*1bef0*/  BSYNC B0 ;  /* 0x0000000000007941 */ /* 0x000fea0003800000 */
.L_x_1590:
[----:B------:R-:W-:-:S05]  /*1bf00*/  IMAD R11, R11, R3, R3 ;  /* 0x000000030b0b7224 */ /* 0x000fca00078e0203 */
[----:B------:R-:W-:-:S07]  /*1bf10*/  VIMNMX R2, R2, R11, PT ;  /* 0x0000000b02027248 */ /* 0x000fce0003fe0100 */
.L_x_1589:
[----:B------:R-:W1:Y:S01]  /*1bf20*/  @P1 LDC R10, c[0x0][0x44c] ;  /* 0x00011300ff0a1b82 */ /* 0x000e620000000800 */
[----:B------:R-:W-:Y:S01]  /*1bf30*/  IMAD.MOV.U32 R4, RZ, RZ, R13 ;  /* 0x000000ffff047224 */ /* 0x000fe200078e000d */
[----:B------:R-:W-:Y:S01]  /*1bf40*/  ULDC UR4, c[0x0][0x9dc] ;  /* 0x0002770000047ab9 */ /* 0x000fe20000000800 */
[----:B------:R-:W-:-:S05]  /*1bf50*/  IMAD.IADD R9, R9, 0x1, -R12 ;  /* 0x0000000109097824 */ /* 0x000fca00078e0a0c */
[----:B------:R-:W2:Y:S01]  /*1bf60*/  @P1 LDC R5, c[0x0][0x450] ;  /* 0x00011400ff051b82 */ /* 0x000ea20000000800 */
[----:B-1----:R-:W-:-:S05]  /*1bf70*/  @P1 IMAD.HI.U32 R10, R13, R10, RZ ;  /* 0x0000000a0d0a1227 */ /* 0x002fca00078e00ff */
        /* <DEDUP_REMOVED lines=9> */
[----:B------:R-:W1:Y:S02]  /*1c010*/  @P0 LDC.64 R4, c[0x0][0x9e8] ;  /* 0x00027a00ff040b82 */ /* 0x000e640000000a00 */
[----:B-1----:R-:W-:-:S05]  /*1c020*/  @P0 IMAD.HI.U32 R4, R11, R4, RZ ;  /* 0x000000040b040227 */ /* 0x002fca00078e00ff */
[----:B------:R-:W-:-:S04]  /*1c030*/  @P0 SHF.R.U32.HI R11, RZ, R5, R4 ;  /* 0x00000005ff0b0219 */ /* 0x000fc80000011604 */
[----:B------:R-:W-:Y:S01]  /*1c040*/  LOP3.LUT R11, RZ, R11, RZ, 0x33, !PT ;  /* 0x0000000bff0b7212 */ /* 0x000fe200078e33ff */
[----:B------:R-:W-:Y:S06]  /*1c050*/  BRA `(.L_x_1596) ;  /* 0x0000000000107947 */ /* 0x000fec0003800000 */
.L_x_1595:
[----:B------:R-:W-:-:S13]  /*1c060*/  ISETP.NE.AND P0, PT, R3, 0x1, PT ;  /* 0x000000010300780c */ /* 0x000fda0003f05270 */
[----:B------:R-:W1:Y:S02]  /*1c070*/  @P0 LDC.64 R4, c[0x0][0x9e8] ;  /* 0x00027a00ff040b82 */ /* 0x000e640000000a00 */
[----:B-1----:R-:W-:-:S05]  /*1c080*/  @P0 IMAD.HI.U32 R4, R11, R4, RZ ;  /* 0x000000040b040227 */ /* 0x002fca00078e00ff */
[----:B------:R-:W-:-:S07]  /*1c090*/  @P0 SHF.R.U32.HI R11, RZ, R5, R4 ;  /* 0x00000005ff0b0219 */ /* 0x000fce0000011604 */
.L_x_1596:
[----:B------:R-:W-:Y:S05]  /*1c0a0*/  BSYNC B0 ;  /* 0x0000000000007941 */ /* 0x000fea0003800000 */
.L_x_1594:
[----:B------:R-:W-:-:S05]  /*1c0b0*/  IMAD R3, R11, R3, RZ ;  /* 0x000000030b037224 */ /* 0x000fca00078e02ff */
[----:B------:R-:W-:-:S07]  /*1c0c0*/  VIMNMX R10, R10, R3, !PT ;  /* 0x000000030a0a7248 */ /* 0x000fce0007fe0100 */
.L_x_1593:
[----:B------:R-:W-:Y:S01]  /*1c0d0*/  VIADD R2, R2, 0x7f ;  /* 0x0000007f02027836 */ /* 0x000fe20000000000 */
[----:B------:R-:W-:Y:S04]  /*1c0e0*/  BSSY B0, `(.L_x_1597) ;  /* 0x0000157000007945 */ /* 0x000fe80003800000 */
[----:B------:R-:W-:-:S04]  /*1c0f0*/  SHF.R.S32.HI R3, RZ, 0x1f, R2 ;  /* 0x0000001fff037819 */ /* 0x000fc80000011402 */
[----:B------:R-:W-:Y:S02]  /*1c100*/  LEA.HI R3, R3, R2, RZ, 0x7 ;  /* 0x0000000203037211 */ /* 0x000fe400078f38ff */
[----:B------:R-:W-:Y:S02]  /*1c110*/  SHF.R.S32.HI R2, RZ, 0x1f, R10 ;  /* 0x0000001fff027819 */ /* 0x000fe4000001140a */
[----:B------:R-:W-:Y:S02]  /*1c120*/  SHF.R.S32.HI R3, RZ, 0x7, R3 ;  /* 0x00000007ff037819 */ /* 0x000fe40000011403 */
[----:B------:R-:W-:Y:S02]  /*1c130*/  LEA.HI R2, R2, R10, RZ, 0x7 ;  /* 0x0000000a02027211 */ /* 0x000fe400078f38ff */
[----:B------:R-:W-:Y:S02]  /*1c140*/  VIMNMX R3, R17, R3, PT ;  /* 0x0000000311037248 */ /* 0x000fe40003fe0100 */
[----:B------:R-:W-:-:S03]  /*1c150*/  SHF.R.S32.HI R2, RZ, 0x7, R2 ;  /* 0x00000007ff027819 */ /* 0x000fc60000011402 */
[----:B------:R-:W-:Y:S01]  /*1c160*/  IMAD R3, R3, 0x80, -R8 ;  /* 0x0000008003037824 */ /* 0x000fe200078e0a08 */
[----:B------:R-:W-:-:S04]  /*1c170*/  VIMNMX R2, RZ, R2, !PT ;  /* 0x00000002ff027248 */ /* 0x000fc80007fe0100 */
[----:B------:R-:W-:Y:S01]  /*1c180*/  VIMNMX R3, R3, R6, PT ;  /* 0x0000000603037248 */ /* 0x000fe20003fe0100 */
[----:B------:R-:W-:-:S05]  /*1c190*/  IMAD R2, R2, 0x80, -R8 ;  /* 0x0000008002027824 */ /* 0x000fca00078e0a08 */
[----:B------:R-:W-:-:S04]  /*1c1a0*/  VIMNMX R5, RZ, R2, !PT ;  /* 0x00000002ff057248 */ /* 0x000fc80007fe0100 */
[----:B------:R-:W-:Y:S02]  /*1c1b0*/  ISETP.GT.AND P0, PT, R3, R5, PT ;  /* 0x000000050300720c */ /* 0x000fe40003f04270 */
[----:B------:R-:W-:-:S11]  /*1c1c0*/  SHF.R.U32.HI R5, RZ, 0x7, R5 ;  /* 0x00000007ff057819 */ /* 0x000fd60000011605 */
[----:B------:R-:W-:-:S05]  /*1c1d0*/  @P0 VIADD R2, R3, 0x7f ;  /* 0x0000007f03020836 */ /* 0x000fca0000000000 */
[----:B------:R-:W-:-:S04]  /*1c1e0*/  @P0 SHF.R.S32.HI R3, RZ, 0x1f, R2 ;  /* 0x0000001fff030819 */ /* 0x000fc80000011402 */
[----:B------:R-:W-:Y:S01]  /*1c1f0*/  @P0 LEA.HI R3, R3, R2, RZ, 0x7 ;  /* 0x0000000203030211 */ /* 0x000fe200078f38ff */
[----:B------:R-:W-:-:S03]  /*1c200*/  IMAD.MOV.U32 R2, RZ, RZ, R5 ;  /* 0x000000ffff027224 */ /* 0x000fc600078e0005 */
[----:B------:R-:W-:Y:S02]  /*1c210*/  @P0 SHF.R.S32.HI R2, RZ, 0x7, R3 ;  /* 0x00000007ff020819 */ /* 0x000fe40000011403 */
[----:B------:R-:W-:Y:S02]  /*1c220*/  PLOP3.LUT P0, PT, PT, PT, PT, 0x80, 0x0 ;  /* 0x000000000000781c */ /* 0x000fe40003f0f070 */
[----:B------:R-:W-:-:S13]  /*1c230*/  ISETP.GT.AND P1, PT, R2, R5, PT ;  /* 0x000000050200720c */ /* 0x000fda0003f24270 */
[----:B------:R-:W-:Y:S05]  /*1c240*/  @!P1 BRA `(.L_x_1598) ;  /* 0x0000001400009947 */ /* 0x000fea0003800000 */
[----:B------:R-:W-:Y:S01]  /*1c250*/  UMOV UR4, 0xffffffff ;  /* 0xffffffff00047882 */ /* 0x000fe20000000000 */
[----:B------:R-:W-:Y:S02]  /*1c260*/  SEL R4, R19, RZ, !P2 ;  /* 0x000000ff13047207 */ /* 0x000fe40005000000 */
[----:B------:R-:W-:Y:S05]  /*1c270*/  BRA.DIV UR4, `(.L_x_1599) ;  /* 0x00000076042c7947 */ /* 0x000fea000b800000 */
[----:B------:R-:W1:Y:S02]  /*1c280*/  S2R R3, SR_TID.X ;  /* 0x0000000000037919 */ /* 0x000e640000002100 */
[----:B-1----:R-:W-:-:S04]  /*1c290*/  SHF.R.U32.HI R3, RZ, 0x5, R3 ;  /* 0x00000005ff037819 */ /* 0x002fc80000011603 */
[----:B------:R-:W-:-:S05]  /*1c2a0*/  LOP3.LUT R3, R3, 0x3, RZ, 0xc0, !PT ;  /* 0x0000000303037812 */ /* 0x000fca00078ec0ff */
[----:B------:R1:W2:Y:S02]  /*1c2b0*/  SHFL.IDX PT, R14, R3, RZ, 0x1f ;  /* 0x00001fff030e7589 */ /* 0x0002a400000e0000 */
.L_x_1786:
[----:B--2---:R-:W-:Y:S02]  /*1c2c0*/  ISETP.NE.AND P0, PT, R14, RZ, PT ;  /* 0x000000ff0e00720c */ /* 0x004fe40003f05270 */
[----:B------:R-:W-:-:S11]  /*1c2d0*/  PLOP3.LUT P6, PT, PT, PT, PT, 0x8, 0x0 ;  /* 0x000000000000781c */ /* 0x000fd60003fce170 */
[----:B------:R-:W-:Y:S05]  /*1c2e0*/  @P0 BRA `(.L_x_1600) ;  /* 0x00000000000c0947 */ /* 0x000fea0003800000 */
[----:B------:R-:W-:-:S03]  /*1c2f0*/  UMOV UR4, 0xffffffff ;  /* 0xffffffff00047882 */ /* 0x000fc60000000000 */
[----:B------:R-:W-:Y:S05]  /*1c300*/  BRA.DIV UR4, `(.L_x_1601) ;  /* 0x00000076043c7947 */ /* 0x000fea000b800000 */
[----:B------:R-:W-:-:S13]  /*1c310*/  ELECT P6, URZ, PT ;  /* 0x00000000003f782f */ /* 0x000fda00038c0000 */
.L_x_1600:
[----:B-1----:R-:W2:Y:S01]  /*1c320*/  LDL R3, [R1+0x24] ;  /* 0x0000240001037983 */ /* 0x002ea20000100800 */
[----:B------:R-:W-:Y:S01]  /*1c330*/  BSSY B1, `(.L_x_1602) ;  /* 0x0000008000017945 */ /* 0x000fe20003800000 */
[----:B--2---:R-:W-:-:S05]  /*1c340*/  VIADD R3, R3, 0x1 ;  /* 0x0000000103037836 */ /* 0x004fca0000000000 */
[----:B------:R-:W-:-:S04]  /*1c350*/  LEA.HI R6, R3, R3, RZ, 0x1 ;  /* 0x0000000303067211 */ /* 0x000fc800078f08ff */
[----:B------:R-:W-:-:S05]  /*1c360*/  LOP3.LUT R6, R6, 0xfffffffe, RZ, 0xc0, !PT ;  /* 0xfffffffe06067812 */ /* 0x000fca00078ec0ff */
[----:B------:R-:W-:-:S05]  /*1c370*/  IMAD.IADD R3, R3, 0x1, -R6 ;  /* 0x0000000103037824 */ /* 0x000fca00078e0a06 */
[----:B------:R-:W-:-:S04]  /*1c380*/  SHF.L.U32 R3, R3, 0x1f, RZ ;  /* 0x0000001f03037819 */ /* 0x000fc800000006ff */
[----:B------:R-:W1:Y:S02]  /*1c390*/  SYNCS.PHASECHK.TRANS64.TRYWAIT P0, [R22+URZ+0x2d820], R3 ;  /* 0x02d82003160075a7 */ /* 0x000e64000800017f */
[----:B-1----:R-:W-:Y:S05]  /*1c3a0*/  @!P0 BRA `(.L_x_1603) ;  /* 0x0000007400348947 */ /* 0x002fea0003800000 */
.L_x_1789:
[----:B------:R-:W-:Y:S05]  /*1c3b0*/  BSYNC B1 ;  /* 0x0000000000017941 */ /* 0x000fea0003800000 */
.L_x_1602:
[----:B------:R-:W-:Y:S04]  /*1c3c0*/  BSSY B1, `(.L_x_1604) ;  /* 0x000008b000017945 */ /* 0x000fe80003800000 */
[----:B------:R-:W-:Y:S05]  /*1c3d0*/  @!P6 BRA `(.L_x_1605) ;  /* 0x000000080024e947 */ /* 0x000fea0003800000 */
[----:B------:R-:W-:Y:S01]  /*1c3e0*/  IMAD R11, R28, 0x8, R22 ;  /* 0x000000081c0b7824 */ /* 0x000fe200078e0216 */
[----:B------:R-:W-:Y:S01]  /*1c3f0*/  SHF.L.U32 R10, R29, 0x1f, RZ ;  /* 0x0000001f1d0a7819 */ /* 0x000fe200000006ff */
[----:B------:R-:W2:Y:S01]  /*1c400*/  S2R R6, SR_TID.X ;  /* 0x0000000000067919 */ /* 0x000ea20000002100 */
[----:B------:R-:W-:Y:S02]  /*1c410*/  BSSY B2, `(.L_x_1606) ;  /* 0x0000005000027945 */ /* 0x000fe40003800000 */
[----:B------:R-:W3:Y:S01]  /*1c420*/  SYNCS.PHASECHK.TRANS64.TRYWAIT P0, [R11+URZ+0x2d8a0], R10 ;  /* 0x02d8a00a0b0075a7 */ /* 0x000ee2000800017f */
[----:B--2---:R-:W-:-:S04]  /*1c430*/  LOP3.LUT R6, R6, 0x7f, RZ, 0xc0, !PT ;  /* 0x0000007f06067812 */ /* 0x004fc800078ec0ff */
[----:B------:R-:W-:Y:S01]  /*1c440*/  ISETP.NE.AND P1, PT, R6, RZ, PT ;  /* 0x000000ff0600720c */ /* 0x000fe20003f25270 */
[----:B---3--:R-:W-:-:S12]  /*1c450*/  @!P0 BRA `(.L_x_1607) ;  /* 0x00000074001c8947 */ /* 0x008fd80003800000 */
.L_x_1790:
[----:B------:R-:W-:Y:S05]  /*1c460*/  BSYNC B2 ;  /* 0x0000000000027941 */ /* 0x000fea0003800000 */
.L_x_1606:
[----:B------:R-:W-:Y:S04]  /*1c470*/  BSSY B2, `(.L_x_1608) ;  /* 0x0000009000027945 */ /* 0x000fe80003800000 */
[----:B------:R-:W-:Y:S05]  /*1c480*/  @P1 BRA `(.L_x_1609) ;  /* 0x00000000001c1947 */ /* 0x000fea0003800000 */
[----:B-1----:R-:W1:Y:S02]  /*1c490*/  S2R R3, SR_TID.X ;  /* 0x0000000000037919 */ /* 0x002e640000002100 */
[----:B-1----:R-:W-:Y:S01]  /*1c4a0*/  LOP3.LUT R6, R3, 0x1f, RZ, 0xc0, !PT ;  /* 0x0000001f03067812 */ /* 0x002fe200078ec0ff */
[----:B------:R-:W-:-:S03]  /*1c4b0*/  IMAD.MOV.U32 R3, RZ, RZ, 0x6000 ;  /* 0x00006000ff037424 */ /* 0x000fc600078e00ff */
[----:B------:R-:W-:Y:S01]  /*1c4c0*/  ISETP.NE.AND P0, PT, R6, RZ, PT ;  /* 0x000000ff0600720c */ /* 0x000fe20003f05270 */
[----:B------:R3:W-:-:S12]  /*1c4d0*/  SYNCS.ARRIVE.TRANS64 RZ, [R11+URZ+0x2d890], R3 ;  /* 0x02d890030bff79a7 */ /* 0x0007d8000800003f */
[----:B---3--:R-:W-:Y:S05]  /*1c4e0*/  @!P0 BRA `(.L_x_1609) ;  /* 0x0000000000048947 */ /* 0x008fea0003800000 */
[----:B------:R-:W-:Y:S01]  /*1c4f0*/  BPT.TRAP 0x1 ;  /* 0x000000040000795c */ /* 0x000fe20000300000 */
.L_x_1609:
[----:B------:R-:W-:Y:S05]  /*1c500*/  BSYNC B2 ;  /* 0x0000000000027941 */ /* 0x000fea0003800000 */
.L_x_1608:
        /* <DEDUP_REMOVED lines=8> */
[----:B-1----:R-:W-:Y:S01]  /*1c590*/  VIADD R3, R11, 0x2d890 ;  /* 0x0002d8900b037836 */ /* 0x002fe20000000000 */
[----:B------:R-:W-:Y:S01]  /*1c5a0*/  UMOV UR6, 0x0 ;  /* 0x0000000000067882 */ /* 0x000fe20000000000 */
[----:B0-----:R-:W-:Y:S01]  /*1c5b0*/  VIADD R12, R8, 0x15400 ;  /* 0x00015400080c7836 */ /* 0x001fe20000000000 */
[----:B------:R-:W-:-:S09]  /*1c5c0*/  UMOV UR7, 0x12f00000 ;  /* 0x12f0000000077882 */ /* 0x000fd20000000000 */
.L_x_1610:
        /* <DEDUP_REMOVED lines=16> */
.L_x_1611:
        /* <DEDUP_REMOVED lines=16> */
.L_x_1612:
        /* <DEDUP_REMOVED lines=13> */
.L_x_1791:
[----:B------:R-:W-:Y:S05]  /*1c8a0*/  BSYNC B2 ;  /* 0x0000000000027941 */ /* 0x000fea0003800000 */
.L_x_1613:
        /* <DEDUP_REMOVED lines=11> */
.L_x_1616:
[----:B------:R-:W-:Y:S05]  /*1c960*/  BSYNC B2 ;  /* 0x0000000000027941 */ /* 0x000fea0003800000 */
.L_x_1615:
[----:B------:R-:W-:Y:S01]  /*1c970*/  R2UR UR10, R20 ;  /* 0x00000000140a72ca */ /* 0x000fe200000e0000 */
[----:B------:R-:W-:Y:S01]  /*1c980*/  UIADD3 UR4, UP0, UR40, 0x670, URZ ;  /* 0x0000067028047890 */ /* 0x000fe2000ff1e03f */
[----:B------:R-:W-:Y:S01]  /*1c990*/  R2UR UR6, R12 ;  /* 0x000000000c0672ca */ /* 0x000fe200000e0000 */
[----:B0-2---:R-:W-:Y:S01]  /*1c9a0*/  VIADD R11, R11, 0x2d8b0 ;  /* 0x0002d8b00b0b7836 */ /* 0x005fe20000000000 */
[----:B------:R-:W-:Y:S01]  /*1c9b0*/  R2UR UR7, R13 ;  /* 0x000000000d0772ca */ /* 0x000fe200000e0000 */
[----:B------:R-:W-:Y:S01]  /*1c9c0*/  VIADD R3, R8, 0x400 ;  /* 0x0000040008037836 */ /* 0x000fe20000000000 */
[----:B------:R-:W-:Y:S01]  /*1c9d0*/  PLOP3.LUT P0, PT, PT, PT, PT, 0x80, 0x0 ;  /* 0x000000000000781c */ /* 0x000fe20003f0f070 */
[----:B------:R-:W-:-:S12]  /*1c9e0*/  UIADD3.X UR5, URZ, UR41, URZ, UP0, !UPT ;  /* 0x000000293f057290 */ /* 0x000fd800087fe43f */
.L_x_1617:
        /* <DEDUP_REMOVED lines=15> */
.L_x_1618:
        /* <DEDUP_REMOVED lines=15> */
.L_x_1619:
        /* <DEDUP_REMOVED lines=10> */
.L_x_1605:
[----:B------:R-:W-:Y:S05]  /*1cc70*/  BSYNC B1 ;  /* 0x0000000000017941 */ /* 0x000fea0003800000 */
.L_x_1604:
[----:B------:R-:W-:Y:S01]  /*1cc80*/  VIADD R8, R2, 0xfffffffe ;  /* 0xfffffffe02087836 */ /* 0x000fe20000000000 */
[----:B------:R-:W-:Y:S01]  /*1cc90*/  PLOP3.LUT P0, PT, PT, PT, PT, 0x8, 0x0 ;  /* 0x000000000000781c */ /* 0x000fe20003f0e170 */
[----:B------:R-:W-:-:S03]  /*1cca0*/  VIADD R28, R28, 0x1 ;  /* 0x000000011c1c7836 */ /* 0x000fc60000000000 */
[----:B------:R-:W-:Y:S02]  /*1ccb0*/  ISETP.GE.AND P2, PT, R8, R5, PT ;  /* 0x000000050800720c */ /* 0x000fe40003f46270 */
[----:B------:R-:W-:-:S04]  /*1ccc0*/  ISETP.NE.AND P1, PT, R28, 0x2, PT ;  /* 0x000000021c00780c */ /* 0x000fc80003f25270 */
[----:B------:R-:W-:Y:S02]  /*1ccd0*/  SEL R2, RZ, 0x1, P1 ;  /* 0x00000001ff027807 */ /* 0x000fe40000800000 */
[----:B------:R-:W-:Y:S02]  /*1cce0*/  SEL R28, R28, RZ, P1 ;  /* 0x000000ff1c1c7207 */ /* 0x000fe40000800000 */
[----:B------:R-:W-:-:S03]  /*1ccf0*/  LOP3.LUT R29, R29, R2, RZ, 0x3c, !PT ;  /* 0x000000021d1d7212 */ /* 0x000fc600078e3cff */
[----:B------:R-:W-:Y:S05]  /*1cd00*/  @!P2 BRA `(.L_x_1598) ;  /* 0x000000080050a947 */ /* 0x000fea0003800000 */
.L_x_1636:
[----:B------:R-:W-:Y:S05]  /*1cd10*/  YIELD ;  /* 0x0000000000007946 */ /* 0x000fea0003800000 */
[----:B------:R-:W-:Y:S04]  /*1cd20*/  BSSY B1, `(.L_x_1620) ;  /* 0x000008a000017945 */ /* 0x000fe80003800000 */
[----:B------:R-:W-:Y:S05]  /*1cd30*/  @!P6 BRA `(.L_x_1621) ;  /* 0x000000080020e947 */ /* 0x000fea0003800000 */
[----:B------:R-:W-:Y:S01]  /*1cd40*/  IMAD R6, R28, 0x8, R22 ;  /* 0x000000081c067824 */ /* 0x000fe200078e0216 */
[----:B-1----:R-:W-:Y:S01]  /*1cd50*/  SHF.L.U32 R3, R29, 0x1f, RZ ;  /* 0x0000001f1d037819 */ /* 0x002fe200000006ff */
[----:B------:R-:W1:Y:S01]  /*1cd60*/  S2R R2, SR_TID.X ;  /* 0x0000000000027919 */ /* 0x000e620000002100 */
[----:B------:R-:W-:Y:S02]  /*1cd70*/  BSSY B2, `(.L_x_1622) ;  /* 0x0000005000027945 */ /* 0x000fe40003800000 */
[----:B------:R-:W2:Y:S01]  /*1cd80*/  SYNCS.PHASECHK.TRANS64.TRYWAIT P1, [R6+URZ+0x2d8a0], R3 ;  /* 0x02d8a003060075a7 */ /* 0x000ea2000802017f */
[----:B-1----:R-:W-:-:S04]  /*1cd90*/  LOP3.LUT R2, R2, 0x7f, RZ, 0xc0, !PT ;  /* 0x0000007f02027812 */ /* 0x002fc800078ec0ff */
[----:B------:R-:W-:Y:S01]  /*1cda0*/  ISETP.NE.AND P2, PT, R2, RZ, PT ;  /* 0x000000ff0200720c */ /* 0x000fe20003f45270 */
[----:B--2---:R-:W-:-:S12]  /*1cdb0*/  @!P1 BRA `(.L_x_1623) ;  /* 0x0000006800ec9947 */ /* 0x004fd80003800000 */
.L_x_1792:
[----:B------:R-:W-:Y:S05]  /*1cdc0*/  BSYNC B2 ;  /* 0x0000000000027941 */ /* 0x000fea0003800000 */
.L_x_1622:
[----:B------:R-:W-:Y:S04]  /*1cdd0*/  BSSY B2, `(.L_x_1624) ;  /* 0x0000009000027945 */ /* 0x000fe80003800000 */
[----:B------:R-:W-:Y:S05]  /*1cde0*/  @P2 BRA `(.L_x_1625) ;  /* 0x00000000001c2947 */ /* 0x000fea0003800000 */
[----:B------:R-:W2:Y:S02]  /*1cdf0*/  S2R R2, SR_TID.X ;  /* 0x0000000000027919 */ /* 0x000ea40000002100 */
[----:B--2---:R-:W-:Y:S01]  /*1ce00*/  LOP3.LUT R10, R2, 0x1f, RZ, 0xc0, !PT ;  /* 0x0000001f020a7812 */ /* 0x004fe200078ec0ff */
[----:B------:R-:W-:-:S03]  /*1ce10*/  IMAD.MOV.U32 R2, RZ, RZ, 0x6000 ;  /* 0x00006000ff027424 */ /* 0x000fc600078e00ff */
[----:B------:R-:W-:Y:S01]  /*1ce20*/  ISETP.NE.AND P1, PT, R10, RZ, PT ;  /* 0x000000ff0a00720c */ /* 0x000fe20003f25270 */
[----:B------:R2:W-:-:S12]  /*1ce30*/  SYNCS.ARRIVE.TRANS64 RZ, [R6+URZ+0x2d890], R2 ;  /* 0x02d8900206ff79a7 */ /* 0x0005d8000800003f */
[----:B--2---:R-:W-:Y:S05]  /*1ce40*/  @!P1 BRA `(.L_x_1625) ;  /* 0x0000000000049947 */ /* 0x004fea0003800000 */
[----:B------:R-:W-:Y:S01]  /*1ce50*/  BPT.TRAP 0x1 ;  /* 0x000000040000795c */ /* 0x000fe20000300000 */
.L_x_1625:
[----:B------:R-:W-:Y:S05]  /*1ce60*/  BSYNC B2 ;  /* 0x0000000000027941 */ /* 0x000fea0003800000 */
.L_x_1624:
        /* <DEDUP_REMOVED lines=10> */
[----:B------:R-:W-:-:S10]  /*1cf10*/  UMOV UR7, 0x12f00000 ;  /* 0x12f0000000077882 */ /* 0x000fd40000000000 */
.L_x_1626:
        /* <DEDUP_REMOVED lines=16> */
.L_x_1627:
        /* <DEDUP_REMOVED lines=16> */
.L_x_1628:
        /* <DEDUP_REMOVED lines=13> */
.L_x_1793:
[----:B------:R-:W-:Y:S05]  /*1d1f0*/  BSYNC B2 ;  /* 0x0000000000027941 */ /* 0x000fea0003800000 */
.L_x_1629:
[----:B------:R-:W-:Y:S01]  /*1d200*/  BSSY B2, `(.L_x_1631) ;  /* 0x000000b000027945 */ /* 0x000fe20003800000 */
[----:B------:R-:W-:Y:S02]  /*1d210*/  IMAD.MOV.U32 R2, RZ, RZ, 0x0 ;  /* 0x00000000ff027424 */ /* 0x000fe400078e00ff */
[----:B01----:R-:W-:Y:S01]  /*1d220*/  IMAD.MOV.U32 R3, RZ, RZ, 0x12f00000 ;  /* 0x12f00000ff037424 */ /* 0x003fe200078e00ff */
        /* <DEDUP_REMOVED lines=8> */
.L_x_1632:
[----:B------:R-:W-:Y:S05]  /*1d2b0*/  BSYNC B2 ;  /* 0x0000000000027941 */ /* 0x000fea0003800000 */
.L_x_1631:
        /* <DEDUP_REMOVED lines=8> */
.L_x_1633:
        /* <DEDUP_REMOVED lines=15> */
.L_x_1634:
        /* <DEDUP_REMOVED lines=15> */
.L_x_1635:
        /* <DEDUP_REMOVED lines=10> */
.L_x_1621:
[----:B------:R-:W-:Y:S05]  /*1d5c0*/  BSYNC B1 ;  /* 0x0000000000017941 */ /* 0x000fea0003800000 */
.L_x_1620:
[----:B------:R-:W-:Y:S01]  /*1d5d0*/  ISETP.GT.AND P2, PT, R8, R5, PT ;  /* 0x000000050800720c */ /* 0x000fe20003f44270 */
[----:B------:R-:W-:Y:S02]  /*1d5e0*/  VIADD R28, R28, 0x1 ;  /* 0x000000011c1c7836 */ /* 0x000fe40000000000 */
[----:B------:R-:W-:-:S03]  /*1d5f0*/  VIADD R8, R8, 0xffffffff ;  /* 0xffffffff08087836 */ /* 0x000fc60000000000 */
[----:B------:R-:W-:-:S04]  /*1d600*/  ISETP.NE.AND P1, PT, R28, 0x2, PT ;  /* 0x000000021c00780c */ /* 0x000fc80003f25270 */
[----:B------:R-:W-:Y:S02]  /*1d610*/  SEL R2, RZ, 0x1, P1 ;  /* 0x00000001ff027807 */ /* 0x000fe40000800000 */
[----:B------:R-:W-:Y:S02]  /*1d620*/  SEL R28, R28, RZ, P1 ;  /* 0x000000ff1c1c7207 */ /* 0x000fe40000800000 */
[----:B------:R-:W-:Y:S01]  /*1d630*/  LOP3.LUT R29, R29, R2, RZ, 0x3c, !PT ;  /* 0x000000021d1d7212 */ /* 0x000fe200078e3cff */
[----:B------:R-:W-:Y:S06]  /*1d640*/  @P2 BRA `(.L_x_1636) ;  /* 0xfffffff400b02947 */ /* 0x000fec000383ffff */
.L_x_1598:
[----:B------:R-:W-:Y:S05]  /*1d650*/  BSYNC B0 ;  /* 0x0000000000007941 */ /* 0x000fea0003800000 */
.L_x_1597:
[----:B------:R-:W2:Y:S01]  /*1d660*/  LDL R6, [R1+0x10] ;  /* 0x0000100001067983 */ /* 0x000ea20000100800 */
[----:B------:R-:W3:Y:S01]  /*1d670*/  LDC R0, c[0x0][0x448] ;  /* 0x00011200ff007b82 */ /* 0x000ee20000000800 */
[----:B------:R-:W-:Y:S07]  /*1d680*/  @!P0 WARPSYNC.ALL ;  /* 0x0000000000008948 */ /* 0x000fee0003800000 */
[----:B------:R-:W-:Y:S01]  /*1d690*/  @!P0 BAR.SYNC.DEFER_BLOCKING 0xc, 0x200 ;  /* 0x0308000000008b1d */ /* 0x000fe20000010000 */
[----:B---3--:R-:W-:-:S13]  /*1d6a0*/  ISETP.NE.AND P1, PT, R0, 0x1, PT ;  /* 0x000000010000780c */ /* 0x008fda0003f25270 */
[----:B------:R-:W3:Y:S08]  /*1d6b0*/  @P1 LDC R5, c[0x0][0x44c] ;  /* 0x00011300ff051b82 */ /* 0x000ef00000000800 */
[----:B-1----:R-:W1:Y:S01]  /*1d6c0*/  @P1 LDC R3, c[0x0][0x450] ;  /* 0x00011400ff031b82 */ /* 0x002e620000000800 */
[----:B--2---:R-:W-:-:S04]  /*1d6d0*/  VIADD R2, R6, 0xbf ;  /* 0x000000bf06027836 */ /* 0x004fc80000000000 */
[----:B---3--:R-:W-:-:S05]  /*1d6e0*/  @P1 IMAD.HI.U32 R0, R2, R5, RZ ;  /* 0x0000000502001227 */ /* 0x008fca00078e00ff */
[----:B-1----:R-:W-:-:S05]  /*1d6f0*/  @P1 SHF.R.U32.HI R2, RZ, R3, R0 ;  /* 0x00000003ff021219 */ /* 0x002fca0000011600 */
[----:B------:R-:W-:Y:S02]  /*1d700*/  IMAD.IADD R7, R7, 0x1, R2 ;  /* 0x0000000107077824 */ /* 0x000fe400078e0202 */
[----:B------:R-:W1:Y:S02]  /*1d710*/  LDC.64 R2, c[0x0][0x9e0] ;  /* 0x00027800ff027b82 */ /* 0x000e640000000a00 */
[----:B-1----:R-:W-:Y:S01]  /*1d720*/  ISETP.GE.AND P2, PT, R3, 0x1, PT ;  /* 0x000000010300780c */ /* 0x002fe20003f46270 */
[----:B------:R-:W-:-:S12]  /*1d730*/  IMAD.IADD R2, R7, 0x1, R2 ;  /* 0x0000000107027824 */ /* 0x000fd800078e0202 */
[----:B------:R-:W-:Y:S05]  /*1d740*/  @!P2 BRA `(.L_x_1637) ;  /* 0x000000000048a947 */ /* 0x000fea0003800000 */
        /* <DEDUP_REMOVED lines=11> */
.L_x_1639:
[----:B------:R-:W-:-:S13]  /*1d800*/  ISETP.NE.AND P0, PT, R3, 0x1, PT ;  /* 0x000000010300780c */ /* 0x000fda0003f05270 */
[----:B------:R-:W1:Y:S02]  /*1d810*/  @P0 LDC.64 R4, c[0x0][0x9e8] ;  /* 0x00027a00ff040b82 */ /* 0x000e640000000a00 */
[----:B-1----:R-:W-:-:S05]  /*1d820*/  @P0 IMAD.HI.U32 R4, R0, R4, RZ ;  /* 0x0000000400040227 */ /* 0x002fca00078e00ff */
[----:B------:R-:W-:-:S07]  /*1d830*/  @P0 SHF.R.U32.HI R0, RZ, R5, R4 ;  /* 0x00000005ff000219 */ /* 0x000fce0000011604 */
.L_x_1640:
[----:B------:R-:W-:Y:S05]  /*1d840*/  BSYNC B0 ;  /* 0x0000000000007941 */ /* 0x000fea0003800000 */
.L_x_1638:
[----:B------:R-:W-:-:S05]  /*1d850*/  IMAD R5, R0, R3, R3 ;  /* 0x0000000300057224 */ /* 0x000fca00078e0203 */
[----:B------:R-:W-:-:S07]  /*1d860*/  VIMNMX R2, R2, R5, PT ;  /* 0x0000000502027248 */ /* 0x000fce0003fe0100 */
.L_x_1637:
[----:B------:R-:W-:Y:S01]  /*1d870*/  VIADD R2, R2, 0x7f ;  /* 0x0000007f02027836 */ /* 0x000fe20000000000 */
[----:B------:R-:W-:-:S04]  /*1d880*/  ULDC UR4, c[0x0][0x9dc] ;  /* 0x0002770000047ab9 */ /* 0x000fc80000000800 */
[----:B------:R-:W-:-:S04]  /*1d890*/  SHF.R.S32.HI R5, RZ, 0x1f, R2 ;  /* 0x0000001fff057819 */ /* 0x000fc80000011402 */
[----:B------:R-:W-:Y:S02]  /*1d8a0*/  LEA.HI R5, R5, R2, RZ, 0x7 ;  /* 0x0000000205057211 */ /* 0x000fe400078f38ff */
[----:B------:R-:W1:Y:S02]  /*1d8b0*/  @P1 LDC R2, c[0x0][0x44c] ;  /* 0x00011300ff021b82 */ /* 0x000e640000000800 */
[----:B------:R-:W-:-:S04]  /*1d8c0*/  SHF.R.S32.HI R0, RZ, 0x7, R5 ;  /* 0x00000007ff007819 */ /* 0x000fc80000011405 */
[----:B------:R-:W-:Y:S02]  /*1d8d0*/  VIMNMX R24, R17, R0, PT ;  /* 0x0000000011187248 */ /* 0x000fe40003fe0100 */
[----:B------:R-:W2:Y:S03]  /*1d8e0*/  @P1 LDC R0, c[0x0][0x450] ;  /* 0x00011400ff001b82 */ /* 0x000ea60000000800 */
[----:B------:R3:W-:Y:S01]  /*1d8f0*/  STL [R1+0x14], R24 ;  /* 0x0000141801007387 */ /* 0x0007e20000100800 */
[----:B-1----:R-:W-:-:S04]  /*1d900*/  @P1 IMAD.HI.U32 R5, R6, R2, RZ ;  /* 0x0000000206051227 */ /* 0x002fc800078e00ff */
[----:B------:R-:W-:Y:S01]  /*1d910*/  IMAD.MOV.U32 R2, RZ, RZ, R6 ;  /* 0x000000ffff027224 */ /* 0x000fe200078e0006 */
[----:B--2---:R-:W-:-:S05]  /*1d920*/  @P1 SHF.R.U32.HI R2, RZ, R0, R5 ;  /* 0x00000000ff021219 */ /* 0x004fca0000011605 */
[----:B------:R-:W-:-:S04]  /*1d930*/  IMAD.IADD R2, R9, 0x1, R2 ;  /* 0x0000000109027824 */ /* 0x000fc800078e0202 */
[----:B------:R-:W-:Y:S01]  /*1d940*/  VIADD R0, R2, -UR4 ;  /* 0x8000000402007c36 */ /* 0x000fe20008000000 */
[----:B---3--:R-:W-:Y:S06]  /*1d950*/  @!P2 BRA `(.L_x_1641) ;  /* 0x000000000044a947 */ /* 0x008fec0003800000 */
        /* <DEDUP_REMOVED lines=10> */
.L_x_1643:
[----:B------:R-:W-:-:S13]  /*1da00*/  ISETP.NE.AND P0, PT, R3, 0x1, PT ;  /* 0x000000010300780c */ /* 0x000fda0003f05270 */
[----:B------:R-:W1:Y:S02]  /*1da10*/  @P0 LDC.64 R4, c[0x0][0x9e8] ;  /* 0x00027a00ff040b82 */ /* 0x000e640000000a00 */
[----:B-1----:R-:W-:-:S05]  /*1da20*/  @P0 IMAD.HI.U32 R4, R2, R4, RZ ;  /* 0x0000000402040227 */ /* 0x002fca00078e00ff */
[----:B------:R-:W-:-:S07]  /*1da30*/  @P0 SHF.R.U32.HI R2, RZ, R5, R4 ;  /* 0x00000005ff020219 */ /* 0x000fce0000011604 */
.L_x_1644:
[----:B------:R-:W-:Y:S05]  /*1da40*/  BSYNC B0 ;  /* 0x0000000000007941 */ /* 0x000fea0003800000 */
.L_x_1642:
[----:B------:R-:W-:-:S05]  /*1da50*/  IMAD R3, R2, R3, RZ ;  /* 0x0000000302037224 */ /* 0x000fca00078e02ff */
[----:B------:R-:W-:-:S07]  /*1da60*/  VIMNMX R0, R0, R3, !PT ;  /* 0x0000000300007248 */ /* 0x000fce0007fe0100 */
.L_x_1641:
[----:B------:R-:W-:Y:S01]  /*1da70*/  SHF.R.S32.HI R3, RZ, 0x1f, R0 ;  /* 0x0000001fff037819 */ /* 0x000fe20000011400 */
[----:B------:R-:W-:Y:S03]  /*1da80*/  BSSY B7, `(.L_x_1645) ;  /* 0x0000421000077945 */ /* 0x000fe60003800000 */
[----:B------:R-:W-:-:S04]  /*1da90*/  LEA.HI R3, R3, R0, RZ, 0x7 ;  /* 0x0000000003037211 */ /* 0x000fc800078f38ff */
[----:B------:R-:W-:-:S04]  /*1daa0*/  SHF.R.S32.HI R3, RZ, 0x7, R3 ;  /* 0x00000007ff037819 */ /* 0x000fc80000011403 */
[----:B------:R-:W-:-:S04]  /*1dab0*/  VIMNMX R2, RZ, R3, !PT ;  /* 0x00000003ff027248 */ /* 0x000fc80007fe0100 */
[----:B------:R-:W-:Y:S01]  /*1dac0*/  ISETP.GT.AND P0, PT, R24, R2, PT ;  /* 0x000000021800720c */ /* 0x000fe20003f04270 */
[----:B------:R1:W-:-:S12]  /*1dad0*/  STL [R1+0x8], R2 ;  /* 0x0000080201007387 */ /* 0x0003d80000100800 */
[----:B-1----:R-:W-:Y:S05]  /*1dae0*/  @P0 BRA `(.L_x_1646) ;  /* 0x0000000000440947 */ /* 0x002fea0003800000 */
[----:B------:R-:W1:Y:S02]  /*1daf0*/  S2R R2, SR_TID.X ;  /* 0x0000000000027919 */ /* 0x000e640000002100 */
[----:B-1----:R-:W-:-:S04]  /*1db00*/  LOP3.LUT R2, R2, 0x7f, RZ, 0xc0, !PT ;  /* 0x0000007f02027812 */ /* 0x002fc800078ec0ff */
[----:B------:R-:W-:-:S13]  /*1db10*/  ISETP.NE.AND P0, PT, R2, RZ, PT ;  /* 0x000000ff0200720c */ /* 0x000fda0003f05270 */
[----:B------:R-:W-:Y:S05]  /*1db20*/  @P0 BRA `(.L_x_1647) ;  /* 0x0000004000580947 */ /* 0x000fea0003800000 */
[----:B------:R-:W1:Y:S01]  /*1db30*/  S2R R5, SR_LANEID ;  /* 0x0000000000057919 */ /* 0x000e620000000000 */
[----:B------:R-:W-:Y:S01]  /*1db40*/  VOTEU.ANY UR4, UPT, PT ;  /* 0x0000000000047886 */ /* 0x000fe200038e0100 */
[----:B------:R-:W2:Y:S01]  /*1db50*/  LDC.64 R2, c[0x0][0xc60] ;  /* 0x00031800ff027b82 */ /* 0x000ea20000000a00 */
[----:B------:R-:W1:Y:S02]  /*1db60*/  FLO.U32 R0, UR4 ;  /* 0x0000000400007d00 */ /* 0x000e6400080e0000 */
[----:B-1----:R-:W-:-:S06]  /*1db70*/  ISETP.EQ.U32.AND P0, PT, R0, R5, PT ;  /* 0x000000050000720c */ /* 0x002fcc0003f02070 */
[----:B------:R-:W2:Y:S07]  /*1db80*/  POPC R5, UR4 ;  /* 0x0000000400057d09 */ /* 0x000eae0008000000 */
[----:B--2---:R-:W2:Y:S01]  /*1db90*/  @P0 ATOMG.E.ADD.STRONG.GPU PT, R3, desc[UR38][R2.64], R5 ;  /* 0x00000005020309a8 */ /* 0x004ea200081ee1e6 */
[----:B------:R-:W1:Y:S02]  /*1dba0*/  S2R R4, SR_LTMASK ;  /* 0x0000000000047919 */ /* 0x000e640000003900 */
[----:B-1----:R-:W-:-:S04]  /*1dbb0*/  LOP3.LUT R4, R4, UR4, RZ, 0xc0, !PT ;  /* 0x0000000404047c12 */ /* 0x002fc8000f8ec0ff */
[----:B------:R-:W1:Y:S01]  /*1dbc0*/  POPC R7, R4 ;  /* 0x0000000400077309 */ /* 0x000e620000000000 */
[----:B--2---:R-:W1:Y:S02]  /*1dbd0*/  SHFL.IDX PT, R0, R3, R0, 0x1f ;  /* 0x00001f0003007589 */ /* 0x004e6400000e0000 */
[----:B-1----:R-:W-:Y:S01]  /*1dbe0*/  IADD3 R16, R0, UR37, R7 ;  /* 0x0000002500107c10 */ /* 0x002fe2000fffe007 */
[----:B------:R-:W-:Y:S06]  /*1dbf0*/  BRA `(.L_x_1647) ;  /* 0x0000004000247947 */ /* 0x000fec0003800000 */
.L_x_1646:
        /* <DEDUP_REMOVED lines=16> */
[----:B0-----:R-:W-:Y:S02]  /*1dd00*/  IMAD.MOV.U32 R12, RZ, RZ, 0x1 ;  /* 0x00000001ff0c7424 */ /* 0x001fe400078e00ff */
[----:B------:R-:W-:-:S07]  /*1dd10*/  IMAD.MOV.U32 R13, RZ, RZ, RZ ;  /* 0x000000ffff0d7224 */ /* 0x000fce00078e00ff */
[----:B------:R-:W-:-:S07]  /*1dd20*/  LEPC R20, `(.L_x_1649) ;  /* 0x000000001014794e */ /* 0x000fce0000000000 */
[----:B-1----:R-:W-:Y:S05]  /*1dd30*/  CALL.ABS.NOINC R2 ;  /* 0x0000000002007343 */ /* 0x002fea0003c00000 */
.L_x_1649:
[----:B------:R-:W-:Y:S05]  /*1dd40*/  BSYNC B6 ;  /* 0x0000000000067941 */ /* 0x000fea0003800000 */
.L_x_1648:
        /* <DEDUP_REMOVED lines=13> */
[----:B------:R-:W-:Y:S02]  /*1de20*/  IMAD.U32 R10, RZ, RZ, UR4 ;  /* 0x00000004ff0a7e24 */ /* 0x000fe4000f8e00ff */
[----:B------:R-:W-:Y:S02]  /*1de30*/  IMAD.U32 R11, RZ, RZ, UR5 ;  /* 0x00000005ff0b7e24 */ /* 0x000fe4000f8e00ff */
[----:B------:R-:W-:Y:S02]  /*1de40*/  IMAD.MOV.U32 R8, RZ, RZ, 0x70 ;  /* 0x00000070ff087424 */ /* 0x000fe400078e00ff */
[----:B0-----:R-:W-:Y:S02]  /*1de50*/  IMAD.MOV.U32 R12, RZ, RZ, 0x1 ;  /* 0x00000001ff0c7424 */ /* 0x001fe400078e00ff */
[----:B-1----:R-:W-:-:S07]  /*1de60*/  IMAD.MOV.U32 R13, RZ, RZ, RZ ;  /* 0x000000ffff0d7224 */ /* 0x002fce00078e00ff */
[----:B------:R-:W-:-:S07]  /*1de70*/  LEPC R20, `(.L_x_1652) ;  /* 0x000000001014794e */ /* 0x000fce0000000000 */
[----:B--2---:R-:W-:Y:S05]  /*1de80*/  CALL.ABS.NOINC R2 ;  /* 0x0000000002007343 */ /* 0x004fea0003c00000 */
.L_x_1652:
        /* <DEDUP_REMOVED lines=15> */
.L_x_1651:
[----:B------:R-:W-:Y:S05]  /*1df80*/  BSYNC B6 ;  /* 0x0000000000067941 */ /* 0x000fea0003800000 */
.L_x_1650:
[----:B------:R-:W-:Y:S01]  /*1df90*/  ULDC.64 UR4, c[0x0][0x9f8] ;  /* 0x00027e0000047ab9 */ /* 0x000fe20000000a00 */
[----:B------:R-:W-:Y:S01]  /*1dfa0*/  IMAD.MOV.U32 R25, RZ, RZ, R19 ;  /* 0x000000ffff197224 */ /* 0x000fe200078e0013 */
[----:B------:R-:W-:-:S04]  /*1dfb0*/  ISETP.NE.U32.AND P0, PT, RZ, UR4, PT ;  /* 0x00000004ff007c0c */ /* 0x000fc8000bf05070 */
[----:B------:R-:W-:Y:S01]  /*1dfc0*/  ISETP.NE.AND.EX P0, PT, RZ, UR5, PT, P0 ;  /* 0x00000005ff007c0c */ /* 0x000fe2000bf05300 */
[----:B------:R-:W-:-:S12]  /*1dfd0*/  ULDC.64 UR4, c[0x0][0xa08] ;  /* 0x0002820000047ab9 */ /* 0x000fd80000000a00 */
[----:B------:R-:W1:Y:S02]  /*1dfe0*/  @P0 LDC.64 R2, c[0x0][0x9f8] ;  /* 0x00027e00ff020b82 */ /* 0x000e640000000a00 */
[----:B-1----:R-:W-:-:S05]  /*1dff0*/  @P0 IMAD.WIDE R2, R19, 0x4, R2 ;  /* 0x0000000413020825 */ /* 0x002fca00078e0202 */
[----:B------:R1:W2:Y:S01]  /*1e000*/  @P0 LDG.E R25, desc[UR38][R2.64] ;  /* 0x0000002602190981 */ /* 0x0002a2000c1e1900 */
[----:B------:R-:W-:Y:S01]  /*1e010*/  VIADD R24, R24, 0xffffffff ;  /* 0xffffffff18187836 */ /* 0x000fe20000000000 */
[----:B-1----:R-:W1:Y:S02]  /*1e020*/  LDC.64 R2, c[0x0][0x418] ;  /* 0x00010600ff027b82 */ /* 0x002e640000000a00 */
[----:B-1----:R-:W-:Y:S01]  /*1e030*/  LOP3.LUT P0, RZ, R2, UR4, RZ, 0xfc, !PT ;  /* 0x0000000402ff7c12 */ /* 0x002fe2000f80fcff */
[----:B------:R-:W-:-:S03]  /*1e040*/  UMOV UR4, 0xffffffff ;  /* 0xffffffff00047882 */ /* 0x000fc60000000000 */
[----:B------:R-:W-:Y:S02]  /*1e050*/  LOP3.LUT P0, RZ, R3, UR5, RZ, 0xfc, P0 ;  /* 0x0000000503ff7c12 */ /* 0x000fe4000800fcff */
[----:B--2---:R-:W-:Y:S02]  /*1e060*/  SHF.R.S32.HI R7, RZ, 0x1f, R25 ;  /* 0x0000001fff077819 */ /* 0x004fe40000011419 */
[----:B------:R-:W-:-:S03]  /*1e070*/  SEL R17, R25, RZ, !P0 ;  /* 0x000000ff19117207 */ /* 0x000fc60004000000 */
[----:B------:R1:W-:Y:S01]  /*1e080*/  STL [R1+0x4], R7 ;  /* 0x0000040701007387 */ /* 0x0003e20000100800 */
[----:B------:R-:W-:Y:S05]  /*1e090*/  BRA.DIV UR4, `(.L_x_1653) ;  /* 0x0000005a045c7947 */ /* 0x000fea000b800000 */
[----:B------:R-:W2:Y:S02]  /*1e0a0*/  S2R R0, SR_TID.X ;  /* 0x0000000000007919 */ /* 0x000ea40000002100 */
[----:B--2---:R-:W-:-:S04]  /*1e0b0*/  SHF.R.U32.HI R0, RZ, 0x5, R0 ;  /* 0x00000005ff007819 */ /* 0x004fc80000011600 */
[----:B------:R-:W-:-:S05]  /*1e0c0*/  LOP3.LUT R0, R0, 0x3, RZ, 0xc0, !PT ;  /* 0x0000000300007812 */ /* 0x000fca00078ec0ff */
[----:B------:R2:W3:Y:S02]  /*1e0d0*/  SHFL.IDX PT, R14, R0, RZ, 0x1f ;  /* 0x00001fff000e7589 */ /* 0x0004e400000e0000 */
.L_x_1796:
[----:B--2---:R-:W2:Y:S01]  /*1e0e0*/  LDL.LU R0, [R1] ;  /* 0x0000000001007983 */ /* 0x004ea20000300800 */
[----:B------:R-:W-:Y:S02]  /*1e0f0*/  PLOP3.LUT P1, PT, PT, PT, PT, 0x8, 0x0 ;  /* 0x000000000000781c */ /* 0x000fe40003f2e170 */
[----:B---3--:R-:W-:Y:S02]  /*1e100*/  ISETP.NE.AND P0, PT, R14, RZ, PT ;  /* 0x000000ff0e00720c */ /* 0x008fe40003f05270 */
[----:B--2---:R-:W-:-:S09]  /*1e110*/  LOP3.LUT R0, R0, 0xfffffffe, RZ, 0xc0, !PT ;  /* 0xfffffffe00007812 */ /* 0x004fd200078ec0ff */
[----:B------:R-:W-:-:S05]  /*1e120*/  @P1 LOP3.LUT R0, R0, 0x1, RZ, 0xfc, !PT ;  /* 0x0000000100001812 */ /* 0x000fca00078efcff */
[----:B------:R2:W-:Y:S01]  /*1e130*/  STL [R1], R0 ;  /* 0x0000000001007387 */ /* 0x0005e20000100800 */
[----:B------:R-:W-:Y:S05]  /*1e140*/  @P0 BRA `(.L_x_1654) ;  /* 0x0000000400200947 */ /* 0x000fea0003800000 */
[----:B------:R-:W-:-:S03]  /*1e150*/  UMOV UR4, 0xffffffff ;  /* 0xffffffff00047882 */ /* 0x000fc60000000000 */
[----:B------:R-:W-:Y:S05]  /*1e160*/  BRA.DIV UR4, `(.L_x_1655) ;  /* 0x0000005a045c7947 */ /* 0x000fea000b800000 */
[----:B------:R-:W-:-:S13]  /*1e170*/  ELECT P6, URZ, PT ;  /* 0x00000000003f782f */ /* 0x000fda00038c0000 */
.L_x_1799:
[----:B------:R-:W-:Y:S05]  /*1e180*/  @!P6 BRA `(.L_x_1654) ;  /* 0x000000040010e947 */ /* 0x000fea0003800000 */
[----:B------:R-:W-:-:S04]  /*1e190*/  ISETP.NE.U32.AND P0, PT, R2, RZ, PT ;  /* 0x000000ff0200720c */ /* 0x000fc80003f05070 */
[----:B------:R-:W-:-:S13]  /*1e1a0*/  ISETP.NE.AND.EX P0, PT, R3, RZ, PT, P0 ;  /* 0x000000ff0300720c */ /* 0x000fda0003f05300 */
[----:B------:R-:W-:Y:S05]  /*1e1b0*/  @!P0 BRA `(.L_x_1656) ;  /* 0x0000000000448947 */ /* 0x000fea0003800000 */
[----:B------:R-:W3:Y:S01]  /*1e1c0*/  LDC R6, c[0x0][0x43c] ;  /* 0x00010f00ff067b82 */ /* 0x000ee20000000800 */
[----:B------:R-:W-:Y:S01]  /*1e1d0*/  ULDC.64 UR4, c[0x0][0x428] ;  /* 0x00010a0000047ab9 */ /* 0x000fe20000000a00 */
[----:B---3--:R-:W-:-:S13]  /*1e1e0*/  ISETP.NE.AND P0, PT, R6, 0x1, PT ;  /* 0x000000010600780c */ /* 0x008fda0003f05270 */
[----:B------:R-:W2:Y:S02]  /*1e1f0*/  @P0 LDC.64 R4, c[0x0][0x440] ;  /* 0x00011000ff040b82 */ /* 0x000ea40000000a00 */
[----:B--2---:R-:W-:-:S04]  /*1e200*/  @P0 IMAD.HI.U32 R0, R24, R4, RZ ;  /* 0x0000000418000227 */ /* 0x004fc800078e00ff */
        /* <DEDUP_REMOVED lines=12> */
.L_x_1656:
[----:B--2---:R-:W-:Y:S01]  /*1e2d0*/  IMAD R0, R23, 0x8, R22 ;  /* 0x0000000817007824 */ /* 0x004fe200078e0216 */
[----:B---3--:R-:W-:-:S04]  /*1e2e0*/  SHF.L.U32 R2, R26, 0x1f, RZ ;  /* 0x0000001f1a027819 */ /* 0x008fc800000006ff */
[----:B------:R-:W2:Y:S02]  /*1e2f0*/  SYNCS.PHASECHK.TRANS64.TRYWAIT P0, [R0+URZ+0x2d840], R2 ;  /* 0x02d84002000075a7 */ /* 0x000ea4000800017f */
[----:B--2---:R-:W-:Y:S05]  /*1e300*/  @!P0 BRA `(.L_x_1657) ;  /* 0x0000005800148947 */ /* 0x004fea0003800000 */
.L_x_1800:
[----:B------:R-:W3:Y:S02]  /*1e310*/  S2R R3, SR_TID.X ;  /* 0x0000000000037919 */ /* 0x000ee40000002100 */
[----:B---3--:R-:W-:-:S04]  /*1e320*/  LOP3.LUT R3, R3, 0x7f, RZ, 0xc0, !PT ;  /* 0x0000007f03037812 */ /* 0x008fc800078ec0ff */
[----:B------:R-:W-:-:S13]  /*1e330*/  ISETP.NE.AND P0, PT, R3, RZ, PT ;  /* 0x000000ff0300720c */ /* 0x000fda0003f05270 */
[----:B------:R-:W-:Y:S05]  /*1e340*/  @P0 BRA `(.L_x_1658) ;  /* 0x00000000001c0947 */ /* 0x000fea0003800000 */
[----:B------:R-:W3:Y:S01]  /*1e350*/  S2R R3, SR_TID.X ;  /* 0x0000000000037919 */ /* 0x000ee20000002100 */
[----:B--2---:R-:W-:-:S04]  /*1e360*/  IMAD.MOV.U32 R2, RZ, RZ, 0x6000 ;  /* 0x00006000ff027424 */ /* 0x004fc800078e00ff */
[----:B------:R4:W-:Y:S01]  /*1e370*/  SYNCS.ARRIVE.TRANS64 RZ, [R0+URZ+0x2d830], R2 ;  /* 0x02d8300200ff79a7 */ /* 0x0009e2000800003f */
[----:B---3--:R-:W-:-:S04]  /*1e380*/  LOP3.LUT R3, R3, 0x1f, RZ, 0xc0, !PT ;  /* 0x0000001f03037812 */ /* 0x008fc800078ec0ff */
[----:B------:R-:W-:-:S13]  /*1e390*/  ISETP.NE.AND P0, PT, R3, RZ, PT ;  /* 0x000000ff0300720c */ /* 0x000fda0003f05270 */
[----:B----4-:R-:W-:Y:S05]  /*1e3a0*/  @!P0 BRA `(.L_x_1658) ;  /* 0x0000000000048947 */ /* 0x010fea0003800000 */
[----:B------:R-:W-:Y:S01]  /*1e3b0*/  BPT.TRAP 0x1 ;  /* 0x000000040000795c */ /* 0x000fe20000300000 */
.L_x_1658:
[----:B--2---:R-:W2:Y:S01]  /*1e3c0*/  LDL.LU R2, [R1] ;  /* 0x0000000001027983 */ /* 0x004ea20000300800 */
        /* <DEDUP_REMOVED lines=22> */
[----:B---3--:R-:W-:Y:S01]  /*1e530*/  UMOV UR8, UR15 ;  /* 0x0000000f00087c82 */ /* 0x008fe20008000000 */
[----:B------:R-:W-:Y:S02]  /*1e540*/  UMOV UR10, UR17 ;  /* 0x00000011000a7c82 */ /* 0x000fe40008000000 */
[----:B------:R3:W-:Y:S02]  /*1e550*/  UTMALDG.4D [UR8], [UR4], desc[UR6] ;  /* 0x00000608040075b4 */ /* 0x0007e40008019000 */
[----:B---3--:R-:W-:Y:S01]  /*1e560*/  UMOV UR8, UR16 ;  /* 0x0000001000087c82 */ /* 0x008fe20008000000 */
[----:B------:R-:W-:-:S02]  /*1e570*/  UMOV UR10, UR14 ;  /* 0x0000000e000a7c82 */ /* 0x000fc40008000000 */
[----:B------:R3:W-:Y:S01]  /*1e580*/  UTMALDG.4D [UR8], [UR4], desc[UR6] ;  /* 0x00000608040075b4 */ /* 0x0007e20008019000 */
[----:B--2---:R-:W-:-:S04]  /*1e590*/  LOP3.LUT R2, R2, 0xfffffffe, RZ, 0xc0, !PT ;  /* 0xfffffffe02027812 */ /* 0x004fc800078ec0ff */
[----:B------:R-:W-:-:S05]  /*1e5a0*/  @P0 LOP3.LUT R2, R2, 0x1, RZ, 0xfc, !PT ;  /* 0x0000000102020812 */ /* 0x000fca00078efcff */
[----:B------:R3:W-:Y:S01]  /*1e5b0*/  STL [R1], R2 ;  /* 0x0000000201007387 */ /* 0x0007e20000100800 */
[----:B------:R-:W-:Y:S01]  /*1e5c0*/  NOP ;  /* 0x0000000000007918 */ /* 0x000fe20000000000 */
.L_x_1654:
[----:B------:R-:W4:Y:S01]  /*1e5d0*/  LDL.LU R3, [R1+0x20] ;  /* 0x0000200001037983 */ /* 0x000f220000300800 */
[----:B------:R-:W-:Y:S05]  /*1e5e0*/  WARPSYNC.ALL ;  /* 0x0000000000007948 */ /* 0x000fea0003800000 */
[----:B---3--:R-:W-:Y:S01]  /*1e5f0*/  ULDC.64 UR4, c[0x0][0x298] ;  /* 0x0000a60000047ab9 */ /* 0x008fe20000000a00 */
[----:B--2---:R-:W-:Y:S01]  /*1e600*/  VIADD R0, R22, 0xc400 ;  /* 0x0000c40016007836 */ /* 0x004fe20000000000 */
[----:B------:R-:W-:Y:S01]  /*1e610*/  ULDC.64 UR6, c[0x0][0xa00] ;  /* 0x0002800000067ab9 */ /* 0x000fe20000000a00 */
[----:B------:R-:W-:Y:S01]  /*1e620*/  BSSY B6, `(.L_x_1659) ;  /* 0x0000024000067945 */ /* 0x000fe20003800000 */
[----:B------:R-:W-:Y:S01]  /*1e630*/  BAR.SYNC.DEFER_BLOCKING 0x8, 0x200 ;  /* 0x0208000000007b1d */ /* 0x000fe20000010000 */
[----:B------:R-:W-:-:S02]  /*1e640*/  ISETP.NE.U32.AND P0, PT, RZ, UR6, PT ;  /* 0x00000006ff007c0c */ /* 0x000fc4000bf05070 */
[----:B------:R-:W-:Y:S02]  /*1e650*/  LOP3.LUT P1, RZ, R0, 0x1bf, RZ, 0xc0, !PT ;  /* 0x000001bf00ff7812 */ /* 0x000fe4000782c0ff */
[----:B------:R-:W-:Y:S02]  /*1e660*/  ISETP.NE.AND.EX P0, PT, RZ, UR7, PT, P0 ;  /* 0x00000007ff007c0c */ /* 0x000fe4000bf05300 */
[----:B----4-:R-:W-:Y:S01]  /*1e670*/  SHF.R.S32.HI R2, RZ, 0x1f, R3 ;  /* 0x0000001fff027819 */ /* 0x010fe20000011403 */
[----:B------:R-:W-:-:S04]  /*1e680*/  IMAD.WIDE.U32 R4, R3, UR4, RZ ;  /* 0x0000000403047c25 */ /* 0x000fc8000f8e00ff */
[----:B------:R-:W-:Y:S01]  /*1e690*/  IMAD R2, R2, UR4, RZ ;  /* 0x0000000402027c24 */ /* 0x000fe2000f8e02ff */
[----:B------:R-:W-:Y:S03]  /*1e6a0*/  STL.64 [R1+0x28], R4 ;  /* 0x0000280401007387 */ /* 0x000fe60000100a00 */
[----:B------:R-:W-:Y:S01]  /*1e6b0*/  IMAD R0, R3, UR5, R2 ;  /* 0x0000000503007c24 */ /* 0x000fe2000f8e0202 */
[----:B------:R-:W-:-:S03]  /*1e6c0*/  SHF.R.S32.HI R2, RZ, 0x1f, R19 ;  /* 0x0000001fff027819 */ /* 0x000fc60000011413 */
[----:B------:R-:W-:Y:S01]  /*1e6d0*/  IMAD.IADD R0, R5, 0x1, R0 ;  /* 0x0000000105007824 */ /* 0x000fe200078e0200 */
[----:B------:R-:W-:Y:S02]  /*1e6e0*/  SEL R3, R2, RZ, !P0 ;  /* 0x000000ff02037207 */ /* 0x000fe40004000000 */
[----:B------:R-:W-:Y:S02]  /*1e6f0*/  SHF.R.S32.HI R2, RZ, 0x1f, R18 ;  /* 0x0000001fff027819 */ /* 0x000fe40000011412 */
[----:B------:R2:W-:Y:S04]  /*1e700*/  STL [R1+0x30], R0 ;  /* 0x0000300001007387 */ /* 0x0005e80000100800 */
[----:B------:R3:W-:Y:S01]  /*1e710*/  STL [R1+0x38], R3 ;  /* 0x0000380301007387 */ /* 0x0007e20000100800 */
[----:B--2---:R-:W-:-:S05]  /*1e720*/  SEL R0, R19, RZ, !P0 ;  /* 0x000000ff13007207 */ /* 0x004fca0004000000 */
[----:B------:R3:W-:Y:S04]  /*1e730*/  STL [R1+0x20], R0 ;  /* 0x0000200001007387 */ /* 0x0007e80000100800 */
[----:B------:R3:W-:Y:S01]  /*1e740*/  STL [R1+0x34], R2 ;  /* 0x0000340201007387 */ /* 0x0007e20000100800 */
[----:B------:R-:W-:Y:S05]  /*1e750*/  @!P1 BRA `(.L_x_1660) ;  /* 0x0000000000409947 */ /* 0x000fea0003800000 */
[----:B---3--:R-:W-:Y:S01]  /*1e760*/  MOV R2, 0x0 ;  /* 0x0000000000027802 */ /* 0x008fe20000000f00 */
[----:B------:R-:W-:Y:S01]  /*1e770*/  ULDC.64 UR4, c[0x4][0xa8] ;  /* 0x01002a0000047ab9 */ /* 0x000fe20000000a00 */
[----:B------:R-:W-:Y:S01]  /*1e780*/  ULDC.64 UR6, c[0x4][0xb0] ;  /* 0x01002c0000067ab9 */ /* 0x000fe20000000a00 */
[----:B------:R-:W-:Y:S01]  /*1e790*/  ULDC.64 UR8, c[0x4][0x20] ;  /* 0x0100080000087ab9 */ /* 0x000fe20000000a00 */
[----:B------:R-:W-:Y:S02]  /*1e7a0*/  IMAD.U32 R4, RZ, RZ, UR4 ;  /* 0x00000004ff047e24 */ /* 0x000fe4000f8e00ff */
[----:B------:R-:W2:Y:S01]  /*1e7b0*/  LDC.64 R2, c[0x4][R2] ;  /* 0x0100000002027b82 */ /* 0x000ea20000000a00 */
[----:B------:R-:W-:Y:S02]  /*1e7c0*/  IMAD.U32 R5, RZ, RZ, UR5 ;  /* 0x00000005ff057e24 */ /* 0x000fe4000f8e00ff */
[----:B------:R-:W-:Y:S02]  /*1e7d0*/  IMAD.U32 R6, RZ, RZ, UR6 ;  /* 0x00000006ff067e24 */ /* 0x000fe4000f8e00ff */
[----:B-1----:R-:W-:-:S02]  /*1e7e0*/  IMAD.U32 R7, RZ, RZ, UR7 ;  /* 0x00000007ff077e24 */ /* 0x002fc4000f8e00ff */
[----:B------:R-:W-:Y:S02]  /*1e7f0*/  IMAD.U32 R10, RZ, RZ, UR8 ;  /* 0x00000008ff0a7e24 */ /* 0x000fe4000f8e00ff */
[----:B------:R-:W-:Y:S02]  /*1e800*/  IMAD.U32 R11, RZ, RZ, UR9 ;  /* 0x00000009ff0b7e24 */ /* 0x000fe4000f8e00ff */
[----:B------:R-:W-:Y:S02]  /*1e810*/  IMAD.MOV.U32 R8, RZ, RZ, 0x70 ;  /* 0x00000070ff087424 */ /* 0x000fe400078e00ff */
[----:B0-----:R-:W-:Y:S02]  /*1e820*/  IMAD.MOV.U32 R12, RZ, RZ, 0x1 ;  /* 0x00000001ff0c7424 */ /* 0x001fe400078e00ff */
[----:B------:R-:W-:-:S07]  /*1e830*/  IMAD.MOV.U32 R13, RZ, RZ, RZ ;  /* 0x000000ffff0d7224 */ /* 0x000fce00078e00ff */
[----:B------:R-:W-:-:S07]  /*1e840*/  LEPC R20, `(.L_x_1660) ;  /* 0x000000001014794e */ /* 0x000fce0000000000 */
[----:B--2---:R-:W-:Y:S05]  /*1e850*/  CALL.ABS.NOINC R2 ;  /* 0x0000000002007343 */ /* 0x004fea0003c00000 */
.L_x_1660:
[----:B------:R-:W-:Y:S05]  /*1e860*/  BSYNC B6 ;  /* 0x0000000000067941 */ /* 0x000fea0003800000 */
.L_x_1659:
[----:B---3--:R-:W2:Y:S01]  /*1e870*/  LDL.LU R0, [R1+0x30] ;  /* 0x0000300001007983 */ /* 0x008ea20000300800 */
[----:B------:R-:W3:Y:S01]  /*1e880*/  LDC R10, c[0x0][0x448] ;  /* 0x00011200ff0a7b82 */ /* 0x000ee20000000800 */
[----:B------:R-:W-:Y:S01]  /*1e890*/  ULDC.64 UR4, c[0x0][0x2d8] ;  /* 0x0000b60000047ab9 */ /* 0x000fe20000000a00 */
[----:B------:R-:W-:Y:S01]  /*1e8a0*/  ULDC.64 UR6, c[0x0][0x2c8] ;  /* 0x0000b20000067ab9 */ /* 0x000fe20000000a00 */
[----:B------:R-:W2:Y:S01]  /*1e8b0*/  LDL.LU.64 R2, [R1+0x28] ;  /* 0x0000280001027983 */ /* 0x000ea20000300a00 */
[----:B------:R-:W-:-:S03]  /*1e8c0*/  ULDC.64 UR8, c[0x0][0x280] ;  /* 0x0000a00000087ab9 */ /* 0x000fc60000000a00 */
[----:B------:R-:W4:Y:S04]  /*1e8d0*/  LDL.LU R20, [R1+0x34] ;  /* 0x0000340001147983 */ /* 0x000f280000300800 */
[----:B------:R-:W4:Y:S04]  /*1e8e0*/  LDL.LU R21, [R1+0x38] ;  /* 0x0000380001157983 */ /* 0x000f280000300800 */
[----:B------:R-:W4:Y:S04]  /*1e8f0*/  LDL.LU R4, [R1+0x20] ;  /* 0x0000200001047983 */ /* 0x000f280000300800 */
[----:B0-----:R-:W4:Y:S01]  /*1e900*/  LDL R12, [R1+0x10] ;  /* 0x00001000010c7983 */ /* 0x001f220000100800 */
[----:B---3--:R-:W-:-:S13]  /*1e910*/  ISETP.NE.AND P1, PT, R10, 0x1, PT ;  /* 0x000000010a00780c */ /* 0x008fda0003f25270 */
[----:B------:R-:W0:Y:S01]  /*1e920*/  @P1 LDC R5, c[0x0][0x450] ;  /* 0x00011400ff051b82 */ /* 0x000e220000000800 */
[----:B--2---:R-:W-:Y:S02]  /*1e930*/  IMAD.MOV.U32 R3, RZ, RZ, R0 ;  /* 0x000000ffff037224 */ /* 0x004fe400078e0000 */
[----:B----4-:R-:W-:Y:S02]  /*1e940*/  IMAD R0, R20, UR4, RZ ;  /* 0x0000000414007c24 */ /* 0x010fe4000f8e02ff */
[C---:B------:R-:W-:Y:S01]  /*1e950*/  IMAD.WIDE.U32 R2, R18.reuse, UR4, R2 ;  /* 0x0000000412027c25 */ /* 0x040fe2000f8e0002 */
[----:B------:R-:W2:Y:S03]  /*1e960*/  S2R R20, SR_TID.X ;  /* 0x0000000000147919 */ /* 0x000ea60000002100 */
[----:B------:R-:W-:Y:S01]  /*1e970*/  IMAD R0, R18, UR5, R0 ;  /* 0x0000000512007c24 */ /* 0x000fe2000f8e0200 */
[----:B------:R-:W-:-:S03]  /*1e980*/  ULDC.64 UR4, c[0x0][0x2e0] ;  /* 0x0000b80000047ab9 */ /* 0x000fc60000000a00 */
[----:B------:R-:W-:Y:S02]  /*1e990*/  IMAD.IADD R3, R3, 0x1, R0 ;  /* 0x0000000103037824 */ /* 0x000fe400078e0200 */
[----:B------:R-:W-:Y:S02]  /*1e9a0*/  IMAD R0, R21, UR4, RZ ;  /* 0x0000000415007c24 */ /* 0x000fe4000f8e02ff */
[----:B------:R-:W3:Y:S01]  /*1e9b0*/  S2R R21, SR_TID.X ;  /* 0x0000000000157919 */ /* 0x000ee20000002100 */
[----:B------:R-:W-:-:S04]  /*1e9c0*/  IMAD.WIDE.U32 R2, R4, UR4, R2 ;  /* 0x0000000404027c25 */ /* 0x000fc8000f8e0002 */
[----:B------:R-:W-:Y:S01]  /*1e9d0*/  IMAD R0, R4, UR5, R0 ;  /* 0x0000000504007c24 */ /* 0x000fe2000f8e0200 */
[----:B------:R-:W-:Y:S01]  /*1e9e0*/  ULDC.64 UR4, c[0x0][0x2d0] ;  /* 0x0000b40000047ab9 */ /* 0x000fe20000000a00 */
[----:B------:R-:W4:Y:S01]  /*1e9f0*/  @P1 LDC R4, c[0x0][0x44c] ;  /* 0x00011300ff041b82 */ /* 0x000f220000000800 */
[----:B--2---:R-:W-:-:S04]  /*1ea00*/  LOP3.LUT R20, R20, 0x7f, RZ, 0xc0, !PT ;  /* 0x0000007f14147812 */ /* 0x004fc800078ec0ff */
[----:B------:R-:W-:Y:S01]  /*1ea10*/  SHF.R.U32.HI R20, RZ, 0x2, R20 ;  /* 0x00000002ff147819 */ /* 0x000fe20000011614 */
[----:B---3--:R-:W-:-:S05]  /*1ea20*/  IMAD.SHL.U32 R6, R21, 0x20, RZ ;  /* 0x0000002015067824 */ /* 0x008fca00078e00ff */
[----:B------:R-:W-:Y:S01]  /*1ea30*/  LOP3.LUT R6, R20, 0x60, R6, 0xf8, !PT ;  /* 0x0000006014067812 */ /* 0x000fe200078ef806 */
[----:B------:R-:W-:-:S04]  /*1ea40*/  IMAD.IADD R3, R3, 0x1, R0 ;  /* 0x0000000103037824 */ /* 0x000fc800078e0200 */
[----:B------:R-:W-:-:S04]  /*1ea50*/  IMAD.IADD R8, R6, 0x1, R12 ;  /* 0x0000000106087824 */ /* 0x000fc800078e020c */
[----:B----4-:R-:W-:-:S04]  /*1ea60*/  @P1 IMAD.HI.U32 R0, R8, R4, RZ ;  /* 0x0000000408001227 */ /* 0x010fc800078e00ff */
[----:B------:R-:W-:Y:S01]  /*1ea70*/  IMAD.MOV.U32 R4, RZ, RZ, R8 ;  /* 0x000000ffff047224 */ /* 0x000fe200078e0008 */
[----:B0-----:R-:W-:-:S04]  /*1ea80*/  @P1 SHF.R.U32.HI R4, RZ, R5, R0 ;  /* 0x00000005ff041219 */ /* 0x001fc80000011600 */
[----:B------:R-:W-:-:S05]  /*1ea90*/  SHF.R.S32.HI R0, RZ, 0x1f, R4 ;  /* 0x0000001fff007819 */ /* 0x000fca0000011404 */
[----:B------:R-:W-:-:S04]  /*1eaa0*/  IMAD R0, R0, UR4, RZ ;  /* 0x0000000400007c24 */ /* 0x000fc8000f8e02ff */
[----:B------:R-:W-:Y:S02]  /*1eab0*/  IMAD R6, R4, UR5, R0 ;  /* 0x0000000504067c24 */ /* 0x000fe4000f8e0200 */
[----:B------:R-:W-:-:S04]  /*1eac0*/  IMAD.MOV R0, RZ, RZ, -R4 ;  /* 0x000000ffff007224 */ /* 0x000fc800078e0a04 */
[----:B------:R-:W-:Y:S02]  /*1ead0*/  IMAD R0, R10, R0, R8 ;  /* 0x000000000a007224 */ /* 0x000fe400078e0208 */
[----:B------:R-:W-:-:S03]  /*1eae0*/  IMAD.WIDE.U32 R4, R4, UR4, R2 ;  /* 0x0000000404047c25 */ /* 0x000fc6000f8e0002 */
[----:B------:R-:W-:Y:S01]  /*1eaf0*/  SHF.R.S32.HI R9, RZ, 0x1f, R0 ;  /* 0x0000001fff097819 */ /* 0x000fe20000011400 */
[----:B------:R-:W-:-:S04]  /*1eb00*/  IMAD.IADD R5, R5, 0x1, R6 ;  /* 0x0000000105057824 */ /* 0x000fc800078e0206 */
[----:B------:R-:W-:Y:S02]  /*1eb10*/  IMAD R9, R9, UR6, RZ ;  /* 0x0000000609097c24 */ /* 0x000fe4000f8e02ff */
[C---:B-1----:R-:W-:Y:S02]  /*1eb20*/  IMAD.WIDE.U32 R6, R0.reuse, UR6, R4 ;  /* 0x0000000600067c25 */ /* 0x042fe4000f8e0004 */
[----:B------:R-:W0:Y:S02]  /*1eb30*/  @P1 LDC R5, c[0x0][0x450] ;  /* 0x00011400ff051b82 */ /* 0x000e240000000800 */
[----:B------:R-:W-:Y:S02]  /*1eb40*/  IMAD R0, R0, UR7, R9 ;  /* 0x0000000700007c24 */ /* 0x000fe4000f8e0209 */
[----:B------:R1:W5:Y:S01]  /*1eb50*/  LDL R9, [R1+0xc] ;  /* 0x00000c0001097983 */ /* 0x0003620000100800 */
[----:B------:R-:W-:Y:S01]  /*1eb60*/  LEA R4, P0, R6, UR8, 0x1 ;  /* 0x0000000806047c11 */ /* 0x000fe2000f8008ff */
[----:B------:R-:W-:-:S05]  /*1eb70*/  IMAD.IADD R0, R7, 0x1, R0 ;  /* 0x0000000107007824 */ /* 0x000fca00078e0200 */
[----:B------:R-:W-:Y:S02]  /*1eb80*/  LEA.HI.X R0, R6, UR9, R0, 0x1, P0 ;  /* 0x0000000906007c11 */ /* 0x000fe400080f0c00 */
[----:B------:R-:W2:Y:S01]  /*1eb90*/  @P1 LDC R6, c[0x0][0x44c] ;  /* 0x00011300ff061b82 */ /* 0x000ea20000000800 */
[----:B------:R-:W3:Y:S01]  /*1eba0*/  S2R R13, SR_TID.X ;  /* 0x00000000000d7919 */ /* 0x000ee20000002100 */
[----:B------:R-:W-:Y:S01]  /*1ebb0*/  VIADD R8, R8, 0x80 ;  /* 0x0000008008087836 */ /* 0x000fe20000000000 */
[----:B------:R-:W4:Y:S03]  /*1ebc0*/  S2R R11, SR_TID.X ;  /* 0x00000000000b7919 */ /* 0x000f260000002100 */
[----:B--2---:R-:W-:-:S04]  /*1ebd0*/  @P1 IMAD.HI.U32 R7, R8, R6, RZ ;  /* 0x0000000608071227 */ /* 0x004fc800078e00ff */
[----:B------:R-:W-:Y:S01]  /*1ebe0*/  IMAD.MOV.U32 R6, RZ, RZ, R8 ;  /* 0x000000ffff067224 */ /* 0x000fe200078e0008 */
[----:B0-----:R-:W-:-:S04]  /*1ebf0*/  @P1 SHF.R.U32.HI R6, RZ, R5, R7 ;  /* 0x00000005ff061219 */ /* 0x001fc80000011607 */
[--C-:B------:R-:W-:Y:S01]  /*1ec00*/  SHF.R.S32.HI R7, RZ, 0x1f, R6.reuse ;  /* 0x0000001fff077819 */ /* 0x100fe20000011406 */
[----:B------:R-:W-:-:S04]  /*1ec10*/  IMAD.MOV R5, RZ, RZ, -R6 ;  /* 0x000000ffff057224 */ /* 0x000fc800078e0a06 */
[----:B------:R-:W-:Y:S02]  /*1ec20*/  IMAD R5, R10, R5, R8 ;  /* 0x000000050a057224 */ /* 0x000fe400078e0208 */
[----:B------:R-:W-:Y:S02]  /*1ec30*/  IMAD R7, R7, UR4, RZ ;  /* 0x0000000407077c24 */ /* 0x000fe4000f8e02ff */
[----:B------:R-:W-:Y:S01]  /*1ec40*/  IMAD.WIDE.U32 R2, R6, UR4, R2 ;  /* 0x0000000406027c25 */ /* 0x000fe2000f8e0002 */
[----:B------:R-:W-:-:S03]  /*1ec50*/  ULDC UR4, c[0x0][0x2b8] ;  /* 0x0000ae0000047ab9 */ /* 0x000fc60000000800 */
[----:B------:R-:W-:Y:S01]  /*1ec60*/  IMAD R7, R6, UR5, R7 ;  /* 0x0000000506077c24 */ /* 0x000fe2000f8e0207 */
[----:B------:R-:W-:Y:S01]  /*1ec70*/  SHF.R.S32.HI R6, RZ, 0x1f, R5 ;  /* 0x0000001fff067819 */ /* 0x000fe20000011405 */
[----:B---3--:R-:W-:Y:S02]  /*1ec80*/  IMAD.SHL.U32 R21, R13, 0x8, RZ ;  /* 0x000000080d157824 */ /* 0x008fe400078e00ff */
[----:B------:R-:W-:Y:S02]  /*1ec90*/  IMAD.IADD R3, R3, 0x1, R7 ;  /* 0x0000000103037824 */ /* 0x000fe400078e0207 */
[----:B------:R-:W-:Y:S01]  /*1eca0*/  IMAD R6, R6, UR6, RZ ;  /* 0x0000000606067c24 */ /* 0x000fe2000f8e02ff */
[----:B------:R-:W-:Y:S01]  /*1ecb0*/  LOP3.LUT R21, R21, 0x18, RZ, 0xc0, !PT ;  /* 0x0000001815157812 */ /* 0x000fe200078ec0ff */
[----:B----4-:R-:W-:Y:S02]  /*1ecc0*/  IMAD.SHL.U32 R20, R11, 0x8, RZ ;  /* 0x000000080b147824 */ /* 0x010fe400078e00ff */
[----:B------:R-:W-:Y:S01]  /*1ecd0*/  IMAD.WIDE.U32 R2, R5, UR6, R2 ;  /* 0x0000000605027c25 */ /* 0x000fe2000f8e0002 */
[----:B------:R-:W-:-:S03]  /*1ece0*/  LOP3.LUT R14, R21, 0x20, RZ, 0xfc, !PT ;  /* 0x00000020150e7812 */ /* 0x000fc600078efcff */
[----:B------:R-:W-:Y:S01]  /*1ecf0*/  IMAD R6, R5, UR7, R6 ;  /* 0x0000000705067c24 */ /* 0x000fe2000f8e0206 */
[----:B------:R-:W-:Y:S02]  /*1ed00*/  LOP3.LUT R20, R20, 0x18, RZ, 0xc0, !PT ;  /* 0x0000001814147812 */ /* 0x000fe400078ec0ff */
[----:B------:R-:W-:Y:S01]  /*1ed10*/  LOP3.LUT R13, R21, 0x40, RZ, 0xfc, !PT ;  /* 0x00000040150d7812 */ /* 0x000fe200078efcff */
[----:B------:R-:W-:Y:S01]  /*1ed20*/  IMAD.IADD R6, R3, 0x1, R6 ;  /* 0x0000000103067824 */ /* 0x000fe200078e0206 */
[----:B------:R-:W-:Y:S02]  /*1ed30*/  LEA R8, P3, R2, UR8, 0x1 ;  /* 0x0000000802087c11 */ /* 0x000fe4000f8608ff */
[----:B------:R-:W-:Y:S02]  /*1ed40*/  ISETP.GE.AND P2, PT, R20, UR4, PT ;  /* 0x0000000414007c0c */ /* 0x000fe4000bf46270 */
[----:B------:R-:W-:Y:S02]  /*1ed50*/  ISETP.GE.AND P1, PT, R14, UR4, PT ;  /* 0x000000040e007c0c */ /* 0x000fe4000bf26270 */
[----:B------:R-:W-:Y:S01]  /*1ed60*/  ISETP.GE.AND P0, PT, R13, UR4, PT ;  /* 0x000000040d007c0c */ /* 0x000fe2000bf06270 */
[----:B------:R-:W-:Y:S01]  /*1ed70*/  UMOV UR4, 0xffffffff ;  /* 0xffffffff00047882 */ /* 0x000fe20000000000 */
[----:B------:R-:W-:-:S02]  /*1ed80*/  LOP3.LUT R21, R11, 0x7f, RZ, 0xc0, !PT ;  /* 0x0000007f0b157812 */ /* 0x000fc400078ec0ff */
[----:B------:R-:W-:Y:S02]  /*1ed90*/  LEA.HI.X R7, R2, UR9, R6, 0x1, P3 ;  /* 0x0000000902077c11 */ /* 0x000fe400098f0c06 */
[----:B------:R-:W-:Y:S01]  /*1eda0*/  SHF.R.U32.HI R21, RZ, 0x2, R21 ;  /* 0x00000002ff157819 */ /* 0x000fe20000011615 */
[----:B-1----:R-:W-:Y:S06]  /*1edb0*/  BRA.DIV UR4, `(.L_x_1661) ;  /* 0x0000004e047c7947 */ /* 0x002fec000b800000 */
[----:B------:R-:W2:Y:S04]  /*1edc0*/  LDL.LU R3, [R1+0x1c] ;  /* 0x00001c0001037983 */ /* 0x000ea80000300800 */
[----:B------:R-:W3:Y:S04]  /*1edd0*/  LDL.LU R11, [R1+0x10] ;  /* 0x00001000010b7983 */ /* 0x000ee80000300800 */
[----:B------:R-:W-:Y:S01]  /*1ede0*/  SHFL.IDX PT, R2, R0, RZ, 0x1c1f ;  /* 0x001c1fff00027589 */ /* 0x000fe200000e0000 */
[----:B--2---:R-:W-:-:S03]  /*1edf0*/  IMAD R5, R3, R10, RZ ;  /* 0x0000000a03057224 */ /* 0x004fc600078e02ff */
[----:B------:R-:W0:Y:S01]  /*1ee00*/  SHFL.IDX PT, R3, R4, RZ, 0x1c1f ;  /* 0x001c1fff04037589 */ /* 0x000e2200000e0000 */
[----:B---3--:R-:W-:-:S05]  /*1ee10*/  IMAD.IADD R6, R21, 0x1, R11 ;  /* 0x0000000115067824 */ /* 0x008fca00078e020b */
        /* <DEDUP_REMOVED lines=56> */
.L_x_1813:
[----:B------:R-:W-:Y:S02]  /*1f1a0*/  VIADD R6, R6, 0xa0 ;  /* 0x000000a006067836 */ /* 0x000fe40000000000 */
[----:B0-----:R-:W-:-:S03]  /*1f1b0*/  VIADD R8, R22, 0x2d800 ;  /* 0x0002d80016087836 */ /* 0x001fc60000000000 */
        /* <DEDUP_REMOVED lines=11> */
.L_x_1662:
        /* <DEDUP_REMOVED lines=18> */
.L_x_1814:
[----:B------:R-:W-:Y:S05]  /*1f390*/  BSYNC B0 ;  /* 0x0000000000007941 */ /* 0x000fea0003800000 */
.L_x_1663:
[----:B------:R-:W2:Y:S04]  /*1f3a0*/  LDL R4, [R1+0x14] ;  /* 0x0000140001047983 */ /* 0x000ea80000100800 */
[----:B------:R-:W3:Y:S01]  /*1f3b0*/  LDL R2, [R1+0x8] ;  /* 0x0000080001027983 */ /* 0x000ee20000100800 */
[----:B------:R-:W-:Y:S01]  /*1f3c0*/  BSSY B0, `(.L_x_1665) ;  /* 0x000022d000007945 */ /* 0x000fe20003800000 */
[----:B--2---:R-:W-:-:S05]  /*1f3d0*/  VIADD R0, R4, 0xfffffffe ;  /* 0xfffffffe04007836 */ /* 0x004fca0000000000 */
[----:B---3--:R-:W-:-:S13]  /*1f3e0*/  ISETP.GE.AND P0, PT, R0, R2, PT ;  /* 0x000000020000720c */ /* 0x008fda0003f06270 */
[----:B------:R-:W-:Y:S05]  /*1f3f0*/  @!P0 BRA `(.L_x_1666) ;  /* 0x0000002000a48947 */ /* 0x000fea0003800000 */
[----:B------:R-:W-:Y:S01]  /*1f400*/  LOP3.LUT R7, RZ, R2, RZ, 0x33, !PT ;  /* 0x00000002ff077212 */ /* 0x000fe200078e33ff */
[----:B------:R-:W-:Y:S01]  /*1f410*/  IMAD.MOV R2, RZ, RZ, -R4 ;  /* 0x000000ffff027224 */ /* 0x000fe200078e0a04 */
[----:B------:R-:W-:Y:S04]  /*1f420*/  BSSY B2, `(.L_x_1667) ;  /* 0x00000bb000027945 */ /* 0x000fe80003800000 */
        /* <DEDUP_REMOVED lines=20> */
[----:B------:R-:W1:Y:S01]  /*1f570*/  LDC R5, c[0x0][0x43c] ;  /* 0x00010f00ff057b82 */ /* 0x000e620000000800 */
[----:B------:R-:W-:Y:S01]  /*1f580*/  ULDC.64 UR6, c[0x0][0x428] ;  /* 0x00010a0000067ab9 */ /* 0x000fe20000000a00 */
[----:B-1----:R-:W-:-:S13]  /*1f590*/  ISETP.NE.AND P0, PT, R5, 0x1, PT ;  /* 0x000000010500780c */ /* 0x002fda0003f05270 */
[----:B0-----:R-:W0:Y:S02]  /*1f5a0*/  @P0 LDC.64 R2, c[0x0][0x440] ;  /* 0x00011000ff020b82 */ /* 0x001e240000000a00 */
        /* <DEDUP_REMOVED lines=13> */
.L_x_1671:
[----:B0-----:R-:W-:Y:S01]  /*1f680*/  IMAD R3, R6, 0x8, R22 ;  /* 0x0000000806037824 */ /* 0x001fe200078e0216 */
[----:B------:R-:W-:Y:S01]  /*1f690*/  SHF.L.U32 R2, R9, 0x1f, RZ ;  /* 0x0000001f09027819 */ /* 0x000fe200000006ff */
[----:B------:R-:W-:Y:S03]  /*1f6a0*/  BSSY B3, `(.L_x_1672) ;  /* 0x0000003000037945 */ /* 0x000fe60003800000 */
[----:B------:R-:W0:Y:S02]  /*1f6b0*/  SYNCS.PHASECHK.TRANS64.TRYWAIT P0, [R3+URZ+0x2d840], R2 ;  /* 0x02d84002030075a7 */ /* 0x000e24000800017f */
[----:B0-----:R-:W-:Y:S05]  /*1f6c0*/  @!P0 BRA `(.L_x_1673) ;  /* 0x0000004c00608947 */ /* 0x001fea0003800000 */
.L_x_1815:
[----:B------:R-:W-:Y:S05]  /*1f6d0*/  BSYNC B3 ;  /* 0x0000000000037941 */ /* 0x000fea0003800000 */
.L_x_1672:
[----:B-1----:R-:W1:Y:S01]  /*1f6e0*/  S2R R4, SR_TID.X ;  /* 0x0000000000047919 */ /* 0x002e620000002100 */
[----:B------:R-:W-:Y:S01]  /*1f6f0*/  BSSY B3, `(.L_x_1674) ;  /* 0x000000b000037945 */ /* 0x000fe20003800000 */
[----:B-1----:R-:W-:-:S04]  /*1f700*/  LOP3.LUT R4, R4, 0x7f, RZ, 0xc0, !PT ;  /* 0x0000007f04047812 */ /* 0x002fc800078ec0ff */
[----:B------:R-:W-:-:S13]  /*1f710*/  ISETP.NE.AND P1, PT, R4, RZ, PT ;  /* 0x000000ff0400720c */ /* 0x000fda0003f25270 */
        /* <DEDUP_REMOVED lines=8> */
.L_x_1675:
[----:B------:R-:W-:Y:S05]  /*1f7a0*/  BSYNC B3 ;  /* 0x0000000000037941 */ /* 0x000fea0003800000 */
.L_x_1674:
[----:B------:R-:W-:Y:S01]  /*1f7b0*/  IMAD.MOV.U32 R11, RZ, RZ, RZ ;  /* 0x000000ffff0b7224 */ /* 0x000fe200078e00ff */
[----:B------:R-:W-:Y:S01]  /*1f7c0*/  UIADD3 UR4, UP0, UR40, 0x370, URZ ;  /* 0x0000037028047890 */ /* 0x000fe2000ff1e03f */
[----:B------:R-:W-:Y:S01]  /*1f7d0*/  IMAD R4, R6, 0x6000, R22 ;  /* 0x0000600006047824 */ /* 0x000fe200078e0216 */
[----:B------:R-:W-:Y:S01]  /*1f7e0*/  PLOP3.LUT P0, PT, PT, PT, PT, 0x80, 0x0 ;  /* 0x000000000000781c */ /* 0x000fe20003f0f070 */
[----:B0-----:R-:W-:Y:S01]  /*1f7f0*/  VIADD R3, R3, 0x2d830 ;  /* 0x0002d83003037836 */ /* 0x001fe20000000000 */
[----:B------:R-:W-:Y:S01]  /*1f800*/  R2UR UR10, R11 ;  /* 0x000000000b0a72ca */ /* 0x000fe200000e0000 */
[----:B------:R-:W-:Y:S01]  /*1f810*/  IMAD R2, R0, 0x80, R27 ;  /* 0x0000008000027824 */ /* 0x000fe200078e021b */
[----:B------:R-:W-:Y:S01]  /*1f820*/  UIADD3.X UR5, URZ, UR41, URZ, UP0, !UPT ;  /* 0x000000293f057290 */ /* 0x000fe200087fe43f */
[----:B------:R-:W-:Y:S01]  /*1f830*/  VIADD R10, R4, 0x15400 ;  /* 0x00015400040a7836 */ /* 0x000fe20000000000 */
[----:B------:R-:W-:Y:S01]  /*1f840*/  UMOV UR6, 0x0 ;  /* 0x0000000000067882 */ /* 0x000fe20000000000 */
[----:B------:R-:W-:-:S10]  /*1f850*/  UMOV UR7, 0x14f00000 ;  /* 0x14f0000000077882 */ /* 0x000fd40000000000 */
.L_x_1676:
        /* <DEDUP_REMOVED lines=16> */
.L_x_1677:
        /* <DEDUP_REMOVED lines=16> */
.L_x_1678:
        /* <DEDUP_REMOVED lines=15> */
.L_x_1816:
[----:B------:R-:W-:Y:S05]  /*1fb50*/  BSYNC B3 ;  /* 0x0000000000037941 */ /* 0x000fea0003800000 */
.L_x_1679:
        /* <DEDUP_REMOVED lines=12> */
.L_x_1682:
[----:B------:R-:W-:Y:S05]  /*1fc20*/  BSYNC B3 ;  /* 0x0000000000037941 */ /* 0x000fea0003800000 */
.L_x_1681:
        /* <DEDUP_REMOVED lines=11> */
.L_x_1683:
        /* <DEDUP_REMOVED lines=15> */
.L_x_1684:
        /* <DEDUP_REMOVED lines=15> */
.L_x_1685:
        /* <DEDUP_REMOVED lines=12> */
.L_x_1670:
[----:B------:R-:W-:Y:S05]  /*1ff80*/  BSYNC B1 ;  /* 0x0000000000017941 */ /* 0x000fea0003800000 */
.L_x_1669:
[----:B------:R-:W2:Y:S01]  /*1ff90*/  LDL R0, [R1+0x14] ;  /* 0x0000140001007983 */ /* 0x000ea20000100800 */
[----:B------:R-:W-:Y:S02]  /*1ffa0*/  IMAD.MOV.U32 R23, RZ, RZ, R6 ;  /* 0x000000ffff177224 */ /* 0x000fe400078e0006 */
[----:B------:R-:W-:Y:S02]  /*1ffb0*/  IMAD.MOV.U32 R26, RZ, RZ, R9 ;  /* 0x000000ffff1a7224 */ /* 0x000fe400078e0009 */
[----:B--2---:R-:W-:-:S07]  /*1ffc0*/  VIADD R0, R0, 0xfffffffd ;  /* 0xfffffffd00007836 */ /* 0x004fce0000000000 */
.L_x_1668:
[----:B------:R-:W-:Y:S05]  /*1ffd0*/  BSYNC B2 ;  /* 0x0000000000027941 */ /* 0x000fea0003800000 */
.L_x_1667:
[----:B------:R-:W2:Y:S01]  /*1ffe0*/  LDL.LU R2, [R1+0x14] ;  /* 0x0000140001027983 */ /* 0x000ea20000300800 */
[----:B------:R-:W-:Y:S01]  /*1fff0*/  VIADD R7, R7, 0xfffffffe ;  /* 0xfffffffe07077836 */ /* 0x000fe20000000000 */
[----:B--2---:R-:W-:-:S04]  /*20000*/  LOP3.LUT R2, RZ, R2, RZ, 0x33, !PT ;  /* 0x00000002ff027212 */ /* 0x004fc800078e33ff */
[----:B------:R-:W-:-:S13]  /*20010*/  ISETP.NE.AND P0, PT, R7, R2, PT ;  /* 0x000000020700720c */ /* 0x000fda0003f05270 */
[----:B------:R-:W-:Y:S05]  /*20020*/  @!P0 BRA `(.L_x_1666) ;  /* 0x0000001400988947 */ /* 0x000fea0003800000 */
[----:B------:R-:W-:-:S07]  /*20030*/  IMAD.MOV.U32 R4, RZ, RZ, R17 ;  /* 0x000000ffff047224 */ /* 0x000fce00078e0011 */
.L_x_1720:
        /* <DEDUP_REMOVED lines=33> */
.L_x_1688:
[----:B0-----:R-:W-:Y:S01]  /*20250*/  IMAD R3, R6, 0x8, R22 ;  /* 0x0000000806037824 */ /* 0x001fe200078e0216 */
[----:B------:R-:W-:Y:S01]  /*20260*/  SHF.L.U32 R2, R7, 0x1f, RZ ;  /* 0x0000001f07027819 */ /* 0x000fe200000006ff */
[----:B------:R-:W-:Y:S03]  /*20270*/  BSSY B2, `(.L_x_1689) ;  /* 0x0000003000027945 */ /* 0x000fe60003800000 */
[----:B------:R-:W0:Y:S02]  /*20280*/  SYNCS.PHASECHK.TRANS64.TRYWAIT P0, [R3+URZ+0x2d840], R2 ;  /* 0x02d84002030075a7 */ /* 0x000e24000800017f */
[----:B0-----:R-:W-:Y:S05]  /*20290*/  @!P0 BRA `(.L_x_1690) ;  /* 0x0000004000948947 */ /* 0x001fea0003800000 */
.L_x_1817:
[----:B------:R-:W-:Y:S05]  /*202a0*/  BSYNC B2 ;  /* 0x0000000000027941 */ /* 0x000fea0003800000 */
.L_x_1689:
        /* <DEDUP_REMOVED lines=12> */
.L_x_1692:
[----:B------:R-:W-:Y:S05]  /*20370*/  BSYNC B2 ;  /* 0x0000000000027941 */ /* 0x000fea0003800000 */
.L_x_1691:
        /* <DEDUP_REMOVED lines=11> */
.L_x_1693:
        /* <DEDUP_REMOVED lines=16> */
.L_x_1694:
        /* <DEDUP_REMOVED lines=16> */
.L_x_1695:
        /* <DEDUP_REMOVED lines=15> */
.L_x_1818:
[----:B------:R-:W-:Y:S05]  /*20720*/  BSYNC B2 ;  /* 0x0000000000027941 */ /* 0x000fea0003800000 */
.L_x_1696:
        /* <DEDUP_REMOVED lines=11> */
.L_x_1699:
[----:B------:R-:W-:Y:S05]  /*207e0*/  BSYNC B2 ;  /* 0x0000000000027941 */ /* 0x000fea0003800000 */
.L_x_1698:
        /* <DEDUP_REMOVED lines=10> */
.L_x_1700:
        /* <DEDUP_REMOVED lines=15> */
.L_x_1701:
        /* <DEDUP_REMOVED lines=15> */
.L_x_1702:
        /* <DEDUP_REMOVED lines=12> */
.L_x_1687:
[----:B------:R-:W-:Y:S05]  /*20b30*/  BSYNC B1 ;  /* 0x0000000000017941 */ /* 0x000fea0003800000 */
.L_x_1686:
        /* <DEDUP_REMOVED lines=33> */
.L_x_1705:
[----:B------:R-:W-:Y:S01]  /*20d50*/  IMAD R2, R23, 0x8, R22 ;  /* 0x0000000817027824 */ /* 0x000fe200078e0216 */
[----:B0-----:R-:W-:Y:S01]  /*20d60*/  SHF.L.U32 R3, R26, 0x1f, RZ ;  /* 0x0000001f1a037819 */ /* 0x001fe200000006ff */
[----:B------:R-:W-:Y:S03]  /*20d70*/  BSSY B2, `(.L_x_1706) ;  /* 0x0000003000027945 */ /* 0x000fe60003800000 */
[----:B------:R-:W0:Y:S02]  /*20d80*/  SYNCS.PHASECHK.TRANS64.TRYWAIT P0, [R2+URZ+0x2d840], R3 ;  /* 0x02d84003020075a7 */ /* 0x000e24000800017f */
[----:B0-----:R-:W-:Y:S05]  /*20d90*/  @!P0 BRA `(.L_x_1707) ;  /* 0x0000003400fc8947 */ /* 0x001fea0003800000 */
.L_x_1819:
[----:B------:R-:W-:Y:S05]  /*20da0*/  BSYNC B2 ;  /* 0x0000000000027941 */ /* 0x000fea0003800000 */
.L_x_1706:
        /* <DEDUP_REMOVED lines=12> */
.L_x_1709:
[----:B------:R-:W-:Y:S05]  /*20e70*/  BSYNC B2 ;  /* 0x0000000000027941 */ /* 0x000fea0003800000 */
.L_x_1708:
[----:B------:R-:W-:Y:S01]  /*20e80*/  IMAD.MOV.U32 R12, RZ, RZ, RZ ;  /* 0x000000ffff0c7224 */ /* 0x000fe200078e00ff */
[----:B------:R-:W-:Y:S01]  /*20e90*/  UIADD3 UR4, UP0, UR40, 0x370, URZ ;  /* 0x0000037028047890 */ /* 0x000fe2000ff1e03f */
[C---:B0-----:R-:W-:Y:S01]  /*20ea0*/  IMAD R3, R23.reuse, 0x8, R8 ;  /* 0x0000000817037824 */ /* 0x041fe200078e0208 */
        /* <DEDUP_REMOVED lines=9> */
.L_x_1710:
        /* <DEDUP_REMOVED lines=16> */
.L_x_1711:
        /* <DEDUP_REMOVED lines=16> */
.L_x_1712:
        /* <DEDUP_REMOVED lines=15> */
.L_x_1820:
[----:B------:R-:W-:Y:S05]  /*21230*/  BSYNC B2 ;  /* 0x0000000000027941 */ /* 0x000fea0003800000 */
.L_x_1713:
        /* <DEDUP_REMOVED lines=11> */
.L_x_1716:
[----:B------:R-:W-:Y:S05]  /*212f0*/  BSYNC B2 ;  /* 0x0000000000027941 */ /* 0x000fea0003800000 */
.L_x_1715:
        /* <DEDUP_REMOVED lines=10> */
.L_x_1717:
        /* <DEDUP_REMOVED lines=15> */
.L_x_1718:
        /* <DEDUP_REMOVED lines=15> */
.L_x_1719:
        /* <DEDUP_REMOVED lines=12> */
.L_x_1704:
[----:B------:R-:W-:Y:S05]  /*21640*/  BSYNC B1 ;  /* 0x0000000000017941 */ /* 0x000fea0003800000 */
.L_x_1703:
[----:B------:R-:W2:Y:S01]  /*21650*/  LDL R2, [R1+0x8] ;  /* 0x0000080001027983 */ /* 0x000ea20000100800 */
[----:B------:R-:W-:Y:S01]  /*21660*/  VIADD R0, R0, 0xfffffffe ;  /* 0xfffffffe00007836 */ /* 0x000fe20000000000 */
[----:B--2---:R-:W-:-:S13]  /*21670*/  ISETP.GT.AND P0, PT, R9, R2, PT ;  /* 0x000000020900720c */ /* 0x004fda0003f04270 */
[----:B------:R-:W-:Y:S05]  /*21680*/  @P0 BRA `(.L_x_1720) ;  /* 0xffffffe8006c0947 */ /* 0x000fea000383ffff */
.L_x_1666:
[----:B------:R-:W-:Y:S05]  /*21690*/  BSYNC B0 ;  /* 0x0000000000007941 */ /* 0x000fea0003800000 */
.L_x_1665:
        /* <DEDUP_REMOVED lines=17> */
.L_x_1722:
[----:B------:R-:W-:Y:S05]  /*217b0*/  BSYNC B0 ;  /* 0x0000000000007941 */ /* 0x000fea0003800000 */
.L_x_1721:
        /* <DEDUP_REMOVED lines=10> */
.L_x_1821:
[----:B------:R-:W-:Y:S05]  /*21860*/  BSYNC B1 ;  /* 0x0000000000017941 */ /* 0x000fea0003800000 */
.L_x_1725:
        /* <DEDUP_REMOVED lines=9> */
.L_x_1728:
[----:B------:R-:W-:Y:S05]  /*21900*/  BSYNC B1 ;  /* 0x0000000000017941 */ /* 0x000fea0003800000 */
.L_x_1727:
        /* <DEDUP_REMOVED lines=10> */
.L_x_1729:
        /* <DEDUP_REMOVED lines=15> */
.L_x_1730:
        /* <DEDUP_REMOVED lines=15> */
.L_x_1731:
        /* <DEDUP_REMOVED lines=10> */
.L_x_1724:
[----:B------:R-:W-:Y:S05]  /*21c30*/  BSYNC B0 ;  /* 0x0000000000007941 */ /* 0x000fea0003800000 */
.L_x_1723:
[----:B------:R-:W-:-:S05]  /*21c40*/  VIADD R23, R23, 0x1 ;  /* 0x0000000117177836 */ /* 0x000fca0000000000 */
[----:B------:R-:W-:-:S04]  /*21c50*/  ISETP.NE.AND P0, PT, R23, 0x2, PT ;  /* 0x000000021700780c */ /* 0x000fc80003f05270 */
[----:B0-----:R-:W-:Y:S02]  /*21c60*/  SEL R3, RZ, 0x1, P0 ;  /* 0x00000001ff037807 */ /* 0x001fe40000000000 */
[----:B------:R-:W-:Y:S02]  /*21c70*/  SEL R23, R23, RZ, P0 ;  /* 0x000000ff17177207 */ /* 0x000fe40000000000 */
[----:B------:R-:W-:-:S07]  /*21c80*/  LOP3.LUT R26, R26, R3, RZ, 0x3c, !PT ;  /* 0x000000031a1a7212 */ /* 0x000fce00078e3cff */
.L_x_1647:
[----:B------:R-:W-:Y:S05]  /*21c90*/  BSYNC B7 ;  /* 0x0000000000077941 */ /* 0x000fea0003800000 */
.L_x_1645:
[----:B------:R-:W2:Y:S02]  /*21ca0*/  LDL R0, [R1] ;  /* 0x0000000001007983 */ /* 0x000ea40000100800 */
[----:B--2---:R-:W-:-:S13]  /*21cb0*/  LOP3.LUT P0, RZ, R0, 0x2, RZ, 0xc0, !PT ;  /* 0x0000000200ff7812 */ /* 0x004fda000780c0ff */
[----:B------:R-:W-:Y:S05]  /*21cc0*/  @!P0 BRA `(.L_x_1732) ;  /* 0x0000000000248947 */ /* 0x000fea0003800000 */
[----:B------:R-:W-:Y:S05]  /*21cd0*/  WARPSYNC.ALL ;  /* 0x0000000000007948 */ /* 0x000fea0003800000 */
[----:B------:R-:W1:Y:S08]  /*21ce0*/  S2UR UR5, SR_CgaCtaId ;  /* 0x00000000000579c3 */ /* 0x000e700000008800 */
[----:B------:R-:W-:Y:S06]  /*21cf0*/  BAR.SYNC.DEFER_BLOCKING 0x5, 0x200 ;  /* 0x0148000000007b1d */ /* 0x000fec0000010000 */
[----:B------:R-:W-:-:S02]  /*21d00*/  UMOV UR4, 0x400 ;  /* 0x0000040000047882 */ /* 0x000fc40000000000 */
[----:B-1----:R-:W-:-:S06]  /*21d10*/  ULEA UR4, UR5, UR4, 0x18 ;  /* 0x0000000405047291 */ /* 0x002fcc000f8ec03f */
[----:B------:R-:W-:-:S05]  /*21d20*/  IMAD.U32 R22, RZ, RZ, UR4 ;  /* 0x00000004ff167e24 */ /* 0x000fca000f8e00ff */
[----:B------:R1:W2:Y:S01]  /*21d30*/  LDS.128 R16, [R22+0x2d8d0] ;  /* 0x02d8d00016107984 */ /* 0x0002a20000000c00 */
[----:B------:R-:W-:Y:S06]  /*21d40*/  BAR.ARV 0x4, 0x200 ;  /* 0x0108000000007b1d */ /* 0x000fec0000002000 */
[----:B------:R-:W-:Y:S05]  /*21d50*/  BRA `(.L_x_1733) ;  /* 0x0000000800cc7947 */ /* 0x000fea0003800000 */
.L_x_1732:
[----:B------:R-:W1:Y:S01]  /*21d60*/  S2R R0, SR_TID.X ;  /* 0x0000000000007919 */ /* 0x000e620000002100 */
        /* <DEDUP_REMOVED lines=34> */
[----:B------:R1:W2:Y:S02]  /*21f90*/  SHFL.IDX PT, R14, R3, 0x1f, 0x1f ;  /* 0x03e01f00030e7f89 */ /* 0x0002a400000e0000 */
.L_x_1831:
[----:B------:R-:W-:Y:S02]  /*21fa0*/  ULDC UR4, c[0x0][0xc38] ;  /* 0x00030e0000047ab9 */ /* 0x000fe40000000800 */
[----:B------:R-:W-:-:S04]  /*21fb0*/  IMAD.U32 R4, RZ, RZ, UR4 ;  /* 0x00000004ff047e24 */ /* 0x000fc8000f8e00ff */
[----:B--2---:R-:W-:-:S04]  /*21fc0*/  IMAD R5, R14, R4, RZ ;  /* 0x000000040e057224 */ /* 0x004fc800078e02ff */
[----:B------:R-:W-:-:S05]  /*21fd0*/  IMAD.IADD R16, R16, 0x1, R5 ;  /* 0x0000000110107824 */ /* 0x000fca00078e0205 */
[----:B------:R-:W-:-:S13]  /*21fe0*/  ISETP.GT.AND P6, PT, R16, R0, PT ;  /* 0x000000001000720c */ /* 0x000fda0003fc4270 */
[----:B------:R-:W-:Y:S05]  /*21ff0*/  @P6 BRA `(.L_x_1735) ;  /* 0x00000000009c6947 */ /* 0x000fea0003800000 */
.L_x_1740:
[----:B------:R-:W2:Y:S01]  /*22000*/  LDC R4, c[0x0][0xc3c] ;  /* 0x00030f00ff047b82 */ /* 0x000ea20000000800 */
[----:B------:R-:W-:-:S05]  /*22010*/  VIADD R19, R19, 0x1f ;  /* 0x0000001f13137836 */ /* 0x000fca0000000000 */
[----:B--2---:R-:W-:-:S13]  /*22020*/  ISETP.GE.AND P6, PT, R19, R4, PT ;  /* 0x000000041300720c */ /* 0x004fda0003fc6270 */
[----:B------:R-:W-:Y:S05]  /*22030*/  @P6 BRA `(.L_x_1736) ;  /* 0x0000000400d06947 */ /* 0x000fea0003800000 */
[----:B------:R-:W2:Y:S01]  /*22040*/  S2R R2, SR_TID.X ;  /* 0x0000000000027919 */ /* 0x000ea20000002100 */
[----:B------:R-:W-:Y:S01]  /*22050*/  BSSY B0, `(.L_x_1737) ;  /* 0x0000009000007945 */ /* 0x000fe20003800000 */
[----:B--2---:R-:W-:-:S05]  /*22060*/  LOP3.LUT R2, R2, 0x1f, RZ, 0xc0, !PT ;  /* 0x0000001f02027812 */ /* 0x004fca00078ec0ff */
[----:B------:R-:W-:Y:S02]  /*22070*/  IMAD.IADD R5, R19, 0x1, R2 ;  /* 0x0000000113057824 */ /* 0x000fe400078e0202 */
[----:B------:R-:W-:-:S03]  /*22080*/  IMAD.MOV.U32 R2, RZ, RZ, RZ ;  /* 0x000000ffff027224 */ /* 0x000fc600078e00ff */
[----:B------:R-:W-:-:S13]  /*22090*/  ISETP.GE.OR P6, PT, R5, R4, !P0 ;  /* 0x000000040500720c */ /* 0x000fda00047c6670 */
[----:B------:R-:W-:Y:S05]  /*220a0*/  @P6 BRA `(.L_x_1738) ;  /* 0x00000000000c6947 */ /* 0x000fea0003800000 */
[----:B-1----:R-:W1:Y:S02]  /*220b0*/  LDC.64 R2, c[0x0][0xc80] ;  /* 0x00032000ff027b82 */ /* 0x002e640000000a00 */
[----:B-1----:R-:W-:-:S06]  /*220c0*/  IMAD.WIDE R2, R5, 0x4, R2 ;  /* 0x0000000405027825 */ /* 0x002fcc00078e0202 */
[----:B------:R2:W5:Y:S02]  /*220d0*/  LDG.E R2, desc[UR38][R2.64] ;  /* 0x0000002602027981 */ /* 0x000564000c1e1900 */
.L_x_1738:
[----:B------:R-:W-:Y:S05]  /*220e0*/  BSYNC B0 ;  /* 0x0000000000007941 */ /* 0x000fea0003800000 */
.L_x_1737:
[----:B------:R-:W-:-:S03]  /*220f0*/  UMOV UR4, 0xffffffff ;  /* 0xffffffff00047882 */ /* 0x000fc60000000000 */
[----:B------:R-:W-:Y:S05]  /*22100*/  BRA.DIV UR4, `(.L_x_1739) ;  /* 0x0000002a04807947 */ /* 0x000fea000b800000 */
[----:B-----5:R-:W3:Y:S02]  /*22110*/  SHFL.UP PT, R14, R2, 0x1, RZ ;  /* 0x04200000020e7989 */ /* 0x020ee400000e00ff */
[----:B---3--:R-:W-:-:S05]  /*22120*/  SEL R13, R14, RZ, P1 ;  /* 0x000000ff0e0d7207 */ /* 0x008fca0000800000 */
[----:B------:R-:W-:-:S05]  /*22130*/  IMAD.IADD R13, R2, 0x1, R13 ;  /* 0x00000001020d7824 */ /* 0x000fca00078e020d */
[----:B------:R-:W3:Y:S02]  /*22140*/  SHFL.UP PT, R14, R13, 0x2, RZ ;  /* 0x044000000d0e7989 */ /* 0x000ee400000e00ff */
[----:B---3--:R-:W-:-:S05]  /*22150*/  SEL R14, R14, RZ, P2 ;  /* 0x000000ff0e0e7207 */ /* 0x008fca0001000000 */
[----:B-12---:R-:W-:-:S05]  /*22160*/  IMAD.IADD R3, R13, 0x1, R14 ;  /* 0x000000010d037824 */ /* 0x006fca00078e020e */
        /* <DEDUP_REMOVED lines=10> */
.L_x_1839:
[----:B------:R-:W-:Y:S02]  /*22210*/  ULDC UR4, c[0x0][0xc38] ;  /* 0x00030e0000047ab9 */ /* 0x000fe40000000800 */
[----:B------:R-:W-:-:S04]  /*22220*/  IMAD.U32 R4, RZ, RZ, UR4 ;  /* 0x00000004ff047e24 */ /* 0x000fc8000f8e00ff */
[----:B--2---:R-:W-:-:S04]  /*22230*/  IMAD R5, R14, R4, RZ ;  /* 0x000000040e057224 */ /* 0x004fc800078e02ff */
[----:B------:R-:W-:-:S05]  /*22240*/  IMAD.IADD R16, R5, 0x1, R16 ;  /* 0x0000000105107824 */ /* 0x000fca00078e0210 */
[----:B------:R-:W-:-:S13]  /*22250*/  ISETP.GT.AND P6, PT, R16, R0, PT ;  /* 0x000000001000720c */ /* 0x000fda0003fc4270 */
[----:B------:R-:W-:Y:S05]  /*22260*/  @!P6 BRA `(.L_x_1740) ;  /* 0xfffffffc0064e947 */ /* 0x000fea000383ffff */
.L_x_1735:
[----:B------:R-:W-:Y:S01]  /*22270*/  IMAD.IADD R16, R16, 0x1, -R5 ;  /* 0x0000000110107824 */ /* 0x000fe200078e0a05 */
[----:B------:R-:W-:-:S03]  /*22280*/  UMOV UR4, 0xffffffff ;  /* 0xffffffff00047882 */ /* 0x000fc60000000000 */
[----:B------:R-:W-:-:S05]  /*22290*/  IMAD R5, R3, R4, R16 ;  /* 0x0000000403057224 */ /* 0x000fca00078e0210 */
[----:B------:R-:W-:Y:S01]  /*222a0*/  ISETP.GT.AND P6, PT, R5, R0, PT ;  /* 0x000000000500720c */ /* 0x000fe20003fc4270 */
[----:B------:R-:W-:-:S12]  /*222b0*/  BRA.DIV UR4, `(.L_x_1741) ;  /* 0x0000002a04d07947 */ /* 0x000fd8000b800000 */
[----:B------:R-:W-:-:S04]  /*222c0*/  VOTE.ANY R5, PT, !P6 ;  /* 0x0000000000057806 */ /* 0x000fc800070e0100 */
[----:B------:R-:W2:Y:S02]  /*222d0*/  POPC R6, R5 ;  /* 0x0000000500067309 */ /* 0x000ea40000000000 */
[----:B--2---:R2:W3:Y:S02]  /*222e0*/  SHFL.IDX PT, R17, R2, R6, 0x1f ;  /* 0x00001f0602117589 */ /* 0x0044e400000e0000 */
.L_x_1843:
[----:B------:R-:W-:Y:S01]  /*222f0*/  ISETP.NE.AND P0, PT, R5, RZ, PT ;  /* 0x000000ff0500720c */ /* 0x000fe20003f05270 */
[----:B------:R-:W-:-:S12]  /*22300*/  IMAD.MOV.U32 R5, RZ, RZ, RZ ;  /* 0x000000ffff057224 */ /* 0x000fd800078e00ff */
[----:B------:R-:W-:Y:S05]  /*22310*/  @!P0 BRA `(.L_x_1742) ;  /* 0x0000000000108947 */ /* 0x000fea0003800000 */
[----:B------:R-:W-:Y:S01]  /*22320*/  UMOV UR4, 0xffffffff ;  /* 0xffffffff00047882 */ /* 0x000fe20000000000 */
[----:B0-----:R-:W-:Y:S02]  /*22330*/  VIADD R12, R6, 0xffffffff ;  /* 0xffffffff060c7836 */ /* 0x001fe40000000000 */
[----:B------:R-:W-:Y:S05]  /*22340*/  BRA.DIV UR4, `(.L_x_1743) ;  /* 0x0000002a04f47947 */ /* 0x000fea000b800000 */
[----:B------:R4:W0:Y:S02]  /*22350*/  SHFL.IDX PT, R5, R3, R12, 0x1f ;  /* 0x00001f0c03057589 */ /* 0x00082400000e0000 */
.L_x_1742:
[----:B-12-4-:R-:W1:Y:S01]  /*22360*/  LDC.64 R2, c[0x0][0xc90] ;  /* 0x00032400ff027b82 */ /* 0x016e620000000a00 */
[----:B------:R-:W-:-:S04]  /*22370*/  IMAD.IADD R19, R6, 0x1, R19 ;  /* 0x0000000106137824 */ /* 0x000fc800078e0213 */
[----:B-1----:R-:W-:-:S05]  /*22380*/  IMAD.WIDE R2, R19, 0x4, R2 ;  /* 0x0000000413027825 */ /* 0x002fca00078e0202 */
[----:B------:R1:W3:Y:S01]  /*22390*/  LDG.E R7, desc[UR38][R2.64] ;  /* 0x0000002602077981 */ /* 0x0002e2000c1e1900 */
[----:B0-----:R-:W-:Y:S02]  /*223a0*/  IMAD R16, R5, R4, R16 ;  /* 0x0000000405107224 */ /* 0x001fe400078e0210 */
[----:B-1----:R-:W-:Y:S02]  /*223b0*/  IMAD.MOV.U32 R2, RZ, RZ, RZ ;  /* 0x000000ffff027224 */ /* 0x002fe400078e00ff */
[----:B---3--:R-:W-:-:S05]  /*223c0*/  IMAD R6, R17, R7, RZ ;  /* 0x0000000711067224 */ /* 0x008fca00078e02ff */
[----:B------:R-:W-:-:S04]  /*223d0*/  IABS R8, R6 ;  /* 0x0000000600087213 */ /* 0x000fc80000000000 */
[----:B------:R-:W0:Y:S08]  /*223e0*/  I2F.RP R9, R8 ;  /* 0x0000000800097306 */ /* 0x000e300000209400 */
[----:B0-----:R-:W0:Y:S02]  /*223f0*/  MUFU.RCP R9, R9 ;  /* 0x0000000900097308 */ /* 0x001e240000001000 */
[----:B0-----:R-:W-:-:S06]  /*22400*/  VIADD R10, R9, 0xffffffe ;  /* 0x0ffffffe090a7836 */ /* 0x001fcc0000000000 */
[----:B------:R-:W0:Y:S02]  /*22410*/  F2I.FTZ.U32.TRUNC.NTZ R3, R10 ;  /* 0x0000000a00037305 */ /* 0x000e24000021f000 */
[----:B0-----:R-:W-:-:S04]  /*22420*/  IMAD.MOV R11, RZ, RZ, -R3 ;  /* 0x000000ffff0b7224 */ /* 0x001fc800078e0a03 */
[----:B------:R-:W-:-:S04]  /*22430*/  IMAD R5, R11, R8, RZ ;  /* 0x000000080b057224 */ /* 0x000fc800078e02ff */
[----:B------:R-:W-:-:S04]  /*22440*/  IMAD.HI.U32 R2, R3, R5, R2 ;  /* 0x0000000503027227 */ /* 0x000fc800078e0002 */
[----:B------:R-:W-:Y:S01]  /*22450*/  IMAD.IADD R5, R0, 0x1, -R16 ;  /* 0x0000000100057824 */ /* 0x000fe200078e0a10 */
[----:B------:R-:W-:-:S04]  /*22460*/  IABS R0, R6 ;  /* 0x0000000600007213 */ /* 0x000fc80000000000 */
[----:B------:R-:W-:Y:S01]  /*22470*/  IABS R3, R5 ;  /* 0x0000000500037213 */ /* 0x000fe20000000000 */
[----:B------:R-:W-:-:S04]  /*22480*/  IMAD.MOV R0, RZ, RZ, -R0 ;  /* 0x000000ffff007224 */ /* 0x000fc800078e0a00 */
        /* <DEDUP_REMOVED lines=12> */
[----:B------:R-:W-:Y:S02]  /*22550*/  IMAD R0, R7, R2, RZ ;  /* 0x0000000207007224 */ /* 0x000fe400078e02ff */
[----:B------:R-:W-:Y:S02]  /*22560*/  IMAD.MOV R2, RZ, RZ, -R2 ;  /* 0x000000ffff027224 */ /* 0x000fe400078e0a02 */
[----:B------:R-:W-:Y:S02]  /*22570*/  IMAD.MOV R3, RZ, RZ, -R0 ;  /* 0x000000ffff037224 */ /* 0x000fe400078e0a00 */
[----:B------:R-:W-:-:S03]  /*22580*/  IMAD R5, R6, R2, R5 ;  /* 0x0000000206057224 */ /* 0x000fc600078e0205 */
[----:B------:R-:W-:-:S04]  /*22590*/  VIADDMNMX R4, R3, R4, R7, PT ;  /* 0x0000000403047246 */ /* 0x000fc80003800107 */
[-C--:B------:R-:W-:Y:S02]  /*225a0*/  IABS R7, R4.reuse ;  /* 0x0000000400077213 */ /* 0x080fe40000000000 */
[----:B------:R-:W-:Y:S02]  /*225b0*/  IABS R6, R4 ;  /* 0x0000000400067213 */ /* 0x000fe40000000000 */
[----:B------:R-:W0:Y:S03]  /*225c0*/  I2F.RP R8, R7 ;  /* 0x0000000700087306 */ /* 0x000e260000209400 */
[----:B------:R-:W-:-:S05]  /*225d0*/  IMAD.MOV R6, RZ, RZ, -R6 ;  /* 0x000000ffff067224 */ /* 0x000fca00078e0a06 */
[----:B0-----:R-:W0:Y:S02]  /*225e0*/  MUFU.RCP R8, R8 ;  /* 0x0000000800087308 */ /* 0x001e240000001000 */
[----:B0-----:R-:W-:-:S06]  /*225f0*/  VIADD R3, R8, 0xffffffe ;  /* 0x0ffffffe08037836 */ /* 0x001fcc0000000000 */
[----:B------:R-:W0:Y:S02]  /*22600*/  F2I.FTZ.U32.TRUNC.NTZ R3, R3 ;  /* 0x0000000300037305 */ /* 0x000e24000021f000 */
[----:B0-----:R-:W-:-:S04]  /*22610*/  IMAD.MOV R2, RZ, RZ, -R3 ;  /* 0x000000ffff027224 */ /* 0x001fc800078e0a03 */
[----:B------:R-:W-:Y:S02]  /*22620*/  IMAD R9, R2, R7, RZ ;  /* 0x0000000702097224 */ /* 0x000fe400078e02ff */
[----:B------:R-:W-:-:S04]  /*22630*/  IMAD.MOV.U32 R2, RZ, RZ, RZ ;  /* 0x000000ffff027224 */ /* 0x000fc800078e00ff */
[----:B------:R-:W-:Y:S01]  /*22640*/  IMAD.HI.U32 R2, R3, R9, R2 ;  /* 0x0000000903027227 */ /* 0x000fe200078e0002 */
[----:B------:R-:W-:Y:S02]  /*22650*/  IABS R9, R5 ;  /* 0x0000000500097213 */ /* 0x000fe40000000000 */
[C---:B------:R-:W-:Y:S01]  /*22660*/  LOP3.LUT R3, R5.reuse, R4, RZ, 0x3c, !PT ;  /* 0x0000000405037212 */ /* 0x040fe200078e3cff */
[----:B------:R-:W-:Y:S02]  /*22670*/  IMAD.IADD R5, R5, 0x1, R0 ;  /* 0x0000000105057824 */ /* 0x000fe400078e0200 */
[----:B------:R-:W-:Y:S01]  /*22680*/  IMAD.HI.U32 R2, R2, R9, RZ ;  /* 0x0000000902027227 */ /* 0x000fe200078e00ff */
[----:B------:R-:W-:-:S03]  /*22690*/  ISETP.GE.AND P2, PT, R3, RZ, PT ;  /* 0x000000ff0300720c */ /* 0x000fc60003f46270 */
        /* <DEDUP_REMOVED lines=14> */
.L_x_1736:
[----:B------:R-:W-:Y:S01]  /*22780*/  UMOV UR4, URZ ;  /* 0x0000003f00047c82 */ /* 0x000fe20008000000 */
[----:B------:R-:W-:Y:S01]  /*22790*/  UMOV UR5, URZ ;  /* 0x0000003f00057c82 */ /* 0x000fe20008000000 */
[----:B------:R-:W-:Y:S01]  /*227a0*/  ULDC UR6, c[0x0][0xc3c] ;  /* 0x00030f0000067ab9 */ /* 0x000fe20000000800 */
[----:B------:R-:W-:Y:S02]  /*227b0*/  IMAD.MOV.U32 R16, RZ, RZ, R0 ;  /* 0x000000ffff107224 */ /* 0x000fe400078e0000 */
[----:B------:R-:W-:Y:S02]  /*227c0*/  IMAD.U32 R17, RZ, RZ, UR4 ;  /* 0x00000004ff117e24 */ /* 0x000fe4000f8e00ff */
[----:B------:R-:W-:Y:S02]  /*227d0*/  IMAD.U32 R18, RZ, RZ, UR5 ;  /* 0x00000005ff127e24 */ /* 0x000fe4000f8e00ff */
[----:B------:R-:W-:-:S07]  /*227e0*/  IMAD.U32 R19, RZ, RZ, UR6 ;  /* 0x00000006ff137e24 */ /* 0x000fce000f8e00ff */
.L_x_1744:
[----:B------:R-:W2:Y:S01]  /*227f0*/  S2R R0, SR_TID.X ;  /* 0x0000000000007919 */ /* 0x000ea20000002100 */
[----:B------:R-:W-:Y:S05]  /*22800*/  WARPSYNC.ALL ;  /* 0x0000000000007948 */ /* 0x000fea0003800000 */
[----:B------:R-:W-:Y:S01]  /*22810*/  BAR.SYNC.DEFER_BLOCKING 0x4, 0x200 ;  /* 0x0108000000007b1d */ /* 0x000fe20000010000 */
[----:B--2---:R-:W-:-:S04]  /*22820*/  LOP3.LUT R0, R0, 0x1f, RZ, 0xc0, !PT ;  /* 0x0000001f00007812 */ /* 0x004fc800078ec0ff */
[----:B------:R-:W-:-:S13]  /*22830*/  ISETP.NE.AND P0, PT, R0, RZ, PT ;  /* 0x000000ff0000720c */ /* 0x000fda0003f05270 */
[----:B-1----:R-:W1:Y:S01]  /*22840*/  @!P0 S2R R3, SR_CgaCtaId ;  /* 0x0000000000038919 */ /* 0x002e620000008800 */
[----:B------:R-:W-:-:S04]  /*22850*/  @!P0 MOV R0, 0x400 ;  /* 0x0000040000008802 */ /* 0x000fc80000000f00 */
[----:B-1----:R-:W-:-:S05]  /*22860*/  @!P0 LEA R22, R3, R0, 0x18 ;  /* 0x0000000003168211 */ /* 0x002fca00078ec0ff */
[----:B------:R3:W-:Y:S01]  /*22870*/  @!P0 STS.128 [R22+0x2d8d0], R16 ;  /* 0x02d8d01016008388 */ /* 0x0007e20000000c00 */
[----:B------:R-:W-:Y:S06]  /*22880*/  BAR.ARV 0x5, 0x200 ;  /* 0x0148000000007b1d */ /* 0x000fec0000002000 */
.L_x_1733:
[----:B------:R-:W-:Y:S02]  /*22890*/  ULDC UR4, c[0x0][0xc3c] ;  /* 0x00030f0000047ab9 */ /* 0x000fe40000000800 */
[----:B--2---:R-:W-:-:S13]  /*228a0*/  ISETP.GE.AND P0, PT, R19, UR4, PT ;  /* 0x0000000413007c0c */ /* 0x004fda000bf06270 */
[----:B------:R-:W-:Y:S05]  /*228b0*/  @!P0 BRA `(.L_x_1745) ;  /* 0xffffff8c00e08947 */ /* 0x000fea000383ffff */
[----:B------:R-:W-:Y:S05]  /*228c0*/  BSYNC B8 ;  /* 0x0000000000087941 */ /* 0x000fea0003800000 */
.L_x_1585:
[----:B--2---:R-:W2:Y:S01]  /*228d0*/  LDL.LU R0, [R1+0x24] ;  /* 0x0000240001007983 */ /* 0x004ea20000300800 */
[----:B------:R-:W-:Y:S01]  /*228e0*/  BSSY B0, `(.L_x_1746) ;  /* 0x000000b000007945 */ /* 0x000fe20003800000 */
[----:B------:R-:W4:Y:S01]  /*228f0*/  S2R R5, SR_CgaCtaId ;  /* 0x0000000000057919 */ /* 0x000f220000008800 */
[----:B--2---:R-:W-:-:S05]  /*22900*/  VIADD R0, R0, 0x1 ;  /* 0x0000000100007836 */ /* 0x004fca0000000000 */
[----:B0-----:R-:W-:-:S04]  /*22910*/  LEA.HI R2, R0, R0, RZ, 0x1 ;  /* 0x0000000000027211 */ /* 0x001fc800078f08ff */
[----:B------:R-:W-:Y:S02]  /*22920*/  LOP3.LUT R3, R2, 0xfffffffe, RZ, 0xc0, !PT ;  /* 0xfffffffe02037812 */ /* 0x000fe400078ec0ff */
[----:B------:R-:W-:-:S03]  /*22930*/  MOV R2, 0x400 ;  /* 0x0000040000027802 */ /* 0x000fc60000000f00 */
[----:B------:R-:W-:Y:S01]  /*22940*/  IMAD.IADD R0, R0, 0x1, -R3 ;  /* 0x0000000100007824 */ /* 0x000fe200078e0a03 */
[----:B----4-:R-:W-:-:S04]  /*22950*/  LEA R9, R5, R2, 0x18 ;  /* 0x0000000205097211 */ /* 0x010fc800078ec0ff */
[----:B------:R-:W-:-:S04]  /*22960*/  SHF.L.U32 R0, R0, 0x1f, RZ ;  /* 0x0000001f00007819 */ /* 0x000fc800000006ff */
[----:B------:R-:W0:Y:S02]  /*22970*/  SYNCS.PHASECHK.TRANS64.TRYWAIT P0, [R9+URZ+0x2d820], R0 ;  /* 0x02d82000090075a7 */ /* 0x000e24000800017f */
[----:B0-----:R-:W-:Y:S05]  /*22980*/  @!P0 BRA `(.L_x_1747) ;  /* 0x00000024008c8947 */ /* 0x001fea0003800000 */
.L_x_1846:
[----:B------:R-:W-:Y:S05]  /*22990*/  BSYNC B0 ;  /* 0x0000000000007941 */ /* 0x000fea0003800000 */
.L_x_1746:
[----:B------:R-:W-:-:S03]  /*229a0*/  UMOV UR4, 0xffffffff ;  /* 0xffffffff00047882 */ /* 0x000fc60000000000 */
[----:B------:R-:W-:Y:S05]  /*229b0*/  BRA.DIV UR4, `(.L_x_1748) ;  /* 0x0000002604947947 */ /* 0x000fea000b800000 */
[----:B0-----:R-:W0:Y:S02]  /*229c0*/  S2R R0, SR_TID.X ;  /* 0x0000000000007919 */ /* 0x001e240000002100 */
[----:B0-----:R-:W-:-:S04]  /*229d0*/  SHF.R.U32.HI R0, RZ, 0x5, R0 ;  /* 0x00000005ff007819 */ /* 0x001fc80000011600 */
[----:B------:R-:W-:-:S05]  /*229e0*/  LOP3.LUT R0, R0, 0x3, RZ, 0xc0, !PT ;  /* 0x0000000300007812 */ /* 0x000fca00078ec0ff */
[----:B------:R0:W2:Y:S02]  /*229f0*/  SHFL.IDX PT, R14, R0, RZ, 0x1f ;  /* 0x00001fff000e7589 */ /* 0x0000a400000e0000 */
.L_x_1849:
[----:B--2---:R-:W-:-:S13]  /*22a00*/  ISETP.NE.AND P0, PT, R14, RZ, PT ;  /* 0x000000ff0e00720c */ /* 0x004fda0003f05270 */
[----:B------:R-:W-:Y:S05]  /*22a10*/  @P0 BRA `(.L_x_1370) ;  /* 0x0000000000880947 */ /* 0x000fea0003800000 */
[----:B------:R-:W-:-:S03]  /*22a20*/  UMOV UR4, 0xffffffff ;  /* 0xffffffff00047882 */ /* 0x000fc60000000000 */
[----:B------:R-:W-:Y:S05]  /*22a30*/  BRA.DIV UR4, `(.L_x_1749) ;  /* 0x0000002604a87947 */ /* 0x000fea000b800000 */
[----:B------:R-:W-:-:S13]  /*22a40*/  ELECT P6, URZ, PT ;  /* 0x00000000003f782f */ /* 0x000fda00038c0000 */
.L_x_1852:
[----:B------:R-:W-:Y:S05]  /*22a50*/  @!P6 BRA `(.L_x_1370) ;  /* 0x000000000078e947 */ /* 0x000fea0003800000 */
[----:B------:R-:W-:-:S06]  /*22a60*/  ULOP3.LUT UR4, UR36, 0x2, URZ, 0xfc, !UPT ;  /* 0x0000000224047892 */ /* 0x000fcc000f8efc3f */
[----:B0-----:R-:W-:-:S05]  /*22a70*/  IMAD.U32 R0, RZ, RZ, UR4 ;  /* 0x00000004ff007e24 */ /* 0x001fca000f8e00ff */
[----:B------:R-:W-:-:S13]  /*22a80*/  ISETP.NE.AND P2, PT, R0, 0x3, PT ;  /* 0x000000030000780c */ /* 0x000fda0003f45270 */
[----:B------:R-:W-:Y:S05]  /*22a90*/  @!P2 BRA `(.L_x_1750) ;  /* 0x000000000004a947 */ /* 0x000fea0003800000 */
[----:B------:R-:W-:Y:S01]  /*22aa0*/  BPT.TRAP 0x1 ;  /* 0x000000040000795c */ /* 0x000fe20000300000 */
.L_x_1750:
        /* <DEDUP_REMOVED lines=12> */
.L_x_1853:
[----:B------:R-:W2:Y:S02]  /*22b70*/  SYNCS.PHASECHK.TRANS64.TRYWAIT P0, [R3+URZ], R2 ;  /* 0x00000002030075a7 */ /* 0x000ea4000800017f */
[----:B--2---:R-:W-:Y:S05]  /*22b80*/  @!P0 BRA `(.L_x_1752) ;  /* 0x0000002400888947 */ /* 0x004fea0003800000 */
.L_x_1854:
[----:B------:R-:W-:Y:S05]  /*22b90*/  @!P2 BRA `(.L_x_1753) ;  /* 0x000000000004a947 */ /* 0x000fea0003800000 */
[----:B------:R-:W-:Y:S01]  /*22ba0*/  BPT.TRAP 0x1 ;  /* 0x000000040000795c */ /* 0x000fe20000300000 */
.L_x_1753:
[----:B------:R-:W-:-:S04]  /*22bb0*/  VIADD R0, R9, 0x2d860 ;  /* 0x0002d86009007836 */ /* 0x000fc80000000000 */
[----:B------:R-:W-:-:S04]  /*22bc0*/  IMAD R23, R23, 0x8, R0 ;  /* 0x0000000817177824 */ /* 0x000fc800078e0200 */
[----:B------:R-:W4:Y:S02]  /*22bd0*/  SYNCS.PHASECHK.TRANS64.TRYWAIT P0, [R23+URZ], R4 ;  /* 0x00000004170075a7 */ /* 0x000f24000800017f */
[----:B----4-:R-:W-:Y:S05]  /*22be0*/  @!P0 BRA `(.L_x_1754) ;  /* 0x0000002400848947 */ /* 0x010fea0003800000 */
.L_x_1855:
[----:B------:R-:W-:-:S07]  /*22bf0*/  IMAD R7, R7, 0x8, R0 ;  /* 0x0000000807077824 */ /* 0x000fce00078e0200 */
.L_x_1755:
[----:B------:R0:W0:Y:S02]  /*22c00*/  SYNCS.PHASECHK.TRANS64.TRYWAIT P0, [R7+URZ], R2 ;  /* 0x00000002070075a7 */ /* 0x000024000800017f */
[----:B0-----:R-:W-:Y:S05]  /*22c10*/  @!P0 NANOSLEEP.SYNCS 0x989680 ;  /* 0x009896800000895d */ /* 0x001fea0003900000 */
[----:B------:R-:W0:Y:S02]  /*22c20*/  @!P0 SYNCS.PHASECHK.TRANS64 P0, [R7+URZ], R2 ;  /* 0x00000002070085a7 */ /* 0x000e24000800007f */
[----:B0-----:R-:W-:Y:S05]  /*22c30*/  @!P0 BRA `(.L_x_1755) ;  /* 0xfffffffc00f08947 */ /* 0x001fea000383ffff */
.L_x_1370:
[----:B------:R-:W-:Y:S05]  /*22c40*/  BSYNC B9 ;  /* 0x0000000000097941 */ /* 0x000fea0003800000 */
.L_x_1367:
[----:B------:R-:W-:Y:S05]  /*22c50*/  EXIT ;  /* 0x000000000000794d */ /* 0x000fea0003800000 */
.L_x_1394:
[----:B0-----:R0:W1:Y:S02]  /*22c60*/  SYNCS.PHASECHK.TRANS64.TRYWAIT P5, [R14+URZ+0x2d890], R85 ;  /* 0x02d890550e0075a7 */ /* 0x00106400080a017f */
[----:B-1----:R-:W-:Y:S05]  /*22c70*/  @!P5 NANOSLEEP.SYNCS 0x989680 ;  /* 0x009896800000d95d */ /* 0x002fea0003900000 */
[----:B------:R-:W1:Y:S02]  /*22c80*/  @!P5 SYNCS.PHASECHK.TRANS64 P5, [R14+URZ+0x2d890], R85 ;  /* 0x02d890550e00d5a7 */ /* 0x000e6400080a007f */
[----:B-1----:R-:W-:Y:S05]  /*22c90*/  @!P5 BRA `(.L_x_1394) ;  /* 0xfffffffc00f0d947 */ /* 0x002fea000383ffff */
[----:B------:R-:W-:Y:S05]  /*22ca0*/  BRA `(.L_x_1756) ;  /* 0xfffffe0400e47947 */ /* 0x000fea000383ffff */
.L_x_1422:
[----:B0-----:R0:W1:Y:S02]  /*22cb0*/  SYNCS.PHASECHK.TRANS64.TRYWAIT P5, [R14+URZ+0x2d890], R85 ;  /* 0x02d890550e0075a7 */ /* 0x00106400080a017f */
[----:B-1----:R-:W-:Y:S05]  /*22cc0*/  @!P5 NANOSLEEP.SYNCS 0x989680 ;  /* 0x009896800000d95d */ /* 0x002fea0003900000 */
[----:B------:R-:W1:Y:S02]  /*22cd0*/  @!P5 SYNCS.PHASECHK.TRANS64 P5, [R14+URZ+0x2d890], R85 ;  /* 0x02d890550e00d5a7 */ /* 0x000e6400080a007f */
[----:B-1----:R-:W-:Y:S05]  /*22ce0*/  @!P5 BRA `(.L_x_1422) ;  /* 0xfffffffc00f0d947 */ /* 0x002fea000383ffff */
[----:B------:R-:W-:Y:S05]  /*22cf0*/  BRA `(.L_x_1757) ;  /* 0xfffffe2000987947 */ /* 0x000fea000383ffff */
.L_x_1435:
[----:B0-----:R0:W1:Y:S02]  /*22d00*/  SYNCS.PHASECHK.TRANS64.TRYWAIT P4, [R14+URZ+0x2d890], R85 ;  /* 0x02d890550e0075a7 */ /* 0x001064000808017f */
[----:B-1----:R-:W-:Y:S05]  /*22d10*/  @!P4 NANOSLEEP.SYNCS 0x989680 ;  /* 0x009896800000c95d */ /* 0x002fea0003900000 */
[----:B------:R-:W1:Y:S02]  /*22d20*/  @!P4 SYNCS.PHASECHK.TRANS64 P4, [R14+URZ+0x2d890], R85 ;  /* 0x02d890550e00c5a7 */ /* 0x000e64000808007f */
[----:B-1----:R-:W-:Y:S05]  /*22d30*/  @!P4 BRA `(.L_x_1435) ;  /* 0xfffffffc00f0c947 */ /* 0x002fea000383ffff */
[----:B------:R-:W-:Y:S05]  /*22d40*/  BRA `(.L_x_1758) ;  /* 0xfffffe3c00407947 */ /* 0x000fea000383ffff */
.L_x_1439:
[----:B--2---:R2:W3:Y:S02]  /*22d50*/  SYNCS.PHASECHK.TRANS64.TRYWAIT P3, [R14+URZ+0x2d8b0], R85 ;  /* 0x02d8b0550e0075a7 */ /* 0x0044e4000806017f */
[----:B---3--:R-:W-:Y:S05]  /*22d60*/  @!P3 NANOSLEEP.SYNCS 0x989680 ;  /* 0x009896800000b95d */ /* 0x008fea0003900000 */
[----:B------:R-:W3:Y:S02]  /*22d70*/  @!P3 SYNCS.PHASECHK.TRANS64 P3, [R14+URZ+0x2d8b0], R85 ;  /* 0x02d8b0550e00b5a7 */ /* 0x000ee4000806007f */
[----:B---3--:R-:W-:Y:S05]  /*22d80*/  @!P3 BRA `(.L_x_1439) ;  /* 0xfffffffc00f0b947 */ /* 0x008fea000383ffff */
[----:B------:R-:W-:Y:S05]  /*22d90*/  BRA `(.L_x_1759) ;  /* 0xfffffe3c00d87947 */ /* 0x000fea000383ffff */
.L_x_1453:
[----:B------:R-:W0:Y:S01]  /*22da0*/  S2R R4, SR_TID.X ;  /* 0x0000000000047919 */ /* 0x000e220000002100 */
[----:B------:R-:W-:Y:S01]  /*22db0*/  BSSY B0, `(.L_x_1760) ;  /* 0x000000c000007945 */ /* 0x000fe20003800000 */
[----:B------:R-:W-:Y:S02]  /*22dc0*/  IMAD.MOV.U32 R12, RZ, RZ, RZ ;  /* 0x000000ffff0c7224 */ /* 0x000fe400078e00ff */
[----:B------:R-:W-:Y:S02]  /*22dd0*/  IMAD.MOV.U32 R11, RZ, RZ, 0x1f ;  /* 0x0000001fff0b7424 */ /* 0x000fe400078e00ff */
[----:B------:R-:W-:Y:S02]  /*22de0*/  IMAD.MOV.U32 R15, RZ, RZ, -0x1 ;  /* 0xffffffffff0f7424 */ /* 0x000fe400078e00ff */
[----:B0-----:R-:W-:-:S05]  /*22df0*/  VIADD R5, R4, 0xffffff80 ;  /* 0xffffff8004057836 */ /* 0x001fca0000000000 */
[----:B------:R-:W-:-:S04]  /*22e00*/  SHF.R.S32.HI R4, RZ, 0x1f, R5 ;  /* 0x0000001fff047819 */ /* 0x000fc80000011405 */
[----:B------:R-:W-:-:S04]  /*22e10*/  LEA.HI R4, R4, R5, RZ, 0x7 ;  /* 0x0000000504047211 */ /* 0x000fc800078f38ff */
[----:B------:R-:W-:-:S05]  /*22e20*/  SHF.R.S32.HI R4, RZ, 0x7, R4 ;  /* 0x00000007ff047819 */ /* 0x000fca0000011404 */
[----:B------:R-:W-:-:S07]  /*22e30*/  IMAD.MOV.U32 R13, RZ, RZ, R4 ;  /* 0x000000ffff0d7224 */ /* 0x000fce00078e0004 */
[----:B-----5:R-:W-:Y:S05]  /*22e40*/  WARPSYNC.COLLECTIVE R15, `(.L_x_1761) ;  /* 0x000000000f087348 */ /* 0x020fea0003c00000 */
[----:B------:R0:W1:Y:S02]  /*22e50*/  SHFL.IDX P6, R14, R13, R12, R11 ;  /* 0x0000000c0d0e7389 */ /* 0x00006400000c000b */
[----:B01---5:R-:W-:Y:S01]  /*22e60*/  ENDCOLLECTIVE ;  /* 0x000000000000791b */ /* 0x023fe20003800000 */
.L_x_1761:
[----:B------:R-:W-:Y:S05]  /*22e70*/  BSYNC B0 ;  /* 0x0000000000007941 */ /* 0x000fea0003800000 */
.L_x_1760:
[----:B------:R-:W-:Y:S01]  /*22e80*/  IMAD.MOV.U32 R156, RZ, RZ, R14 ;  /* 0x000000ffff9c7224 */ /* 0x000fe200078e000e */
[----:B------:R-:W-:Y:S06]  /*22e90*/  BRA `(.L_x_1762) ;  /* 0xfffffe4800347947 */ /* 0x000fec000383ffff */
.L_x_1464:
[----:B------:R-:W-:Y:S01]  /*22ea0*/  BSSY B1, `(.L_x_1763) ;  /* 0x0000007000017945 */ /* 0x000fe20003800000 */
[----:B------:R-:W-:Y:S02]  /*22eb0*/  IMAD.MOV.U32 R12, RZ, RZ, RZ ;  /* 0x000000ffff0c7224 */ /* 0x000fe400078e00ff */
[----:B------:R-:W-:Y:S02]  /*22ec0*/  IMAD.MOV.U32 R11, RZ, RZ, 0x1e1f ;  /* 0x00001e1fff0b7424 */ /* 0x000fe400078e00ff */
[----:B------:R-:W-:-:S07]  /*22ed0*/  IMAD.MOV.U32 R15, RZ, RZ, -0x1 ;  /* 0xffffffffff0f7424 */ /* 0x000fce00078e00ff */
[----:B------:R-:W-:Y:S05]  /*22ee0*/  WARPSYNC.COLLECTIVE R15, `(.L_x_1764) ;  /* 0x000000000f087348 */ /* 0x000fea0003c00000 */
[----:B------:R0:W1:Y:S02]  /*22ef0*/  SHFL.IDX P6, R14, R13, R12, R11 ;  /* 0x0000000c0d0e7389 */ /* 0x00006400000c000b */
[----:B01----:R-:W-:Y:S01]  /*22f00*/  ENDCOLLECTIVE ;  /* 0x000000000000791b */ /* 0x003fe20003800000 */
.L_x_1764:
[----:B------:R-:W-:Y:S05]  /*22f10*/  BSYNC B1 ;  /* 0x0000000000017941 */ /* 0x000fea0003800000 */
.L_x_1763:
        /* <DEDUP_REMOVED lines=8> */
.L_x_1765:
[----:B------:R-:W-:Y:S02]  /*22fa0*/  IMAD.MOV.U32 R13, RZ, RZ, R5 ;  /* 0x000000ffff0d7224 */ /* 0x000fe400078e0005 */
[----:B------:R-:W-:-:S07]  /*22fb0*/  IMAD.MOV.U32 R0, RZ, RZ, R14 ;  /* 0x000000ffff007224 */ /* 0x000fce00078e000e */
[----:B------:R-:W-:Y:S05]  /*22fc0*/  WARPSYNC.COLLECTIVE R15, `(.L_x_1766) ;  /* 0x000000000f087348 */ /* 0x000fea0003c00000 */
[----:B------:R0:W1:Y:S02]  /*22fd0*/  SHFL.IDX P6, R14, R13, R12, R11 ;  /* 0x0000000c0d0e7389 */ /* 0x00006400000c000b */
[----:B01----:R-:W-:Y:S01]  /*22fe0*/  ENDCOLLECTIVE ;  /* 0x000000000000791b */ /* 0x003fe20003800000 */
.L_x_1766:
[----:B------:R-:W-:Y:S02]  /*22ff0*/  IMAD.MOV.U32 R13, RZ, RZ, R4 ;  /* 0x000000ffff0d7224 */ /* 0x000fe400078e0004 */
[----:B------:R-:W-:-:S07]  /*23000*/  IMAD.MOV.U32 R5, RZ, RZ, R14 ;  /* 0x000000ffff057224 */ /* 0x000fce00078e000e */
[----:B------:R-:W-:Y:S05]  /*23010*/  WARPSYNC.COLLECTIVE R15, `(.L_x_1767) ;  /* 0x000000000f087348 */ /* 0x000fea0003c00000 */
[----:B------:R0:W1:Y:S02]  /*23020*/  SHFL.IDX P6, R14, R13, R12, R11 ;  /* 0x0000000c0d0e7389 */ /* 0x00006400000c000b */
[----:B01----:R-:W-:Y:S01]  /*23030*/  ENDCOLLECTIVE ;  /* 0x000000000000791b */ /* 0x003fe20003800000 */
.L_x_1767:
[----:B------:R-:W-:Y:S05]  /*23040*/  BRA `(.L_x_1768) ;  /* 0xfffffe4c00b07947 */ /* 0x000fea000383ffff */
.L_x_1468:
[----:B0-----:R0:W1:Y:S02]  /*23050*/  SYNCS.PHASECHK.TRANS64.TRYWAIT P1, [R2+URZ+0x2d800], R3 ;  /* 0x02d80003020075a7 */ /* 0x001064000802017f */
[----:B-1----:R-:W-:Y:S05]  /*23060*/  @!P1 NANOSLEEP.SYNCS 0x989680 ;  /* 0x009896800000995d */ /* 0x002fea0003900000 */
[----:B------:R-:W1:Y:S02]  /*23070*/  @!P1 SYNCS.PHASECHK.TRANS64 P1, [R2+URZ+0x2d800], R3 ;  /* 0x02d80003020095a7 */ /* 0x000e64000802007f */
[----:B-1----:R-:W-:Y:S05]  /*23080*/  @!P1 BRA `(.L_x_1468) ;  /* 0xfffffffc00f09947 */ /* 0x002fea000383ffff */
[----:B------:R-:W-:Y:S05]  /*23090*/  BRA `(.L_x_1769) ;  /* 0xfffffe5400f47947 */ /* 0x000fea000383ffff */
.L_x_1480:
[----:B------:R-:W-:Y:S01]  /*230a0*/  BSSY B1, `(.L_x_1770) ;  /* 0x0000007000017945 */ /* 0x000fe20003800000 */
[----:B------:R-:W-:Y:S02]  /*230b0*/  IMAD.MOV.U32 R12, RZ, RZ, RZ ;  /* 0x000000ffff0c7224 */ /* 0x000fe400078e00ff */
[----:B------:R-:W-:Y:S02]  /*230c0*/  IMAD.MOV.U32 R11, RZ, RZ, 0x1e1f ;  /* 0x00001e1fff0b7424 */ /* 0x000fe400078e00ff */
[----:B------:R-:W-:-:S07]  /*230d0*/  IMAD.MOV.U32 R15, RZ, RZ, -0x1 ;  /* 0xffffffffff0f7424 */ /* 0x000fce00078e00ff */
[----:B------:R-:W-:Y:S05]  /*230e0*/  WARPSYNC.COLLECTIVE R15, `(.L_x_1771) ;  /* 0x000000000f087348 */ /* 0x000fea0003c00000 */
[----:B------:R0:W1:Y:S02]  /*230f0*/  SHFL.IDX P6, R14, R13, R12, R11 ;  /* 0x0000000c0d0e7389 */ /* 0x00006400000c000b */
[----:B01----:R-:W-:Y:S01]  /*23100*/  ENDCOLLECTIVE ;  /* 0x000000000000791b */ /* 0x003fe20003800000 */
.L_x_1771:
[----:B------:R-:W-:Y:S05]  /*23110*/  BSYNC B1 ;  /* 0x0000000000017941 */ /* 0x000fea0003800000 */
.L_x_1770:
        /* <DEDUP_REMOVED lines=8> */
.L_x_1772:
[----:B------:R-:W-:Y:S02]  /*231a0*/  IMAD.MOV.U32 R37, RZ, RZ, R3 ;  /* 0x000000ffff257224 */ /* 0x000fe400078e0003 */
[----:B------:R-:W-:Y:S02]  /*231b0*/  IMAD.MOV.U32 R13, RZ, RZ, R5 ;  /* 0x000000ffff0d7224 */ /* 0x000fe400078e0005 */
[----:B------:R-:W-:-:S07]  /*231c0*/  IMAD.MOV.U32 R0, RZ, RZ, R14 ;  /* 0x000000ffff007224 */ /* 0x000fce00078e000e */
[----:B------:R-:W-:Y:S05]  /*231d0*/  WARPSYNC.COLLECTIVE R15, `(.L_x_1773) ;  /* 0x000000000f087348 */ /* 0x000fea0003c00000 */
[----:B------:R0:W1:Y:S02]  /*231e0*/  SHFL.IDX P6, R14, R13, R12, R11 ;  /* 0x0000000c0d0e7389 */ /* 0x00006400000c000b */
[----:B01----:R-:W-:Y:S01]  /*231f0*/  ENDCOLLECTIVE ;  /* 0x000000000000791b */ /* 0x003fe20003800000 */
.L_x_1773:
[----:B------:R-:W-:Y:S02]  /*23200*/  IMAD.MOV.U32 R36, RZ, RZ, R0 ;  /* 0x000000ffff247224 */ /* 0x000fe400078e0000 */
[----:B------:R-:W-:Y:S02]  /*23210*/  IMAD.MOV.U32 R13, RZ, RZ, R4 ;  /* 0x000000ffff0d7224 */ /* 0x000fe400078e0004 */
[----:B------:R-:W-:-:S07]  /*23220*/  IMAD.MOV.U32 R5, RZ, RZ, R14 ;  /* 0x000000ffff057224 */ /* 0x000fce00078e000e */
[----:B------:R-:W-:Y:S05]  /*23230*/  WARPSYNC.COLLECTIVE R15, `(.L_x_1774) ;  /* 0x000000000f087348 */ /* 0x000fea0003c00000 */
[----:B------:R0:W1:Y:S02]  /*23240*/  SHFL.IDX P6, R14, R13, R12, R11 ;  /* 0x0000000c0d0e7389 */ /* 0x00006400000c000b */
[----:B01----:R-:W-:Y:S01]  /*23250*/  ENDCOLLECTIVE ;  /* 0x000000000000791b */ /* 0x003fe20003800000 */
.L_x_1774:
[----:B------:R-:W-:Y:S05]  /*23260*/  BRA `(.L_x_1775) ;  /* 0xfffffe6c004c7947 */ /* 0x000fea000383ffff */
.L_x_1484:
[----:B0-----:R0:W1:Y:S02]  /*23270*/  SYNCS.PHASECHK.TRANS64.TRYWAIT P1, [R2+URZ+0x2d800], R3 ;  /* 0x02d80003020075a7 */ /* 0x001064000802017f */
[----:B-1----:R-:W-:Y:S05]  /*23280*/  @!P1 NANOSLEEP.SYNCS 0x989680 ;  /* 0x009896800000995d */ /* 0x002fea0003900000 */
[----:B------:R-:W1:Y:S02]  /*23290*/  @!P1 SYNCS.PHASECHK.TRANS64 P1, [R2+URZ+0x2d800], R3 ;  /* 0x02d80003020095a7 */ /* 0x000e64000802007f */
[----:B-1----:R-:W-:Y:S05]  /*232a0*/  @!P1 BRA `(.L_x_1484) ;  /* 0xfffffffc00f09947 */ /* 0x002fea000383ffff */
[----:B------:R-:W-:Y:S05]  /*232b0*/  BRA `(.L_x_1776) ;  /* 0xfffffe7000e87947 */ /* 0x000fea000383ffff */
.L_x_1492:
[----:B-1----:R1:W2:Y:S02]  /*232c0*/  SYNCS.PHASECHK.TRANS64.TRYWAIT P2, [R11+URZ+0x2d830], R0 ;  /* 0x02d830000b0075a7 */ /* 0x0022a4000804017f */
[----:B--2---:R-:W-:Y:S05]  /*232d0*/  @!P2 NANOSLEEP.SYNCS 0x989680 ;  /* 0x009896800000a95d */ /* 0x004fea0003900000 */
[----:B------:R-:W2:Y:S02]  /*232e0*/  @!P2 SYNCS.PHASECHK.TRANS64 P2, [R11+URZ+0x2d830], R0 ;  /* 0x02d830000b00a5a7 */ /* 0x000ea4000804007f */
[----:B--2---:R-:W-:Y:S05]  /*232f0*/  @!P2 BRA `(.L_x_1492) ;  /* 0xfffffffc00f0a947 */ /* 0x004fea000383ffff */
[----:B------:R-:W-:Y:S05]  /*23300*/  BRA `(.L_x_1491) ;  /* 0xfffffe8800a87947 */ /* 0x000fea000383ffff */
.L_x_1510:
[----:B-1----:R1:W2:Y:S02]  /*23310*/  SYNCS.PHASECHK.TRANS64.TRYWAIT P4, [R9+URZ+0x2d830], R8 ;  /* 0x02d83008090075a7 */ /* 0x0022a4000808017f */
[----:B--2---:R-:W-:Y:S05]  /*23320*/  @!P4 NANOSLEEP.SYNCS 0x989680 ;  /* 0x009896800000c95d */ /* 0x004fea0003900000 */
[----:B------:R-:W2:Y:S02]  /*23330*/  @!P4 SYNCS.PHASECHK.TRANS64 P4, [R9+URZ+0x2d830], R8 ;  /* 0x02d830080900c5a7 */ /* 0x000ea4000808007f */
[----:B--2---:R-:W-:Y:S05]  /*23340*/  @!P4 BRA `(.L_x_1510) ;  /* 0xfffffffc00f0c947 */ /* 0x004fea000383ffff */
[----:B------:R-:W-:Y:S05]  /*23350*/  BRA `(.L_x_1509) ;  /* 0xfffffec000307947 */ /* 0x000fea000383ffff */
.L_x_1514:
[----:B-1----:R1:W2:Y:S02]  /*23360*/  SYNCS.PHASECHK.TRANS64.TRYWAIT P3, [R9+URZ+0x2d850], R8 ;  /* 0x02d85008090075a7 */ /* 0x0022a4000806017f */
[----:B--2---:R-:W-:Y:S05]  /*23370*/  @!P3 NANOSLEEP.SYNCS 0x989680 ;  /* 0x009896800000b95d */ /* 0x004fea0003900000 */
[----:B------:R-:W2:Y:S02]  /*23380*/  @!P3 SYNCS.PHASECHK.TRANS64 P3, [R9+URZ+0x2d850], R8 ;  /* 0x02d850080900b5a7 */ /* 0x000ea4000806007f */
[----:B--2---:R-:W-:Y:S05]  /*23390*/  @!P3 BRA `(.L_x_1514) ;  /* 0xfffffffc00f0b947 */ /* 0x004fea000383ffff */
[----:B------:R-:W-:Y:S05]  /*233a0*/  BRA `(.L_x_1511) ;  /* 0xfffffec400307947 */ /* 0x000fea000383ffff */
.L_x_1533:
[----:B-1----:R1:W2:Y:S02]  /*233b0*/  SYNCS.PHASECHK.TRANS64.TRYWAIT P3, [R0+URZ+0x2d830], R11 ;  /* 0x02d8300b000075a7 */ /* 0x0022a4000806017f */
[----:B--2---:R-:W-:Y:S05]  /*233c0*/  @!P3 NANOSLEEP.SYNCS 0x989680 ;  /* 0x009896800000b95d */ /* 0x004fea0003900000 */
[----:B------:R-:W2:Y:S02]  /*233d0*/  @!P3 SYNCS.PHASECHK.TRANS64 P3, [R0+URZ+0x2d830], R11 ;  /* 0x02d8300b0000b5a7 */ /* 0x000ea4000806007f */
[----:B--2---:R-:W-:Y:S05]  /*233e0*/  @!P3 BRA `(.L_x_1533) ;  /* 0xfffffffc00f0b947 */ /* 0x004fea000383ffff */
[----:B------:R-:W-:Y:S05]  /*233f0*/  BRA `(.L_x_1532) ;  /* 0xfffffef400b47947 */ /* 0x000fea000383ffff */
.L_x_1537:
[----:B-1----:R1:W2:Y:S02]  /*23400*/  SYNCS.PHASECHK.TRANS64.TRYWAIT P2, [R6+URZ+0x2d850], R0 ;  /* 0x02d85000060075a7 */ /* 0x0022a4000804017f */
[----:B--2---:R-:W-:Y:S05]  /*23410*/  @!P2 NANOSLEEP.SYNCS 0x989680 ;  /* 0x009896800000a95d */ /* 0x004fea0003900000 */
[----:B------:R-:W2:Y:S02]  /*23420*/  @!P2 SYNCS.PHASECHK.TRANS64 P2, [R6+URZ+0x2d850], R0 ;  /* 0x02d850000600a5a7 */ /* 0x000ea4000804007f */
[----:B--2---:R-:W-:Y:S05]  /*23430*/  @!P2 BRA `(.L_x_1537) ;  /* 0xfffffffc00f0a947 */ /* 0x004fea000383ffff */
[----:B------:R-:W-:Y:S05]  /*23440*/  BRA `(.L_x_1534) ;  /* 0xfffffef800b47947 */ /* 0x000fea000383ffff */
.L_x_1544:
[----:B-1----:R1:W2:Y:S02]  /*23450*/  SYNCS.PHASECHK.TRANS64.TRYWAIT P3, [R0+URZ+0x2d830], R11 ;  /* 0x02d8300b000075a7 */ /* 0x0022a4000806017f */
[----:B--2---:R-:W-:Y:S05]  /*23460*/  @!P3 NANOSLEEP.SYNCS 0x989680 ;  /* 0x009896800000b95d */ /* 0x004fea0003900000 */
[----:B------:R-:W2:Y:S02]  /*23470*/  @!P3 SYNCS.PHASECHK.TRANS64 P3, [R0+URZ+0x2d830], R11 ;  /* 0x02d8300b0000b5a7 */ /* 0x000ea4000806007f */
[----:B--2---:R-:W-:Y:S05]  /*23480*/  @!P3 BRA `(.L_x_1544) ;  /* 0xfffffffc00f0b947 */ /* 0x004fea000383ffff */
[----:B------:R-:W-:Y:S05]  /*23490*/  BRA `(.L_x_1543) ;  /* 0xffffff1800847947 */ /* 0x000fea000383ffff */
.L_x_1548:
[----:B-1----:R1:W2:Y:S02]  /*234a0*/  SYNCS.PHASECHK.TRANS64.TRYWAIT P2, [R6+URZ+0x2d850], R0 ;  /* 0x02d85000060075a7 */ /* 0x0022a4000804017f */
[----:B--2---:R-:W-:Y:S05]  /*234b0*/  @!P2 NANOSLEEP.SYNCS 0x989680 ;  /* 0x009896800000a95d */ /* 0x004fea0003900000 */
[----:B------:R-:W2:Y:S02]  /*234c0*/  @!P2 SYNCS.PHASECHK.TRANS64 P2, [R6+URZ+0x2d850], R0 ;  /* 0x02d850000600a5a7 */ /* 0x000ea4000804007f */
[----:B--2---:R-:W-:Y:S05]  /*234d0*/  @!P2 BRA `(.L_x_1548) ;  /* 0xfffffffc00f0a947 */ /* 0x004fea000383ffff */
[----:B------:R-:W-:Y:S05]  /*234e0*/  BRA `(.L_x_1545) ;  /* 0xffffff1c00847947 */ /* 0x000fea000383ffff */
.L_x_1561:
[----:B-1----:R1:W2:Y:S02]  /*234f0*/  SYNCS.PHASECHK.TRANS64.TRYWAIT P0, [R10+URZ+0x2d850], R7 ;  /* 0x02d850070a0075a7 */ /* 0x0022a4000800017f */
[----:B--2---:R-:W-:Y:S05]  /*23500*/  @!P0 NANOSLEEP.SYNCS 0x989680 ;  /* 0x009896800000895d */ /* 0x004fea0003900000 */
[----:B------:R-:W2:Y:S02]  /*23510*/  @!P0 SYNCS.PHASECHK.TRANS64 P0, [R10+URZ+0x2d850], R7 ;  /* 0x02d850070a0085a7 */ /* 0x000ea4000800007f */
[----:B--2---:R-:W-:Y:S05]  /*23520*/  @!P0 BRA `(.L_x_1561) ;  /* 0xfffffffc00f08947 */ /* 0x004fea000383ffff */
[----:B------:R-:W-:Y:S05]  /*23530*/  BRA `(.L_x_1560) ;  /* 0xffffff4c00507947 */ /* 0x000fea000383ffff */
.L_x_1571:
[----:B------:R-:W-:Y:S02]  /*23540*/  IMAD.MOV.U32 R13, RZ, RZ, R4 ;  /* 0x000000ffff0d7224 */ /* 0x000fe400078e0004 */
[----:B------:R-:W-:Y:S02]  /*23550*/  IMAD.MOV.U32 R12, RZ, RZ, RZ ;  /* 0x000000ffff0c7224 */ /* 0x000fe400078e00ff */
[----:B------:R-:W-:Y:S02]  /*23560*/  IMAD.MOV.U32 R11, RZ, RZ, 0x1c1f ;  /* 0x00001c1fff0b7424 */ /* 0x000fe400078e00ff */
[----:B------:R-:W-:-:S07]  /*23570*/  IMAD.MOV.U32 R15, RZ, RZ, -0x1 ;  /* 0xffffffffff0f7424 */ /* 0x000fce00078e00ff */
[----:B-1----:R-:W-:Y:S05]  /*23580*/  WARPSYNC.COLLECTIVE R15, `(.L_x_1777) ;  /* 0x000000000f087348 */ /* 0x002fea0003c00000 */
[----:B------:R0:W2:Y:S02]  /*23590*/  SHFL.IDX P6, R14, R13, R12, R11 ;  /* 0x0000000c0d0e7389 */ /* 0x0000a400000c000b */
[----:B012---:R-:W-:Y:S01]  /*235a0*/  ENDCOLLECTIVE ;  /* 0x000000000000791b */ /* 0x007fe20003800000 */
.L_x_1777:
[----:B------:R-:W-:Y:S02]  /*235b0*/  IMAD.MOV.U32 R13, RZ, RZ, R0 ;  /* 0x000000ffff0d7224 */ /* 0x000fe400078e0000 */
[----:B------:R-:W-:-:S07]  /*235c0*/  IMAD.MOV.U32 R3, RZ, RZ, R14 ;  /* 0x000000ffff037224 */ /* 0x000fce00078e000e */
[----:B------:R-:W-:Y:S05]  /*235d0*/  WARPSYNC.COLLECTIVE R15, `(.L_x_1778) ;  /* 0x000000000f087348 */ /* 0x000fea0003c00000 */
[----:B------:R0:W1:Y:S02]  /*235e0*/  SHFL.IDX P6, R14, R13, R12, R11 ;  /* 0x0000000c0d0e7389 */ /* 0x00006400000c000b */
[----:B01----:R-:W-:Y:S01]  /*235f0*/  ENDCOLLECTIVE ;  /* 0x000000000000791b */ /* 0x003fe20003800000 */
.L_x_1778:
[----:B------:R-:W-:Y:S05]  /*23600*/  BRA `(.L_x_1779) ;  /* 0xffffff7000787947 */ /* 0x000fea000383ffff */
.L_x_1574:
[----:B------:R-:W-:Y:S01]  /*23610*/  BSSY B1, `(.L_x_1780) ;  /* 0x0000008000017945 */ /* 0x000fe20003800000 */
[----:B----4-:R-:W-:Y:S02]  /*23620*/  IMAD.MOV.U32 R13, RZ, RZ, R4 ;  /* 0x000000ffff0d7224 */ /* 0x010fe400078e0004 */
[----:B------:R-:W-:Y:S02]  /*23630*/  IMAD.MOV.U32 R12, RZ, RZ, 0x1 ;  /* 0x00000001ff0c7424 */ /* 0x000fe400078e00ff */
[----:B------:R-:W-:Y:S02]  /*23640*/  IMAD.MOV.U32 R11, RZ, RZ, 0x1c1f ;  /* 0x00001c1fff0b7424 */ /* 0x000fe400078e00ff */
[----:B------:R-:W-:-:S07]  /*23650*/  IMAD.MOV.U32 R15, RZ, RZ, -0x1 ;  /* 0xffffffffff0f7424 */ /* 0x000fce00078e00ff */
[----:B0123--:R-:W-:Y:S05]  /*23660*/  WARPSYNC.COLLECTIVE R15, `(.L_x_1781) ;  /* 0x000000000f087348 */ /* 0x00ffea0003c00000 */
[----:B---3--:R3:W4:Y:S02]  /*23670*/  SHFL.IDX P6, R14, R13, R12, R11 ;  /* 0x0000000c0d0e7389 */ /* 0x00872400000c000b */
[----:B01234-:R-:W-:Y:S01]  /*23680*/  ENDCOLLECTIVE ;  /* 0x000000000000791b */ /* 0x01ffe20003800000 */
.L_x_1781:
[----:B------:R-:W-:Y:S05]  /*23690*/  BSYNC B1 ;  /* 0x0000000000017941 */ /* 0x000fea0003800000 */
.L_x_1780:
        /* <DEDUP_REMOVED lines=8> */
.L_x_1782:
[----:B------:R-:W-:Y:S05]  /*23720*/  BRA `(.L_x_1783) ;  /* 0xffffff70008c7947 */ /* 0x000fea000383ffff */
.L_x_1599:
[----:B------:R-:W1:Y:S01]  /*23730*/  S2R R11, SR_TID.X ;  /* 0x00000000000b7919 */ /* 0x000e620000002100 */
[----:B------:R-:W-:Y:S01]  /*23740*/  BSSY B1, `(.L_x_1784) ;  /* 0x000000a000017945 */ /* 0x000fe20003800000 */
[----:B0-----:R-:W-:Y:S02]  /*23750*/  IMAD.MOV.U32 R12, RZ, RZ, RZ ;  /* 0x000000ffff0c7224 */ /* 0x001fe400078e00ff */
[----:B------:R-:W-:Y:S01]  /*23760*/  IMAD.MOV.U32 R15, RZ, RZ, -0x1 ;  /* 0xffffffffff0f7424 */ /* 0x000fe200078e00ff */
[----:B-1----:R-:W-:-:S04]  /*23770*/  SHF.R.U32.HI R11, RZ, 0x5, R11 ;  /* 0x00000005ff0b7819 */ /* 0x002fc8000001160b */
[----:B------:R-:W-:-:S05]  /*23780*/  LOP3.LUT R11, R11, 0x3, RZ, 0xc0, !PT ;  /* 0x000000030b0b7812 */ /* 0x000fca00078ec0ff */
[----:B------:R-:W-:Y:S02]  /*23790*/  IMAD.MOV.U32 R13, RZ, RZ, R11 ;  /* 0x000000ffff0d7224 */ /* 0x000fe400078e000b */
[----:B------:R-:W-:-:S07]  /*237a0*/  IMAD.MOV.U32 R11, RZ, RZ, 0x1f ;  /* 0x0000001fff0b7424 */ /* 0x000fce00078e00ff */
[----:B------:R-:W-:Y:S05]  /*237b0*/  WARPSYNC.COLLECTIVE R15, `(.L_x_1785) ;  /* 0x000000000f087348 */ /* 0x000fea0003c00000 */
[----:B------:R0:W1:Y:S02]  /*237c0*/  SHFL.IDX P6, R14, R13, R12, R11 ;  /* 0x0000000c0d0e7389 */ /* 0x00006400000c000b */
[----:B01----:R-:W-:Y:S01]  /*237d0*/  ENDCOLLECTIVE ;  /* 0x000000000000791b */ /* 0x003fe20003800000 */
.L_x_1785:
[----:B------:R-:W-:Y:S05]  /*237e0*/  BSYNC B1 ;  /* 0x0000000000017941 */ /* 0x000fea0003800000 */
.L_x_1784:
[----:B------:R-:W-:Y:S05]  /*237f0*/  BRA `(.L_x_1786) ;  /* 0xffffff8800b07947 */ /* 0x000fea000383ffff */
.L_x_1601:
[----:B------:R-:W-:Y:S01]  /*23800*/  BSSY B1, `(.L_x_1787) ;  /* 0x0000006000017945 */ /* 0x000fe20003800000 */
[----:B------:R-:W-:-:S07]  /*23810*/  IMAD.MOV.U32 R15, RZ, RZ, -0x1 ;  /* 0xffffffffff0f7424 */ /* 0x000fce00078e00ff */
[----:B01----:R-:W-:Y:S05]  /*23820*/  WARPSYNC.COLLECTIVE R15, `(.L_x_1788) ;  /* 0x000000000f0c7348 */ /* 0x003fea0003c00000 */
[----:B------:R-:W-:Y:S02]  /*23830*/  ELECT P6, UR62, PT ;  /* 0x00000000003e782f */ /* 0x000fe400038c0000 */
[----:B------:R-:W-:Y:S01]  /*23840*/  MOV R14, UR62 ;  /* 0x0000003e000e7c02 */ /* 0x000fe20008000f00 */
[----:B01----:R-:W-:Y:S10]  /*23850*/  ENDCOLLECTIVE ;  /* 0x000000000000791b */ /* 0x003ff40003800000 */
.L_x_1788:
[----:B------:R-:W-:Y:S05]  /*23860*/  BSYNC B1 ;  /* 0x0000000000017941 */ /* 0x000fea0003800000 */
.L_x_1787:
[----:B------:R-:W-:Y:S05]  /*23870*/  BRA `(.L_x_1600) ;  /* 0xffffff8800a87947 */ /* 0x000fea000383ffff */
.L_x_1603:
[----:B-1----:R1:W2:Y:S02]  /*23880*/  SYNCS.PHASECHK.TRANS64.TRYWAIT P0, [R22+URZ+0x2d820], R3 ;  /* 0x02d82003160075a7 */ /* 0x0022a4000800017f */
[----:B--2---:R-:W-:Y:S05]  /*23890*/  @!P0 NANOSLEEP.SYNCS 0x989680 ;  /* 0x009896800000895d */ /* 0x004fea0003900000 */
[----:B------:R-:W2:Y:S02]  /*238a0*/  @!P0 SYNCS.PHASECHK.TRANS64 P0, [R22+URZ+0x2d820], R3 ;  /* 0x02d82003160085a7 */ /* 0x000ea4000800007f */
[----:B--2---:R-:W-:Y:S05]  /*238b0*/  @!P0 BRA `(.L_x_1603) ;  /* 0xfffffffc00f08947 */ /* 0x004fea000383ffff */
[----:B------:R-:W-:Y:S05]  /*238c0*/  BRA `(.L_x_1789) ;  /* 0xffffff8800b87947 */ /* 0x000fea000383ffff */
.L_x_1607:
[----:B--2---:R2:W3:Y:S02]  /*238d0*/  SYNCS.PHASECHK.TRANS64.TRYWAIT P0, [R11+URZ+0x2d8a0], R10 ;  /* 0x02d8a00a0b0075a7 */ /* 0x0044e4000800017f */
[----:B---3--:R-:W-:Y:S05]  /*238e0*/  @!P0 NANOSLEEP.SYNCS 0x989680 ;  /* 0x009896800000895d */ /* 0x008fea0003900000 */
[----:B------:R-:W3:Y:S02]  /*238f0*/  @!P0 SYNCS.PHASECHK.TRANS64 P0, [R11+URZ+0x2d8a0], R10 ;  /* 0x02d8a00a0b0085a7 */ /* 0x000ee4000800007f */
[----:B---3--:R-:W-:Y:S05]  /*23900*/  @!P0 BRA `(.L_x_1607) ;  /* 0xfffffffc00f08947 */ /* 0x008fea000383ffff */
[----:B------:R-:W-:Y:S05]  /*23910*/  BRA `(.L_x_1790) ;  /* 0xffffff8800d07947 */ /* 0x000fea000383ffff */
.L_x_1614:
[----:B0-----:R0:W1:Y:S02]  /*23920*/  SYNCS.PHASECHK.TRANS64.TRYWAIT P0, [R11+URZ+0x2d8c0], R10 ;  /* 0x02d8c00a0b0075a7 */ /* 0x001064000800017f */
[----:B-1----:R-:W-:Y:S05]  /*23930*/  @!P0 NANOSLEEP.SYNCS 0x989680 ;  /* 0x009896800000895d */ /* 0x002fea0003900000 */
[----:B------:R-:W1:Y:S02]  /*23940*/  @!P0 SYNCS.PHASECHK.TRANS64 P0, [R11+URZ+0x2d8c0], R10 ;  /* 0x02d8c00a0b0085a7 */ /* 0x000e64000800007f */
[----:B-1----:R-:W-:Y:S05]  /*23950*/  @!P0 BRA `(.L_x_1614) ;  /* 0xfffffffc00f08947 */ /* 0x002fea000383ffff */
[----:B------:R-:W-:Y:S05]  /*23960*/  BRA `(.L_x_1791) ;  /* 0xffffff8c00cc7947 */ /* 0x000fea000383ffff */
.L_x_1623:
[----:B-1----:R1:W2:Y:S02]  /*23970*/  SYNCS.PHASECHK.TRANS64.TRYWAIT P1, [R6+URZ+0x2d8a0], R3 ;  /* 0x02d8a003060075a7 */ /* 0x0022a4000802017f */
[----:B--2---:R-:W-:Y:S05]  /*23980*/  @!P1 NANOSLEEP.SYNCS 0x989680 ;  /* 0x009896800000995d */ /* 0x004fea0003900000 */
[----:B------:R-:W2:Y:S02]  /*23990*/  @!P1 SYNCS.PHASECHK.TRANS64 P1, [R6+URZ+0x2d8a0], R3 ;  /* 0x02d8a003060095a7 */ /* 0x000ea4000802007f */
[----:B--2---:R-:W-:Y:S05]  /*239a0*/  @!P1 BRA `(.L_x_1623) ;  /* 0xfffffffc00f09947 */ /* 0x004fea000383ffff */
[----:B------:R-:W-:Y:S05]  /*239b0*/  BRA `(.L_x_1792) ;  /* 0xffffff9400007947 */ /* 0x000fea000383ffff */
.L_x_1630:
[----:B0-----:R0:W2:Y:S02]  /*239c0*/  SYNCS.PHASECHK.TRANS64.TRYWAIT P1, [R6+URZ+0x2d8c0], R3 ;  /* 0x02d8c003060075a7 */ /* 0x0010a4000802017f */
[----:B--2---:R-:W-:Y:S05]  /*239d0*/  @!P1 NANOSLEEP.SYNCS 0x989680 ;  /* 0x009896800000995d */ /* 0x004fea0003900000 */
[----:B------:R-:W2:Y:S02]  /*239e0*/  @!P1 SYNCS.PHASECHK.TRANS64 P1, [R6+URZ+0x2d8c0], R3 ;  /* 0x02d8c003060095a7 */ /* 0x000ea4000802007f */
[----:B--2---:R-:W-:Y:S05]  /*239f0*/  @!P1 BRA `(.L_x_1630) ;  /* 0xfffffffc00f09947 */ /* 0x004fea000383ffff */
[----:B------:R-:W-:Y:S05]  /*23a00*/  BRA `(.L_x_1793) ;  /* 0xffffff9400f87947 */ /* 0x000fea000383ffff */
.L_x_1653:
[----:B------:R-:W2:Y:S01]  /*23a10*/  S2R R20, SR_TID.X ;  /* 0x0000000000147919 */ /* 0x000ea20000002100 */
[----:B------:R-:W-:Y:S01]  /*23a20*/  BSSY B0, `(.L_x_1794) ;  /* 0x000000a000007945 */ /* 0x000fe20003800000 */
[----:B0-----:R-:W-:Y:S02]  /*23a30*/  IMAD.MOV.U32 R12, RZ, RZ, RZ ;  /* 0x000000ffff0c7224 */ /* 0x001fe400078e00ff */
[----:B------:R-:W-:Y:S02]  /*23a40*/  IMAD.MOV.U32 R11, RZ, RZ, 0x1f ;  /* 0x0000001fff0b7424 */ /* 0x000fe400078e00ff */
[----:B------:R-:W-:Y:S01]  /*23a50*/  IMAD.MOV.U32 R15, RZ, RZ, -0x1 ;  /* 0xffffffffff0f7424 */ /* 0x000fe200078e00ff */
[----:B--2---:R-:W-:-:S04]  /*23a60*/  SHF.R.U32.HI R20, RZ, 0x5, R20 ;  /* 0x00000005ff147819 */ /* 0x004fc80000011614 */
[----:B------:R-:W-:-:S05]  /*23a70*/  LOP3.LUT R20, R20, 0x3, RZ, 0xc0, !PT ;  /* 0x0000000314147812 */ /* 0x000fca00078ec0ff */
[----:B------:R-:W-:-:S07]  /*23a80*/  IMAD.MOV.U32 R13, RZ, RZ, R20 ;  /* 0x000000ffff0d7224 */ /* 0x000fce00078e0014 */
[----:B-1----:R-:W-:Y:S05]  /*23a90*/  WARPSYNC.COLLECTIVE R15, `(.L_x_1795) ;  /* 0x000000000f087348 */ /* 0x002fea0003c00000 */
[----:B------:R0:W2:Y:S02]  /*23aa0*/  SHFL.IDX P6, R14, R13, R12, R11 ;  /* 0x0000000c0d0e7389 */ /* 0x0000a400000c000b */
[----:B012---:R-:W-:Y:S01]  /*23ab0*/  ENDCOLLECTIVE ;  /* 0x000000000000791b */ /* 0x007fe20003800000 */
.L_x_1795:
[----:B------:R-:W-:Y:S05]  /*23ac0*/  BSYNC B0 ;  /* 0x0000000000007941 */ /* 0x000fea0003800000 */
.L_x_1794:
[----:B------:R-:W-:Y:S05]  /*23ad0*/  BRA `(.L_x_1796) ;  /* 0xffffffa400807947 */ /* 0x000fea000383ffff */
.L_x_1655:
[----:B------:R-:W-:Y:S01]  /*23ae0*/  BSSY B0, `(.L_x_1797) ;  /* 0x0000006000007945 */ /* 0x000fe20003800000 */
[----:B------:R-:W-:-:S07]  /*23af0*/  IMAD.MOV.U32 R15, RZ, RZ, -0x1 ;  /* 0xffffffffff0f7424 */ /* 0x000fce00078e00ff */
[----:B012---:R-:W-:Y:S05]  /*23b00*/  WARPSYNC.COLLECTIVE R15, `(.L_x_1798) ;  /* 0x000000000f0c7348 */ /* 0x007fea0003c00000 */
[----:B------:R-:W-:Y:S02]  /*23b10*/  ELECT P6, UR62, PT ;  /* 0x00000000003e782f */ /* 0x000fe400038c0000 */
[----:B------:R-:W-:Y:S01]  /*23b20*/  MOV R14, UR62 ;  /* 0x0000003e000e7c02 */ /* 0x000fe20008000f00 */
[----:B012---:R-:W-:Y:S10]  /*23b30*/  ENDCOLLECTIVE ;  /* 0x000000000000791b */ /* 0x007ff40003800000 */
.L_x_1798:
[----:B------:R-:W-:Y:S05]  /*23b40*/  BSYNC B0 ;  /* 0x0000000000007941 */ /* 0x000fea0003800000 */
.L_x_1797:
[----:B------:R-:W-:Y:S05]  /*23b50*/  BRA `(.L_x_1799) ;  /* 0xffffffa400887947 */ /* 0x000fea000383ffff */
.L_x_1657:
[----:B--2---:R2:W3:Y:S02]  /*23b60*/  SYNCS.PHASECHK.TRANS64.TRYWAIT P0, [R0+URZ+0x2d840], R2 ;  /* 0x02d84002000075a7 */ /* 0x0044e4000800017f */
[----:B---3--:R-:W-:Y:S05]  /*23b70*/  @!P0 NANOSLEEP.SYNCS 0x989680 ;  /* 0x009896800000895d */ /* 0x008fea0003900000 */
[----:B------:R-:W3:Y:S02]  /*23b80*/  @!P0 SYNCS.PHASECHK.TRANS64 P0, [R0+URZ+0x2d840], R2 ;  /* 0x02d84002000085a7 */ /* 0x000ee4000800007f */
[----:B---3--:R-:W-:Y:S05]  /*23b90*/  @!P0 BRA `(.L_x_1657) ;  /* 0xfffffffc00f08947 */ /* 0x008fea000383ffff */
[----:B------:R-:W-:Y:S05]  /*23ba0*/  BRA `(.L_x_1800) ;  /* 0xffffffa400d87947 */ /* 0x000fea000383ffff */
.L_x_1661:
        /* <DEDUP_REMOVED lines=13> */
.L_x_1801:
[----:B------:R-:W-:Y:S02]  /*23c80*/  IMAD.MOV.U32 R13, RZ, RZ, R4 ;  /* 0x000000ffff0d7224 */ /* 0x000fe400078e0004 */
[----:B------:R-:W-:-:S07]  /*23c90*/  IMAD.MOV.U32 R2, RZ, RZ, R14 ;  /* 0x000000ffff027224 */ /* 0x000fce00078e000e */
[----:B------:R-:W-:Y:S05]  /*23ca0*/  WARPSYNC.COLLECTIVE R15, `(.L_x_1802) ;  /* 0x000000000f087348 */ /* 0x000fea0003c00000 */
[----:B------:R0:W1:Y:S02]  /*23cb0*/  SHFL.IDX P6, R14, R13, R12, R11 ;  /* 0x0000000c0d0e7389 */ /* 0x00006400000c000b */
[----:B01----:R-:W-:Y:S01]  /*23cc0*/  ENDCOLLECTIVE ;  /* 0x000000000000791b */ /* 0x003fe20003800000 */
.L_x_1802:
[----:B------:R-:W-:Y:S02]  /*23cd0*/  IMAD.MOV.U32 R13, RZ, RZ, R0 ;  /* 0x000000ffff0d7224 */ /* 0x000fe400078e0000 */
[----:B------:R-:W-:Y:S02]  /*23ce0*/  IMAD.MOV.U32 R12, RZ, RZ, 0x1 ;  /* 0x00000001ff0c7424 */ /* 0x000fe400078e00ff */
[----:B------:R-:W-:-:S07]  /*23cf0*/  IMAD.MOV.U32 R3, RZ, RZ, R14 ;  /* 0x000000ffff037224 */ /* 0x000fce00078e000e */
[----:B------:R-:W-:Y:S05]  /*23d00*/  WARPSYNC.COLLECTIVE R15, `(.L_x_1803) ;  /* 0x000000000f087348 */ /* 0x000fea0003c00000 */
[----:B------:R0:W1:Y:S02]  /*23d10*/  SHFL.IDX P6, R14, R13, R12, R11 ;  /* 0x0000000c0d0e7389 */ /* 0x00006400000c000b */
[----:B01----:R-:W-:Y:S01]  /*23d20*/  ENDCOLLECTIVE ;  /* 0x000000000000791b */ /* 0x003fe20003800000 */
.L_x_1803:
        /* <DEDUP_REMOVED lines=17> */
.L_x_1804:
[----:B------:R-:W-:Y:S02]  /*23e40*/  IMAD.MOV.U32 R13, RZ, RZ, R0 ;  /* 0x000000ffff0d7224 */ /* 0x000fe400078e0000 */
[----:B------:R-:W-:Y:S02]  /*23e50*/  IMAD.MOV.U32 R12, RZ, RZ, 0x2 ;  /* 0x00000002ff0c7424 */ /* 0x000fe400078e00ff */
[----:B------:R-:W-:-:S07]  /*23e60*/  IMAD.MOV.U32 R3, RZ, RZ, R14 ;  /* 0x000000ffff037224 */ /* 0x000fce00078e000e */
[----:B------:R-:W-:Y:S05]  /*23e70*/  WARPSYNC.COLLECTIVE R15, `(.L_x_1805) ;  /* 0x000000000f087348 */ /* 0x000fea0003c00000 */
[----:B------:R0:W1:Y:S02]  /*23e80*/  SHFL.IDX P6, R14, R13, R12, R11 ;  /* 0x0000000c0d0e7389 */ /* 0x00006400000c000b */
[----:B01----:R-:W-:Y:S01]  /*23e90*/  ENDCOLLECTIVE ;  /* 0x000000000000791b */ /* 0x003fe20003800000 */
.L_x_1805:
        /* <DEDUP_REMOVED lines=18> */
.L_x_1806:
[----:B------:R-:W-:Y:S02]  /*23fc0*/  IMAD.MOV.U32 R13, RZ, RZ, R0 ;  /* 0x000000ffff0d7224 */ /* 0x000fe400078e0000 */
[----:B------:R-:W-:Y:S02]  /*23fd0*/  IMAD.MOV.U32 R12, RZ, RZ, 0x3 ;  /* 0x00000003ff0c7424 */ /* 0x000fe400078e00ff */
[----:B------:R-:W-:-:S07]  /*23fe0*/  IMAD.MOV.U32 R3, RZ, RZ, R14 ;  /* 0x000000ffff037224 */ /* 0x000fce00078e000e */
[----:B------:R-:W-:Y:S05]  /*23ff0*/  WARPSYNC.COLLECTIVE R15, `(.L_x_1807) ;  /* 0x000000000f087348 */ /* 0x000fea0003c00000 */
[----:B------:R0:W1:Y:S02]  /*24000*/  SHFL.IDX P6, R14, R13, R12, R11 ;  /* 0x0000000c0d0e7389 */ /* 0x00006400000c000b */
[----:B01----:R-:W-:Y:S01]  /*24010*/  ENDCOLLECTIVE ;  /* 0x000000000000791b */ /* 0x003fe20003800000 */
.L_x_1807:
        /* <DEDUP_REMOVED lines=10> */
.L_x_1808:
        /* <DEDUP_REMOVED lines=13> */
.L_x_1809:
        /* <DEDUP_REMOVED lines=8> */
.L_x_1810:
        /* <DEDUP_REMOVED lines=12> */
.L_x_1811:
        /* <DEDUP_REMOVED lines=8> */
.L_x_1812:
        /* <DEDUP_REMOVED lines=11> */
.L_x_1664:
[----:B0-----:R0:W1:Y:S02]  /*24400*/  SYNCS.PHASECHK.TRANS64.TRYWAIT P0, [R22+URZ+0x2d820], R3 ;  /* 0x02d82003160075a7 */ /* 0x001064000800017f */
[----:B-1----:R-:W-:Y:S05]  /*24410*/  @!P0 NANOSLEEP.SYNCS 0x989680 ;  /* 0x009896800000895d */ /* 0x002fea0003900000 */
[----:B------:R-:W1:Y:S02]  /*24420*/  @!P0 SYNCS.PHASECHK.TRANS64 P0, [R22+URZ+0x2d820], R3 ;  /* 0x02d82003160085a7 */ /* 0x000e64000800007f */
[----:B-1----:R-:W-:Y:S05]  /*24430*/  @!P0 BRA `(.L_x_1664) ;  /* 0xfffffffc00f08947 */ /* 0x002fea000383ffff */
[----:B------:R-:W-:Y:S05]  /*24440*/  BRA `(.L_x_1814) ;  /* 0xffffffac00d07947 */ /* 0x000fea000383ffff */
.L_x_1673:
[----:B0-----:R0:W2:Y:S02]  /*24450*/  SYNCS.PHASECHK.TRANS64.TRYWAIT P0, [R3+URZ+0x2d840], R2 ;  /* 0x02d84002030075a7 */ /* 0x0010a4000800017f */
[----:B--2---:R-:W-:Y:S05]  /*24460*/  @!P0 NANOSLEEP.SYNCS 0x989680 ;  /* 0x009896800000895d */ /* 0x004fea0003900000 */
[----:B------:R-:W2:Y:S02]  /*24470*/  @!P0 SYNCS.PHASECHK.TRANS64 P0, [R3+URZ+0x2d840], R2 ;  /* 0x02d84002030085a7 */ /* 0x000ea4000800007f */
[----:B--2---:R-:W-:Y:S05]  /*24480*/  @!P0 BRA `(.L_x_1673) ;  /* 0xfffffffc00f08947 */ /* 0x004fea000383ffff */
[----:B------:R-:W-:Y:S05]  /*24490*/  BRA `(.L_x_1815) ;  /* 0xffffffb0008c7947 */ /* 0x000fea000383ffff */
.L_x_1680:
[----:B0-----:R0:W1:Y:S02]  /*244a0*/  SYNCS.PHASECHK.TRANS64.TRYWAIT P0, [R3+URZ+0x60], R2 ;  /* 0x00006002030075a7 */ /* 0x001064000800017f */
[----:B-1----:R-:W-:Y:S05]  /*244b0*/  @!P0 NANOSLEEP.SYNCS 0x989680 ;  /* 0x009896800000895d */ /* 0x002fea0003900000 */
[----:B------:R-:W1:Y:S02]  /*244c0*/  @!P0 SYNCS.PHASECHK.TRANS64 P0, [R3+URZ+0x60], R2 ;  /* 0x00006002030085a7 */ /* 0x000e64000800007f */
[----:B-1----:R-:W-:Y:S05]  /*244d0*/  @!P0 BRA `(.L_x_1680) ;  /* 0xfffffffc00f08947 */ /* 0x002fea000383ffff */
[----:B------:R-:W-:Y:S05]  /*244e0*/  BRA `(.L_x_1816) ;  /* 0xffffffb400987947 */ /* 0x000fea000383ffff */
.L_x_1690:
[----:B0-----:R0:W2:Y:S02]  /*244f0*/  SYNCS.PHASECHK.TRANS64.TRYWAIT P0, [R3+URZ+0x2d840], R2 ;  /* 0x02d84002030075a7 */ /* 0x0010a4000800017f */
[----:B--2---:R-:W-:Y:S05]  /*24500*/  @!P0 NANOSLEEP.SYNCS 0x989680 ;  /* 0x009896800000895d */ /* 0x004fea0003900000 */
[----:B------:R-:W2:Y:S02]  /*24510*/  @!P0 SYNCS.PHASECHK.TRANS64 P0, [R3+URZ+0x2d840], R2 ;  /* 0x02d84002030085a7 */ /* 0x000ea4000800007f */
[----:B--2---:R-:W-:Y:S05]  /*24520*/  @!P0 BRA `(.L_x_1690) ;  /* 0xfffffffc00f08947 */ /* 0x004fea000383ffff */
[----:B------:R-:W-:Y:S05]  /*24530*/  BRA `(.L_x_1817) ;  /* 0xffffffbc00587947 */ /* 0x000fea000383ffff */
.L_x_1697:
[----:B0-----:R0:W1:Y:S02]  /*24540*/  SYNCS.PHASECHK.TRANS64.TRYWAIT P0, [R11+URZ+0x60], R26 ;  /* 0x0000601a0b0075a7 */ /* 0x001064000800017f */
[----:B-1----:R-:W-:Y:S05]  /*24550*/  @!P0 NANOSLEEP.SYNCS 0x989680 ;  /* 0x009896800000895d */ /* 0x002fea0003900000 */
[----:B------:R-:W1:Y:S02]  /*24560*/  @!P0 SYNCS.PHASECHK.TRANS64 P0, [R11+URZ+0x60], R26 ;  /* 0x0000601a0b0085a7 */ /* 0x000e64000800007f */
[----:B-1----:R-:W-:Y:S05]  /*24570*/  @!P0 BRA `(.L_x_1697) ;  /* 0xfffffffc00f08947 */ /* 0x002fea000383ffff */
[----:B------:R-:W-:Y:S05]  /*24580*/  BRA `(.L_x_1818) ;  /* 0xffffffc000647947 */ /* 0x000fea000383ffff */
.L_x_1707:
[----:B0-----:R0:W2:Y:S02]  /*24590*/  SYNCS.PHASECHK.TRANS64.TRYWAIT P0, [R2+URZ+0x2d840], R3 ;  /* 0x02d84003020075a7 */ /* 0x0010a4000800017f */
[----:B--2---:R-:W-:Y:S05]  /*245a0*/  @!P0 NANOSLEEP.SYNCS 0x989680 ;  /* 0x009896800000895d */ /* 0x004fea0003900000 */
[----:B------:R-:W2:Y:S02]  /*245b0*/  @!P0 SYNCS.PHASECHK.TRANS64 P0, [R2+URZ+0x2d840], R3 ;  /* 0x02d84003020085a7 */ /* 0x000ea4000800007f */
[----:B--2---:R-:W-:Y:S05]  /*245c0*/  @!P0 BRA `(.L_x_1707) ;  /* 0xfffffffc00f08947 */ /* 0x004fea000383ffff */
[----:B------:R-:W-:Y:S05]  /*245d0*/  BRA `(.L_x_1819) ;  /* 0xffffffc400f07947 */ /* 0x000fea000383ffff */
.L_x_1714:
[----:B0-----:R0:W1:Y:S02]  /*245e0*/  SYNCS.PHASECHK.TRANS64.TRYWAIT P0, [R7+URZ+0x60], R2 ;  /* 0x00006002070075a7 */ /* 0x001064000800017f */
[----:B-1----:R-:W-:Y:S05]  /*245f0*/  @!P0 NANOSLEEP.SYNCS 0x989680 ;  /* 0x009896800000895d */ /* 0x002fea0003900000 */
[----:B------:R-:W1:Y:S02]  /*24600*/  @!P0 SYNCS.PHASECHK.TRANS64 P0, [R7+URZ+0x60], R2 ;  /* 0x00006002070085a7 */ /* 0x000e64000800007f */
[----:B-1----:R-:W-:Y:S05]  /*24610*/  @!P0 BRA `(.L_x_1714) ;  /* 0xfffffffc00f08947 */ /* 0x002fea000383ffff */
[----:B------:R-:W-:Y:S05]  /*24620*/  BRA `(.L_x_1820) ;  /* 0xffffffcc00007947 */ /* 0x000fea000383ffff */
.L_x_1726:
[----:B0-----:R0:W1:Y:S02]  /*24630*/  SYNCS.PHASECHK.TRANS64.TRYWAIT P0, [R3+URZ+0x2d860], R0 ;  /* 0x02d86000030075a7 */ /* 0x001064000800017f */
[----:B-1----:R-:W-:Y:S05]  /*24640*/  @!P0 NANOSLEEP.SYNCS 0x989680 ;  /* 0x009896800000895d */ /* 0x002fea0003900000 */
[----:B------:R-:W1:Y:S02]  /*24650*/  @!P0 SYNCS.PHASECHK.TRANS64 P0, [R3+URZ+0x2d860], R0 ;  /* 0x02d86000030085a7 */ /* 0x000e64000800007f */
[----:B-1----:R-:W-:Y:S05]  /*24660*/  @!P0 BRA `(.L_x_1726) ;  /* 0xfffffffc00f08947 */ /* 0x002fea000383ffff */
[----:B------:R-:W-:Y:S05]  /*24670*/  BRA `(.L_x_1821) ;  /* 0xffffffd000787947 */ /* 0x000fea000383ffff */
.L_x_1734:
[----:B------:R-:W-:Y:S01]  /*24680*/  BSSY B0, `(.L_x_1822) ;  /* 0x0000008000007945 */ /* 0x000fe20003800000 */
[----:B------:R-:W-:Y:S02]  /*24690*/  IMAD.MOV.U32 R13, RZ, RZ, R16 ;  /* 0x000000ffff0d7224 */ /* 0x000fe400078e0010 */
[----:B0-----:R-:W-:Y:S02]  /*246a0*/  IMAD.MOV.U32 R12, RZ, RZ, RZ ;  /* 0x000000ffff0c7224 */ /* 0x001fe400078e00ff */
[----:B------:R-:W-:Y:S02]  /*246b0*/  IMAD.MOV.U32 R11, RZ, RZ, 0x1f ;  /* 0x0000001fff0b7424 */ /* 0x000fe400078e00ff */
[----:B------:R-:W-:-:S07]  /*246c0*/  IMAD.MOV.U32 R15, RZ, RZ, -0x1 ;  /* 0xffffffffff0f7424 */ /* 0x000fce00078e00ff */
[----:B------:R-:W-:Y:S05]  /*246d0*/  WARPSYNC.COLLECTIVE R15, `(.L_x_1823) ;  /* 0x000000000f087348 */ /* 0x000fea0003c00000 */
[----:B------:R0:W1:Y:S02]  /*246e0*/  SHFL.IDX P6, R14, R13, R12, R11 ;  /* 0x0000000c0d0e7389 */ /* 0x00006400000c000b */
[----:B01----:R-:W-:Y:S01]  /*246f0*/  ENDCOLLECTIVE ;  /* 0x000000000000791b */ /* 0x003fe20003800000 */
.L_x_1823:
[----:B------:R-:W-:Y:S05]  /*24700*/  BSYNC B0 ;  /* 0x0000000000007941 */ /* 0x000fea0003800000 */
.L_x_1822:
        /* <DEDUP_REMOVED lines=9> */
.L_x_1824:
        /* <DEDUP_REMOVED lines=18> */
.L_x_1825:
[----:B------:R-:W-:Y:S01]  /*248c0*/  IMAD.MOV.U32 R12, RZ, RZ, 0x2 ;  /* 0x00000002ff0c7424 */ /* 0x000fe200078e00ff */
[----:B------:R-:W-:-:S05]  /*248d0*/  SEL R5, R14, RZ, P1 ;  /* 0x000000ff0e057207 */ /* 0x000fca0000800000 */
[----:B------:R-:W-:-:S04]  /*248e0*/  IMAD.IADD R4, R2, 0x1, R5 ;  /* 0x0000000102047824 */ /* 0x000fc800078e0205 */
[----:B------:R-:W-:-:S07]  /*248f0*/  IMAD.MOV.U32 R13, RZ, RZ, R4 ;  /* 0x000000ffff0d7224 */ /* 0x000fce00078e0004 */
[----:B------:R-:W-:Y:S05]  /*24900*/  WARPSYNC.COLLECTIVE R15, `(.L_x_1826) ;  /* 0x000000000f087348 */ /* 0x000fea0003c00000 */
[----:B------:R0:W1:Y:S02]  /*24910*/  SHFL.UP P6, R14, R13, R12, R11 ;  /* 0x0400000c0d0e7389 */ /* 0x00006400000c000b */
[----:B01----:R-:W-:Y:S01]  /*24920*/  ENDCOLLECTIVE ;  /* 0x000000000000791b */ /* 0x003fe20003800000 */
.L_x_1826:
[----:B------:R-:W-:Y:S01]  /*24930*/  IMAD.MOV.U32 R12, RZ, RZ, 0x4 ;  /* 0x00000004ff0c7424 */ /* 0x000fe200078e00ff */
[----:B------:R-:W-:-:S05]  /*24940*/  SEL R5, R14, RZ, P2 ;  /* 0x000000ff0e057207 */ /* 0x000fca0001000000 */
[----:B------:R-:W-:-:S04]  /*24950*/  IMAD.IADD R5, R4, 0x1, R5 ;  /* 0x0000000104057824 */ /* 0x000fc800078e0205 */
[----:B------:R-:W-:-:S07]  /*24960*/  IMAD.MOV.U32 R13, RZ, RZ, R5 ;  /* 0x000000ffff0d7224 */ /* 0x000fce00078e0005 */
[----:B------:R-:W-:Y:S05]  /*24970*/  WARPSYNC.COLLECTIVE R15, `(.L_x_1827) ;  /* 0x000000000f087348 */ /* 0x000fea0003c00000 */
[----:B------:R0:W1:Y:S02]  /*24980*/  SHFL.UP P6, R14, R13, R12, R11 ;  /* 0x0400000c0d0e7389 */ /* 0x00006400000c000b */
[----:B01----:R-:W-:Y:S01]  /*24990*/  ENDCOLLECTIVE ;  /* 0x000000000000791b */ /* 0x003fe20003800000 */
.L_x_1827:
[----:B------:R-:W-:Y:S01]  /*249a0*/  IMAD.MOV.U32 R12, RZ, RZ, 0x8 ;  /* 0x00000008ff0c7424 */ /* 0x000fe200078e00ff */
[----:B------:R-:W-:-:S05]  /*249b0*/  SEL R6, R14, RZ, P3 ;  /* 0x000000ff0e067207 */ /* 0x000fca0001800000 */
[----:B------:R-:W-:-:S04]  /*249c0*/  IMAD.IADD R6, R5, 0x1, R6 ;  /* 0x0000000105067824 */ /* 0x000fc800078e0206 */
[----:B------:R-:W-:-:S07]  /*249d0*/  IMAD.MOV.U32 R13, RZ, RZ, R6 ;  /* 0x000000ffff0d7224 */ /* 0x000fce00078e0006 */
[----:B------:R-:W-:Y:S05]  /*249e0*/  WARPSYNC.COLLECTIVE R15, `(.L_x_1828) ;  /* 0x000000000f087348 */ /* 0x000fea0003c00000 */
[----:B------:R0:W1:Y:S02]  /*249f0*/  SHFL.UP P6, R14, R13, R12, R11 ;  /* 0x0400000c0d0e7389 */ /* 0x00006400000c000b */
[----:B01----:R-:W-:Y:S01]  /*24a00*/  ENDCOLLECTIVE ;  /* 0x000000000000791b */ /* 0x003fe20003800000 */
.L_x_1828:
[----:B------:R-:W-:Y:S01]  /*24a10*/  IMAD.MOV.U32 R12, RZ, RZ, 0x10 ;  /* 0x00000010ff0c7424 */ /* 0x000fe200078e00ff */
[----:B------:R-:W-:-:S05]  /*24a20*/  SEL R3, R14, RZ, P4 ;  /* 0x000000ff0e037207 */ /* 0x000fca0002000000 */
[----:B------:R-:W-:-:S04]  /*24a30*/  IMAD.IADD R4, R6, 0x1, R3 ;  /* 0x0000000106047824 */ /* 0x000fc800078e0203 */
[----:B------:R-:W-:-:S07]  /*24a40*/  IMAD.MOV.U32 R13, RZ, RZ, R4 ;  /* 0x000000ffff0d7224 */ /* 0x000fce00078e0004 */
[----:B------:R-:W-:Y:S05]  /*24a50*/  WARPSYNC.COLLECTIVE R15, `(.L_x_1829) ;  /* 0x000000000f087348 */ /* 0x000fea0003c00000 */
[----:B------:R0:W1:Y:S02]  /*24a60*/  SHFL.UP P6, R14, R13, R12, R11 ;  /* 0x0400000c0d0e7389 */ /* 0x00006400000c000b */
[----:B01----:R-:W-:Y:S01]  /*24a70*/  ENDCOLLECTIVE ;  /* 0x000000000000791b */ /* 0x003fe20003800000 */
.L_x_1829:
        /* <DEDUP_REMOVED lines=8> */
.L_x_1830:
[----:B------:R-:W-:Y:S05]  /*24b00*/  BRA `(.L_x_1831) ;  /* 0xffffffd400247947 */ /* 0x000fea000383ffff */
.L_x_1739:
[----:B------:R-:W-:Y:S01]  /*24b10*/  BSSY B0, `(.L_x_1832) ;  /* 0x0000008000007945 */ /* 0x000fe20003800000 */
[----:B-----5:R-:W-:Y:S02]  /*24b20*/  IMAD.MOV.U32 R13, RZ, RZ, R2 ;  /* 0x000000ffff0d7224 */ /* 0x020fe400078e0002 */
[----:B0-----:R-:W-:Y:S02]  /*24b30*/  IMAD.MOV.U32 R12, RZ, RZ, 0x1 ;  /* 0x00000001ff0c7424 */ /* 0x001fe400078e00ff */
[----:B------:R-:W-:Y:S02]  /*24b40*/  IMAD.MOV.U32 R11, RZ, RZ, RZ ;  /* 0x000000ffff0b7224 */ /* 0x000fe400078e00ff */
[----:B------:R-:W-:-:S07]  /*24b50*/  IMAD.MOV.U32 R15, RZ, RZ, -0x1 ;  /* 0xffffffffff0f7424 */ /* 0x000fce00078e00ff */
[----:B-12---:R-:W-:Y:S05]  /*24b60*/  WARPSYNC.COLLECTIVE R15, `(.L_x_1833) ;  /* 0x000000000f087348 */ /* 0x006fea0003c00000 */
[----:B------:R0:W3:Y:S02]  /*24b70*/  SHFL.UP P6, R14, R13, R12, R11 ;  /* 0x0400000c0d0e7389 */ /* 0x0000e400000c000b */
[----:B0123--:R-:W-:Y:S01]  /*24b80*/  ENDCOLLECTIVE ;  /* 0x000000000000791b */ /* 0x00ffe20003800000 */
.L_x_1833:
[----:B------:R-:W-:Y:S05]  /*24b90*/  BSYNC B0 ;  /* 0x0000000000007941 */ /* 0x000fea0003800000 */
.L_x_1832:
        /* <DEDUP_REMOVED lines=8> */
.L_x_1834:
[----:B------:R-:W-:Y:S01]  /*24c20*/  IMAD.MOV.U32 R12, RZ, RZ, 0x4 ;  /* 0x00000004ff0c7424 */ /* 0x000fe200078e00ff */
[----:B------:R-:W-:-:S05]  /*24c30*/  SEL R14, R14, RZ, P2 ;  /* 0x000000ff0e0e7207 */ /* 0x000fca0001000000 */
[----:B------:R-:W-:-:S04]  /*24c40*/  IMAD.IADD R3, R13, 0x1, R14 ;  /* 0x000000010d037824 */ /* 0x000fc800078e020e */
[----:B------:R-:W-:-:S07]  /*24c50*/  IMAD.MOV.U32 R13, RZ, RZ, R3 ;  /* 0x000000ffff0d7224 */ /* 0x000fce00078e0003 */
[----:B------:R-:W-:Y:S05]  /*24c60*/  WARPSYNC.COLLECTIVE R15, `(.L_x_1835) ;  /* 0x000000000f087348 */ /* 0x000fea0003c00000 */
[----:B------:R0:W1:Y:S02]  /*24c70*/  SHFL.UP P6, R14, R13, R12, R11 ;  /* 0x0400000c0d0e7389 */ /* 0x00006400000c000b */
[----:B01----:R-:W-:Y:S01]  /*24c80*/  ENDCOLLECTIVE ;  /* 0x000000000000791b */ /* 0x003fe20003800000 */
.L_x_1835:
[----:B------:R-:W-:Y:S01]  /*24c90*/  IMAD.MOV.U32 R12, RZ, RZ, 0x8 ;  /* 0x00000008ff0c7424 */ /* 0x000fe200078e00ff */
[----:B------:R-:W-:-:S05]  /*24ca0*/  SEL R4, R14, RZ, P3 ;  /* 0x000000ff0e047207 */ /* 0x000fca0001800000 */
[----:B------:R-:W-:-:S04]  /*24cb0*/  IMAD.IADD R4, R3, 0x1, R4 ;  /* 0x0000000103047824 */ /* 0x000fc800078e0204 */
[----:B------:R-:W-:-:S07]  /*24cc0*/  IMAD.MOV.U32 R13, RZ, RZ, R4 ;  /* 0x000000ffff0d7224 */ /* 0x000fce00078e0004 */
[----:B------:R-:W-:Y:S05]  /*24cd0*/  WARPSYNC.COLLECTIVE R15, `(.L_x_1836) ;  /* 0x000000000f087348 */ /* 0x000fea0003c00000 */
[----:B------:R0:W1:Y:S02]  /*24ce0*/  SHFL.UP P6, R14, R13, R12, R11 ;  /* 0x0400000c0d0e7389 */ /* 0x00006400000c000b */
[----:B01----:R-:W-:Y:S01]  /*24cf0*/  ENDCOLLECTIVE ;  /* 0x000000000000791b */ /* 0x003fe20003800000 */
.L_x_1836:
[----:B------:R-:W-:Y:S01]  /*24d00*/  IMAD.MOV.U32 R12, RZ, RZ, 0x10 ;  /* 0x00000010ff0c7424 */ /* 0x000fe200078e00ff */
[----:B------:R-:W-:-:S05]  /*24d10*/  SEL R5, R14, RZ, P4 ;  /* 0x000000ff0e057207 */ /* 0x000fca0002000000 */
[----:B------:R-:W-:-:S04]  /*24d20*/  IMAD.IADD R5, R4, 0x1, R5 ;  /* 0x0000000104057824 */ /* 0x000fc800078e0205 */
[----:B------:R-:W-:-:S07]  /*24d30*/  IMAD.MOV.U32 R13, RZ, RZ, R5 ;  /* 0x000000ffff0d7224 */ /* 0x000fce00078e0005 */
[----:B------:R-:W-:Y:S05]  /*24d40*/  WARPSYNC.COLLECTIVE R15, `(.L_x_1837) ;  /* 0x000000000f087348 */ /* 0x000fea0003c00000 */
[----:B------:R0:W1:Y:S02]  /*24d50*/  SHFL.UP P6, R14, R13, R12, R11 ;  /* 0x0400000c0d0e7389 */ /* 0x00006400000c000b */
[----:B01----:R-:W-:Y:S01]  /*24d60*/  ENDCOLLECTIVE ;  /* 0x000000000000791b */ /* 0x003fe20003800000 */
.L_x_1837:
        /* <DEDUP_REMOVED lines=8> */
.L_x_1838:
[----:B------:R-:W-:Y:S05]  /*24df0*/  BRA `(.L_x_1839) ;  /* 0xffffffd400047947 */ /* 0x000fea000383ffff */
.L_x_1741:
[----:B------:R-:W-:Y:S01]  /*24e00*/  BSSY B0, `(.L_x_1840) ;  /* 0x0000006000007945 */ /* 0x000fe20003800000 */
[----:B------:R-:W-:Y:S01]  /*24e10*/  PLOP3.LUT P6, PT, P6, PT, PT, 0x8, 0x0 ;  /* 0x000000000000781c */ /* 0x000fe200037ce170 */
[----:B------:R-:W-:-:S12]  /*24e20*/  IMAD.MOV.U32 R15, RZ, RZ, -0x1 ;  /* 0xffffffffff0f7424 */ /* 0x000fd800078e00ff */
[----:B01----:R-:W-:Y:S05]  /*24e30*/  WARPSYNC.COLLECTIVE R15, `(.L_x_1841) ;  /* 0x000000000f087348 */ /* 0x003fea0003c00000 */
[----:B------:R-:W-:Y:S01]  /*24e40*/  VOTE.ANY R14, PT, P6 ;  /* 0x00000000000e7806 */ /* 0x000fe200030e0100 */
[----:B01----:R-:W-:Y:S06]  /*24e50*/  ENDCOLLECTIVE ;  /* 0x000000000000791b */ /* 0x003fec0003800000 */
.L_x_1841:
[----:B------:R-:W-:Y:S05]  /*24e60*/  BSYNC B0 ;  /* 0x0000000000007941 */ /* 0x000fea0003800000 */
.L_x_1840:
        /* <DEDUP_REMOVED lines=9> */
.L_x_1842:
[----:B------:R-:W-:Y:S01]  /*24f00*/  IMAD.MOV.U32 R17, RZ, RZ, R14 ;  /* 0x000000ffff117224 */ /* 0x000fe200078e000e */
[----:B------:R-:W-:Y:S06]  /*24f10*/  BRA `(.L_x_1843) ;  /* 0xffffffd000f47947 */ /* 0x000fec000383ffff */
.L_x_1743:
[----:B------:R-:W-:Y:S01]  /*24f20*/  BSSY B0, `(.L_x_1844) ;  /* 0x0000007000007945 */ /* 0x000fe20003800000 */
[----:B------:R-:W-:Y:S02]  /*24f30*/  IMAD.MOV.U32 R13, RZ, RZ, R3 ;  /* 0x000000ffff0d7224 */ /* 0x000fe400078e0003 */
[----:B------:R-:W-:Y:S02]  /*24f40*/  IMAD.MOV.U32 R11, RZ, RZ, 0x1f ;  /* 0x0000001fff0b7424 */ /* 0x000fe400078e00ff */
[----:B------:R-:W-:-:S07]  /*24f50*/  IMAD.MOV.U32 R15, RZ, RZ, -0x1 ;  /* 0xffffffffff0f7424 */ /* 0x000fce00078e00ff */
[----:B-123--:R-:W-:Y:S05]  /*24f60*/  WARPSYNC.COLLECTIVE R15, `(.L_x_1845) ;  /* 0x000000000f087348 */ /* 0x00efea0003c00000 */
[----:B------:R0:W4:Y:S02]  /*24f70*/  SHFL.IDX P6, R14, R13, R12, R11 ;  /* 0x0000000c0d0e7389 */ /* 0x00012400000c000b */
[----:B01234-:R-:W-:Y:S01]  /*24f80*/  ENDCOLLECTIVE ;  /* 0x000000000000791b */ /* 0x01ffe20003800000 */
.L_x_1845:
[----:B------:R-:W-:Y:S05]  /*24f90*/  BSYNC B0 ;  /* 0x0000000000007941 */ /* 0x000fea0003800000 */
.L_x_1844:
[----:B------:R-:W-:Y:S01]  /*24fa0*/  IMAD.MOV.U32 R5, RZ, RZ, R14 ;  /* 0x000000ffff057224 */ /* 0x000fe200078e000e */
[----:B------:R-:W-:Y:S06]  /*24fb0*/  BRA `(.L_x_1742) ;  /* 0xffffffd000e87947 */ /* 0x000fec000383ffff */
.L_x_1747:
[----:B0-----:R0:W2:Y:S02]  /*24fc0*/  SYNCS.PHASECHK.TRANS64.TRYWAIT P0, [R9+URZ+0x2d820], R0 ;  /* 0x02d82000090075a7 */ /* 0x0010a4000800017f */
[----:B--2---:R-:W-:Y:S05]  /*24fd0*/  @!P0 NANOSLEEP.SYNCS 0x989680 ;  /* 0x009896800000895d */ /* 0x004fea0003900000 */
[----:B------:R-:W2:Y:S02]  /*24fe0*/  @!P0 SYNCS.PHASECHK.TRANS64 P0, [R9+URZ+0x2d820], R0 ;  /* 0x02d82000090085a7 */ /* 0x000ea4000800007f */
[----:B--2---:R-:W-:Y:S05]  /*24ff0*/  @!P0 BRA `(.L_x_1747) ;  /* 0xfffffffc00f08947 */ /* 0x004fea000383ffff */
[----:B------:R-:W-:Y:S05]  /*25000*/  BRA `(.L_x_1846) ;  /* 0xffffffd800607947 */ /* 0x000fea000383ffff */
.L_x_1748:
        /* <DEDUP_REMOVED lines=8> */
[----:B01-3--:R-:W-:Y:S05]  /*25090*/  WARPSYNC.COLLECTIVE R15, `(.L_x_1848) ;  /* 0x000000000f087348 */ /* 0x00bfea0003c00000 */
[----:B------:R2:W4:Y:S02]  /*250a0*/  SHFL.IDX P6, R14, R13, R12, R11 ;  /* 0x0000000c0d0e7389 */ /* 0x00052400000c000b */
[----:B01234-:R-:W-:Y:S01]  /*250b0*/  ENDCOLLECTIVE ;  /* 0x000000000000791b */ /* 0x01ffe20003800000 */
.L_x_1848:
[----:B------:R-:W-:Y:S05]  /*250c0*/  BSYNC B0 ;  /* 0x0000000000007941 */ /* 0x000fea0003800000 */
.L_x_1847:
[----:B------:R-:W-:Y:S05]  /*250d0*/  BRA `(.L_x_1849) ;  /* 0xffffffd800487947 */ /* 0x000fea000383ffff */
.L_x_1749:
[----:B------:R-:W-:Y:S01]  /*250e0*/  BSSY B0, `(.L_x_1850) ;  /* 0x0000006000007945 */ /* 0x000fe20003800000 */
[----:B------:R-:W-:-:S07]  /*250f0*/  IMAD.MOV.U32 R15, RZ, RZ, -0x1 ;  /* 0xffffffffff0f7424 */ /* 0x000fce00078e00ff */
[----:B01-3--:R-:W-:Y:S05]  /*25100*/  WARPSYNC.COLLECTIVE R15, `(.L_x_1851) ;  /* 0x000000000f0c7348 */ /* 0x00bfea0003c00000 */
[----:B------:R-:W-:Y:S02]  /*25110*/  ELECT P6, UR62, PT ;  /* 0x00000000003e782f */ /* 0x000fe400038c0000 */
[----:B------:R-:W-:Y:S01]  /*25120*/  MOV R14, UR62 ;  /* 0x0000003e000e7c02 */ /* 0x000fe20008000f00 */
[----:B01-3--:R-:W-:Y:S10]  /*25130*/  ENDCOLLECTIVE ;  /* 0x000000000000791b */ /* 0x00bff40003800000 */
.L_x_1851:
[----:B------:R-:W-:Y:S05]  /*25140*/  BSYNC B0 ;  /* 0x0000000000007941 */ /* 0x000fea0003800000 */
.L_x_1850:
[----:B------:R-:W-:Y:S05]  /*25150*/  BRA `(.L_x_1852) ;  /* 0xffffffd8003c7947 */ /* 0x000fea000383ffff */
.L_x_1751:
[----:B0-----:R0:W2:Y:S02]  /*25160*/  SYNCS.PHASECHK.TRANS64.TRYWAIT P0, [R5+URZ], R4 ;  /* 0x00000004050075a7 */ /* 0x0010a4000800017f */
[----:B--2---:R-:W-:Y:S05]  /*25170*/  @!P0 NANOSLEEP.SYNCS 0x989680 ;  /* 0x009896800000895d */ /* 0x004fea0003900000 */
[----:B------:R-:W2:Y:S02]  /*25180*/  @!P0 SYNCS.PHASECHK.TRANS64 P0, [R5+URZ], R4 ;  /* 0x00000004050085a7 */ /* 0x000ea4000800007f */
[----:B--2---:R-:W-:Y:S05]  /*25190*/  @!P0 BRA `(.L_x_1751) ;  /* 0xfffffffc00f08947 */ /* 0x004fea000383ffff */
[----:B------:R-:W-:Y:S05]  /*251a0*/  BRA `(.L_x_1853) ;  /* 0xffffffd800707947 */ /* 0x000fea000383ffff */
.L_x_1752:
[----:B--2---:R2:W4:Y:S02]  /*251b0*/  SYNCS.PHASECHK.TRANS64.TRYWAIT P0, [R3+URZ], R2 ;  /* 0x00000002030075a7 */ /* 0x004524000800017f */
[----:B----4-:R-:W-:Y:S05]  /*251c0*/  @!P0 NANOSLEEP.SYNCS 0x989680 ;  /* 0x009896800000895d */ /* 0x010fea0003900000 */
[----:B------:R-:W4:Y:S02]  /*251d0*/  @!P0 SYNCS.PHASECHK.TRANS64 P0, [R3+URZ], R2 ;  /* 0x00000002030085a7 */ /* 0x000f24000800007f */
[----:B----4-:R-:W-:Y:S05]  /*251e0*/  @!P0 BRA `(.L_x_1752) ;  /* 0xfffffffc00f08947 */ /* 0x010fea000383ffff */
[----:B------:R-:W-:Y:S05]  /*251f0*/  BRA `(.L_x_1854) ;  /* 0xffffffd800647947 */ /* 0x000fea000383ffff */
.L_x_1754:
[----:B----4-:R4:W0:Y:S02]  /*25200*/  SYNCS.PHASECHK.TRANS64.TRYWAIT P0, [R23+URZ], R4 ;  /* 0x00000004170075a7 */ /* 0x010824000800017f */
[----:B0-----:R-:W-:Y:S05]  /*25210*/  @!P0 NANOSLEEP.SYNCS 0x989680 ;  /* 0x009896800000895d */ /* 0x001fea0003900000 */
[----:B------:R-:W0:Y:S02]  /*25220*/  @!P0 SYNCS.PHASECHK.TRANS64 P0, [R23+URZ], R4 ;  /* 0x00000004170085a7 */ /* 0x000e24000800007f */
[----:B0-----:R-:W-:Y:S05]  /*25230*/  @!P0 BRA `(.L_x_1754) ;  /* 0xfffffffc00f08947 */ /* 0x001fea000383ffff */
[----:B------:R-:W-:Y:S05]  /*25240*/  BRA `(.L_x_1855) ;  /* 0xffffffd800687947 */ /* 0x000fea000383ffff */
.L_x_1856:
        /* <DEDUP_REMOVED lines=11> */
.L_x_2729:


//--------------------- .text._ZN7cutlass13device_kernelIN5flash11enable_sm90INS1_16FlashAttnFwdSm90INS1_25CollectiveMainloopFwdSm90ILi2EN4cute5tupleIJNS5_1CILi1EEES8_S8_EEENS6_IJNS7_ILi192EEENS7_ILi144EEENS7_ILi96EEEEEELi96ENS_10bfloat16_tEfNS_4arch4Sm90ELb1ELb0ELb0ELb0ELb0ELb0ELb0ELb0ELb1ELb1ELb0ELb0EEENS1_21CollectiveEpilogueFwdINS6_IJSA_SC_SB_EEES9_SE_SG_Li384ELb0ELb1ELb0ELb0EEENS1_30DynamicPersistentTileSchedulerILi384ELi128ELb0ELb1ELb1EEEEEEEEEvNT_6ParamsE --------------------------
	.section	.text._ZN7cutlass13device_kernelIN5flash11enable_sm90INS1_16FlashAttnFwdSm90INS1_25CollectiveMainloopFwdSm90ILi2EN4cute5tupleIJNS5_1CILi1EEES8_S8_EEENS6_IJNS7_ILi192EEENS7_ILi144EEENS7_ILi96EEEEEELi96ENS_10bfloat16_tEfNS_4arch4Sm90ELb1ELb0ELb0ELb0ELb0ELb0ELb0ELb0ELb1ELb1ELb0ELb0EEENS1_21CollectiveEpilogueFwdINS6_IJSA_SC_SB_EEES9_SE_SG_Li384ELb0ELb1ELb0ELb0EEENS1_30DynamicPersistentTileSchedulerILi384ELi128ELb0ELb1ELb1EEEEEEEEEvNT_6ParamsE,"ax",@progbits
	.align	128
.text._ZN7cutlass13device_kernelIN5flash11enable_sm90INS1_16FlashAttnFwdSm90INS1_25CollectiveMainloopFwdSm90ILi2EN4cute5tupleIJNS5_1CILi1EEES8_S8_EEENS6_IJNS7_ILi192EEENS7_ILi144EEENS7_ILi96EEEEEELi96ENS_10bfloat16_tEfNS_4arch4Sm90ELb1ELb0ELb0ELb0ELb0ELb0ELb0ELb0ELb1ELb1ELb0ELb0EEENS1_21CollectiveEpilogueFwdINS6_IJSA_SC_SB_EEES9_SE_SG_Li384ELb0ELb1ELb0ELb0EEENS1_30DynamicPersistentTileSchedulerILi384ELi128ELb0ELb1ELb1EEEEEEEEEvNT_6ParamsE:
        .type           _ZN7cutlass13device_kernelIN5flash11enable_sm90INS1_16FlashAttnFwdSm90INS1_25CollectiveMainloopFwdSm90ILi2EN4cute5tupleIJNS5_1CILi1EEES8_S8_EEENS6_IJNS7_ILi192EEENS7_ILi144EEENS7_ILi96EEEEEELi96ENS_10bfloat16_tEfNS_4arch4Sm90ELb1ELb0ELb0ELb0ELb0ELb0ELb0ELb0ELb1ELb1ELb0ELb0EEENS1_21CollectiveEpilogueFwdINS6_IJSA_SC_SB_EEES9_SE_SG_Li384ELb0ELb1ELb0ELb0EEENS1_30DynamicPersistentTileSchedulerILi384ELi128ELb0ELb1ELb1EEEEEEEEEvNT_6ParamsE,@function
        .size           _ZN7cutlass13device_kernelIN5flash11enable_sm90INS1_16FlashAttnFwdSm90INS1_25CollectiveMainloopFwdSm90ILi2EN4cute5tupleIJNS5_1CILi1EEES8_S8_EEENS6_IJNS7_ILi192EEENS7_ILi144EEENS7_ILi96EEEEEELi96ENS_10bfloat16_tEfNS_4arch4Sm90ELb1ELb0ELb0ELb0ELb0ELb0ELb0ELb0ELb1ELb1ELb0ELb0EEENS1_21CollectiveEpilogueFwdINS6_IJSA_SC_SB_EEES9_SE_SG_Li384ELb0ELb1ELb0ELb0EEENS1_30DynamicPersistentTileSchedulerILi384ELi128ELb0ELb1ELb1EEEEEEEEEvNT_6ParamsE,(.L_x_2730 - _ZN7cutlass13device_kernelIN5flash11enable_sm90INS1_16FlashAttnFwdSm90INS1_25CollectiveMainloopFwdSm90ILi2EN4cute5tupleIJNS5_1CILi1EEES8_S8_EEENS6_IJNS7_ILi192EEENS7_ILi144EEENS7_ILi96EEEEEELi96ENS_10bfloat16_tEfNS_4arch4Sm90ELb1ELb0ELb0ELb0ELb0ELb0ELb0ELb0ELb1ELb1ELb0ELb0EEENS1_21CollectiveEpilogueFwdINS6_IJSA_SC_SB_EEES9_SE_SG_Li384ELb0ELb1ELb0ELb0EEENS1_30DynamicPersistentTileSchedulerILi384ELi128ELb0ELb1ELb1EEEEEEEEEvNT_6ParamsE)
        .other          _ZN7cutlass13device_kernelIN5flash11enable_sm90INS1_16FlashAttnFwdSm90INS1_25CollectiveMainloopFwdSm90ILi2EN4cute5tupleIJNS5_1CILi1EEES8_S8_EEENS6_IJNS7_ILi192EEENS7_ILi144EEENS7_ILi96EEEEEELi96ENS_10bfloat16_tEfNS_4arch4Sm90ELb1ELb0ELb0ELb0ELb0ELb0ELb0ELb0ELb1ELb1ELb0ELb0EEENS1_21CollectiveEpilogueFwdINS6_IJSA_SC_SB_EEES9_SE_SG_Li384ELb0ELb1ELb0ELb0EEENS1_30DynamicPersistentTileSchedulerILi384ELi128ELb0ELb1ELb1EEEEEEEEEvNT_6ParamsE,@"STO_CUDA_ENTRY STV_DEFAULT"
_ZN7cutlass13device_kernelIN5flash11enable_sm90INS1_16FlashAttnFwdSm90INS1_25CollectiveMainloopFwdSm90ILi2EN4cute5tupleIJNS5_1CILi1EEES8_S8_EEENS6_IJNS7_ILi192EEENS7_ILi144EEENS7_ILi96EEEEEELi96ENS_10bfloat16_tEfNS_4arch4Sm90ELb1ELb0ELb0ELb0ELb0ELb0ELb0ELb0ELb1ELb1ELb0ELb0EEENS1_21CollectiveEpilogueFwdINS6_IJSA_SC_SB_EEES9_SE_SG_Li384ELb0ELb1ELb0ELb0EEENS1_30DynamicPersistentTileSchedulerILi384ELi128ELb0ELb1ELb1EEEEEEEEEvNT_6ParamsE:
        /* <DEDUP_REMOVED lines=18> */
.L_x_1858:
[----:B------:R-:W-:Y:S05]  /*0120*/  BSYNC B0 ;  /* 0x0000000000007941 */ /* 0x000fea0003800000 */
.L_x_1857:
        /* <DEDUP_REMOVED lines=41> */
.L_x_1859:
        /* <DEDUP_REMOVED lines=22> */
.L_x_1860:
        /* <DEDUP_REMOVED lines=18> */
.L_x_1861:
        /* <DEDUP_REMOVED lines=22> */
.L_x_1862:
        /* <DEDUP_REMOVED lines=22> */
.L_x_1863:
[----:B0-----:R-:W-:Y:S01]  /*0900*/  UMOV UR4, 0x1 ;  /* 0x0000000100047882 */ /* 0x001fe20000000000 */
[----:B------:R-:W-:Y:S01]  /*0910*/  PLOP3.LUT P0, PT, PT, PT, UP0, 0x80, 0x0 ;  /* 0x000000000000781c */ /* 0x000fe20003f0f008 */
[----:B------:R-:W-:Y:S01]  /*0920*/  USEL UR4, UR4, 0x2, !UP0 ;  /* 0x0000000204047887 */ /* 0x000fe2000c000000 */
[----:B------:R-:W-:-:S05]  /*0930*/  NOP ;  /* 0x0000000000007918 */ /* 0x000fca0000000000 */
[----:B------:R-:W-:-:S05]  /*0940*/  IMAD.U32 R2, RZ, RZ, UR4 ;  /* 0x00000004ff027e24 */ /* 0x000fca000f8e00ff */
[----:B------:R0:W-:Y:S01]  /*0950*/  STL [R1+0x8], R2 ;  /* 0x0000080201007387 */ /* 0x0001e20000100800 */
[----:B-12-4-:R-:W-:Y:S06]  /*0960*/  BAR.SYNC.DEFER_BLOCKING 0x0 ;  /* 0x0000000000007b1d */ /* 0x016fec0000010000 */
[----:B------:R-:W-:Y:S05]  /*0970*/  @!P0 BRA `(.L_x_1864) ;  /* 0x000000e400248947 */ /* 0x000fea0003800000 */
.L_x_1865:
[----:B------:R-:W-:-:S08]  /*0980*/  NOP ;  /* 0x0000000000007918 */ /* 0x000fd00000000000 */
[----:B------:R-:W1:Y:S02]  /*0990*/  USETMAXREG.TRY_ALLOC.CTAPOOL UP0, 0xa0 ;  /* 0x000000a0000079c8 */ /* 0x000e640008000600 */
[----:B-1----:R-:W-:-:S13]  /*09a0*/  PLOP3.LUT P0, PT, PT, PT, UP0, 0x80, 0x0 ;  /* 0x000000000000781c */ /* 0x002fda0003f0f008 */
[----:B------:R-:W-:Y:S05]  /*09b0*/  @!P0 BRA `(.L_x_1865) ;  /* 0xfffffffc00f08947 */ /* 0x000fea000383ffff */
[----:B------:R-:W1:Y:S01]  /*09c0*/  S2R R0, SR_TID.X ;  /* 0x0000000000007919 */ /* 0x000e620000002100 */
[----:B------:R-:W2:Y:S08]  /*09d0*/  S2UR UR4, SR_CTAID.X ;  /* 0x00000000000479c3 */ /* 0x000eb00000002500 */
[----:B------:R-:W-:Y:S08]  /*09e0*/  BAR.ARV 0x4, 0x200 ;  /* 0x0108000000007b1d */ /* 0x000ff00000002000 */
[----:B------:R-:W-:Y:S06]  /*09f0*/  BAR.ARV 0x8, 0x200 ;  /* 0x0208000000007b1d */ /* 0x000fec0000002000 */
[----:B-1----:R-:W-:-:S04]  /*0a00*/  SHF.R.U32.HI R0, RZ, 0x7, R0 ;  /* 0x00000007ff007819 */ /* 0x002fc80000011600 */
[----:B------:R-:W-:Y:S02]  /*0a10*/  ISETP.NE.AND P0, PT, R0, 0x1, PT ;  /* 0x000000010000780c */ /* 0x000fe40003f05270 */
[----:B------:R-:W2:Y:S11]  /*0a20*/  LDC R0, c[0x0][0xc38] ;  /* 0x00030e00ff007b82 */ /* 0x000eb60000000800 */
[----:B------:R-:W-:Y:S06]  /*0a30*/  @!P0 BAR.ARV 0x9, 0x100 ;  /* 0x0244000000008b1d */ /* 0x000fec0000002000 */
[----:B--2---:R-:W-:-:S13]  /*0a40*/  ISETP.LE.AND P0, PT, R0, UR4, PT ;  /* 0x0000000400007c0c */ /* 0x004fda000bf03270 */
[----:B------:R-:W-:Y:S05]  /*0a50*/  @P0 EXIT ;  /* 0x000000000000094d */ /* 0x000fea0003800000 */
[----:B------:R-:W2:Y:S01]  /*0a60*/  LDL R3, [R1+0x8] ;  /* 0x0000080001037983 */ /* 0x000ea20000100800 */
[----:B------:R-:W1:Y:S01]  /*0a70*/  S2UR UR5, SR_CgaCtaId ;  /* 0x00000000000579c3 */ /* 0x000e620000008800 */
[----:B------:R-:W-:Y:S01]  /*0a80*/  UMOV UR37, 0x400 ;  /* 0x0000040000257882 */ /* 0x000fe20000000000 */
[----:B------:R-:W-:Y:S01]  /*0a90*/  UMOV UR38, URZ ;  /* 0x0000003f00267c82 */ /* 0x000fe20008000000 */
[----:B0-----:R-:W0:Y:S01]  /*0aa0*/  S2R R2, SR_TID.X ;  /* 0x0000000000027919 */ /* 0x001e220000002100 */
[----:B------:R-:W-:Y:S01]  /*0ab0*/  UMOV UR36, URZ ;  /* 0x0000003f00247c82 */ /* 0x000fe20008000000 */
[----:B-1----:R-:W-:Y:S01]  /*0ac0*/  ULEA UR37, UR5, UR37, 0x18 ;  /* 0x0000002505257291 */ /* 0x002fe2000f8ec03f */
[----:B0-----:R-:W-:-:S05]  /*0ad0*/  VIADD R157, R2, 0xffffff80 ;  /* 0xffffff80029d7836 */ /* 0x001fca0000000000 */
[----:B------:R-:W-:-:S04]  /*0ae0*/  SHF.R.S32.HI R0, RZ, 0x1f, R157 ;  /* 0x0000001fff007819 */ /* 0x000fc8000001149d */
[CC--:B------:R-:W-:Y:S02]  /*0af0*/  LEA.HI R2, R0.reuse, R157.reuse, RZ, 0x4 ;  /* 0x0000009d00027211 */ /* 0x0c0fe400078f20ff */
[-C--:B------:R-:W-:Y:S02]  /*0b00*/  LEA.HI R151, R0, R157.reuse, RZ, 0x7 ;  /* 0x0000009d00977211 */ /* 0x080fe400078f38ff */
[----:B------:R-:W-:Y:S02]  /*0b10*/  LOP3.LUT R4, R2, 0xfffffff0, RZ, 0xc0, !PT ;  /* 0xfffffff002047812 */ /* 0x000fe400078ec0ff */
[----:B------:R-:W-:Y:S02]  /*0b20*/  LEA.HI R5, R0, R157, RZ, 0x5 ;  /* 0x0000009d00057211 */ /* 0x000fe400078f28ff */
[----:B------:R-:W-:Y:S01]  /*0b30*/  LOP3.LUT R150, R151, 0xffffff80, RZ, 0xc0, !PT ;  /* 0xffffff8097967812 */ /* 0x000fe200078ec0ff */
[----:B------:R-:W-:Y:S01]  /*0b40*/  IMAD.IADD R4, R157, 0x1, -R4 ;  /* 0x000000019d047824 */ /* 0x000fe200078e0a04 */
[----:B------:R-:W-:-:S02]  /*0b50*/  SHF.R.S32.HI R9, RZ, 0x5, R5 ;  /* 0x00000005ff097819 */ /* 0x000fc40000011405 */
[----:B------:R-:W-:Y:S01]  /*0b60*/  SHF.R.S32.HI R5, RZ, 0x4, R2 ;  /* 0x00000004ff057819 */ /* 0x000fe20000011402 */
[----:B------:R-:W-:Y:S01]  /*0b70*/  IMAD.IADD R150, R157, 0x1, -R150 ;  /* 0x000000019d967824 */ /* 0x000fe200078e0a96 */
[----:B------:R-:W-:Y:S01]  /*0b80*/  LEA.HI R0, R0, R157, RZ, 0x2 ;  /* 0x0000009d00007211 */ /* 0x000fe200078f10ff */
[----:B------:R-:W-:Y:S01]  /*0b90*/  IMAD R153, R9, 0x10, R4 ;  /* 0x0000001009997824 */ /* 0x000fe200078e0204 */
[----:B------:R-:W-:Y:S02]  /*0ba0*/  LEA.HI R2, R2, R5, RZ, 0x1 ;  /* 0x0000000502027211 */ /* 0x000fe400078f08ff */
[----:B------:R-:W-:Y:S02]  /*0bb0*/  SHF.R.S32.HI R11, RZ, 0x1f, R150 ;  /* 0x0000001fff0b7819 */ /* 0x000fe40000011496 */
[----:B------:R-:W-:Y:S02]  /*0bc0*/  LOP3.LUT R2, R2, 0x1ffffffe, RZ, 0xc0, !PT ;  /* 0x1ffffffe02027812 */ /* 0x000fe400078ec0ff */
[----:B------:R-:W-:-:S02]  /*0bd0*/  SHF.R.S32.HI R151, RZ, 0x7, R151 ;  /* 0x00000007ff977819 */ /* 0x000fc40000011497 */
[----:B------:R-:W-:Y:S01]  /*0be0*/  SHF.R.S32.HI R148, RZ, 0x2, R0 ;  /* 0x00000002ff947819 */ /* 0x000fe20000011400 */
[----:B------:R-:W-:Y:S02]  /*0bf0*/  IMAD.IADD R2, R5, 0x1, -R2 ;  /* 0x0000000105027824 */ /* 0x000fe400078e0a02 */
[----:B------:R-:W-:-:S04]  /*0c00*/  IMAD.HI R5, R151, 0x55555556, RZ ;  /* 0x5555555697057827 */ /* 0x000fc800078e02ff */
[----:B------:R-:W-:Y:S01]  /*0c10*/  IMAD.SHL.U32 R2, R2, 0x8, RZ ;  /* 0x0000000802027824 */ /* 0x000fe200078e00ff */
[----:B------:R-:W-:-:S03]  /*0c20*/  LEA.HI R8, R5, R5, RZ, 0x1 ;  /* 0x0000000505087211 */ /* 0x000fc600078f08ff */
[----:B------:R-:W-:Y:S02]  /*0c30*/  IMAD.U32 R153, R153, 0x20, R2 ;  /* 0x0000002099997824 */ /* 0x000fe400078e0002 */
[----:B------:R-:W-:Y:S01]  /*0c40*/  IMAD R8, R8, -0x3, R151 ;  /* 0xfffffffd08087824 */ /* 0x000fe200078e0297 */
[----:B--2---:R-:W-:Y:S02]  /*0c50*/  R2UR UR6, R3 ;  /* 0x00000000030672ca */ /* 0x004fe400000e0000 */
[----:B------:R-:W-:-:S04]  /*0c60*/  SHF.R.S32.HI R3, RZ, 0x1f, R4 ;  /* 0x0000001fff037819 */ /* 0x000fc80000011404 */
[CC--:B------:R-:W-:Y:S02]  /*0c70*/  LEA.HI R6, R3.reuse, R4.reuse, RZ, 0x3 ;  /* 0x0000000403067211 */ /* 0x0c0fe400078f18ff */
[----:B------:R-:W-:-:S03]  /*0c80*/  LEA.HI R3, R3, R4, RZ, 0x2 ;  /* 0x0000000403037211 */ /* 0x000fc600078f10ff */
[----:B------:R-:W-:Y:S01]  /*0c90*/  IMAD.SHL.U32 R6, R6, 0x10, RZ ;  /* 0x0000001006067824 */ /* 0x000fe200078e00ff */
[----:B------:R-:W-:Y:S01]  /*0ca0*/  LOP3.LUT R7, R3, 0x7fffffc, RZ, 0xc0, !PT ;  /* 0x07fffffc03077812 */ /* 0x000fe200078ec0ff */
[----:B------:R-:W-:Y:S01]  /*0cb0*/  ULOP3.LUT UR7, UR6, 0x1, URZ, 0xfc, !UPT ;  /* 0x0000000106077892 */ /* 0x000fe2000f8efc3f */
[----:B------:R-:W-:Y:S02]  /*0cc0*/  SHF.R.S32.HI R3, RZ, 0x2, R3 ;  /* 0x00000002ff037819 */ /* 0x000fe40000011403 */
[----:B------:R-:W-:Y:S01]  /*0cd0*/  LOP3.LUT R6, R6, 0x7fffff80, RZ, 0xc0, !PT ;  /* 0x7fffff8006067812 */ /* 0x000fe200078ec0ff */
[----:B------:R-:W-:Y:S01]  /*0ce0*/  IMAD.IADD R7, R4, 0x1, -R7 ;  /* 0x0000000104077824 */ /* 0x000fe200078e0a07 */
[----:B------:R-:W-:Y:S01]  /*0cf0*/  UMOV UR6, URZ ;  /* 0x0000003f00067c82 */ /* 0x000fe20008000000 */
[----:B------:R-:W-:Y:S02]  /*0d00*/  IMAD.SHL.U32 R3, R3, 0x40, RZ ;  /* 0x0000004003037824 */ /* 0x000fe400078e00ff */
[----:B------:R-:W-:Y:S01]  /*0d10*/  IMAD R6, R9, 0x100, R6 ;  /* 0x0000010009067824 */ /* 0x000fe200078e0206 */
[----:B------:R-:W-:Y:S01]  /*0d20*/  LEA.HI R9, R11, R150, RZ, 0x2 ;  /* 0x000000960b097211 */ /* 0x000fe200078f10ff */
[----:B------:R-:W-:Y:S01]  /*0d30*/  IMAD.U32 R154, RZ, RZ, UR7 ;  /* 0x00000007ff9a7e24 */ /* 0x000fe2000f8e00ff */
[----:B------:R-:W-:Y:S01]  /*0d40*/  LOP3.LUT R3, R3, 0x40, RZ, 0xc0, !PT ;  /* 0x0000004003037812 */ /* 0x000fe200078ec0ff */
[----:B------:R-:W-:Y:S01]  /*0d50*/  IMAD R6, R7, 0x10, R6 ;  /* 0x0000001007067824 */ /* 0x000fe200078e0206 */
[--C-:B------:R-:W-:Y:S01]  /*0d60*/  SHF.R.S32.HI R7, RZ, 0x2, R9.reuse ;  /* 0x00000002ff077819 */ /* 0x100fe20000011409 */
[----:B------:R-:W-:Y:S01]  /*0d70*/  IMAD.U32 R149, RZ, RZ, UR6 ;  /* 0x00000006ff957e24 */ /* 0x000fe2000f8e00ff */
[----:B------:R-:W-:-:S02]  /*0d80*/  SHF.R.S32.HI R4, RZ, 0x1f, R9 ;  /* 0x0000001fff047819 */ /* 0x000fc40000011409 */
[----:B------:R-:W-:Y:S02]  /*0d90*/  LEA.HI R11, R11, R150, RZ, 0x5 ;  /* 0x000000960b0b7211 */ /* 0x000fe400078f28ff */
[----:B------:R-:W-:Y:S02]  /*0da0*/  LEA.HI R4, R4, R7, RZ, 0x3 ;  /* 0x0000000704047211 */ /* 0x000fe400078f18ff */
[----:B------:R-:W-:Y:S02]  /*0db0*/  SHF.R.S32.HI R11, RZ, 0x5, R11 ;  /* 0x00000005ff0b7819 */ /* 0x000fe4000001140b */
[----:B------:R-:W-:Y:S02]  /*0dc0*/  LOP3.LUT R10, R4, 0xfffffff8, RZ, 0xc0, !PT ;  /* 0xfffffff8040a7812 */ /* 0x000fe400078ec0ff */
[----:B------:R-:W-:Y:S02]  /*0dd0*/  LOP3.LUT R4, R3, 0x8, R2, 0xf8, !PT ;  /* 0x0000000803047812 */ /* 0x000fe400078ef802 */
[----:B------:R-:W-:Y:S01]  /*0de0*/  SHF.R.U32.HI R3, RZ, 0x3, R3 ;  /* 0x00000003ff037819 */ /* 0x000fe20000011603 */
[----:B------:R-:W-:Y:S01]  /*0df0*/  IMAD.IADD R10, R7, 0x1, -R10 ;  /* 0x00000001070a7824 */ /* 0x000fe200078e0a0a */
[----:B------:R-:W-:-:S02]  /*0e00*/  LOP3.LUT R9, R9, 0x7ffffffc, RZ, 0xc0, !PT ;  /* 0x7ffffffc09097812 */ /* 0x000fc400078ec0ff */
[----:B------:R-:W-:Y:S01]  /*0e10*/  LOP3.LUT R3, R4, R3, RZ, 0x3c, !PT ;  /* 0x0000000304037212 */ /* 0x000fe200078e3cff */
[----:B------:R-:W-:Y:S01]  /*0e20*/  IMAD R11, R11, 0x10, R10 ;  /* 0x000000100b0b7824 */ /* 0x000fe200078e020a */
[----:B------:R-:W-:Y:S01]  /*0e30*/  LOP3.LUT R4, R0, 0xfffffffc, RZ, 0xc0, !PT ;  /* 0xfffffffc00047812 */ /* 0x000fe200078ec0ff */
[----:B------:R-:W-:Y:S02]  /*0e40*/  IMAD.IADD R18, R150, 0x1, -R9 ;  /* 0x0000000196127824 */ /* 0x000fe400078e0a09 */
[----:B------:R-:W-:Y:S02]  /*0e50*/  IMAD.IADD R2, R3, 0x1, R6 ;  /* 0x0000000103027824 */ /* 0x000fe400078e0206 */
[----:B------:R-:W-:Y:S02]  /*0e60*/  IMAD.IADD R147, R157, 0x1, -R4 ;  /* 0x000000019d937824 */ /* 0x000fe400078e0a04 */
[----:B------:R-:W-:Y:S01]  /*0e70*/  IMAD R152, R8, 0x40, R11 ;  /* 0x0000004008987824 */ /* 0x000fe200078e020b */
[----:B------:R-:W-:Y:S01]  /*0e80*/  LEA R2, R2, UR37, 0x1 ;  /* 0x0000002502027c11 */ /* 0x000fe2000f8e08ff */
[C---:B------:R-:W-:Y:S01]  /*0e90*/  IMAD.SHL.U32 R22, R147.reuse, 0x8, RZ ;  /* 0x0000000893167824 */ /* 0x040fe200078e00ff */
[----:B------:R-:W-:-:S03]  /*0ea0*/  LEA.HI R3, R147, R147, RZ, 0x1 ;  /* 0x0000009393037211 */ /* 0x000fc600078f08ff */
[C---:B------:R-:W-:Y:S01]  /*0eb0*/  VIADD R23, R22.reuse, 0x20 ;  /* 0x0000002016177836 */ /* 0x040fe20000000000 */
[----:B------:R-:W-:Y:S01]  /*0ec0*/  LOP3.LUT R0, R3, 0x1ffffffe, RZ, 0xc0, !PT ;  /* 0x1ffffffe03007812 */ /* 0x000fe200078ec0ff */
[----:B------:R-:W-:-:S03]  /*0ed0*/  VIADD R146, R22, 0x40 ;  /* 0x0000004016927836 */ /* 0x000fc60000000000 */
[----:B------:R-:W-:Y:S01]  /*0ee0*/  SHF.R.S32.HI R156, RZ, 0x1f, R23 ;  /* 0x0000001fff9c7819 */ /* 0x000fe20000011417 */
[----:B------:R-:W-:Y:S01]  /*0ef0*/  IMAD.IADD R19, R147, 0x1, -R0 ;  /* 0x0000000193137824 */ /* 0x000fe200078e0a00 */
[----:B------:R-:W-:-:S03]  /*0f00*/  SHF.R.S32.HI R155, RZ, 0x1f, R146 ;  /* 0x0000001fff9b7819 */ /* 0x000fc60000011492 */
[----:B------:R-:W-:-:S07]  /*0f10*/  IMAD R19, R19, 0x8, R152 ;  /* 0x0000000813137824 */ /* 0x000fce00078e0298 */
.L_x_1908:
        /* <DEDUP_REMOVED lines=21> */
.L_x_1866:
[----:B------:R-:W-:Y:S01]  /*1070*/  ULDC UR8, c[0x0][0xc54] ;  /* 0x0003150000087ab9 */ /* 0x000fe20000000800 */
[----:B------:R-:W-:Y:S01]  /*1080*/  UMOV UR4, UR9 ;  /* 0x0000000900047c82 */ /* 0x000fe20008000000 */
[----:B------:R-:W-:-:S11]  /*1090*/  UISETP.NE.AND UP0, UPT, UR8, 0x1, UPT ;  /* 0x000000010800788c */ /* 0x000fd6000bf05270 */
[----:B------:R-:W-:Y:S02]  /*10a0*/  @UP0 ULDC.64 UR10, c[0x0][0xc58] ;  /* 0x00031600000a0ab9 */ /* 0x000fe40000000a00 */
[----:B------:R-:W-:-:S04]  /*10b0*/  UIMAD.WIDE.U32 UR6, UR9, UR10, URZ ;  /* 0x0000000a090672a5 */ /* 0x000fc8000f8e003f */
[----:B------:R-:W-:-:S04]  /*10c0*/  @UP0 USHF.R.U32.HI UR4, URZ, UR11, UR7 ;  /* 0x0000000b3f040299 */ /* 0x000fc80008011607 */
[----:B------:R-:W-:-:S12]  /*10d0*/  UIMAD UR6, UR4, UR8, URZ ;  /* 0x00000008040672a4 */ /* 0x000fd8000f8e023f */
.L_x_1867:
[----:B------:R-:W-:Y:S01]  /*10e0*/  ULDC.64 UR10, c[0x0][0x418] ;  /* 0x00010600000a7ab9 */ /* 0x000fe20000000a00 */
[----:B------:R-:W-:Y:S01]  /*10f0*/  ULOP3.LUT UR4, URZ, UR4, URZ, 0x33, !UPT ;  /* 0x000000043f047292 */ /* 0x000fe2000f8e333f */
[----:B------:R-:W-:Y:S01]  /*1100*/  PLOP3.LUT P0, PT, PT, PT, PT, 0x80, 0x0 ;  /* 0x000000000000781c */ /* 0x000fe20003f0f070 */
[----:B------:R-:W-:Y:S01]  /*1110*/  UISETP.NE.U32.AND UP0, UPT, UR10, URZ, UPT ;  /* 0x0000003f0a00728c */ /* 0x000fe2000bf05070 */
[----:B------:R-:W-:Y:S01]  /*1120*/  CS2R R72, SRZ ;  /* 0x0000000000487805 */ /* 0x000fe2000001ff00 */
[----:B------:R-:W-:Y:S01]  /*1130*/  UIADD3 UR10, UR9, -UR6, URZ ;  /* 0x80000006090a7290 */ /* 0x000fe2000fffe03f */
[----:B------:R-:W-:Y:S01]  /*1140*/  IMAD.MOV.U32 R3, RZ, RZ, RZ ;  /* 0x000000ffff037224 */ /* 0x000fe200078e00ff */
[----:B------:R-:W-:Y:S01]  /*1150*/  ULDC UR7, c[0x0][0x448] ;  /* 0x0001120000077ab9 */ /* 0x000fe20000000800 */
[----:B------:R-:W-:Y:S01]  /*1160*/  ULDC UR6, c[0x0][0xc3c] ;  /* 0x00030f0000067ab9 */ /* 0x000fe20000000800 */
[----:B------:R-:W-:Y:S01]  /*1170*/  UISETP.NE.AND UP2, UPT, UR7, 0x1, UPT ;  /* 0x000000010700788c */ /* 0x000fe2000bf45270 */
[----:B------:R-:W-:Y:S01]  /*1180*/  IMAD.MOV.U32 R66, RZ, RZ, RZ ;  /* 0x000000ffff427224 */ /* 0x000fe200078e00ff */
[----:B------:R-:W-:Y:S01]  /*1190*/  UIADD3 UR4, UR4, UR6, URZ ;  /* 0x0000000604047290 */ /* 0x000fe2000fffe03f */
[----:B------:R-:W-:Y:S01]  /*11a0*/  CS2R R38, SRZ ;  /* 0x0000000000267805 */ /* 0x000fe2000001ff00 */
[----:B------:R-:W-:Y:S01]  /*11b0*/  UISETP.NE.AND.EX UP0, UPT, UR11, URZ, UPT, UP0 ;  /* 0x0000003f0b00728c */ /* 0x000fe2000bf05300 */
[----:B------:R-:W-:Y:S01]  /*11c0*/  CS2R R68, SRZ ;  /* 0x0000000000447805 */ /* 0x000fe2000001ff00 */
[----:B------:R-:W-:Y:S01]  /*11d0*/  UIMAD UR61, UR4, 0xc0, URZ ;  /* 0x000000c0043d78a4 */ /* 0x000fe2000f8e023f */
[----:B------:R-:W-:Y:S01]  /*11e0*/  CS2R R36, SRZ ;  /* 0x0000000000247805 */ /* 0x000fe2000001ff00 */
[----:B------:R-:W-:Y:S01]  /*11f0*/  ULDC UR9, c[0x0][0x424] ;  /* 0x0001090000097ab9 */ /* 0x000fe20000000800 */
[----:B------:R-:W-:Y:S01]  /*1200*/  ULDC UR8, c[0x0][0x288] ;  /* 0x0000a20000087ab9 */ /* 0x000fe20000000800 */
[----:B------:R-:W-:Y:S01]  /*1210*/  UIADD3 UR4, UR61, 0xbf, URZ ;  /* 0x000000bf3d047890 */ /* 0x000fe2000fffe03f */
[----:B------:R-:W-:Y:S01]  /*1220*/  CS2R R64, SRZ ;  /* 0x0000000000407805 */ /* 0x000fe2000001ff00 */
[----:B------:R-:W-:Y:S01]  /*1230*/  @UP2 ULDC UR6, c[0x0][0x44c] ;  /* 0x0001130000062ab9 */ /* 0x000fe20000000800 */
[----:B------:R-:W-:Y:S01]  /*1240*/  UIADD3 UR8, -UR8, 0x90, URZ ;  /* 0x0000009008087890 */ /* 0x000fe2000fffe13f */
[----:B------:R-:W-:Y:S01]  /*1250*/  CS2R R26, SRZ ;  /* 0x00000000001a7805 */ /* 0x000fe2000001ff00 */
[----:B------:R-:W-:Y:S01]  /*1260*/  UIMAD.WIDE.U32 UR6, UR4, UR6, URZ ;  /* 0x00000006040672a5 */ /* 0x000fe2000f8e003f */
[----:B------:R-:W-:Y:S01]  /*1270*/  CS2R R60, SRZ ;  /* 0x00000000003c7805 */ /* 0x000fe2000001ff00 */
[----:B------:R-:W-:Y:S01]  /*1280*/  USEL UR14, UR9, 0x1, UP0 ;  /* 0x00000001090e7887 */ /* 0x000fe20008000000 */
[----:B------:R-:W-:Y:S01]  /*1290*/  IMAD.MOV.U32 R59, RZ, RZ, RZ ;  /* 0x000000ffff3b7224 */ /* 0x000fe200078e00ff */
[----:B------:R-:W-:Y:S01]  /*12a0*/  ULDC UR12, c[0x0][0x2f0] ;  /* 0x0000bc00000c7ab9 */ /* 0x000fe20000000800 */
[----:B------:R-:W-:Y:S01]  /*12b0*/  @UP2 ULDC UR9, c[0x0][0x450] ;  /* 0x0001140000092ab9 */ /* 0x000fe20000000800 */
[----:B------:R-:W-:Y:S01]  /*12c0*/  UIMAD UR8, UR14, UR12, UR8 ;  /* 0x0000000c0e0872a4 */ /* 0x000fe2000f8e0208 */
[----:B------:R-:W-:Y:S01]  /*12d0*/  CS2R R56, SRZ ;  /* 0x0000000000387805 */ /* 0x000fe2000001ff00 */
[----:B------:R-:W-:Y:S01]  /*12e0*/  @UP2 USHF.R.U32.HI UR4, URZ, UR9, UR7 ;  /* 0x000000093f042299 */ /* 0x000fe20008011607 */
[----:B------:R-:W-:Y:S01]  /*12f0*/  IMAD.U32 R17, RZ, RZ, UR14 ;  /* 0x0000000eff117e24 */ /* 0x000fe2000f8e00ff */
[----:B------:R-:W-:Y:S01]  /*1300*/  UIMAD UR6, UR14, UR12, 0x8f ;  /* 0x0000008f0e0674a4 */ /* 0x000fe2000f8e020c */
[----:B------:R-:W-:Y:S01]  /*1310*/  CS2R R54, SRZ ;  /* 0x0000000000367805 */ /* 0x000fe2000001ff00 */
[----:B------:R-:W-:Y:S01]  /*1320*/  UIADD3 UR8, UR8, UR4, URZ ;  /* 0x0000000408087290 */ /* 0x000fe2000fffe03f */
[----:B------:R-:W-:Y:S01]  /*1330*/  CS2R R52, SRZ ;  /* 0x0000000000347805 */ /* 0x000fe2000001ff00 */
[----:B------:R-:W-:Y:S01]  /*1340*/  UIMAD.WIDE UR6, UR6, 0x38e38e39, URZ ;  /* 0x38e38e39060678a5 */ /* 0x000fe2000f8e023f */
[----:B------:R-:W-:Y:S01]  /*1350*/  CS2R R50, SRZ ;  /* 0x0000000000327805 */ /* 0x000fe2000001ff00 */
[----:B------:R-:W-:Y:S01]  /*1360*/  UIMAD.WIDE UR8, UR8, 0x38e38e39, URZ ;  /* 0x38e38e39080878a5 */ /* 0x000fe2000f8e023f */
[----:B------:R-:W-:Y:S01]  /*1370*/  CS2R R48, SRZ ;  /* 0x0000000000307805 */ /* 0x000fe2000001ff00 */
[----:B------:R-:W-:Y:S01]  /*1380*/  ULDC UR13, c[0x0][0xc54] ;  /* 0x00031500000d7ab9 */ /* 0x000fe20000000800 */
[----:B------:R-:W-:Y:S01]  /*1390*/  USHF.R.U32.HI UR4, URZ, 0x1f, UR7 ;  /* 0x0000001f3f047899 */ /* 0x000fe20008011607 */
[----:B------:R-:W-:Y:S01]  /*13a0*/  CS2R R46, SRZ ;  /* 0x00000000002e7805 */ /* 0x000fe2000001ff00 */
[----:B------:R-:W-:Y:S01]  /*13b0*/  UIMAD UR12, UR5, UR13, UR10 ;  /* 0x0000000d050c72a4 */ /* 0x000fe2000f8e020a */
[----:B------:R-:W-:Y:S01]  /*13c0*/  CS2R R44, SRZ ;  /* 0x00000000002c7805 */ /* 0x000fe2000001ff00 */
[----:B------:R-:W-:Y:S01]  /*13d0*/  USHF.R.U32.HI UR5, URZ, 0x1f, UR9 ;  /* 0x0000001f3f057899 */ /* 0x000fe20008011609 */
[----:B------:R-:W-:Y:S01]  /*13e0*/  CS2R R42, SRZ ;  /* 0x00000000002a7805 */ /* 0x000fe2000001ff00 */
[----:B------:R-:W-:Y:S01]  /*13f0*/  ULDC UR11, c[0x0][0xc48] ;  /* 0x00031200000b7ab9 */ /* 0x000fe20000000800 */
[----:B------:R-:W-:Y:S01]  /*1400*/  ULEA.HI.SX32 UR7, UR7, UR4, 0x1b ;  /* 0x0000000407077291 */ /* 0x000fe2000f8fda3f */
[----:B------:R-:W-:Y:S01]  /*1410*/  CS2R R40, SRZ ;  /* 0x0000000000287805 */ /* 0x000fe2000001ff00 */
[----:B------:R-:W-:Y:S01]  /*1420*/  UISETP.NE.AND UP1, UPT, UR11, 0x1, UPT ;  /* 0x000000010b00788c */ /* 0x000fe2000bf25270 */
[----:B------:R-:W-:Y:S01]  /*1430*/  CS2R R82, SRZ ;  /* 0x0000000000527805 */ /* 0x000fe2000001ff00 */
[----:B------:R-:W-:Y:S01]  /*1440*/  ULEA.HI.SX32 UR9, UR9, UR5, 0x1b ;  /* 0x0000000509097291 */ /* 0x000fe2000f8fda3f */
[----:B------:R-:W-:Y:S01]  /*1450*/  CS2R R78, SRZ ;  /* 0x00000000004e7805 */ /* 0x000fe2000001ff00 */
[----:B------:R-:W-:Y:S01]  /*1460*/  UMOV UR14, UR12 ;  /* 0x0000000c000e7c82 */ /* 0x000fe20008000000 */
[----:B------:R-:W-:Y:S01]  /*1470*/  CS2R R76, SRZ ;  /* 0x00000000004c7805 */ /* 0x000fe2000001ff00 */
[----:B------:R-:W-:Y:S01]  /*1480*/  UISETP.LT.AND UP0, UPT, UR7, UR9, UPT ;  /* 0x000000090700728c */ /* 0x000fe2000bf01270 */
[----:B------:R-:W-:-:S02]  /*1490*/  CS2R R80, SRZ ;  /* 0x0000000000507805 */ /* 0x000fc4000001ff00 */
[----:B------:R-:W-:Y:S02]  /*14a0*/  CS2R R74, SRZ ;  /* 0x00000000004a7805 */ /* 0x000fe4000001ff00 */
[----:B------:R-:W-:Y:S01]  /*14b0*/  CS2R R84, SRZ ;  /* 0x0000000000547805 */ /* 0x000fe2000001ff00 */
[----:B------:R-:W-:Y:S01]  /*14c0*/  USEL UR39, UR7, UR9, UP0 ;  /* 0x0000000907277287 */ /* 0x000fe20008000000 */
[----:B------:R-:W-:Y:S01]  /*14d0*/  CS2R R6, SRZ ;  /* 0x0000000000067805 */ /* 0x000fe2000001ff00 */
[----:B------:R-:W-:Y:S01]  /*14e0*/  @UP1 ULDC UR10, c[0x0][0xc4c] ;  /* 0x00031300000a1ab9 */ /* 0x000fe20000000800 */
[----:B------:R-:W-:Y:S01]  /*14f0*/  @UP1 ULDC UR6, c[0x0][0xc50] ;  /* 0x0003140000061ab9 */ /* 0x000fe20000000800 */
[----:B------:R-:W-:Y:S01]  /*1500*/  UIMAD.WIDE.U32 UR4, UR12, UR10, URZ ;  /* 0x0000000a0c0472a5 */ /* 0x000fe2000f8e003f */
[----:B------:R-:W-:Y:S01]  /*1510*/  IMAD.MOV.U32 R86, RZ, RZ, RZ ;  /* 0x000000ffff567224 */ /* 0x000fe200078e00ff */
[----:B------:R-:W-:Y:S02]  /*1520*/  UISETP.GE.AND UP0, UPT, UR39, 0x1, UPT ;  /* 0x000000012700788c */ /* 0x000fe4000bf06270 */
[----:B------:R-:W-:-:S04]  /*1530*/  @UP1 USHF.R.U32.HI UR14, URZ, UR6, UR5 ;  /* 0x000000063f0e1299 */ /* 0x000fc80008011605 */
[----:B------:R-:W-:Y:S01]  /*1540*/  PLOP3.LUT P1, PT, PT, PT, UP0, 0x80, 0x0 ;  /* 0x000000000000781c */ /* 0x000fe20003f2f008 */
[----:B------:R-:W-:Y:S02]  /*1550*/  UIADD3 UR4, -UR14, URZ, URZ ;  /* 0x0000003f0e047290 */ /* 0x000fe4000fffe13f */
[----:B------:R-:W-:Y:S02]  /*1560*/  IMAD.U32 R145, RZ, RZ, UR14 ;  /* 0x0000000eff917e24 */ /* 0x000fe4000f8e00ff */
[----:B------:R-:W-:-:S06]  /*1570*/  UIMAD UR4, UR11, UR4, UR12 ;  /* 0x000000040b0472a4 */ /* 0x000fcc000f8e020c */
[----:B------:R-:W-:Y:S02]  /*1580*/  IMAD.U32 R144, RZ, RZ, UR4 ;  /* 0x00000004ff907e24 */ /* 0x000fe4000f8e00ff */
[----:B------:R-:W-:Y:S05]  /*1590*/  @!P1 BRA `(.L_x_1868) ;  /* 0x000000bc00fc9947 */ /* 0x000fea0003800000 */
[----:B------:R-:W0:Y:S01]  /*15a0*/  SHFL.IDX PT, R0, R151, RZ, 0x1f ;  /* 0x00001fff97007589 */ /* 0x000e2200000e0000 */
[----:B------:R-:W-:-:S04]  /*15b0*/  UIADD3 UR6, UR37, 0x24300, URZ ;  /* 0x0002430025067890 */ /* 0x000fc8000fffe03f */
[----:B------:R-:W-:-:S06]  /*15c0*/  ULOP3.LUT UP0, URZ, UR6, 0x9f, URZ, 0xc0, !UPT ;  /* 0x0000009f063f7892 */ /* 0x000fcc000f80c03f */
[----:B------:R-:W-:Y:S02]  /*15d0*/  PLOP3.LUT P0, PT, PT, PT, UP0, 0x80, 0x0 ;  /* 0x000000000000781c */ /* 0x000fe40003f0f008 */
[----:B0-----:R-:W-:-:S13]  /*15e0*/  R2UR UR7, R0 ;  /* 0x00000000000772ca */ /* 0x001fda00000e0000 */
[----:B------:R-:W-:Y:S02]  /*15f0*/  UIMAD.WIDE UR4, UR7, 0x55555556, URZ ;  /* 0x55555556070478a5 */ /* 0x000fe4000f8e023f */
[----:B------:R-:W-:Y:S02]  /*1600*/  IMAD.U32 R16, RZ, RZ, UR7 ;  /* 0x00000007ff107e24 */ /* 0x000fe4000f8e00ff */
[----:B------:R-:W-:-:S04]  /*1610*/  ULEA.HI UR5, UR5, UR5, URZ, 0x1 ;  /* 0x0000000505057291 */ /* 0x000fc8000f8f083f */
[----:B------:R-:W-:-:S04]  /*1620*/  UIMAD UR5, UR5, -0x3, UR7 ;  /* 0xfffffffd050578a4 */ /* 0x000fc8000f8e0207 */
[----:B------:R-:W-:Y:S02]  /*1630*/  ULEA UR4, UR5, UR37, 0xc ;  /* 0x0000002505047291 */ /* 0x000fe4000f8e603f */
[----:B------:R-:W-:Y:S02]  /*1640*/  ULEA UR5, UR5, UR6, 0xb ;  /* 0x0000000605057291 */ /* 0x000fe4000f8e583f */
[----:B------:R-:W-:Y:S02]  /*1650*/  UIADD3 UR4, UR4, 0xda00, URZ ;  /* 0x0000da0004047890 */ /* 0x000fe4000fffe03f */
[----:B------:R-:W-:Y:S02]  /*1660*/  USHF.R.U32.HI UR5, URZ, 0x4, UR5 ;  /* 0x000000043f057899 */ /* 0x000fe40008011605 */
[----:B------:R-:W-:Y:S02]  /*1670*/  USHF.R.U32.HI UR4, URZ, 0x4, UR4 ;  /* 0x000000043f047899 */ /* 0x000fe40008011604 */
[----:B------:R-:W-:-:S02]  /*1680*/  ULOP3.LUT UR60, UR5, 0x3fff, URZ, 0xc0, !UPT ;  /* 0x00003fff053c7892 */ /* 0x000fc4000f8ec03f */
        /* <DEDUP_REMOVED lines=18> */
.L_x_1869:
[----:B------:R-:W-:Y:S02]  /*17b0*/  R2UR UR6, R149 ;  /* 0x00000000950672ca */ /* 0x000fe400000e0000 */
[----:B------:R-:W-:-:S11]  /*17c0*/  R2UR UR5, R154 ;  /* 0x000000009a0572ca */ /* 0x000fd600000e0000 */
[----:B------:R-:W-:Y:S02]  /*17d0*/  ULEA.HI UR4, UR6, UR6, URZ, 0x1 ;  /* 0x0000000606047291 */ /* 0x000fe4000f8f083f */
[----:B------:R-:W-:Y:S02]  /*17e0*/  IMAD.U32 R3, RZ, RZ, UR5 ;  /* 0x00000005ff037e24 */ /* 0x000fe4000f8e00ff */
[----:B------:R-:W-:-:S03]  /*17f0*/  ULOP3.LUT UR4, UR4, 0xfffffffe, URZ, 0xc0, !UPT ;  /* 0xfffffffe04047892 */ /* 0x000fc6000f8ec03f */
[----:B------:R-:W-:Y:S01]  /*1800*/  ISETP.NE.AND P0, PT, R3, 0x3, PT ;  /* 0x000000030300780c */ /* 0x000fe20003f05270 */
[----:B------:R-:W-:-:S06]  /*1810*/  UIADD3 UR4, UR6, -UR4, URZ ;  /* 0x8000000406047290 */ /* 0x000fcc000fffe03f */
[----:B------:R-:W-:-:S05]  /*1820*/  IMAD.U32 R0, RZ, RZ, UR4 ;  /* 0x00000004ff007e24 */ /* 0x000fca000f8e00ff */
[----:B------:R-:W-:-:S04]  /*1830*/  SHF.L.U32 R0, R0, 0x1f, RZ ;  /* 0x0000001f00007819 */ /* 0x000fc800000006ff */
[----:B------:R-:W0:Y:S02]  /*1840*/  SYNCS.PHASECHK.TRANS64.TRYWAIT P1, [UR37+0x31c00], R0 ;  /* 0x031c0000ff0075a7 */ /* 0x000e240008020165 */
[----:B0-----:R-:W-:Y:S05]  /*1850*/  @!P1 BRA `(.L_x_1870) ;  /* 0x0000012000449947 */ /* 0x001fea0003800000 */
.L_x_2014:
[----:B------:R-:W-:Y:S05]  /*1860*/  @!P0 BRA `(.L_x_1871) ;  /* 0x0000000000048947 */ /* 0x000fea0003800000 */
[----:B------:R-:W-:Y:S01]  /*1870*/  BPT.TRAP 0x1 ;  /* 0x000000040000795c */ /* 0x000fe20000300000 */
.L_x_1871:
[----:B0-----:R-:W-:Y:S02]  /*1880*/  IMAD.U32 R3, RZ, RZ, UR36 ;  /* 0x00000024ff037e24 */ /* 0x001fe4000f8e00ff */
[----:B------:R-:W-:-:S03]  /*1890*/  IMAD.U32 R0, RZ, RZ, UR38 ;  /* 0x00000026ff007e24 */ /* 0x000fc6000f8e00ff */
[----:B------:R-:W-:Y:S02]  /*18a0*/  LEA R3, R3, UR37, 0x3 ;  /* 0x0000002503037c11 */ /* 0x000fe4000f8e18ff */
[----:B------:R-:W-:-:S04]  /*18b0*/  SHF.L.U32 R0, R0, 0x1f, RZ ;  /* 0x0000001f00007819 */ /* 0x000fc800000006ff */
[----:B------:R0:W1:Y:S01]  /*18c0*/  SYNCS.PHASECHK.TRANS64.TRYWAIT P2, [R3+URZ+0x31c30], R0 ;  /* 0x031c3000030075a7 */ /* 0x000062000804017f */
[----:B------:R-:W-:Y:S05]  /*18d0*/  @!P0 BRA `(.L_x_1872) ;  /* 0x0000000000048947 */ /* 0x000fea0003800000 */
[----:B------:R-:W-:Y:S01]  /*18e0*/  BPT.TRAP 0x1 ;  /* 0x000000040000795c */ /* 0x000fe20000300000 */
.L_x_1872:
[----:B------:R-:W2:Y:S02]  /*18f0*/  S2R R4, SR_TID.X ;  /* 0x0000000000047919 */ /* 0x000ea40000002100 */
[----:B--2---:R-:W-:Y:S01]  /*1900*/  LOP3.LUT P1, RZ, R4, 0x7f, RZ, 0xc0, !PT ;  /* 0x0000007f04ff7812 */ /* 0x004fe2000782c0ff */
[----:B-1----:R-:W-:-:S12]  /*1910*/  @P2 BRA `(.L_x_1873) ;  /* 0x0000000000082947 */ /* 0x002fd80003800000 */
[----:B------:R-:W1:Y:S02]  /*1920*/  SYNCS.PHASECHK.TRANS64.TRYWAIT P2, [R3+URZ+0x31c30], R0 ;  /* 0x031c3000030075a7 */ /* 0x000e64000804017f */
[----:B-1----:R-:W-:Y:S05]  /*1930*/  @!P2 BRA `(.L_x_1874) ;  /* 0x000001200024a947 */ /* 0x002fea0003800000 */
.L_x_1873:
[----:B------:R-:W-:Y:S05]  /*1940*/  WARPSYNC.ALL ;  /* 0x0000000000007948 */ /* 0x000fea0003800000 */
[----:B------:R-:W-:Y:S01]  /*1950*/  UIADD3 UR4, UR37, 0x16a00, URZ ;  /* 0x00016a0025047890 */ /* 0x000fe2000fffe03f */
[----:B------:R-:W-:Y:S01]  /*1960*/  WARPGROUP.ARRIVE ;  /* 0x00000000000079c5 */ /* 0x000fe20000000000 */
[----:B------:R-:W-:Y:S01]  /*1970*/  ULOP3.LUT UR6, UR40, 0x10000, URZ, 0xfc, !UPT ;  /* 0x0001000028067892 */ /* 0x000fe2000f8efc3f */
[----:B------:R-:W-:Y:S01]  /*1980*/  VIADD R12, R19, UR61 ;  /* 0x0000003d130c7c36 */ /* 0x000fe20008000000 */
[----:B------:R-:W-:Y:S01]  /*1990*/  USHF.R.U32.HI UR4, URZ, 0x4, UR4 ;  /* 0x000000043f047899 */ /* 0x000fe20008011604 */
[----:B------:R-:W-:Y:S01]  /*19a0*/  R2UR UR32, R17 ;  /* 0x00000000112072ca */ /* 0x000fe200000e0000 */
[----:B------:R-:W-:Y:S01]  /*19b0*/  UMOV UR29, 0x80000020 ;  /* 0x80000020001d7882 */ /* 0x000fe20000000000 */
[----:B------:R-:W-:Y:S01]  /*19c0*/  UMOV UR31, 0x80000020 ;  /* 0x80000020001f7882 */ /* 0x000fe20000000000 */
[----:B------:R-:W-:Y:S01]  /*19d0*/  ULOP3.LUT UR4, UR4, 0x3fff, URZ, 0xc0, !UPT ;  /* 0x00003fff04047892 */ /* 0x000fe2000f8ec03f */
[----:B01----:R-:W-:Y:S01]  /*19e0*/  @!P1 VIADD R3, R3, 0x31c40 ;  /* 0x00031c4003039836 */ /* 0x003fe20000000000 */
[----:B------:R-:W-:Y:S01]  /*19f0*/  UMOV UR28, UR6 ;  /* 0x00000006001c7c82 */ /* 0x000fe20008000000 */
[----:B------:R-:W-:Y:S01]  /*1a00*/  UMOV UR9, UR29 ;  /* 0x0000001d00097c82 */ /* 0x000fe20008000000 */
[----:B------:R-:W-:Y:S01]  /*1a10*/  ULOP3.LUT UR5, UR4, 0x10000, URZ, 0xfc, !UPT ;  /* 0x0001000004057892 */ /* 0x000fe2000f8efc3f */
[----:B------:R-:W-:Y:S01]  /*1a20*/  UMOV UR8, UR28 ;  /* 0x0000001c00087c82 */ /* 0x000fe20008000000 */
[----:B------:R-:W-:-:S02]  /*1a30*/  UMOV UR11, 0x80000020 ;  /* 0x80000020000b7882 */ /* 0x000fc40000000000 */
[----:B------:R-:W-:Y:S02]  /*1a40*/  UIMAD UR4, UR36, 0x6c0, UR5 ;  /* 0x000006c0240478a4 */ /* 0x000fe4000f8e0205 */
[----:B------:R-:W-:Y:S02]  /*1a50*/  UIADD3 UR13, UR6, 0x2, URZ ;  /* 0x00000002060d7890 */ /* 0x000fe4000fffe03f */
[----:B------:R-:W-:Y:S02]  /*1a60*/  UIADD3 UR10, UR4, 0x40, URZ ;  /* 0x00000040040a7890 */ /* 0x000fe4000fffe03f */
[----:B------:R-:W-:Y:S02]  /*1a70*/  UIADD3 UR7, UR4, 0xc0, URZ ;  /* 0x000000c004077890 */ /* 0x000fe4000fffe03f */
[----:B------:R-:W-:Y:S01]  /*1a80*/  UMOV UR30, UR4 ;  /* 0x00000004001e7c82 */ /* 0x000fe20008000000 */
[----:B------:R-:W-:Y:S01]  /*1a90*/  UIADD3 UR12, UR4, 0x100, URZ ;  /* 0x00000100040c7890 */ /* 0x000fe2000fffe03f */
[----:B------:R-:W-:Y:S01]  /*1aa0*/  HGMMA.64x16x16.F32.BF16 R88, gdesc[UR28], RZ, !UPT, gsb0 ;  /* 0x002000001c5879f0 */ /* 0x000fe2000c0018ff */
[----:B------:R-:W-:Y:S01]  /*1ab0*/  UIADD3 UR14, UR4, 0x240, URZ ;  /* 0x00000240040e7890 */ /* 0x000fe2000fffe03f */
        /* <DEDUP_REMOVED lines=67> */
[----:B------:R-:W-:Y:S02]  /*1ef0*/  UIADD3 UR12, UR6, 0x300, URZ ;  /* 0x00000300060c7890 */ /* 0x000fe4000fffe03f */
        /* <DEDUP_REMOVED lines=59> */
[----:B------:R-:W-:Y:S01]  /*22b0*/  UIADD3 UR10, UR4, 0x340, URZ ;  /* 0x00000340040a7890 */ /* 0x000fe2000fffe03f */
[----:B------:R-:W-:Y:S01]  /*22c0*/  UMOV UR11, UR61 ;  /* 0x0000003d000b7c82 */ /* 0x000fe20008000000 */
        /* <DEDUP_REMOVED lines=88> */
[----:B------:R-:W-:Y:S02]  /*2850*/  ULDC UR7, c[0x0][0x448] ;  /* 0x0001120000077ab9 */ /* 0x000fe40000000800 */
[----:B------:R-:W-:Y:S02]  /*2860*/  UISETP.NE.AND UP0, UPT, UR7, 0x1, UPT ;  /* 0x000000010700788c */ /* 0x000fe4000bf05270 */
[----:B------:R-:W-:-:S04]  /*2870*/  UIADD3 UR7, UR4, 0x580, URZ ;  /* 0x0000058004077890 */ /* 0x000fc8000fffe03f */
[----:B------:R-:W-:-:S05]  /*2880*/  PLOP3.LUT P2, PT, PT, PT, UP0, 0x80, 0x0 ;  /* 0x000000000000781c */ /* 0x000fca0003f4f008 */
[----:B------:R-:W-:Y:S02]  /*2890*/  @UP0 ULDC UR14, c[0x0][0x44c] ;  /* 0x00011300000e0ab9 */ /* 0x000fe40000000800 */
[----:B------:R-:W-:Y:S01]  /*28a0*/  UIMAD.WIDE.U32 UR14, UR61, UR14, URZ ;  /* 0x0000000e3d0e72a5 */ /* 0x000fe2000f8e003f */
        /* <DEDUP_REMOVED lines=47> */
[----:B------:R-:W-:Y:S02]  /*2ba0*/  @UP0 ULDC UR6, c[0x0][0x44c] ;  /* 0x0001130000060ab9 */ /* 0x000fe40000000800 */
[----:B------:R-:W-:Y:S01]  /*2bb0*/  @P2 IMAD.HI.U32 R0, R12, UR6, RZ ;  /* 0x000000060c002c27 */ /* 0x000fe2000f8e00ff */
[----:B------:R-:W-:-:S04]  /*2bc0*/  @UP0 ULDC UR6, c[0x0][0x450] ;  /* 0x0001140000060ab9 */ /* 0x000fc80000000800 */
[----:B------:R-:W-:Y:S01]  /*2bd0*/  @P2 SHF.R.U32.HI R12, RZ, UR6, R0 ;  /* 0x00000006ff0c2c19 */ /* 0x000fe20008011600 */
[----:B------:R-:W-:Y:S02]  /*2be0*/  ULDC UR6, c[0x0][0x2f0] ;  /* 0x0000bc0000067ab9 */ /* 0x000fe40000000800 */
[----:B------:R-:W-:Y:S02]  /*2bf0*/  IMAD.U32 R4, RZ, RZ, UR6 ;  /* 0x00000006ff047e24 */ /* 0x000fe4000f8e00ff */
[----:B------:R-:W-:Y:S04]  /*2c00*/  SHFL.IDX PT, R0, R12, RZ, 0x1c1f ;  /* 0x001c1fff0c007589 */ /* 0x000fe800000e0000 */
[----:B------:R-:W0:Y:S01]  /*2c10*/  SHFL.IDX PT, R12, R12, 0x1, 0x1c1f ;  /* 0x003c1f000c0c7f89 */ /* 0x000e2200000e0000 */
[----:B------:R-:W-:-:S02]  /*2c20*/  WARPGROUP.DEPBAR.LE gsb0, 0x0 ;  /* 0x00008000000079c5 */ /* 0x000fc40000010000 */
[----:B------:R-:W-:-:S06]  /*2c30*/  WARPGROUP.ARRIVE ;  /* 0x00000000000079c5 */ /* 0x000fcc0000000000 */
[----:B------:R-:W-:Y:S01]  /*2c40*/  HGMMA.64x16x16.F32.BF16 R32, gdesc[UR20], R32, gsb0 ;  /* 0x00200000142079f0 */ /* 0x000fe20008001820 */
[----:B------:R-:W-:Y:S01]  /*2c50*/  UMOV UR22, UR7 ;  /* 0x0000000700167c82 */ /* 0x000fe20008000000 */
[----:B------:R-:W-:Y:S01]  /*2c60*/  UMOV UR23, 0x80000020 ;  /* 0x8000002000177882 */ /* 0x000fe20000000000 */
[----:B------:R-:W-:-:S04]  /*2c70*/  UIMAD UR7, UR39, -0x90, URZ ;  /* 0xffffff70270778a4 */ /* 0x000fc8000f8e023f */
[----:B------:R-:W-:Y:S02]  /*2c80*/  UIADD3 UR10, UR7, 0x91, URZ ;  /* 0x00000091070a7890 */ /* 0x000fe4000fffe03f */
[----:B------:R-:W-:-:S04]  /*2c90*/  UIMAD UR7, UR32, UR6, UR7 ;  /* 0x00000006200772a4 */ /* 0x000fc8000f8e0207 */
[----:B------:R-:W-:Y:S01]  /*2ca0*/  IMAD.U32 R9, RZ, RZ, UR10 ;  /* 0x0000000aff097e24 */ /* 0x000fe2000f8e00ff */
[----:B------:R-:W-:Y:S01]  /*2cb0*/  UIADD3 UR7, UR7, 0x90, URZ ;  /* 0x0000009007077890 */ /* 0x000fe2000fffe03f */
[----:B------:R-:W-:Y:S02]  /*2cc0*/  ULDC UR10, c[0x0][0x288] ;  /* 0x0000a200000a7ab9 */ /* 0x000fe40000000800 */
[----:B------:R-:W-:Y:S01]  /*2cd0*/  IMAD R9, R18, -0x2, R9 ;  /* 0xfffffffe12097824 */ /* 0x000fe200078e0209 */
[----:B------:R-:W-:Y:S02]  /*2ce0*/  UIMAD UR6, UR32, UR6, -UR10 ;  /* 0x00000006200672a4 */ /* 0x000fe4000f8e0a0a */
[----:B------:R-:W-:Y:S01]  /*2cf0*/  IMAD.U32 R5, RZ, RZ, UR7 ;  /* 0x00000007ff057e24 */ /* 0x000fe2000f8e00ff */
[----:B------:R-:W-:Y:S01]  /*2d00*/  UIADD3 UR7, UR39, -0x2, URZ ;  /* 0xfffffffe27077890 */ /* 0x000fe2000fffe03f */
[----:B------:R-:W-:Y:S02]  /*2d10*/  IMAD R9, R4, UR32, R9 ;  /* 0x0000002004097c24 */ /* 0x000fe4000f8e0209 */
[----:B------:R-:W-:-:S02]  /*2d20*/  IMAD R6, R18, -0x2, R5 ;  /* 0xfffffffe12067824 */ /* 0x000fc400078e0205 */
[----:B------:R-:W-:Y:S01]  /*2d30*/  VIADD R5, R9, -UR10 ;  /* 0x8000000a09057c36 */ /* 0x000fe20008000000 */
[----:B0-----:R-:W-:Y:S01]  /*2d40*/  IADD3 R9, R12, -UR10, R9 ;  /* 0x8000000a0c097c10 */ /* 0x001fe2000fffe009 */
[----:B------:R-:W-:Y:S02]  /*2d50*/  @UP0 ULDC UR10, c[0x0][0x450] ;  /* 0x00011400000a0ab9 */ /* 0x000fe40000000800 */
[----:B------:R-:W-:Y:S01]  /*2d60*/  @UP0 USHF.R.U32.HI UR11, URZ, UR10, UR15 ;  /* 0x0000000a3f0b0299 */ /* 0x000fe2000801160f */
[----:B------:R-:W-:-:S03]  /*2d70*/  VIADDMNMX R0, R0, R5, R6, PT ;  /* 0x0000000500007246 */ /* 0x000fc60003800106 */
[----:B------:R-:W-:Y:S01]  /*2d80*/  UIADD3 UR6, UR6, UR11, URZ ;  /* 0x0000000b06067290 */ /* 0x000fe2000fffe03f */
[C---:B------:R-:W-:Y:S02]  /*2d90*/  ISETP.GT.AND P3, PT, R0.reuse, RZ, PT ;  /* 0x000000ff0000720c */ /* 0x040fe40003f64270 */
[C---:B------:R-:W-:Y:S01]  /*2da0*/  ISETP.GT.AND P4, PT, R0.reuse, 0x1, PT ;  /* 0x000000010000780c */ /* 0x040fe20003f84270 */
[----:B------:R-:W-:Y:S01]  /*2db0*/  UIMAD.WIDE UR10, UR6, 0x38e38e39, URZ ;  /* 0x38e38e39060a78a5 */ /* 0x000fe2000f8e023f */
[----:B------:R-:W-:-:S03]  /*2dc0*/  ISETP.GT.AND P5, PT, R0, 0x8, PT ;  /* 0x000000080000780c */ /* 0x000fc60003fa4270 */
[----:B------:R-:W-:-:S04]  /*2dd0*/  USHF.R.U32.HI UR6, URZ, 0x1f, UR11 ;  /* 0x0000001f3f067899 */ /* 0x000fc8000801160b */
[----:B------:R-:W-:-:S04]  /*2de0*/  ULEA.HI.SX32 UR6, UR11, UR6, 0x1b ;  /* 0x000000060b067291 */ /* 0x000fc8000f8fda3f */
[----:B------:R-:W-:Y:S01]  /*2df0*/  UISETP.LT.AND UP1, UPT, URZ, UR6, UPT ;  /* 0x000000063f00728c */ /* 0x000fe2000bf21270 */
[----:B------:R-:W-:Y:S02]  /*2e00*/  WARPGROUP.DEPBAR.LE gsb0, 0x0 ;  /* 0x00008000000079c5 */ /* 0x000fe40000010000 */
[----:B------:R-:W-:Y:S01]  /*2e10*/  WARPGROUP.ARRIVE ;  /* 0x00000000000079c5 */ /* 0x000fe20000000000 */
[----:B------:R-:W-:-:S04]  /*2e20*/  USEL UR18, URZ, UR6, !UP1 ;  /* 0x000000063f127287 */ /* 0x000fc8000c800000 */
[----:B------:R-:W-:Y:S01]  /*2e30*/  UISETP.GE.AND UP1, UPT, UR7, UR18, UPT ;  /* 0x000000120700728c */ /* 0x000fe2000bf26270 */
        /* <DEDUP_REMOVED lines=10> */
[----:B------:R-:W-:Y:S01]  /*2ee0*/  ISETP.GT.AND P3, PT, R0, 0x9, PT ;  /* 0x000000090000780c */ /* 0x000fe20003f64270 */
[----:B------:R-:W-:Y:S01]  /*2ef0*/  HGMMA.64x16x16.F32.BF16 R80, gdesc[UR24], R80, gsb0 ;  /* 0x00200000185079f0 */ /* 0x000fe20008001850 */
[----:B------:R-:W-:Y:S01]  /*2f00*/  UIADD3 UR26, UR4, 0x502, URZ ;  /* 0x00000502041a7890 */ /* 0x000fe2000fffe03f */
[----:B------:R-:W-:Y:S01]  /*2f10*/  FSEL R97, R92, -INF , P5 ;  /* 0xff8000005c617808 */ /* 0x000fe20002800000 */
[----:B------:R-:W-:Y:S01]  /*2f20*/  UMOV UR27, 0x80000020 ;  /* 0x80000020001b7882 */ /* 0x000fe20000000000 */
[----:B------:R-:W-:-:S02]  /*2f30*/  FMNMX.FTZ R4, R7, R99, !PT ;  /* 0x0000006307047209 */ /* 0x000fc40007810000 */
[C---:B------:R-:W-:Y:S02]  /*2f40*/  ISETP.GT.AND P4, PT, R0.reuse, 0x10, PT ;  /* 0x000000100000780c */ /* 0x040fe40003f84270 */
[----:B------:R-:W-:Y:S02]  /*2f50*/  FSEL R93, R93, -INF , P3 ;  /* 0xff8000005d5d7808 */ /* 0x000fe40001800000 */
[----:B------:R-:W-:Y:S02]  /*2f60*/  FMNMX.FTZ R4, R97, R4, !PT ;  /* 0x0000000461047209 */ /* 0x000fe40007810000 */
[----:B------:R-:W-:Y:S02]  /*2f70*/  ISETP.GT.AND P3, PT, R0, 0x11, PT ;  /* 0x000000110000780c */ /* 0x000fe40003f64270 */
[----:B------:R-:W-:Y:S01]  /*2f80*/  FMNMX.FTZ R4, R93, R4, !PT ;  /* 0x000000045d047209 */ /* 0x000fe20007810000 */
[----:B------:R-:W-:Y:S02]  /*2f90*/  WARPGROUP.DEPBAR.LE gsb0, 0x0 ;  /* 0x00008000000079c5 */ /* 0x000fe40000010000 */
[----:B------:R-:W-:Y:S01]  /*2fa0*/  WARPGROUP.ARRIVE ;  /* 0x00000000000079c5 */ /* 0x000fe20000000000 */
[----:B------:R-:W-:-:S02]  /*2fb0*/  FSEL R89, R80, -INF , P4 ;  /* 0xff80000050597808 */ /* 0x000fc40002000000 */
[C---:B------:R-:W-:Y:S02]  /*2fc0*/  ISETP.GT.AND P4, PT, R0.reuse, 0x18, PT ;  /* 0x000000180000780c */ /* 0x040fe40003f84270 */
[----:B------:R-:W-:Y:S01]  /*2fd0*/  FSEL R13, R81, -INF , P3 ;  /* 0xff800000510d7808 */ /* 0x000fe20001800000 */
[----:B------:R-:W-:Y:S01]  /*2fe0*/  HGMMA.64x16x16.F32.BF16 R72, gdesc[UR24], R72, gsb0 ;  /* 0x00200000184879f0 */ /* 0x000fe20008001848 */
[----:B------:R-:W-:Y:S01]  /*2ff0*/  UIADD3 UR26, UR4, 0x542, URZ ;  /* 0x00000542041a7890 */ /* 0x000fe2000fffe03f */
[----:B------:R-:W-:Y:S01]  /*3000*/  FMNMX.FTZ R4, R89, R4, !PT ;  /* 0x0000000459047209 */ /* 0x000fe20007810000 */
[----:B------:R-:W-:Y:S01]  /*3010*/  UMOV UR27, 0x80000020 ;  /* 0x80000020001b7882 */ /* 0x000fe20000000000 */
[----:B------:R-:W-:Y:S02]  /*3020*/  ISETP.GT.AND P3, PT, R0, 0x19, PT ;  /* 0x000000190000780c */ /* 0x000fe40003f64270 */
[----:B------:R-:W-:Y:S02]  /*3030*/  FSEL R15, R84, -INF , P4 ;  /* 0xff800000540f7808 */ /* 0x000fe40002000000 */
        /* <DEDUP_REMOVED lines=39> */
[----:B------:R-:W-:Y:S02]  /*32b0*/  FMNMX.FTZ R101, R69, R4, !PT ;  /* 0x0000000445657209 */ /* 0x000fe40007810000 */
[----:B------:R-:W-:-:S04]  /*32c0*/  VIMNMX R64, R6, R9, PT ;  /* 0x0000000906407248 */ /* 0x000fc80003fe0100 */
[----:B------:R-:W-:-:S04]  /*32d0*/  ISETP.GT.AND P5, PT, R64, 0x8, PT ;  /* 0x000000084000780c */ /* 0x000fc80003fa4270 */
[----:B------:R-:W-:Y:S01]  /*32e0*/  FSEL R94, R94, -INF , P5 ;  /* 0xff8000005e5e7808 */ /* 0x000fe20002800000 */
[----:B------:R-:W-:Y:S02]  /*32f0*/  WARPGROUP.DEPBAR.LE gsb0, 0x0 ;  /* 0x00008000000079c5 */ /* 0x000fe40000010000 */
[----:B------:R-:W-:Y:S01]  /*3300*/  WARPGROUP.ARRIVE ;  /* 0x00000000000079c5 */ /* 0x000fe20000000000 */
[----:B------:R-:W-:Y:S02]  /*3310*/  FSEL R56, R56, -INF , P4 ;  /* 0xff80000038387808 */ /* 0x000fe40002000000 */
[----:B------:R-:W-:Y:S02]  /*3320*/  ISETP.GT.AND P4, PT, R0, 0x48, PT ;  /* 0x000000480000780c */ /* 0x000fe40003f84270 */
[----:B------:R-:W-:Y:S01]  /*3330*/  FSEL R57, R57, -INF , P3 ;  /* 0xff80000039397808 */ /* 0x000fe20001800000 */
[----:B------:R-:W-:Y:S01]  /*3340*/  HGMMA.64x16x16.F32.BF16 R48, gdesc[UR24], R48, gsb0 ;  /* 0x00200000183079f0 */ /* 0x000fe20008001830 */
[----:B------:R-:W-:Y:S01]  /*3350*/  UIADD3 UR26, UR4, 0x602, URZ ;  /* 0x00000602041a7890 */ /* 0x000fe2000fffe03f */
[----:B------:R-:W-:Y:S01]  /*3360*/  FMNMX.FTZ R4, R56, R101, !PT ;  /* 0x0000006538047209 */ /* 0x000fe20007810000 */
[----:B------:R-:W-:Y:S01]  /*3370*/  UMOV UR27, 0x80000020 ;  /* 0x80000020001b7882 */ /* 0x000fe20000000000 */
[----:B------:R-:W-:-:S02]  /*3380*/  ISETP.GT.AND P3, PT, R0, 0x49, PT ;  /* 0x000000490000780c */ /* 0x000fc40003f64270 */
[----:B------:R-:W-:Y:S02]  /*3390*/  FSEL R60, R60, -INF , P4 ;  /* 0xff8000003c3c7808 */ /* 0x000fe40002000000 */
[----:B------:R-:W-:Y:S02]  /*33a0*/  FMNMX.FTZ R101, R57, R4, !PT ;  /* 0x0000000439657209 */ /* 0x000fe40007810000 */
[----:B------:R-:W-:Y:S02]  /*33b0*/  ISETP.GT.AND P4, PT, R0, 0x50, PT ;  /* 0x000000500000780c */ /* 0x000fe40003f84270 */
[----:B------:R-:W-:Y:S02]  /*33c0*/  FSEL R61, R61, -INF , P3 ;  /* 0xff8000003d3d7808 */ /* 0x000fe40001800000 */
[----:B------:R-:W-:Y:S02]  /*33d0*/  FMNMX.FTZ R4, R60, R101, !PT ;  /* 0x000000653c047209 */ /* 0x000fe40007810000 */
[----:B------:R-:W-:-:S02]  /*33e0*/  ISETP.GT.AND P3, PT, R0, 0x51, PT ;  /* 0x000000510000780c */ /* 0x000fc40003f64270 */
[----:B------:R-:W-:Y:S01]  /*33f0*/  FMNMX.FTZ R101, R61, R4, !PT ;  /* 0x000000043d657209 */ /* 0x000fe20007810000 */
        /* <DEDUP_REMOVED lines=26> */
[----:B------:R-:W-:Y:S01]  /*35a0*/  ISETP.GT.AND P3, PT, R0, 0x69, PT ;  /* 0x000000690000780c */ /* 0x000fe20003f64270 */
[----:B------:R-:W-:Y:S01]  /*35b0*/  ULDC UR4, c[0x0][0x988] ;  /* 0x0002620000047ab9 */ /* 0x000fe20000000800 */
[----:B------:R-:W-:-:S02]  /*35c0*/  FSEL R44, R44, -INF , P4 ;  /* 0xff8000002c2c7808 */ /* 0x000fc40002000000 */
[----:B------:R-:W-:Y:S02]  /*35d0*/  FMNMX.FTZ R101, R41, R4, !PT ;  /* 0x0000000429657209 */ /* 0x000fe40007810000 */
[----:B------:R-:W-:Y:S02]  /*35e0*/  ISETP.GT.AND P4, PT, R0, 0x70, PT ;  /* 0x000000700000780c */ /* 0x000fe40003f84270 */
[----:B------:R-:W-:Y:S02]  /*35f0*/  FSEL R45, R45, -INF , P3 ;  /* 0xff8000002d2d7808 */ /* 0x000fe40001800000 */
[----:B------:R-:W-:Y:S02]  /*3600*/  FMNMX.FTZ R4, R44, R101, !PT ;  /* 0x000000652c047209 */ /* 0x000fe40007810000 */
[----:B------:R-:W-:Y:S02]  /*3610*/  ISETP.GT.AND P3, PT, R0, 0x71, PT ;  /* 0x000000710000780c */ /* 0x000fe40003f64270 */
[----:B------:R-:W-:Y:S01]  /*3620*/  FMNMX.FTZ R101, R45, R4, !PT ;  /* 0x000000042d657209 */ /* 0x000fe20007810000 */
[----:B------:R-:W-:-:S02]  /*3630*/  WARPGROUP.DEPBAR.LE gsb0, 0x0 ;  /* 0x00008000000079c5 */ /* 0x000fc40000010000 */
[----:B------:R-:W-:Y:S01]  /*3640*/  WARPGROUP.ARRIVE ;  /* 0x00000000000079c5 */ /* 0x000fe20000000000 */
[----:B------:R-:W-:Y:S02]  /*3650*/  FSEL R32, R32, -INF , P4 ;  /* 0xff80000020207808 */ /* 0x000fe40002000000 */
[----:B------:R-:W-:Y:S02]  /*3660*/  ISETP.GT.AND P4, PT, R0, 0x78, PT ;  /* 0x000000780000780c */ /* 0x000fe40003f84270 */
[----:B------:R-:W-:Y:S01]  /*3670*/  FSEL R33, R33, -INF , P3 ;  /* 0xff80000021217808 */ /* 0x000fe20001800000 */
[----:B------:R-:W-:Y:S01]  /*3680*/  HGMMA.64x16x16.F32.BF16 R24, gdesc[UR24], R24, gsb0 ;  /* 0x00200000181879f0 */ /* 0x000fe20008001818 */
        /* <DEDUP_REMOVED lines=10> */
[----:B------:R-:W-:Y:S02]  /*3730*/  FSEL R24, R24, -INF , P4 ;  /* 0xff80000018187808 */ /* 0x000fe40002000000 */
[----:B------:R-:W-:Y:S02]  /*3740*/  ISETP.GT.AND P4, PT, R0, 0x88, PT ;  /* 0x000000880000780c */ /* 0x000fe40003f84270 */
[----:B------:R-:W-:Y:S02]  /*3750*/  FSEL R25, R25, -INF , P3 ;  /* 0xff80000019197808 */ /* 0x000fe40001800000 */
[----:B------:R-:W-:Y:S02]  /*3760*/  FMNMX.FTZ R4, R24, R101, !PT ;  /* 0x0000006518047209 */ /* 0x000fe40007810000 */
[----:B------:R-:W-:Y:S02]  /*3770*/  ISETP.GT.AND P3, PT, R0, 0x89, PT ;  /* 0x000000890000780c */ /* 0x000fe40003f64270 */
[----:B------:R-:W-:-:S02]  /*3780*/  FSEL R28, R28, -INF , P4 ;  /* 0xff8000001c1c7808 */ /* 0x000fc40002000000 */
[----:B------:R-:W-:Y:S02]  /*3790*/  FMNMX.FTZ R101, R25, R4, !PT ;  /* 0x0000000419657209 */ /* 0x000fe40007810000 */
[----:B------:R-:W-:Y:S02]  /*37a0*/  FSEL R29, R29, -INF , P3 ;  /* 0xff8000001d1d7808 */ /* 0x000fe40001800000 */
[----:B------:R-:W-:Y:S02]  /*37b0*/  FMNMX.FTZ R0, R28, R101, !PT ;  /* 0x000000651c007209 */ /* 0x000fe40007810000 */
[----:B------:R-:W-:Y:S02]  /*37c0*/  ISETP.GT.AND P4, PT, R64, 0x1, PT ;  /* 0x000000014000780c */ /* 0x000fe40003f84270 */
[----:B------:R-:W-:Y:S02]  /*37d0*/  FMNMX.FTZ R10, R29, R0, !PT ;  /* 0x000000001d0a7209 */ /* 0x000fe40007810000 */
[----:B------:R-:W-:-:S02]  /*37e0*/  FSEL R91, R91, -INF , P4 ;  /* 0xff8000005b5b7808 */ /* 0x000fc40002000000 */
[C---:B------:R-:W-:Y:S01]  /*37f0*/  ISETP.GT.AND P4, PT, R64.reuse, 0x11, PT ;  /* 0x000000114000780c */ /* 0x040fe20003f84270 */
[----:B------:R-:W0:Y:S03]  /*3800*/  SHFL.BFLY PT, R101, R10, 0x2, 0x1f ;  /* 0x0c401f000a657f89 */ /* 0x000e2600000e0000 */
[----:B------:R-:W-:Y:S02]  /*3810*/  FSEL R83, R83, -INF , P4 ;  /* 0xff80000053537808 */ /* 0x000fe40002000000 */
[----:B------:R-:W-:-:S04]  /*3820*/  ISETP.GT.AND P4, PT, R64, 0x19, PT ;  /* 0x000000194000780c */ /* 0x000fc80003f84270 */
[----:B------:R-:W-:Y:S02]  /*3830*/  FSEL R87, R87, -INF , P4 ;  /* 0xff80000057577808 */ /* 0x000fe40002000000 */
[----:B------:R-:W-:-:S04]  /*3840*/  ISETP.GT.AND P4, PT, R64, 0x21, PT ;  /* 0x000000214000780c */ /* 0x000fc80003f84270 */
[----:B------:R-:W-:Y:S02]  /*3850*/  FSEL R75, R75, -INF , P4 ;  /* 0xff8000004b4b7808 */ /* 0x000fe40002000000 */
[----:B------:R-:W-:-:S04]  /*3860*/  ISETP.GT.AND P4, PT, R64, 0x29, PT ;  /* 0x000000294000780c */ /* 0x000fc80003f84270 */
[----:B------:R-:W-:Y:S02]  /*3870*/  FSEL R79, R79, -INF , P4 ;  /* 0xff8000004f4f7808 */ /* 0x000fe40002000000 */
[----:B------:R-:W-:Y:S02]  /*3880*/  ISETP.GT.AND P4, PT, R64, 0x31, PT ;  /* 0x000000314000780c */ /* 0x000fe40003f84270 */
[----:B0-----:R-:W-:-:S05]  /*3890*/  FMNMX.FTZ R101, R10, R101, !PT ;  /* 0x000000650a657209 */ /* 0x001fca0007810000 */
[----:B------:R-:W0:Y:S02]  /*38a0*/  SHFL.BFLY PT, R0, R101, 0x1, 0x1f ;  /* 0x0c201f0065007f89 */ /* 0x000e2400000e0000 */
[----:B0-----:R-:W-:-:S04]  /*38b0*/  FMNMX.FTZ R0, R101, R0, !PT ;  /* 0x0000000065007209 */ /* 0x001fc80007810000 */
[C---:B------:R-:W-:Y:S01]  /*38c0*/  FSETP.NEU.FTZ.AND P3, PT, R0.reuse, -INF , PT ;  /* 0xff8000000000780b */ /* 0x040fe20003f7d000 */
[----:B------:R-:W-:-:S05]  /*38d0*/  FMUL.FTZ R4, R0, UR4 ;  /* 0x0000000400047c20 */ /* 0x000fca0008410000 */
[----:B------:R-:W-:Y:S02]  /*38e0*/  FSEL R4, R4, RZ, P3 ;  /* 0x000000ff04047208 */ /* 0x000fe40001800000 */
[----:B------:R-:W-:-:S03]  /*38f0*/  ISETP.GT.AND P3, PT, R64, RZ, PT ;  /* 0x000000ff4000720c */ /* 0x000fc60003f64270 */
[--C-:B------:R-:W-:Y:S01]  /*3900*/  FFMA.FTZ R12, R89, UR4, -R4.reuse ;  /* 0x00000004590c7c23 */ /* 0x100fe20008010804 */
[----:B------:R-:W-:Y:S01]  /*3910*/  FSEL R90, R90, -INF , P3 ;  /* 0xff8000005a5a7808 */ /* 0x000fe20001800000 */
[--C-:B------:R-:W-:Y:S01]  /*3920*/  FFMA.FTZ R14, R15, UR4, -R4.reuse ;  /* 0x000000040f0e7c23 */ /* 0x100fe20008010804 */
[----:B------:R-:W-:Y:S01]  /*3930*/  ISETP.GT.AND P3, PT, R64, 0x9, PT ;  /* 0x000000094000780c */ /* 0x000fe20003f64270 */
[--C-:B------:R-:W-:Y:S01]  /*3940*/  FFMA.FTZ R68, R81, UR4, -R4.reuse ;  /* 0x0000000451447c23 */ /* 0x100fe20008010804 */
[----:B------:R-:W-:Y:S01]  /*3950*/  FMNMX.FTZ R89, R90, R91, !PT ;  /* 0x0000005b5a597209 */ /* 0x000fe20007810000 */
        /* <DEDUP_REMOVED lines=9> */
[----:B------:R-:W-:Y:S01]  /*39f0*/  FMNMX.FTZ R15, R95, R6, !PT ;  /* 0x000000065f0f7209 */ /* 0x000fe20007810000 */
        /* <DEDUP_REMOVED lines=12> */
[----:B------:R-:W-:Y:S01]  /*3ac0*/  FFMA.FTZ R45, R45, UR4, -R4 ;  /* 0x000000042d2d7c23 */ /* 0x000fe20008010804 */
[----:B------:R-:W-:Y:S01]  /*3ad0*/  FSEL R74, R74, -INF , P3 ;  /* 0xff8000004a4a7808 */ /* 0x000fe20001800000 */
[----:B------:R-:W-:Y:S01]  /*3ae0*/  MUFU.EX2 R8, R8 ;  /* 0x0000000800087308 */ /* 0x000fe20000000800 */
[----:B------:R-:W-:-:S02]  /*3af0*/  FMNMX.FTZ R81, R87, R6, !PT ;  /* 0x0000000657517209 */ /* 0x000fc40007810000 */
[----:B------:R-:W-:Y:S02]  /*3b00*/  ISETP.GT.AND P3, PT, R64, 0x28, PT ;  /* 0x000000284000780c */ /* 0x000fe40003f64270 */
[----:B------:R-:W-:Y:S02]  /*3b10*/  FMNMX.FTZ R20, R74, R81, !PT ;  /* 0x000000514a147209 */ /* 0x000fe40007810000 */
[----:B------:R-:W-:Y:S01]  /*3b20*/  FSEL R78, R78, -INF , P3 ;  /* 0xff8000004e4e7808 */ /* 0x000fe20001800000 */
[----:B------:R0:W-:Y:S01]  /*3b30*/  MUFU.EX2 R6, R68 ;  /* 0x0000004400067308 */ /* 0x0001e20000000800 */
[----:B------:R-:W-:Y:S02]  /*3b40*/  FMNMX.FTZ R81, R75, R20, !PT ;  /* 0x000000144b517209 */ /* 0x000fe40007810000 */
[----:B------:R-:W-:Y:S02]  /*3b50*/  ISETP.GT.AND P3, PT, R64, 0x30, PT ;  /* 0x000000304000780c */ /* 0x000fe40003f64270 */
[----:B------:R-:W-:-:S02]  /*3b60*/  FMNMX.FTZ R20, R78, R81, !PT ;  /* 0x000000514e147209 */ /* 0x000fc40007810000 */
[----:B------:R-:W-:Y:S01]  /*3b70*/  FSEL R66, R66, -INF , P3 ;  /* 0xff80000042427808 */ /* 0x000fe20001800000 */
[----:B------:R-:W1:Y:S01]  /*3b80*/  MUFU.EX2 R7, R7 ;  /* 0x0000000700077308 */ /* 0x000e620000000800 */
[----:B------:R-:W-:Y:S02]  /*3b90*/  FMNMX.FTZ R81, R79, R20, !PT ;  /* 0x000000144f517209 */ /* 0x000fe40007810000 */
[----:B------:R-:W-:Y:S02]  /*3ba0*/  ISETP.GT.AND P3, PT, R64, 0x38, PT ;  /* 0x000000384000780c */ /* 0x000fe40003f64270 */
[----:B------:R-:W-:Y:S01]  /*3bb0*/  FSEL R11, R67, -INF , P4 ;  /* 0xff800000430b7808 */ /* 0x000fe20002000000 */
[----:B------:R-:W-:Y:S01]  /*3bc0*/  FFMA.FTZ R67, R77, UR4, -R4 ;  /* 0x000000044d437c23 */ /* 0x000fe20008010804 */
[----:B0-----:R-:W-:Y:S01]  /*3bd0*/  FMNMX.FTZ R68, R66, R81, !PT ;  /* 0x0000005142447209 */ /* 0x001fe20007810000 */
[----:B------:R0:W-:Y:S01]  /*3be0*/  MUFU.EX2 R20, R76 ;  /* 0x0000004c00147308 */ /* 0x0001e20000000800 */
[----:B------:R-:W-:-:S02]  /*3bf0*/  ISETP.GT.AND P4, PT, R64, 0x39, PT ;  /* 0x000000394000780c */ /* 0x000fc40003f84270 */
[----:B------:R-:W-:Y:S02]  /*3c00*/  FSEL R70, R70, -INF , P3 ;  /* 0xff80000046467808 */ /* 0x000fe40001800000 */
[----:B------:R-:W-:Y:S02]  /*3c10*/  FMNMX.FTZ R77, R11, R68, !PT ;  /* 0x000000440b4d7209 */ /* 0x000fe40007810000 */
[----:B------:R-:W-:Y:S01]  /*3c20*/  ISETP.GT.AND P3, PT, R64, 0x40, PT ;  /* 0x000000404000780c */ /* 0x000fe20003f64270 */
[----:B------:R-:W2:Y:S01]  /*3c30*/  MUFU.EX2 R10, R10 ;  /* 0x0000000a000a7308 */ /* 0x000ea20000000800 */
[----:B------:R-:W-:Y:S01]  /*3c40*/  FSEL R71, R71, -INF , P4 ;  /* 0xff80000047477808 */ /* 0x000fe20002000000 */
[----:B-1----:R-:W-:Y:S01]  /*3c50*/  FADD.FTZ R85, R8, R7 ;  /* 0x0000000708557221 */ /* 0x002fe20000010000 */
[----:B------:R-:W-:Y:S02]  /*3c60*/  FMNMX.FTZ R72, R70, R77, !PT ;  /* 0x0000004d46487209 */ /* 0x000fe40007810000 */
[----:B------:R-:W-:Y:S01]  /*3c70*/  FSEL R68, R58, -INF , P3 ;  /* 0xff8000003a447808 */ /* 0x000fe20001800000 */
[----:B------:R-:W-:Y:S01]  /*3c80*/  FFMA.FTZ R58, R73, UR4, -R4 ;  /* 0x00000004493a7c23 */ /* 0x000fe20008010804 */
[----:B------:R-:W-:Y:S01]  /*3c90*/  ISETP.GT.AND P4, PT, R64, 0x41, PT ;  /* 0x000000414000780c */ /* 0x000fe20003f84270 */
[----:B------:R-:W1:Y:S01]  /*3ca0*/  MUFU.EX2 R9, R93 ;  /* 0x0000005d00097308 */ /* 0x000e620000000800 */
[----:B------:R-:W-:-:S02]  /*3cb0*/  FMNMX.FTZ R73, R71, R72, !PT ;  /* 0x0000004847497209 */ /* 0x000fc40007810000 */
[----:B------:R-:W-:Y:S02]  /*3cc0*/  ISETP.GT.AND P3, PT, R64, 0x48, PT ;  /* 0x000000484000780c */ /* 0x000fe40003f64270 */
[----:B------:R-:W-:Y:S01]  /*3cd0*/  FSEL R72, R59, -INF , P4 ;  /* 0xff8000003b487808 */ /* 0x000fe20002000000 */
[----:B------:R-:W-:Y:S01]  /*3ce0*/  FFMA.FTZ R59, R65, UR4, -R4 ;  /* 0x00000004413b7c23 */ /* 0x000fe20008010804 */
[----:B------:R-:W-:Y:S01]  /*3cf0*/  FMNMX.FTZ R73, R68, R73, !PT ;  /* 0x0000004944497209 */ /* 0x000fe20007810000 */
[----:B------:R-:W3:Y:S01]  /*3d00*/  MUFU.EX2 R12, R12 ;  /* 0x0000000c000c7308 */ /* 0x000ee20000000800 */
[----:B------:R-:W-:Y:S02]  /*3d10*/  ISETP.GT.AND P4, PT, R64, 0x49, PT ;  /* 0x000000494000780c */ /* 0x000fe40003f84270 */
[----:B------:R-:W-:Y:S02]  /*3d20*/  FSEL R62, R62, -INF , P3 ;  /* 0xff8000003e3e7808 */ /* 0x000fe40001800000 */
[----:B------:R-:W-:-:S02]  /*3d30*/  FMNMX.FTZ R73, R72, R73, !PT ;  /* 0x0000004948497209 */ /* 0x000fc40007810000 */
[----:B------:R-:W-:Y:S01]  /*3d40*/  FSEL R65, R63, -INF , P4 ;  /* 0xff8000003f417808 */ /* 0x000fe20002000000 */
[----:B------:R-:W4:Y:S01]  /*3d50*/  MUFU.EX2 R13, R13 ;  /* 0x0000000d000d7308 */ /* 0x000f220000000800 */
[----:B------:R-:W-:Y:S02]  /*3d60*/  ISETP.GT.AND P3, PT, R64, 0x50, PT ;  /* 0x000000504000780c */ /* 0x000fe40003f64270 */
[----:B0-----:R-:W-:Y:S02]  /*3d70*/  FMNMX.FTZ R76, R62, R73, !PT ;  /* 0x000000493e4c7209 */ /* 0x001fe40007810000 */
[----:B------:R-:W-:Y:S02]  /*3d80*/  ISETP.GT.AND P4, PT, R64, 0x51, PT ;  /* 0x000000514000780c */ /* 0x000fe40003f84270 */
[----:B------:R-:W-:Y:S01]  /*3d90*/  FSEL R63, R50, -INF , P3 ;  /* 0xff800000323f7808 */ /* 0x000fe20001800000 */
[----:B------:R-:W-:Y:S01]  /*3da0*/  FFMA.FTZ R50, R5, UR4, -R4 ;  /* 0x0000000405327c23 */ /* 0x000fe20008010804 */
[----:B------:R-:W-:Y:S01]  /*3db0*/  FMNMX.FTZ R76, R65, R76, !PT ;  /* 0x0000004c414c7209 */ /* 0x000fe20007810000 */
[----:B------:R-:W-:Y:S01]  /*3dc0*/  MUFU.EX2 R14, R14 ;  /* 0x0000000e000e7308 */ /* 0x000fe20000000800 */
[----:B------:R-:W-:-:S02]  /*3dd0*/  ISETP.GT.AND P3, PT, R64, 0x58, PT ;  /* 0x000000584000780c */ /* 0x000fc40003f64270 */
[----:B------:R-:W-:Y:S01]  /*3de0*/  FSEL R73, R51, -INF , P4 ;  /* 0xff80000033497808 */ /* 0x000fe20002000000 */
[----:B------:R-:W-:Y:S01]  /*3df0*/  FFMA.FTZ R51, R69, UR4, -R4 ;  /* 0x0000000445337c23 */ /* 0x000fe20008010804 */
[----:B------:R-:W-:Y:S02]  /*3e00*/  FMNMX.FTZ R76, R63, R76, !PT ;  /* 0x0000004c3f4c7209 */ /* 0x000fe40007810000 */
[----:B------:R-:W-:Y:S01]  /*3e10*/  ISETP.GT.AND P4, PT, R64, 0x59, PT ;  /* 0x000000594000780c */ /* 0x000fe20003f84270 */
[----:B------:R-:W-:Y:S01]  /*3e20*/  MUFU.EX2 R15, R15 ;  /* 0x0000000f000f7308 */ /* 0x000fe20000000800 */
[----:B------:R-:W-:Y:S02]  /*3e30*/  FSEL R54, R54, -INF , P3 ;  /* 0xff80000036367808 */ /* 0x000fe40001800000 */
[----:B------:R-:W-:Y:S02]  /*3e40*/  FMNMX.FTZ R5, R73, R76, !PT ;  /* 0x0000004c49057209 */ /* 0x000fe40007810000 */
[----:B------:R-:W-:-:S02]  /*3e50*/  FSEL R55, R55, -INF , P4 ;  /* 0xff80000037377808 */ /* 0x000fc40002000000 */
[----:B------:R-:W-:Y:S01]  /*3e60*/  ISETP.GT.AND P3, PT, R64, 0x60, PT ;  /* 0x000000604000780c */ /* 0x000fe20003f64270 */
[----:B------:R-:W-:Y:S01]  /*3e70*/  MUFU.EX2 R21, R21 ;  /* 0x0000001500157308 */ /* 0x000fe20000000800 */
[----:B------:R-:W-:Y:S02]  /*3e80*/  FMNMX.FTZ R76, R54, R5, !PT ;  /* 0x00000005364c7209 */ /* 0x000fe40007810000 */
[----:B------:R-:W-:Y:S02]  /*3e90*/  ISETP.GT.AND P4, PT, R64, 0x61, PT ;  /* 0x000000614000780c */ /* 0x000fe40003f84270 */
[----:B------:R-:W-:Y:S01]  /*3ea0*/  FSEL R69, R42, -INF , P3 ;  /* 0xff8000002a457808 */ /* 0x000fe20001800000 */
[----:B------:R-:W-:Y:S01]  /*3eb0*/  FFMA.FTZ R42, R56, UR4, -R4 ;  /* 0x00000004382a7c23 */ /* 0x000fe20008010804 */
[----:B------:R-:W-:Y:S01]  /*3ec0*/  FMNMX.FTZ R76, R55, R76, !PT ;  /* 0x0000004c374c7209 */ /* 0x000fe20007810000 */
[----:B------:R-:W-:Y:S01]  /*3ed0*/  MUFU.EX2 R67, R67 ;  /* 0x0000004300437308 */ /* 0x000fe20000000800 */
[----:B------:R-:W-:-:S02]  /*3ee0*/  ISETP.GT.AND P3, PT, R64, 0x68, PT ;  /* 0x000000684000780c */ /* 0x000fc40003f64270 */
[----:B------:R-:W-:Y:S01]  /*3ef0*/  FSEL R56, R43, -INF , P4 ;  /* 0xff8000002b387808 */ /* 0x000fe20002000000 */
[--C-:B------:R-:W-:Y:S01]  /*3f00*/  FFMA.FTZ R43, R57, UR4, -R4.reuse ;  /* 0x00000004392b7c23 */ /* 0x100fe20008010804 */
[----:B------:R-:W-:Y:S02]  /*3f10*/  FMNMX.FTZ R5, R69, R76, !PT ;  /* 0x0000004c45057209 */ /* 0x000fe40007810000 */
[----:B------:R-:W-:Y:S01]  /*3f20*/  ISETP.GT.AND P4, PT, R64, 0x69, PT ;  /* 0x000000694000780c */ /* 0x000fe20003f84270 */
[----:B------:R-:W-:Y:S01]  /*3f30*/  MUFU.EX2 R58, R58 ;  /* 0x0000003a003a7308 */ /* 0x000fe20000000800 */
[----:B------:R-:W-:Y:S02]  /*3f40*/  FSEL R76, R46, -INF , P3 ;  /* 0xff8000002e4c7808 */ /* 0x000fe40001800000 */
[----:B------:R-:W-:Y:S02]  /*3f50*/  FMNMX.FTZ R5, R56, R5, !PT ;  /* 0x0000000538057209 */ /* 0x000fe40007810000 */
[----:B------:R-:W-:Y:S01]  /*3f60*/  FSEL R57, R47, -INF , P4 ;  /* 0xff8000002f397808 */ /* 0x000fe20002000000 */
[----:B------:R-:W-:Y:S01]  /*3f70*/  FFMA.FTZ R47, R52, UR4, -R4 ;  /* 0x00000004342f7c23 */ /* 0x000fe20008010804 */
[----:B------:R-:W-:Y:S01]  /*3f80*/  ISETP.GT.AND P3, PT, R64, 0x70, PT ;  /* 0x000000704000780c */ /* 0x000fe20003f64270 */
[----:B------:R-:W-:Y:S01]  /*3f90*/  MUFU.EX2 R59, R59 ;  /* 0x0000003b003b7308 */ /* 0x000fe20000000800 */
[----:B------:R-:W-:-:S02]  /*3fa0*/  FMNMX.FTZ R46, R76, R5, !PT ;  /* 0x000000054c2e7209 */ /* 0x000fc40007810000 */
[----:B------:R-:W-:Y:S02]  /*3fb0*/  ISETP.GT.AND P4, PT, R64, 0x71, PT ;  /* 0x000000714000780c */ /* 0x000fe40003f84270 */
[----:B------:R-:W-:Y:S01]  /*3fc0*/  FSEL R77, R34, -INF , P3 ;  /* 0xff800000224d7808 */ /* 0x000fe20001800000 */
[--C-:B------:R-:W-:Y:S01]  /*3fd0*/  FFMA.FTZ R34, R60, UR4, -R4.reuse ;  /* 0x000000043c227c23 */ /* 0x100fe20008010804 */
[----:B------:R-:W-:Y:S01]  /*3fe0*/  FMNMX.FTZ R46, R57, R46, !PT ;  /* 0x0000002e392e7209 */ /* 0x000fe20007810000 */
[----:B------:R-:W-:Y:S01]  /*3ff0*/  MUFU.EX2 R50, R50 ;  /* 0x0000003200327308 */ /* 0x000fe20000000800 */
[----:B------:R-:W-:Y:S02]  /*4000*/  ISETP.GT.AND P3, PT, R64, 0x78, PT ;  /* 0x000000784000780c */ /* 0x000fe40003f64270 */
[----:B------:R-:W-:Y:S01]  /*4010*/  FSEL R60, R35, -INF , P4 ;  /* 0xff800000233c7808 */ /* 0x000fe20002000000 */
[----:B------:R-:W-:Y:S01]  /*4020*/  FFMA.FTZ R35, R61, UR4, -R4 ;  /* 0x000000043d237c23 */ /* 0x000fe20008010804 */
[----:B------:R-:W-:-:S02]  /*4030*/  FMNMX.FTZ R5, R77, R46, !PT ;  /* 0x0000002e4d057209 */ /* 0x000fc40007810000 */
[----:B------:R-:W-:Y:S01]  /*4040*/  ISETP.GT.AND P4, PT, R64, 0x79, PT ;  /* 0x000000794000780c */ /* 0x000fe20003f84270 */
[----:B------:R-:W-:Y:S01]  /*4050*/  MUFU.EX2 R51, R51 ;  /* 0x0000003300337308 */ /* 0x000fe20000000800 */
[----:B------:R-:W-:Y:S02]  /*4060*/  FSEL R80, R38, -INF , P3 ;  /* 0xff80000026507808 */ /* 0x000fe40001800000 */
[----:B------:R-:W-:Y:S02]  /*4070*/  FMNMX.FTZ R5, R60, R5, !PT ;  /* 0x000000053c057209 */ /* 0x000fe40007810000 */
[----:B------:R-:W-:Y:S01]  /*4080*/  FSEL R61, R39, -INF , P4 ;  /* 0xff800000273d7808 */ /* 0x000fe20002000000 */
[--C-:B------:R-:W-:Y:S01]  /*4090*/  FFMA.FTZ R39, R32, UR4, -R4.reuse ;  /* 0x0000000420277c23 */ /* 0x100fe20008010804 */
[----:B------:R-:W-:Y:S01]  /*40a0*/  ISETP.GT.AND P3, PT, R64, 0x80, PT ;  /* 0x000000804000780c */ /* 0x000fe20003f64270 */
[----:B------:R-:W-:Y:S01]  /*40b0*/  FFMA.FTZ R32, R24, UR4, -R4 ;  /* 0x0000000418207c23 */ /* 0x000fe20008010804 */
[----:B------:R-:W-:Y:S01]  /*40c0*/  FMNMX.FTZ R38, R80, R5, !PT ;  /* 0x0000000550267209 */ /* 0x000fe20007810000 */
[----:B------:R-:W-:Y:S01]  /*40d0*/  MUFU.EX2 R42, R42 ;  /* 0x0000002a002a7308 */ /* 0x000fe20000000800 */
[----:B------:R-:W-:-:S02]  /*40e0*/  ISETP.GT.AND P4, PT, R64, 0x81, PT ;  /* 0x000000814000780c */ /* 0x000fc40003f84270 */
[----:B------:R-:W-:Y:S02]  /*40f0*/  FSEL R26, R26, -INF , P3 ;  /* 0xff8000001a1a7808 */ /* 0x000fe40001800000 */
[----:B------:R-:W-:Y:S02]  /*4100*/  FMNMX.FTZ R5, R61, R38, !PT ;  /* 0x000000263d057209 */ /* 0x000fe40007810000 */
[----:B------:R-:W-:Y:S01]  /*4110*/  ISETP.GT.AND P3, PT, R64, 0x88, PT ;  /* 0x000000884000780c */ /* 0x000fe20003f64270 */
[----:B------:R0:W-:Y:S01]  /*4120*/  MUFU.EX2 R38, R48 ;  /* 0x0000003000267308 */ /* 0x0001e20000000800 */
[----:B------:R-:W-:Y:S02]  /*4130*/  FSEL R27, R27, -INF , P4 ;  /* 0xff8000001b1b7808 */ /* 0x000fe40002000000 */
[----:B------:R-:W-:Y:S02]  /*4140*/  FMNMX.FTZ R46, R26, R5, !PT ;  /* 0x000000051a2e7209 */ /* 0x000fe40007810000 */
[----:B------:R-:W-:-:S02]  /*4150*/  ISETP.GT.AND P4, PT, R64, 0x89, PT ;  /* 0x000000894000780c */ /* 0x000fc40003f84270 */
[----:B------:R-:W-:Y:S01]  /*4160*/  FSEL R30, R30, -INF , P3 ;  /* 0xff8000001e1e7808 */ /* 0x000fe20001800000 */
[----:B------:R-:W-:Y:S01]  /*4170*/  MUFU.EX2 R43, R43 ;  /* 0x0000002b002b7308 */ /* 0x000fe20000000800 */
[----:B------:R-:W-:Y:S01]  /*4180*/  FMNMX.FTZ R5, R27, R46, !PT ;  /* 0x0000002e1b057209 */ /* 0x000fe20007810000 */
[--C-:B0-----:R-:W-:Y:S01]  /*4190*/  FFMA.FTZ R48, R53, UR4, -R4.reuse ;  /* 0x0000000435307c23 */ /* 0x101fe20008010804 */
[----:B------:R-:W-:Y:S01]  /*41a0*/  FSEL R31, R31, -INF , P4 ;  /* 0xff8000001f1f7808 */ /* 0x000fe20002000000 */
[--C-:B------:R-:W-:Y:S01]  /*41b0*/  FFMA.FTZ R53, R29, UR4, -R4.reuse ;  /* 0x000000041d357c23 */ /* 0x100fe20008010804 */
[----:B------:R-:W-:Y:S02]  /*41c0*/  FMNMX.FTZ R46, R30, R5, !PT ;  /* 0x000000051e2e7209 */ /* 0x000fe40007810000 */
[----:B------:R-:W-:Y:S01]  /*41d0*/  F2FP.BF16.F32.PACK_AB R8, R7, R8 ;  /* 0x000000080708723e */ /* 0x000fe200000010ff */
[----:B------:R-:W-:Y:S01]  /*41e0*/  MUFU.EX2 R34, R34 ;  /* 0x0000002200227308 */ /* 0x000fe20000000800 */
[----:B------:R-:W-:Y:S01]  /*41f0*/  FMNMX.FTZ R5, R31, R46, !PT ;  /* 0x0000002e1f057209 */ /* 0x000fe20007810000 */
[--C-:B------:R-:W-:Y:S01]  /*4200*/  FFMA.FTZ R46, R40, UR4, -R4.reuse ;  /* 0x00000004282e7c23 */ /* 0x100fe20008010804 */
[--C-:B------:R-:W-:Y:S01]  /*4210*/  FFMA.FTZ R40, R44, UR4, -R4.reuse ;  /* 0x000000042c287c23 */ /* 0x100fe20008010804 */
[--C-:B------:R-:W-:Y:S01]  /*4220*/  FFMA.FTZ R44, R33, UR4, -R4.reuse ;  /* 0x00000004212c7c23 */ /* 0x100fe20008010804 */
[--C-:B------:R-:W-:Y:S01]  /*4230*/  FFMA.FTZ R33, R36, UR4, -R4.reuse ;  /* 0x0000000424217c23 */ /* 0x100fe20008010804 */
[----:B------:R-:W0:Y:S01]  /*4240*/  SHFL.BFLY PT, R52, R5, 0x2, 0x1f ;  /* 0x0c401f0005347f89 */ /* 0x000e2200000e0000 */
[--C-:B------:R-:W-:Y:S01]  /*4250*/  FFMA.FTZ R36, R37, UR4, -R4.reuse ;  /* 0x0000000425247c23 */ /* 0x100fe20008010804 */
[----:B------:R-:W-:Y:S01]  /*4260*/  FFMA.FTZ R37, R25, UR4, -R4 ;  /* 0x0000000419257c23 */ /* 0x000fe20008010804 */
[----:B------:R-:W-:Y:S08]  /*4270*/  MUFU.EX2 R35, R35 ;  /* 0x0000002300237308 */ /* 0x000ff00000000800 */
[----:B------:R-:W-:Y:S08]  /*4280*/  MUFU.EX2 R49, R49 ;  /* 0x0000003100317308 */ /* 0x000ff00000000800 */
[----:B------:R-:W-:Y:S01]  /*4290*/  MUFU.EX2 R47, R47 ;  /* 0x0000002f002f7308 */ /* 0x000fe20000000800 */
[----:B0-----:R-:W-:-:S07]  /*42a0*/  FMNMX.FTZ R52, R5, R52, !PT ;  /* 0x0000003405347209 */ /* 0x001fce0007810000 */
[----:B------:R-:W-:Y:S01]  /*42b0*/  MUFU.EX2 R48, R48 ;  /* 0x0000003000307308 */ /* 0x000fe20000000800 */
[----:B------:R-:W0:Y:S07]  /*42c0*/  SHFL.BFLY PT, R5, R52, 0x1, 0x1f ;  /* 0x0c201f0034057f89 */ /* 0x000e2e00000e0000 */
[----:B------:R-:W-:Y:S08]  /*42d0*/  MUFU.EX2 R46, R46 ;  /* 0x0000002e002e7308 */ /* 0x000ff00000000800 */
[----:B------:R-:W-:Y:S08]  /*42e0*/  MUFU.EX2 R41, R41 ;  /* 0x0000002900297308 */ /* 0x000ff00000000800 */
[----:B------:R-:W-:Y:S01]  /*42f0*/  MUFU.EX2 R40, R40 ;  /* 0x0000002800287308 */ /* 0x000fe20000000800 */
[----:B0-----:R-:W-:Y:S01]  /*4300*/  FMNMX.FTZ R5, R52, R5, !PT ;  /* 0x0000000534057209 */ /* 0x001fe20007810000 */
[----:B------:R-:W-:-:S03]  /*4310*/  FFMA.FTZ R52, R28, UR4, -R4 ;  /* 0x000000041c347c23 */ /* 0x000fc60008010804 */
[C---:B------:R-:W-:Y:S01]  /*4320*/  FSETP.NEU.FTZ.AND P3, PT, R5.reuse, -INF , PT ;  /* 0xff8000000500780b */ /* 0x040fe20003f7d000 */
[----:B------:R-:W-:Y:S02]  /*4330*/  FMUL.FTZ R24, R5, UR4 ;  /* 0x0000000405187c20 */ /* 0x000fe40008410000 */
[----:B------:R-:W-:Y:S03]  /*4340*/  MUFU.EX2 R45, R45 ;  /* 0x0000002d002d7308 */ /* 0x000fe60000000800 */
[----:B------:R-:W-:Y:S02]  /*4350*/  FSEL R4, R24, RZ, P3 ;  /* 0x000000ff18047208 */ /* 0x000fe40001800000 */
[----:B------:R-:W-:-:S03]  /*4360*/  PLOP3.LUT P3, PT, PT, PT, UP1, 0x80, 0x0 ;  /* 0x000000000000781c */ /* 0x000fc60003f6f018 */
        /* <DEDUP_REMOVED lines=9> */
[----:B------:R-:W-:Y:S01]  /*4400*/  @!P1 PRMT R11, RZ, 0x654, R3 ;  /* 0x00000654ff0b9816 */ /* 0x000fe20000000003 */
[--C-:B------:R-:W-:Y:S01]  /*4410*/  FFMA.FTZ R25, R86, UR4, -R4.reuse ;  /* 0x0000000456197c23 */ /* 0x100fe20008010804 */
[--C-:B------:R-:W-:Y:S01]  /*4420*/  FFMA.FTZ R64, R74, UR4, -R4.reuse ;  /* 0x000000044a407c23 */ /* 0x100fe20008010804 */
[--C-:B------:R-:W-:Y:S01]  /*4430*/  FFMA.FTZ R74, R78, UR4, -R4.reuse ;  /* 0x000000044e4a7c23 */ /* 0x100fe20008010804 */
[----:B------:R0:W-:Y:S01]  /*4440*/  @!P1 SYNCS.ARRIVE.TRANS64.RED.A1T0 RZ, [R11+URZ], RZ ;  /* 0x000000ff0bff99a7 */ /* 0x0001e2000810043f */
[--C-:B------:R-:W-:Y:S01]  /*4450*/  FFMA.FTZ R28, R87, UR4, -R4.reuse ;  /* 0x00000004571c7c23 */ /* 0x100fe20008010804 */
[----:B--2---:R-:W-:Y:S01]  /*4460*/  FADD.FTZ R78, R10, R85 ;  /* 0x000000550a4e7221 */ /* 0x004fe20000010000 */
[----:B------:R-:W0:Y:S01]  /*4470*/  MUFU.EX2 R91, R91 ;  /* 0x0000005b005b7308 */ /* 0x000e220000000800 */
[--C-:B------:R-:W-:Y:S01]  /*4480*/  FFMA.FTZ R83, R72, UR4, -R4.reuse ;  /* 0x0000000448537c23 */ /* 0x100fe20008010804 */
[--C-:B------:R-:W-:Y:S01]  /*4490*/  FFMA.FTZ R63, R63, UR4, -R4.reuse ;  /* 0x000000043f3f7c23 */ /* 0x100fe20008010804 */
[----:B------:R-:W-:Y:S01]  /*44a0*/  FFMA.FTZ R72, R73, UR4, -R4 ;  /* 0x0000000449487c23 */ /* 0x000fe20008010804 */
[----:B-1----:R-:W-:Y:S01]  /*44b0*/  FADD.FTZ R73, R9, R78 ;  /* 0x0000004e09497221 */ /* 0x002fe20000010000 */
[--C-:B------:R-:W-:Y:S01]  /*44c0*/  FFMA.FTZ R75, R75, UR4, -R4.reuse ;  /* 0x000000044b4b7c23 */ /* 0x100fe20008010804 */
[--C-:B------:R-:W-:Y:S01]  /*44d0*/  FFMA.FTZ R7, R54, UR4, -R4.reuse ;  /* 0x0000000436077c23 */ /* 0x100fe20008010804 */
[--C-:B------:R-:W-:Y:S01]  /*44e0*/  FFMA.FTZ R54, R55, UR4, -R4.reuse ;  /* 0x0000000437367c23 */ /* 0x100fe20008010804 */
[----:B------:R-:W1:Y:S01]  /*44f0*/  MUFU.EX2 R94, R94 ;  /* 0x0000005e005e7308 */ /* 0x000e620000000800 */
[----:B---3--:R-:W-:Y:S01]  /*4500*/  FADD.FTZ R78, R12, R73 ;  /* 0x000000490c4e7221 */ /* 0x008fe20000010000 */
[--C-:B------:R-:W-:Y:S01]  /*4510*/  FFMA.FTZ R55, R69, UR4, -R4.reuse ;  /* 0x0000000445377c23 */ /* 0x100fe20008010804 */
[--C-:B------:R-:W-:Y:S01]  /*4520*/  FFMA.FTZ R79, R79, UR4, -R4.reuse ;  /* 0x000000044f4f7c23 */ /* 0x100fe20008010804 */
[----:B------:R-:W-:Y:S01]  /*4530*/  FFMA.FTZ R66, R66, UR4, -R4 ;  /* 0x0000000442427c23 */ /* 0x000fe20008010804 */
[----:B----4-:R-:W-:Y:S01]  /*4540*/  FADD.FTZ R69, R13, R78 ;  /* 0x0000004e0d457221 */ /* 0x010fe20000010000 */
[--C-:B------:R-:W-:Y:S01]  /*4550*/  FFMA.FTZ R70, R70, UR4, -R4.reuse ;  /* 0x0000000446467c23 */ /* 0x100fe20008010804 */
[--C-:B------:R-:W-:Y:S01]  /*4560*/  FFMA.FTZ R71, R71, UR4, -R4.reuse ;  /* 0x0000000447477c23 */ /* 0x100fe20008010804 */
[----:B------:R-:W2:Y:S01]  /*4570*/  MUFU.EX2 R95, R95 ;  /* 0x0000005f005f7308 */ /* 0x000ea20000000800 */
[----:B0-----:R-:W-:Y:S01]  /*4580*/  FADD.FTZ R11, R90, R91 ;  /* 0x0000005b5a0b7221 */ /* 0x001fe20000010000 */
[----:B------:R-:W-:Y:S01]  /*4590*/  FADD.FTZ R78, R14, R69 ;  /* 0x000000450e4e7221 */ /* 0x000fe20000010000 */
[--C-:B------:R-:W-:Y:S01]  /*45a0*/  FFMA.FTZ R69, R60, UR4, -R4.reuse ;  /* 0x000000043c457c23 */ /* 0x100fe20008010804 */
[--C-:B------:R-:W-:Y:S01]  /*45b0*/  FFMA.FTZ R68, R68, UR4, -R4.reuse ;  /* 0x0000000444447c23 */ /* 0x100fe20008010804 */
[----:B------:R-:W-:Y:S01]  /*45c0*/  FFMA.FTZ R62, R62, UR4, -R4 ;  /* 0x000000043e3e7c23 */ /* 0x000fe20008010804 */
[----:B------:R-:W-:Y:S01]  /*45d0*/  FADD.FTZ R73, R15, R78 ;  /* 0x0000004e0f497221 */ /* 0x000fe20000010000 */
[--C-:B------:R-:W-:Y:S01]  /*45e0*/  FFMA.FTZ R65, R65, UR4, -R4.reuse ;  /* 0x0000000441417c23 */ /* 0x100fe20008010804 */
[----:B------:R-:W-:Y:S01]  /*45f0*/  MUFU.EX2 R24, R24 ;  /* 0x0000001800187308 */ /* 0x000fe20000000800 */
[----:B-1----:R-:W-:Y:S01]  /*4600*/  FADD.FTZ R82, R94, R11 ;  /* 0x0000000b5e527221 */ /* 0x002fe20000010000 */
[----:B------:R-:W-:Y:S01]  /*4610*/  FADD.FTZ R60, R6, R73 ;  /* 0x00000049063c7221 */ /* 0x000fe20000010000 */
[--C-:B------:R-:W-:Y:S01]  /*4620*/  FFMA.FTZ R73, R61, UR4, -R4.reuse ;  /* 0x000000043d497c23 */ /* 0x100fe20008010804 */
[--C-:B------:R-:W-:Y:S01]  /*4630*/  FFMA.FTZ R56, R56, UR4, -R4.reuse ;  /* 0x0000000438387c23 */ /* 0x100fe20008010804 */
[----:B------:R-:W-:Y:S01]  /*4640*/  FFMA.FTZ R76, R76, UR4, -R4 ;  /* 0x000000044c4c7c23 */ /* 0x000fe20008010804 */
[----:B------:R-:W-:Y:S01]  /*4650*/  FADD.FTZ R61, R21, R60 ;  /* 0x0000003c153d7221 */ /* 0x000fe20000010000 */
[--C-:B------:R-:W-:Y:S01]  /*4660*/  FFMA.FTZ R60, R30, UR4, -R4.reuse ;  /* 0x000000041e3c7c23 */ /* 0x100fe20008010804 */
[----:B------:R-:W0:Y:S01]  /*4670*/  MUFU.EX2 R29, R29 ;  /* 0x0000001d001d7308 */ /* 0x000e220000000800 */
[--C-:B------:R-:W-:Y:S01]  /*4680*/  FFMA.FTZ R77, R77, UR4, -R4.reuse ;  /* 0x000000044d4d7c23 */ /* 0x100fe20008010804 */
[----:B------:R-:W-:Y:S01]  /*4690*/  FFMA.FTZ R80, R80, UR4, -R4 ;  /* 0x0000000450507c23 */ /* 0x000fe20008010804 */
[----:B------:R-:W-:-:S02]  /*46a0*/  F2FP.BF16.F32.PACK_AB R10, R9, R10 ;  /* 0x0000000a090a723e */ /* 0x000fc400000010ff */
[----:B------:R-:W-:Y:S02]  /*46b0*/  F2FP.BF16.F32.PACK_AB R9, R91, R90 ;  /* 0x0000005a5b09723e */ /* 0x000fe400000010ff */
[----:B--2---:R-:W-:Y:S01]  /*46c0*/  F2FP.BF16.F32.PACK_AB R11, R95, R94 ;  /* 0x0000005e5f0b723e */ /* 0x004fe200000010ff */
[----:B------:R-:W-:Y:S01]  /*46d0*/  MUFU.EX2 R25, R25 ;  /* 0x0000001900197308 */ /* 0x000fe20000000800 */
[----:B------:R-:W-:Y:S02]  /*46e0*/  F2FP.BF16.F32.PACK_AB R12, R13, R12 ;  /* 0x0000000c0d0c723e */ /* 0x000fe400000010ff */
[----:B------:R-:W-:Y:S01]  /*46f0*/  F2FP.BF16.F32.PACK_AB R14, R15, R14 ;  /* 0x0000000e0f0e723e */ /* 0x000fe200000010ff */
[----:B------:R1:W-:Y:S04]  /*4700*/  STSM.16.M88.4 [R2+0x24300], R8 ;  /* 0x0243000802007844 */ /* 0x0003e80000000200 */
[----:B------:R-:W2:Y:S01]  /*4710*/  MUFU.EX2 R28, R28 ;  /* 0x0000001c001c7308 */ /* 0x000ea20000000800 */
[----:B0-----:R-:W-:-:S07]  /*4720*/  F2FP.BF16.F32.PACK_AB R13, R29, R24 ;  /* 0x000000181d0d723e */ /* 0x001fce00000010ff */
[----:B------:R0:W-:Y:S01]  /*4730*/  MUFU.EX2 R3, R63 ;  /* 0x0000003f00037308 */ /* 0x0001e20000000800 */
[----:B-1----:R-:W-:-:S07]  /*4740*/  F2FP.BF16.F32.PACK_AB R8, R21, R6 ;  /* 0x000000061508723e */ /* 0x002fce00000010ff */
[----:B------:R-:W1:Y:S01]  /*4750*/  MUFU.EX2 R64, R64 ;  /* 0x0000004000407308 */ /* 0x000e620000000800 */
[----:B0-----:R-:W-:Y:S01]  /*4760*/  FADD.FTZ R63, R95, R82 ;  /* 0x000000525f3f7221 */ /* 0x001fe20000010000 */
[----:B--2---:R-:W-:-:S03]  /*4770*/  F2FP.BF16.F32.PACK_AB R15, R28, R25 ;  /* 0x000000191c0f723e */ /* 0x004fc600000010ff */
[----:B------:R-:W-:Y:S01]  /*4780*/  FADD.FTZ R82, R24, R63 ;  /* 0x0000003f18527221 */ /* 0x000fe20000010000 */
[----:B------:R-:W-:Y:S01]  /*4790*/  FFMA.FTZ R63, R57, UR4, -R4 ;  /* 0x00000004393f7c23 */ /* 0x000fe20008010804 */
[----:B------:R-:W-:Y:S01]  /*47a0*/  STSM.16.M88.4 [R2+0x25b00], R12 ;  /* 0x025b000c02007844 */ /* 0x000fe20000000200 */
[----:B------:R-:W0:Y:S01]  /*47b0*/  MUFU.EX2 R75, R75 ;  /* 0x0000004b004b7308 */ /* 0x000e220000000800 */
[----:B------:R-:W-:-:S04]  /*47c0*/  FADD.FTZ R82, R29, R82 ;  /* 0x000000521d527221 */ /* 0x000fc80000010000 */
[----:B------:R-:W-:Y:S01]  /*47d0*/  FADD.FTZ R57, R25, R82 ;  /* 0x0000005219397221 */ /* 0x000fe20000010000 */
[----:B------:R-:W-:Y:S01]  /*47e0*/  FFMA.FTZ R82, R26, UR4, -R4 ;  /* 0x000000041a527c23 */ /* 0x000fe20008010804 */
[----:B------:R-:W-:Y:S01]  /*47f0*/  FADD.FTZ R26, R20, R61 ;  /* 0x0000003d141a7221 */ /* 0x000fe20000010000 */
[----:B------:R-:W2:Y:S01]  /*4800*/  MUFU.EX2 R74, R74 ;  /* 0x0000004a004a7308 */ /* 0x000ea20000000800 */
[----:B------:R-:W-:-:S04]  /*4810*/  FADD.FTZ R57, R28, R57 ;  /* 0x000000391c397221 */ /* 0x000fc80000010000 */
[----:B-1----:R-:W-:Y:S01]  /*4820*/  FADD.FTZ R78, R64, R57 ;  /* 0x00000039404e7221 */ /* 0x002fe20000010000 */
[--C-:B------:R-:W-:Y:S01]  /*4830*/  FFMA.FTZ R57, R27, UR4, -R4.reuse ;  /* 0x000000041b397c23 */ /* 0x100fe20008010804 */
[----:B------:R-:W-:Y:S01]  /*4840*/  FFMA.FTZ R4, R31, UR4, -R4 ;  /* 0x000000041f047c23 */ /* 0x000fe20008010804 */
[----:B------:R-:W1:Y:S01]  /*4850*/  MUFU.EX2 R79, R79 ;  /* 0x0000004f004f7308 */ /* 0x000e620000000800 */
[C---:B0-----:R-:W-:Y:S01]  /*4860*/  FADD.FTZ R27, R75.reuse, R78 ;  /* 0x0000004e4b1b7221 */ /* 0x041fe20000010000 */
[----:B------:R-:W-:-:S06]  /*4870*/  F2FP.BF16.F32.PACK_AB R9, R75, R64 ;  /* 0x000000404b09723e */ /* 0x000fcc00000010ff */
[----:B------:R-:W0:Y:S01]  /*4880*/  MUFU.EX2 R66, R66 ;  /* 0x0000004200427308 */ /* 0x000e220000000800 */
[----:B--2---:R-:W-:Y:S01]  /*4890*/  FADD.FTZ R30, R74, R27 ;  /* 0x0000001b4a1e7221 */ /* 0x004fe20000010000 */
[----:B------:R-:W-:-:S04]  /*48a0*/  FADD.FTZ R27, R67, R26 ;  /* 0x0000001a431b7221 */ /* 0x000fc80000010000 */
[----:B------:R-:W-:Y:S02]  /*48b0*/  FADD.FTZ R26, R58, R27 ;  /* 0x0000001b3a1a7221 */ /* 0x000fe40000010000 */
[----:B------:R-:W2:Y:S01]  /*48c0*/  MUFU.EX2 R81, R81 ;  /* 0x0000005100517308 */ /* 0x000ea20000000800 */
[----:B-1----:R-:W-:Y:S01]  /*48d0*/  FADD.FTZ R31, R79, R30 ;  /* 0x0000001e4f1f7221 */ /* 0x002fe20000010000 */
[----:B------:R-:W-:Y:S01]  /*48e0*/  FADD.FTZ R27, R59, R26 ;  /* 0x0000001a3b1b7221 */ /* 0x000fe20000010000 */
[----:B------:R-:W-:-:S03]  /*48f0*/  F2FP.BF16.F32.PACK_AB R26, R51, R50 ;  /* 0x00000032331a723e */ /* 0x000fc600000010ff */
[----:B------:R-:W-:Y:S02]  /*4900*/  FADD.FTZ R10, R50, R27 ;  /* 0x0000001b320a7221 */ /* 0x000fe40000010000 */
[----:B------:R-:W1:Y:S01]  /*4910*/  MUFU.EX2 R70, R70 ;  /* 0x0000004600467308 */ /* 0x000e620000000800 */
[----:B0-----:R-:W-:Y:S01]  /*4920*/  FADD.FTZ R30, R66, R31 ;  /* 0x0000001f421e7221 */ /* 0x001fe20000010000 */
[----:B------:R-:W-:Y:S01]  /*4930*/  FADD.FTZ R11, R51, R10 ;  /* 0x0000000a330b7221 */ /* 0x000fe20000010000 */
[----:B------:R-:W-:Y:S02]  /*4940*/  F2FP.BF16.F32.PACK_AB R10, R67, R20 ;  /* 0x00000014430a723e */ /* 0x000fe400000010ff */
[----:B------:R-:W-:Y:S01]  /*4950*/  CS2R R50, SRZ ;  /* 0x0000000000327805 */ /* 0x000fe2000001ff00 */
[----:B------:R-:W-:Y:S01]  /*4960*/  FADD.FTZ R6, R42, R11 ;  /* 0x0000000b2a067221 */ /* 0x000fe20000010000 */
[----:B------:R-:W-:Y:S01]  /*4970*/  F2FP.BF16.F32.PACK_AB R11, R79, R74 ;  /* 0x0000004a4f0b723e */ /* 0x000fe200000010ff */
[----:B------:R-:W0:Y:S01]  /*4980*/  MUFU.EX2 R71, R71 ;  /* 0x0000004700477308 */ /* 0x000e220000000800 */
[C---:B--2---:R-:W-:Y:S01]  /*4990*/  FADD.FTZ R29, R81.reuse, R30 ;  /* 0x0000001e511d7221 */ /* 0x044fe20000010000 */
[----:B------:R-:W-:-:S02]  /*49a0*/  F2FP.BF16.F32.PACK_AB R25, R81, R66 ;  /* 0x000000425119723e */ /* 0x000fc400000010ff */
[----:B------:R-:W-:Y:S01]  /*49b0*/  CS2R R66, SRZ ;  /* 0x0000000000427805 */ /* 0x000fe2000001ff00 */
[----:B------:R2:W-:Y:S03]  /*49c0*/  STSM.16.M88.4 [R2+0x27300], R8 ;  /* 0x0273000802007844 */ /* 0x0005e60000000200 */
[----:B------:R-:W3:Y:S01]  /*49d0*/  MUFU.EX2 R68, R68 ;  /* 0x0000004400447308 */ /* 0x000ee20000000800 */
[----:B-1----:R-:W-:-:S07]  /*49e0*/  FADD.FTZ R24, R70, R29 ;  /* 0x0000001d46187221 */ /* 0x002fce0000010000 */
[----:B------:R-:W1:Y:S01]  /*49f0*/  MUFU.EX2 R83, R83 ;  /* 0x0000005300537308 */ /* 0x000e620000000800 */
[----:B0-----:R-:W-:Y:S01]  /*4a00*/  FADD.FTZ R21, R71, R24 ;  /* 0x0000001847157221 */ /* 0x001fe20000010000 */
[----:B------:R-:W-:Y:S02]  /*4a10*/  F2FP.BF16.F32.PACK_AB R24, R59, R58 ;  /* 0x0000003a3b18723e */ /* 0x000fe400000010ff */
[----:B------:R-:W-:-:S04]  /*4a20*/  CS2R R58, SRZ ;  /* 0x00000000003a7805 */ /* 0x000fc8000001ff00 */
[----:B------:R-:W0:Y:S01]  /*4a30*/  MUFU.EX2 R62, R62 ;  /* 0x0000003e003e7308 */ /* 0x000e220000000800 */
[----:B---3--:R-:W-:Y:S01]  /*4a40*/  FADD.FTZ R20, R68, R21 ;  /* 0x0000001544147221 */ /* 0x008fe20000010000 */
[----:B------:R-:W-:-:S06]  /*4a50*/  FADD.FTZ R21, R43, R6 ;  /* 0x000000062b157221 */ /* 0x000fcc0000010000 */
[----:B------:R-:W3:Y:S01]  /*4a60*/  MUFU.EX2 R65, R65 ;  /* 0x0000004100417308 */ /* 0x000ee20000000800 */
[C---:B-1----:R-:W-:Y:S01]  /*4a70*/  FADD.FTZ R27, R83.reuse, R20 ;  /* 0x00000014531b7221 */ /* 0x042fe20000010000 */
        /* <DEDUP_REMOVED lines=8> */
[----:B------:R-:W-:Y:S02]  /*4b00*/  FADD.FTZ R20, R49, R20 ;  /* 0x0000001431147221 */ /* 0x000fe40000010000 */
[----:B------:R-:W0:Y:S01]  /*4b10*/  MUFU.EX2 R7, R7 ;  /* 0x0000000700077308 */ /* 0x000e220000000800 */
[----:B---3--:R-:W-:Y:S01]  /*4b20*/  FADD.FTZ R28, R65, R28 ;  /* 0x0000001c411c7221 */ /* 0x008fe20000010000 */
[----:B------:R3:W-:Y:S03]  /*4b30*/  STSM.16.M88.4 [R2+0x28b00], R24 ;  /* 0x028b001802007844 */ /* 0x0007e60000000200 */
[----:B------:R-:W-:Y:S01]  /*4b40*/  FADD.FTZ R21, R3, R28 ;  /* 0x0000001c03157221 */ /* 0x000fe20000010000 */
[----:B------:R-:W-:-:S02]  /*4b50*/  F2FP.BF16.F32.PACK_AB R28, R43, R42 ;  /* 0x0000002a2b1c723e */ /* 0x000fc400000010ff */
[----:B------:R-:W-:Y:S01]  /*4b60*/  CS2R R42, SRZ ;  /* 0x00000000002a7805 */ /* 0x000fe2000001ff00 */
[----:B------:R-:W4:Y:S01]  /*4b70*/  MUFU.EX2 R54, R54 ;  /* 0x0000003600367308 */ /* 0x000f220000000800 */
[C---:B-1----:R-:W-:Y:S01]  /*4b80*/  FADD.FTZ R30, R72.reuse, R21 ;  /* 0x00000015481e7221 */ /* 0x042fe20000010000 */
[----:B------:R-:W-:Y:S01]  /*4b90*/  FADD.FTZ R21, R47, R20 ;  /* 0x000000142f157221 */ /* 0x000fe20000010000 */
[----:B--2---:R-:W-:-:S03]  /*4ba0*/  F2FP.BF16.F32.PACK_AB R9, R72, R3 ;  /* 0x000000034809723e */ /* 0x004fc600000010ff */
[----:B------:R-:W-:Y:S02]  /*4bb0*/  FADD.FTZ R21, R48, R21 ;  /* 0x0000001530157221 */ /* 0x000fe40000010000 */
[----:B------:R-:W1:Y:S01]  /*4bc0*/  MUFU.EX2 R55, R55 ;  /* 0x0000003700377308 */ /* 0x000e620000000800 */
[----:B0-----:R-:W-:Y:S01]  /*4bd0*/  FADD.FTZ R31, R7, R30 ;  /* 0x0000001e071f7221 */ /* 0x001fe20000010000 */
[----:B------:R-:W-:Y:S01]  /*4be0*/  FADD.FTZ R10, R46, R21 ;  /* 0x000000152e0a7221 */ /* 0x000fe20000010000 */
[----:B------:R-:W-:Y:S02]  /*4bf0*/  F2FP.BF16.F32.PACK_AB R30, R35, R34 ;  /* 0x00000022231e723e */ /* 0x000fe400000010ff */
[----:B---3--:R-:W-:Y:S02]  /*4c00*/  CS2R R26, SRZ ;  /* 0x00000000001a7805 */ /* 0x008fe4000001ff00 */
[----:B------:R-:W-:Y:S01]  /*4c10*/  CS2R R24, SRZ ;  /* 0x0000000000187805 */ /* 0x000fe2000001ff00 */
[----:B------:R-:W-:Y:S01]  /*4c20*/  FADD.FTZ R13, R41, R10 ;  /* 0x0000000a290d7221 */ /* 0x000fe20000010000 */
[----:B------:R-:W-:Y:S01]  /*4c30*/  F2FP.BF16.F32.PACK_AB R10, R48, R47 ;  /* 0x0000002f300a723e */ /* 0x000fe200000010ff */
[----:B------:R-:W0:Y:S01]  /*4c40*/  MUFU.EX2 R56, R56 ;  /* 0x0000003800387308 */ /* 0x000e220000000800 */
[----:B----4-:R-:W-:Y:S01]  /*4c50*/  FADD.FTZ R8, R54, R31 ;  /* 0x0000001f36087221 */ /* 0x010fe20000010000 */
[----:B------:R-:W-:Y:S01]  /*4c60*/  FADD.FTZ R14, R40, R13 ;  /* 0x0000000d280e7221 */ /* 0x000fe20000010000 */
[----:B------:R-:W-:-:S02]  /*4c70*/  F2FP.BF16.F32.PACK_AB R31, R65, R62 ;  /* 0x0000003e411f723e */ /* 0x000fc400000010ff */
[----:B------:R-:W-:Y:S01]  /*4c80*/  CS2R R64, SRZ ;  /* 0x0000000000407805 */ /* 0x000fe2000001ff00 */
[----:B------:R-:W-:Y:S02]  /*4c90*/  FADD.FTZ R14, R45, R14 ;  /* 0x0000000e2d0e7221 */ /* 0x000fe40000010000 */
[----:B------:R-:W2:Y:S01]  /*4ca0*/  MUFU.EX2 R61, R76 ;  /* 0x0000004c003d7308 */ /* 0x000ea20000000800 */
[----:B-1----:R-:W-:Y:S01]  /*4cb0*/  FADD.FTZ R11, R55, R8 ;  /* 0x00000008370b7221 */ /* 0x002fe20000010000 */
[----:B------:R-:W-:Y:S01]  /*4cc0*/  F2FP.BF16.F32.PACK_AB R8, R49, R38 ;  /* 0x000000263108723e */ /* 0x000fe200000010ff */
[----:B------:R1:W-:Y:S01]  /*4cd0*/  STSM.16.M88.4 [R2+0x2a300], R28 ;  /* 0x02a3001c02007844 */ /* 0x0003e20000000200 */
[----:B------:R-:W-:-:S04]  /*4ce0*/  CS2R R48, SRZ ;  /* 0x0000000000307805 */ /* 0x000fc8000001ff00 */
[----:B------:R3:W4:Y:S01]  /*4cf0*/  MUFU.EX2 R78, R63 ;  /* 0x0000003f004e7308 */ /* 0x0007220000000800 */
[----:B0-----:R-:W-:Y:S01]  /*4d00*/  FADD.FTZ R12, R56, R11 ;  /* 0x0000000b380c7221 */ /* 0x001fe20000010000 */
[----:B------:R-:W-:Y:S02]  /*4d10*/  F2FP.BF16.F32.PACK_AB R11, R54, R7 ;  /* 0x00000007360b723e */ /* 0x000fe400000010ff */
[----:B------:R-:W-:Y:S02]  /*4d20*/  F2FP.BF16.F32.PACK_AB R13, R56, R55 ;  /* 0x00000037380d723e */ /* 0x000fe400000010ff */
[----:B------:R-:W-:Y:S01]  /*4d30*/  CS2R R54, SRZ ;  /* 0x0000000000367805 */ /* 0x000fe2000001ff00 */
[----:B------:R0:W-:Y:S01]  /*4d40*/  STSM.16.M88.4 [R2+0x2bb00], R8 ;  /* 0x02bb000802007844 */ /* 0x0001e20000000200 */
[----:B------:R-:W5:Y:S01]  /*4d50*/  MUFU.EX2 R44, R44 ;  /* 0x0000002c002c7308 */ /* 0x000f620000000800 */
[----:B--2---:R-:W-:Y:S01]  /*4d60*/  FADD.FTZ R3, R61, R12 ;  /* 0x0000000c3d037221 */ /* 0x004fe20000010000 */
[----:B---3--:R-:W-:-:S02]  /*4d70*/  CS2R R62, SRZ ;  /* 0x00000000003e7805 */ /* 0x008fc4000001ff00 */
[----:B-1----:R-:W-:Y:S02]  /*4d80*/  CS2R R30, SRZ ;  /* 0x00000000001e7805 */ /* 0x002fe4000001ff00 */
[----:B------:R-:W-:Y:S02]  /*4d90*/  CS2R R28, SRZ ;  /* 0x00000000001c7805 */ /* 0x000fe4000001ff00 */
[----:B------:R-:W1:Y:S01]  /*4da0*/  MUFU.EX2 R33, R33 ;  /* 0x0000002100217308 */ /* 0x000e620000000800 */
[C---:B----4-:R-:W-:Y:S01]  /*4db0*/  FADD.FTZ R12, R78.reuse, R3 ;  /* 0x000000034e0c7221 */ /* 0x050fe20000010000 */
[----:B------:R-:W-:Y:S01]  /*4dc0*/  FADD.FTZ R3, R39, R14 ;  /* 0x0000000e27037221 */ /* 0x000fe20000010000 */
[----:B------:R-:W-:Y:S01]  /*4dd0*/  F2FP.BF16.F32.PACK_AB R15, R78, R61 ;  /* 0x0000003d4e0f723e */ /* 0x000fe200000010ff */
[----:B0-----:R-:W-:-:S04]  /*4de0*/  IMAD.U32 R8, RZ, RZ, UR18 ;  /* 0x00000012ff087e24 */ /* 0x001fc8000f8e00ff */
[----:B------:R-:W0:Y:S01]  /*4df0*/  MUFU.EX2 R77, R77 ;  /* 0x0000004d004d7308 */ /* 0x000e220000000800 */
[C---:B-----5:R-:W-:Y:S01]  /*4e00*/  FADD.FTZ R14, R44.reuse, R3 ;  /* 0x000000032c0e7221 */ /* 0x060fe20000010000 */
[----:B------:R-:W-:Y:S02]  /*4e10*/  F2FP.BF16.F32.PACK_AB R44, R44, R39 ;  /* 0x000000272c2c723e */ /* 0x000fe400000010ff */
[----:B------:R-:W-:-:S04]  /*4e20*/  CS2R R38, SRZ ;  /* 0x0000000000267805 */ /* 0x000fc8000001ff00 */
[----:B------:R-:W2:Y:S01]  /*4e30*/  MUFU.EX2 R36, R36 ;  /* 0x0000002400247308 */ /* 0x000ea20000000800 */
[----:B-1----:R-:W-:Y:S01]  /*4e40*/  FADD.FTZ R21, R33, R14 ;  /* 0x0000000e21157221 */ /* 0x002fe20000010000 */
[----:B------:R-:W-:-:S06]  /*4e50*/  F2FP.BF16.F32.PACK_AB R14, R45, R40 ;  /* 0x000000282d0e723e */ /* 0x000fcc00000010ff */
[----:B------:R1:W3:Y:S01]  /*4e60*/  MUFU.EX2 R6, R69 ;  /* 0x0000004500067308 */ /* 0x0002e20000000800 */
[----:B0-----:R-:W-:Y:S01]  /*4e70*/  FADD.FTZ R7, R77, R12 ;  /* 0x0000000c4d077221 */ /* 0x001fe20000010000 */
[----:B------:R-:W-:Y:S02]  /*4e80*/  F2FP.BF16.F32.PACK_AB R12, R41, R46 ;  /* 0x0000002e290c723e */ /* 0x000fe400000010ff */
[----:B------:R-:W-:-:S03]  /*4e90*/  CS2R R40, SRZ ;  /* 0x0000000000287805 */ /* 0x000fc6000001ff00 */
[----:B------:R-:W-:Y:S01]  /*4ea0*/  STSM.16.M88.4 [R2+0x2d300], R12 ;  /* 0x02d3000c02007844 */ /* 0x000fe20000000200 */
[----:B------:R-:W0:Y:S01]  /*4eb0*/  MUFU.EX2 R32, R32 ;  /* 0x0000002000207308 */ /* 0x000e220000000800 */
[C---:B--2---:R-:W-:Y:S01]  /*4ec0*/  FADD.FTZ R21, R36.reuse, R21 ;  /* 0x0000001524157221 */ /* 0x044fe20000010000 */
[----:B------:R-:W-:Y:S02]  /*4ed0*/  F2FP.BF16.F32.PACK_AB R46, R36, R33 ;  /* 0x00000021242e723e */ /* 0x000fe400000010ff */
[----:B-1----:R-:W-:-:S04]  /*4ee0*/  CS2R R68, SRZ ;  /* 0x0000000000447805 */ /* 0x002fc8000001ff00 */
[----:B------:R-:W1:Y:S01]  /*4ef0*/  MUFU.EX2 R80, R80 ;  /* 0x0000005000507308 */ /* 0x000e620000000800 */
[C---:B---3--:R-:W-:Y:S01]  /*4f00*/  FADD.FTZ R7, R6.reuse, R7 ;  /* 0x0000000706077221 */ /* 0x048fe20000010000 */
[----:B------:R-:W-:-:S06]  /*4f10*/  F2FP.BF16.F32.PACK_AB R45, R6, R77 ;  /* 0x0000004d062d723e */ /* 0x000fcc00000010ff */
[----:B------:R-:W2:Y:S01]  /*4f20*/  MUFU.EX2 R73, R73 ;  /* 0x0000004900497308 */ /* 0x000ea20000000800 */
[----:B0-----:R-:W-:-:S07]  /*4f30*/  FADD.FTZ R6, R32, R21 ;  /* 0x0000001520067221 */ /* 0x001fce0000010000 */
[----:B------:R-:W0:Y:S01]  /*4f40*/  MUFU.EX2 R37, R37 ;  /* 0x0000002500257308 */ /* 0x000e220000000800 */
[----:B-1----:R-:W-:-:S07]  /*4f50*/  FADD.FTZ R20, R80, R7 ;  /* 0x0000000750147221 */ /* 0x002fce0000010000 */
[----:B------:R-:W-:Y:S01]  /*4f60*/  MUFU.EX2 R52, R52 ;  /* 0x0000003400347308 */ /* 0x000fe20000000800 */
[C---:B--2---:R-:W-:Y:S01]  /*4f70*/  F2FP.BF16.F32.PACK_AB R47, R73.reuse, R80 ;  /* 0x00000050492f723e */ /* 0x044fe200000010ff */
[----:B------:R-:W-:-:S04]  /*4f80*/  FADD.FTZ R7, R73, R20 ;  /* 0x0000001449077221 */ /* 0x000fc80000010000 */
[----:B------:R1:W-:Y:S02]  /*4f90*/  STSM.16.M88.4 [R2+0x2eb00], R44 ;  /* 0x02eb002c02007844 */ /* 0x0003e40000000200 */
[----:B------:R-:W2:Y:S01]  /*4fa0*/  MUFU.EX2 R53, R53 ;  /* 0x0000003500357308 */ /* 0x000ea20000000800 */
[----:B0-----:R-:W-:-:S07]  /*4fb0*/  F2FP.BF16.F32.PACK_AB R32, R37, R32 ;  /* 0x000000202520723e */ /* 0x001fce00000010ff */
[----:B------:R-:W-:Y:S01]  /*4fc0*/  MUFU.EX2 R82, R82 ;  /* 0x0000005200527308 */ /* 0x000fe20000000800 */
[----:B-1----:R-:W-:Y:S02]  /*4fd0*/  CS2R R46, SRZ ;  /* 0x00000000002e7805 */ /* 0x002fe4000001ff00 */
[----:B------:R-:W-:-:S05]  /*4fe0*/  CS2R R44, SRZ ;  /* 0x00000000002c7805 */ /* 0x000fca000001ff00 */
[----:B------:R-:W0:Y:S01]  /*4ff0*/  MUFU.EX2 R57, R57 ;  /* 0x0000003900397308 */ /* 0x000e220000000800 */
[----:B--2---:R-:W-:-:S07]  /*5000*/  F2FP.BF16.F32.PACK_AB R34, R53, R52 ;  /* 0x000000343522723e */ /* 0x004fce00000010ff */
[----:B------:R-:W-:Y:S08]  /*5010*/  MUFU.EX2 R60, R60 ;  /* 0x0000003c003c7308 */ /* 0x000ff00000000800 */
[----:B------:R1:W2:Y:S01]  /*5020*/  MUFU.EX2 R3, R4 ;  /* 0x0000000400037308 */ /* 0x0002a20000000800 */
[----:B0-----:R-:W-:Y:S01]  /*5030*/  F2FP.BF16.F32.PACK_AB R33, R57, R82 ;  /* 0x000000523921723e */ /* 0x001fe200000010ff */
[----:B-1----:R-:W-:Y:S01]  /*5040*/  FADD.FTZ R4, R82, R7 ;  /* 0x0000000752047221 */ /* 0x002fe20000010000 */
[----:B------:R-:W-:Y:S01]  /*5050*/  FADD.FTZ R7, R37, R6 ;  /* 0x0000000625077221 */ /* 0x000fe20000010000 */
[----:B------:R-:W-:-:S02]  /*5060*/  CS2R R36, SRZ ;  /* 0x0000000000247805 */ /* 0x000fc4000001ff00 */
[----:B------:R-:W-:Y:S01]  /*5070*/  FADD.FTZ R9, R57, R4 ;  /* 0x0000000439097221 */ /* 0x000fe20000010000 */
[----:B------:R-:W-:Y:S01]  /*5080*/  FADD.FTZ R4, R52, R7 ;  /* 0x0000000734047221 */ /* 0x000fe20000010000 */
[----:B------:R-:W-:Y:S02]  /*5090*/  CS2R R56, SRZ ;  /* 0x0000000000387805 */ /* 0x000fe4000001ff00 */
[----:B--2---:R-:W-:Y:S01]  /*50a0*/  F2FP.BF16.F32.PACK_AB R35, R3, R60 ;  /* 0x0000003c0323723e */ /* 0x004fe200000010ff */
[----:B------:R-:W-:Y:S01]  /*50b0*/  FADD.FTZ R60, R60, R9 ;  /* 0x000000093c3c7221 */ /* 0x000fe20000010000 */
[----:B------:R-:W-:Y:S01]  /*50c0*/  FADD.FTZ R4, R53, R4 ;  /* 0x0000000435047221 */ /* 0x000fe20000010000 */
[----:B------:R-:W-:Y:S02]  /*50d0*/  CS2R R52, SRZ ;  /* 0x0000000000347805 */ /* 0x000fe4000001ff00 */
[----:B------:R0:W-:Y:S01]  /*50e0*/  STSM.16.M88.4 [R2+0x30300], R32 ;  /* 0x0303002002007844 */ /* 0x0001e20000000200 */
[----:B------:R-:W-:Y:S01]  /*50f0*/  FADD.FTZ R3, R3, R60 ;  /* 0x0000003c03037221 */ /* 0x000fe20000010000 */
[----:B------:R-:W-:Y:S01]  /*5100*/  CS2R R60, SRZ ;  /* 0x00000000003c7805 */ /* 0x000fe2000001ff00 */
[----:B------:R1:W-:Y:S06]  /*5110*/  MEMBAR.ALL.CTA ;  /* 0x0000000000007992 */ /* 0x0003ec0000008000 */
[----:B-1----:R-:W1:Y:S01]  /*5120*/  FENCE.VIEW.ASYNC.S ;  /* 0x00000000000073c6 */ /* 0x002e620000000000 */
[----:B0-----:R-:W-:-:S02]  /*5130*/  CS2R R34, SRZ ;  /* 0x0000000000227805 */ /* 0x001fc4000001ff00 */
[----:B------:R-:W-:Y:S01]  /*5140*/  CS2R R32, SRZ ;  /* 0x0000000000207805 */ /* 0x000fe2000001ff00 */
[----:B-1----:R-:W-:Y:S01]  /*5150*/  NOP ;  /* 0x0000000000007918 */ /* 0x002fe20000000000 */
[----:B------:R-:W-:Y:S05]  /*5160*/  @!P3 BRA `(.L_x_1875) ;  /* 0x000000400084b947 */ /* 0x000fea0003800000 */
[----:B------:R-:W-:Y:S01]  /*5170*/  IMAD.MOV.U32 R7, RZ, RZ, R5 ;  /* 0x000000ffff077224 */ /* 0x000fe200078e0005 */
[----:B------:R-:W-:Y:S01]  /*5180*/  UMOV UR39, UR38 ;  /* 0x0000002600277c82 */ /* 0x000fe20008000000 */
[----:B------:R-:W-:Y:S01]  /*5190*/  IMAD.MOV.U32 R6, RZ, RZ, R0 ;  /* 0x000000ffff067224 */ /* 0x000fe200078e0000 */
[----:B------:R-:W-:Y:S01]  /*51a0*/  UMOV UR6, UR36 ;  /* 0x0000002400067c82 */ /* 0x000fe20008000000 */
[----:B------:R-:W-:-:S07]  /*51b0*/  IMAD.MOV.U32 R71, RZ, RZ, RZ ;  /* 0x000000ffff477224 */ /* 0x000fce00078e00ff */
.L_x_1884:
[----:B------:R-:W-:Y:S01]  /*51c0*/  R2UR UR4, R16 ;  /* 0x00000000100472ca */ /* 0x000fe200000e0000 */
[----:B------:R-:W-:-:S04]  /*51d0*/  UIADD3 UR36, UR6, 0x1, URZ ;  /* 0x0000000106247890 */ /* 0x000fc8000fffe03f */
[----:B------:R-:W-:-:S04]  /*51e0*/  UISETP.NE.AND UP1, UPT, UR36, 0x2, UPT ;  /* 0x000000022400788c */ /* 0x000fc8000bf25270 */
[----:B------:R-:W-:Y:S02]  /*51f0*/  USEL UR38, URZ, 0x1, UP1 ;  /* 0x000000013f267887 */ /* 0x000fe40008800000 */
[----:B------:R-:W-:Y:S02]  /*5200*/  USEL UR36, UR36, URZ, UP1 ;  /* 0x0000003f24247287 */ /* 0x000fe40008800000 */
[----:B------:R-:W-:Y:S01]  /*5210*/  ISETP.NE.AND P4, PT, RZ, UR4, PT ;  /* 0x00000004ff007c0c */ /* 0x000fe2000bf85270 */
[----:B------:R-:W-:-:S12]  /*5220*/  ULOP3.LUT UR38, UR39, UR38, URZ, 0x3c, !UPT ;  /* 0x0000002627267292 */ /* 0x000fd8000f8e3c3f */
[----:B------:R-:W-:Y:S05]  /*5230*/  @P4 BRA `(.L_x_1876) ;  /* 0x00000000002c4947 */ /* 0x000fea0003800000 */
[----:B------:R-:W-:Y:S05]  /*5240*/  @!P0 BRA `(.L_x_1877) ;  /* 0x0000000000048947 */ /* 0x000fea0003800000 */
[----:B------:R-:W-:Y:S01]  /*5250*/  BPT.TRAP 0x1 ;  /* 0x000000040000795c */ /* 0x000fe20000300000 */
.L_x_1877:
[----:B------:R-:W-:Y:S01]  /*5260*/  ULEA UR4, UR36, UR37, 0x3 ;  /* 0x0000002524047291 */ /* 0x000fe2000f8e183f */
[----:B------:R-:W-:-:S05]  /*5270*/  IMAD.U32 R0, RZ, RZ, UR38 ;  /* 0x00000026ff007e24 */ /* 0x000fca000f8e00ff */
[----:B------:R-:W-:-:S04]  /*5280*/  SHF.L.U32 R0, R0, 0x1f, RZ ;  /* 0x0000001f00007819 */ /* 0x000fc800000006ff */
[----:B------:R0:W1:Y:S01]  /*5290*/  SYNCS.PHASECHK.TRANS64.TRYWAIT P3, [UR4+0x31c30], R0 ;  /* 0x031c3000ff0075a7 */ /* 0x0000620008060144 */
[----:B------:R-:W-:Y:S05]  /*52a0*/  @!P0 BRA `(.L_x_1878) ;  /* 0x0000000000048947 */ /* 0x000fea0003800000 */
[----:B------:R-:W-:Y:S01]  /*52b0*/  BPT.TRAP 0x1 ;  /* 0x000000040000795c */ /* 0x000fe20000300000 */
.L_x_1878:
[----:B-1----:R-:W-:Y:S05]  /*52c0*/  @P3 BRA `(.L_x_1876) ;  /* 0x0000000000083947 */ /* 0x002fea0003800000 */
[----:B------:R-:W1:Y:S02]  /*52d0*/  SYNCS.PHASECHK.TRANS64.TRYWAIT P3, [UR4+0x31c30], R0 ;  /* 0x031c3000ff0075a7 */ /* 0x000e640008060144 */
[----:B-1----:R-:W-:Y:S05]  /*52e0*/  @!P3 BRA `(.L_x_1879) ;  /* 0x000000e400ccb947 */ /* 0x002fea0003800000 */
.L_x_1876:
        /* <DEDUP_REMOVED lines=31> */
[----:B------:R-:W-:Y:S01]  /*54e0*/  UMOV UR11, 0x80000020 ;  /* 0x80000020000b7882 */ /* 0x000fe20000000000 */
[----:B------:R-:W-:Y:S01]  /*54f0*/  UIADD3 UR14, UR4, 0x202, URZ ;  /* 0x00000202040e7890 */ /* 0x000fe2000fffe03f */
[----:B------:R-:W-:-:S02]  /*5500*/  UMOV UR15, 0x80000020 ;  /* 0x80000020000f7882 */ /* 0x000fc40000000000 */
        /* <DEDUP_REMOVED lines=322> */
.L_x_1881:
[----:B------:R-:W-:Y:S01]  /*6930*/  ULEA UR4, UR6, UR37, 0x3 ;  /* 0x0000002506047291 */ /* 0x000fe2000f8e183f */
[----:B------:R-:W-:-:S05]  /*6940*/  IMAD.U32 R0, RZ, RZ, UR39 ;  /* 0x00000027ff007e24 */ /* 0x000fca000f8e00ff */
[----:B------:R-:W-:-:S04]  /*6950*/  SHF.L.U32 R0, R0, 0x1f, RZ ;  /* 0x0000001f00007819 */ /* 0x000fc800000006ff */
[----:B------:R0:W1:Y:S01]  /*6960*/  SYNCS.PHASECHK.TRANS64.TRYWAIT P3, [UR4+0x31c50], R0 ;  /* 0x031c5000ff0075a7 */ /* 0x0000620008060144 */
[----:B------:R-:W-:Y:S05]  /*6970*/  @!P0 BRA `(.L_x_1882) ;  /* 0x0000000000048947 */ /* 0x000fea0003800000 */
[----:B------:R-:W-:Y:S01]  /*6980*/  BPT.TRAP 0x1 ;  /* 0x000000040000795c */ /* 0x000fe20000300000 */
.L_x_1882:
[----:B-1----:R-:W-:Y:S05]  /*6990*/  @P3 BRA `(.L_x_1880) ;  /* 0x0000000000083947 */ /* 0x002fea0003800000 */
[----:B------:R-:W1:Y:S02]  /*69a0*/  SYNCS.PHASECHK.TRANS64.TRYWAIT P3, [UR4+0x31c50], R0 ;  /* 0x031c5000ff0075a7 */ /* 0x000e640008060144 */
[----:B-1----:R-:W-:Y:S05]  /*69b0*/  @!P3 BRA `(.L_x_1883) ;  /* 0x000000d00030b947 */ /* 0x002fea0003800000 */
.L_x_1880:
[----:B------:R-:W-:Y:S01]  /*69c0*/  UIADD3 UR4, UR37, 0x200, URZ ;  /* 0x0000020025047890 */ /* 0x000fe2000fffe03f */
[----:B------:R-:W-:Y:S01]  /*69d0*/  WARPGROUP.ARRIVE ;  /* 0x00000000000079c5 */ /* 0x000fe20000000000 */
[----:B------:R-:W-:Y:S01]  /*69e0*/  ULOP3.LUT UR10, UR60, 0x10000, URZ, 0xfc, !UPT ;  /* 0x000100003c0a7892 */ /* 0x000fe2000f8efc3f */
[----:B01----:R-:W-:Y:S01]  /*69f0*/  VIADD R0, R19, UR61 ;  /* 0x0000003d13007c36 */ /* 0x003fe20008000000 */
[----:B------:R-:W-:Y:S01]  /*6a00*/  USHF.R.U32.HI UR4, URZ, 0x4, UR4 ;  /* 0x000000043f047899 */ /* 0x000fe20008011604 */
[----:B------:R-:W0:Y:S01]  /*6a10*/  LDC R12, c[0x0][0x2f0] ;  /* 0x0000bc00ff0c7b82 */ /* 0x000e220000000800 */
[----:B------:R-:W-:Y:S01]  /*6a20*/  UMOV UR33, 0xc0000010 ;  /* 0xc000001000217882 */ /* 0x000fe20000000000 */
[----:B------:R-:W-:Y:S01]  /*6a30*/  UMOV UR35, 0x80000020 ;  /* 0x8000002000237882 */ /* 0x000fe20000000000 */
[----:B------:R-:W-:Y:S01]  /*6a40*/  ULOP3.LUT UR4, UR4, 0x3fff, URZ, 0xc0, !UPT ;  /* 0x00003fff04047892 */ /* 0x000fe2000f8ec03f */
[----:B------:R-:W-:Y:S01]  /*6a50*/  R2UR UR15, R17 ;  /* 0x00000000110f72ca */ /* 0x000fe200000e0000 */
[----:B------:R-:W-:Y:S01]  /*6a60*/  UMOV UR32, UR10 ;  /* 0x0000000a00207c82 */ /* 0x000fe20008000000 */
[----:B------:R-:W-:Y:S01]  /*6a70*/  IMAD.MOV.U32 R9, RZ, RZ, -0x2 ;  /* 0xfffffffeff097424 */ /* 0x000fe200078e00ff */
[----:B------:R-:W-:Y:S01]  /*6a80*/  ULOP3.LUT UR4, UR4, 0x2400000, URZ, 0xfc, !UPT ;  /* 0x0240000004047892 */ /* 0x000fe2000f8efc3f */
[----:B------:R-:W-:Y:S01]  /*6a90*/  ULDC UR14, c[0x0][0x288] ;  /* 0x0000a200000e7ab9 */ /* 0x000fe20000000800 */
[----:B------:R-:W-:-:S02]  /*6aa0*/  UMOV UR39, UR38 ;  /* 0x0000002600277c82 */ /* 0x000fc40008000000 */
[----:B------:R-:W-:-:S03]  /*6ab0*/  UIMAD UR11, UR6, 0x6c0, UR4 ;  /* 0x000006c0060b78a4 */ /* 0x000fc6000f8e0204 */
[----:B------:R-:W-:Y:S02]  /*6ac0*/  @UP0 ULDC UR4, c[0x0][0x44c] ;  /* 0x0001130000040ab9 */ /* 0x000fe40000000800 */
[----:B------:R-:W-:Y:S01]  /*6ad0*/  @P2 IMAD.HI.U32 R5, R0, UR4, RZ ;  /* 0x0000000400052c27 */ /* 0x000fe2000f8e00ff */
[----:B------:R-:W-:Y:S01]  /*6ae0*/  @UP0 ULDC UR4, c[0x0][0x450] ;  /* 0x0001140000040ab9 */ /* 0x000fe20000000800 */
[----:B------:R-:W-:Y:S02]  /*6af0*/  UMOV UR34, UR11 ;  /* 0x0000000b00227c82 */ /* 0x000fe40008000000 */
[----:B------:R-:W-:Y:S01]  /*6b00*/  HGMMA.64x96x16.F32.BF16 R24, gdesc[UR32].tnspB, R24, gsb0 ;  /* 0x41600000201879f0 */ /* 0x000fe20008001818 */
[----:B------:R-:W-:Y:S01]  /*6b10*/  UIADD3 UR32, UR10, 0x180, URZ ;  /* 0x000001800a207890 */ /* 0x000fe2000fffe03f */
[----:B------:R-:W-:Y:S01]  /*6b20*/  @P2 SHF.R.U32.HI R0, RZ, UR4, R5 ;  /* 0x00000004ff002c19 */ /* 0x000fe20008011605 */
[----:B------:R-:W-:Y:S01]  /*6b30*/  UIADD3 UR34, UR11, 0x40, URZ ;  /* 0x000000400b227890 */ /* 0x000fe2000fffe03f */
[----:B------:R-:W-:Y:S01]  /*6b40*/  UMOV UR33, 0xc0000010 ;  /* 0xc000001000217882 */ /* 0x000fe20000000000 */
[----:B------:R-:W-:-:S02]  /*6b50*/  UMOV UR35, 0x80000020 ;  /* 0x8000002000237882 */ /* 0x000fc40000000000 */
[----:B------:R-:W1:Y:S01]  /*6b60*/  SHFL.IDX PT, R10, R0, 0x1, 0x1c1f ;  /* 0x003c1f00000a7f89 */ /* 0x000e6200000e0000 */
[----:B------:R-:W-:Y:S02]  /*6b70*/  UMOV UR4, 0x1 ;  /* 0x0000000100047882 */ /* 0x000fe40000000000 */
[----:B------:R-:W-:Y:S01]  /*6b80*/  UIMAD UR4, UR7, -0x90, UR4 ;  /* 0xffffff70070478a4 */ /* 0x000fe2000f8e0204 */
[----:B------:R-:W2:Y:S05]  /*6b90*/  SHFL.IDX PT, R0, R0, RZ, 0x1c1f ;  /* 0x001c1fff00007589 */ /* 0x000eaa00000e0000 */
[----:B------:R-:W-:Y:S01]  /*6ba0*/  IMAD R9, R18, R9, UR4 ;  /* 0x0000000412097e24 */ /* 0x000fe2000f8e0209 */
[----:B------:R-:W-:-:S03]  /*6bb0*/  ULDC UR4, c[0x0][0x988] ;  /* 0x0002620000047ab9 */ /* 0x000fc60000000800 */
[----:B0-----:R-:W-:-:S05]  /*6bc0*/  IMAD R9, R12, UR15, R9 ;  /* 0x0000000f0c097c24 */ /* 0x001fca000f8e0209 */
[----:B-1----:R-:W-:-:S04]  /*6bd0*/  IADD3 R5, R10, -UR14, R9 ;  /* 0x8000000e0a057c10 */ /* 0x002fc8000fffe009 */
[C---:B------:R-:W-:Y:S02]  /*6be0*/  ISETP.GT.AND P3, PT, R5.reuse, RZ, PT ;  /* 0x000000ff0500720c */ /* 0x040fe40003f64270 */
[C---:B------:R-:W-:Y:S02]  /*6bf0*/  ISETP.GT.AND P4, PT, R5.reuse, 0x1, PT ;  /* 0x000000010500780c */ /* 0x040fe40003f84270 */
[----:B------:R-:W-:Y:S02]  /*6c00*/  FSEL R138, R138, -INF , P3 ;  /* 0xff8000008a8a7808 */ /* 0x000fe40001800000 */
[----:B------:R-:W-:Y:S02]  /*6c10*/  ISETP.GT.AND P3, PT, R5, 0x8, PT ;  /* 0x000000080500780c */ /* 0x000fe40003f64270 */
[----:B------:R-:W-:Y:S02]  /*6c20*/  FSEL R139, R139, -INF , P4 ;  /* 0xff8000008b8b7808 */ /* 0x000fe40002000000 */
[----:B------:R-:W-:-:S02]  /*6c30*/  FMNMX.FTZ R10, R138, R7, !PT ;  /* 0x000000078a0a7209 */ /* 0x000fc40007810000 */
[----:B------:R-:W-:Y:S02]  /*6c40*/  ISETP.GT.AND P4, PT, R5, 0x9, PT ;  /* 0x000000090500780c */ /* 0x000fe40003f84270 */
[----:B------:R-:W-:Y:S02]  /*6c50*/  FSEL R142, R142, -INF , P3 ;  /* 0xff8000008e8e7808 */ /* 0x000fe40001800000 */
[----:B------:R-:W-:Y:S02]  /*6c60*/  FMNMX.FTZ R11, R139, R10, !PT ;  /* 0x0000000a8b0b7209 */ /* 0x000fe40007810000 */
        /* <DEDUP_REMOVED lines=24> */
[----:B------:R-:W-:Y:S01]  /*6df0*/  ISETP.GT.AND P3, PT, R5, 0x30, PT ;  /* 0x000000300500780c */ /* 0x000fe20003f64270 */
[----:B------:R-:W-:Y:S02]  /*6e00*/  WARPGROUP.DEPBAR.LE gsb0, 0x0 ;  /* 0x00008000000079c5 */ /* 0x000fe40000010000 */
[----:B------:R-:W-:Y:S01]  /*6e10*/  WARPGROUP.ARRIVE ;  /* 0x00000000000079c5 */ /* 0x000fe20000000000 */
[----:B------:R-:W-:-:S02]  /*6e20*/  FSEL R127, R127, -INF , P4 ;  /* 0xff8000007f7f7808 */ /* 0x000fc40002000000 */
[----:B------:R-:W-:Y:S02]  /*6e30*/  FMNMX.FTZ R10, R126, R11, !PT ;  /* 0x0000000b7e0a7209 */ /* 0x000fe40007810000 */
[----:B------:R-:W-:Y:S01]  /*6e40*/  ISETP.GT.AND P4, PT, R5, 0x31, PT ;  /* 0x000000310500780c */ /* 0x000fe20003f84270 */
[----:B------:R-:W-:Y:S01]  /*6e50*/  HGMMA.64x96x16.F32.BF16 R24, gdesc[UR32].tnspB, R24, gsb0 ;  /* 0x41600000201879f0 */ /* 0x000fe20008001818 */
[----:B------:R-:W-:Y:S01]  /*6e60*/  UIADD3 UR32, UR10, 0x300, URZ ;  /* 0x000003000a207890 */ /* 0x000fe2000fffe03f */
[----:B------:R-:W-:Y:S01]  /*6e70*/  FSEL R114, R114, -INF , P3 ;  /* 0xff80000072727808 */ /* 0x000fe20001800000 */
[----:B------:R-:W-:Y:S01]  /*6e80*/  UIADD3 UR34, UR11, 0x80, URZ ;  /* 0x000000800b227890 */ /* 0x000fe2000fffe03f */
[----:B------:R-:W-:Y:S01]  /*6e90*/  FMNMX.FTZ R11, R127, R10, !PT ;  /* 0x0000000a7f0b7209 */ /* 0x000fe20007810000 */
[----:B------:R-:W-:Y:S01]  /*6ea0*/  UMOV UR33, 0xc0000010 ;  /* 0xc000001000217882 */ /* 0x000fe20000000000 */
        /* <DEDUP_REMOVED lines=48> */
[----:B------:R-:W-:Y:S01]  /*71b0*/  FMNMX.FTZ R11, R95, R10, !PT ;  /* 0x0000000a5f0b7209 */ /* 0x000fe20007810000 */
[----:B------:R-:W-:Y:S02]  /*71c0*/  WARPGROUP.DEPBAR.LE gsb0, 0x0 ;  /* 0x00008000000079c5 */ /* 0x000fe40000010000 */
[----:B------:R-:W-:Y:S01]  /*71d0*/  WARPGROUP.ARRIVE ;  /* 0x00000000000079c5 */ /* 0x000fe20000000000 */
[----:B------:R-:W-:-:S02]  /*71e0*/  ISETP.GT.AND P3, PT, R5, 0x78, PT ;  /* 0x000000780500780c */ /* 0x000fc40003f64270 */
[----:B------:R-:W-:Y:S02]  /*71f0*/  FSEL R83, R83, -INF , P4 ;  /* 0xff80000053537808 */ /* 0x000fe40002000000 */
[----:B------:R-:W-:Y:S01]  /*7200*/  FMNMX.FTZ R10, R82, R11, !PT ;  /* 0x0000000b520a7209 */ /* 0x000fe20007810000 */
[----:B------:R-:W-:Y:S01]  /*7210*/  HGMMA.64x96x16.F32.BF16 R24, gdesc[UR32].tnspB, R24, gsb0 ;  /* 0x41600000201879f0 */ /* 0x000fe20008001818 */
[----:B------:R-:W-:Y:S01]  /*7220*/  UIADD3 UR32, UR10, 0x480, URZ ;  /* 0x000004800a207890 */ /* 0x000fe2000fffe03f */
[----:B------:R-:W-:Y:S01]  /*7230*/  ISETP.GT.AND P4, PT, R5, 0x79, PT ;  /* 0x000000790500780c */ /* 0x000fe20003f84270 */
[----:B------:R-:W-:Y:S01]  /*7240*/  UIADD3 UR34, UR11, 0xc0, URZ ;  /* 0x000000c00b227890 */ /* 0x000fe2000fffe03f */
[----:B------:R-:W-:Y:S01]  /*7250*/  FSEL R86, R86, -INF , P3 ;  /* 0xff80000056567808 */ /* 0x000fe20001800000 */
[----:B------:R-:W-:Y:S01]  /*7260*/  UMOV UR33, 0xc0000010 ;  /* 0xc000001000217882 */ /* 0x000fe20000000000 */
[----:B------:R-:W-:Y:S01]  /*7270*/  UMOV UR35, 0x80000020 ;  /* 0x8000002000237882 */ /* 0x000fe20000000000 */
        /* <DEDUP_REMOVED lines=13> */
[----:B------:R-:W-:Y:S02]  /*7350*/  FSEL R79, R79, -INF , P4 ;  /* 0xff8000004f4f7808 */ /* 0x000fe40002000000 */
[----:B------:R-:W-:Y:S02]  /*7360*/  FMNMX.FTZ R10, R78, R5, !PT ;  /* 0x000000054e0a7209 */ /* 0x000fe40007810000 */
[----:B--2---:R-:W-:Y:S02]  /*7370*/  IADD3 R9, R0, -UR14, R9 ;  /* 0x8000000e00097c10 */ /* 0x004fe4000fffe009 */
[----:B------:R-:W-:Y:S02]  /*7380*/  FMNMX.FTZ R10, R79, R10, !PT ;  /* 0x0000000a4f0a7209 */ /* 0x000fe40007810000 */
[C---:B------:R-:W-:Y:S02]  /*7390*/  ISETP.GT.AND P6, PT, R9.reuse, RZ, PT ;  /* 0x000000ff0900720c */ /* 0x040fe40003fc4270 */
[----:B------:R-:W-:Y:S01]  /*73a0*/  ISETP.GT.AND P5, PT, R9, 0x1, PT ;  /* 0x000000010900780c */ /* 0x000fe20003fa4270 */
[----:B------:R-:W0:Y:S01]  /*73b0*/  SHFL.BFLY PT, R5, R10, 0x2, 0x1f ;  /* 0x0c401f000a057f89 */ /* 0x000e2200000e0000 */
[----:B------:R-:W-:-:S02]  /*73c0*/  FSEL R136, R136, -INF , P6 ;  /* 0xff80000088887808 */ /* 0x000fc40003000000 */
[----:B------:R-:W-:Y:S02]  /*73d0*/  ISETP.GT.AND P4, PT, R9, 0x8, PT ;  /* 0x000000080900780c */ /* 0x000fe40003f84270 */
[----:B------:R-:W-:Y:S02]  /*73e0*/  FSEL R137, R137, -INF , P5 ;  /* 0xff80000089897808 */ /* 0x000fe40002800000 */
[----:B------:R-:W-:Y:S02]  /*73f0*/  FMNMX.FTZ R0, R136, R6, !PT ;  /* 0x0000000688007209 */ /* 0x000fe40007810000 */
[----:B------:R-:W-:Y:S02]  /*7400*/  ISETP.GT.AND P6, PT, R9, 0x9, PT ;  /* 0x000000090900780c */ /* 0x000fe40003fc4270 */
[----:B------:R-:W-:Y:S02]  /*7410*/  FSEL R140, R140, -INF , P4 ;  /* 0xff8000008c8c7808 */ /* 0x000fe40002000000 */
[----:B------:R-:W-:-:S02]  /*7420*/  FSEL R141, R141, -INF , P6 ;  /* 0xff8000008d8d7808 */ /* 0x000fc40003000000 */
[C---:B------:R-:W-:Y:S02]  /*7430*/  ISETP.GT.AND P6, PT, R9.reuse, 0x10, PT ;  /* 0x000000100900780c */ /* 0x040fe40003fc4270 */
[C---:B------:R-:W-:Y:S02]  /*7440*/  ISETP.GT.AND P5, PT, R9.reuse, 0x11, PT ;  /* 0x000000110900780c */ /* 0x040fe40003fa4270 */
[----:B------:R-:W-:Y:S02]  /*7450*/  FSEL R128, R128, -INF , P6 ;  /* 0xff80000080807808 */ /* 0x000fe40003000000 */
[----:B------:R-:W-:Y:S02]  /*7460*/  ISETP.GT.AND P4, PT, R9, 0x18, PT ;  /* 0x000000180900780c */ /* 0x000fe40003f84270 */
[----:B------:R-:W-:Y:S02]  /*7470*/  FSEL R129, R129, -INF , P5 ;  /* 0xff80000081817808 */ /* 0x000fe40002800000 */
[----:B0-----:R-:W-:-:S02]  /*7480*/  FMNMX.FTZ R11, R10, R5, !PT ;  /* 0x000000050a0b7209 */ /* 0x001fc40007810000 */
[----:B------:R-:W-:Y:S02]  /*7490*/  ISETP.GT.AND P6, PT, R9, 0x19, PT ;  /* 0x000000190900780c */ /* 0x000fe40003fc4270 */
[----:B------:R-:W-:Y:S01]  /*74a0*/  FSEL R132, R132, -INF , P4 ;  /* 0xff80000084847808 */ /* 0x000fe20002000000 */
[----:B------:R-:W0:Y:S01]  /*74b0*/  SHFL.BFLY PT, R12, R11, 0x1, 0x1f ;  /* 0x0c201f000b0c7f89 */ /* 0x000e2200000e0000 */
[----:B------:R-:W-:Y:S02]  /*74c0*/  FSEL R133, R133, -INF , P6 ;  /* 0xff80000085857808 */ /* 0x000fe40003000000 */
[C---:B------:R-:W-:Y:S02]  /*74d0*/  ISETP.GT.AND P6, PT, R9.reuse, 0x20, PT ;  /* 0x000000200900780c */ /* 0x040fe40003fc4270 */
[C---:B------:R-:W-:Y:S02]  /*74e0*/  ISETP.GT.AND P5, PT, R9.reuse, 0x21, PT ;  /* 0x000000210900780c */ /* 0x040fe40003fa4270 */
[----:B------:R-:W-:-:S02]  /*74f0*/  ISETP.GT.AND P4, PT, R9, 0x28, PT ;  /* 0x000000280900780c */ /* 0x000fc40003f84270 */
[----:B------:R-:W-:Y:S02]  /*7500*/  FSEL R121, R121, -INF , P5 ;  /* 0xff80000079797808 */ /* 0x000fe40002800000 */
[----:B------:R-:W-:Y:S02]  /*7510*/  FSEL R124, R124, -INF , P4 ;  /* 0xff8000007c7c7808 */ /* 0x000fe40002000000 */
[C---:B------:R-:W-:Y:S02]  /*7520*/  ISETP.GT.AND P5, PT, R9.reuse, 0x31, PT ;  /* 0x000000310900780c */ /* 0x040fe40003fa4270 */
[----:B------:R-:W-:Y:S02]  /*7530*/  ISETP.GT.AND P4, PT, R9, 0x38, PT ;  /* 0x000000380900780c */ /* 0x000fe40003f84270 */
[----:B------:R-:W-:Y:S02]  /*7540*/  R2UR UR14, R8 ;  /* 0x00000000080e72ca */ /* 0x000fe400000e0000 */
[----:B------:R-:W-:-:S02]  /*7550*/  FSEL R116, R116, -INF , P4 ;  /* 0xff80000074747808 */ /* 0x000fc40002000000 */
[----:B------:R-:W-:Y:S02]  /*7560*/  ISETP.GT.AND P4, PT, R9, 0x48, PT ;  /* 0x000000480900780c */ /* 0x000fe40003f84270 */
[----:B0-----:R-:W-:Y:S02]  /*7570*/  FMNMX.FTZ R5, R11, R12, !PT ;  /* 0x0000000c0b057209 */ /* 0x001fe40007810000 */
[----:B------:R-:W-:Y:S01]  /*7580*/  FSEL R108, R108, -INF , P4 ;  /* 0xff8000006c6c7808 */ /* 0x000fe20002000000 */
[----:B------:R-:W-:Y:S02]  /*7590*/  WARPGROUP.DEPBAR.LE gsb0, 0x0 ;  /* 0x00008000000079c5 */ /* 0x000fe40000010000 */
[----:B------:R-:W-:Y:S01]  /*75a0*/  WARPGROUP.ARRIVE ;  /* 0x00000000000079c5 */ /* 0x000fe20000000000 */
[C---:B------:R-:W-:Y:S01]  /*75b0*/  FMUL.FTZ R10, R5.reuse, UR4 ;  /* 0x00000004050a7c20 */ /* 0x040fe20008410000 */
[----:B------:R-:W-:Y:S01]  /*75c0*/  FSETP.NEU.FTZ.AND P3, PT, R5, -INF , PT ;  /* 0xff8000000500780b */ /* 0x000fe20003f7d000 */
[----:B------:R-:W-:Y:S01]  /*75d0*/  UISETP.GT.AND UP1, UPT, UR7, UR14, UPT ;  /* 0x0000000e0700728c */ /* 0x000fe2000bf24270 */
[----:B------:R-:W-:-:S02]  /*75e0*/  ISETP.GT.AND P4, PT, R9, 0x58, PT ;  /* 0x000000580900780c */ /* 0x000fc40003f84270 */
[----:B------:R-:W-:Y:S01]  /*75f0*/  HGMMA.64x96x16.F32.BF16 R24, gdesc[UR32].tnspB, R24, gsb0 ;  /* 0x41600000201879f0 */ /* 0x000fe20008001818 */
[----:B------:R-:W-:Y:S01]  /*7600*/  UIADD3 UR32, UR10, 0x600, URZ ;  /* 0x000006000a207890 */ /* 0x000fe2000fffe03f */
[----:B------:R-:W-:Y:S01]  /*7610*/  FSEL R10, R10, RZ, P3 ;  /* 0x000000ff0a0a7208 */ /* 0x000fe20001800000 */
[----:B------:R-:W-:Y:S01]  /*7620*/  UIADD3 UR34, UR11, 0x100, URZ ;  /* 0x000001000b227890 */ /* 0x000fe2000fffe03f */
[----:B------:R-:W-:Y:S01]  /*7630*/  FSEL R100, R100, -INF , P4 ;  /* 0xff80000064647808 */ /* 0x000fe20002000000 */
[----:B------:R-:W-:Y:S01]  /*7640*/  UMOV UR33, 0xc0000010 ;  /* 0xc000001000217882 */ /* 0x000fe20000000000 */
[----:B------:R-:W-:Y:S01]  /*7650*/  UMOV UR35, 0x80000020 ;  /* 0x8000002000237882 */ /* 0x000fe20000000000 */
        /* <DEDUP_REMOVED lines=10> */
[----:B------:R-:W-:Y:S01]  /*7700*/  MUFU.EX2 R120, R135 ;  /* 0x0000008700787308 */ /* 0x000fe20000000800 */
[----:B------:R-:W-:Y:S01]  /*7710*/  FSEL R125, R125, -INF , P6 ;  /* 0xff8000007d7d7808 */ /* 0x000fe20003000000 */
[--C-:B------:R-:W-:Y:S01]  /*7720*/  FFMA.FTZ R138, R138, UR4, -R10.reuse ;  /* 0x000000048a8a7c23 */ /* 0x100fe2000801080a */
[----:B------:R-:W-:Y:S01]  /*7730*/  FMNMX.FTZ R0, R128, R131, !PT ;  /* 0x0000008380007209 */ /* 0x000fe20007810000 */
[--C-:B------:R-:W-:Y:S01]  /*7740*/  FFMA.FTZ R14, R143, UR4, -R10.reuse ;  /* 0x000000048f0e7c23 */ /* 0x100fe2000801080a */
[----:B------:R-:W-:Y:S01]  /*7750*/  ISETP.GT.AND P6, PT, R9, 0x30, PT ;  /* 0x000000300900780c */ /* 0x000fe20003fc4270 */
[----:B------:R-:W0:Y:S01]  /*7760*/  S2R R143, SR_TID.X ;  /* 0x00000000008f7919 */ /* 0x000e220000002100 */
[----:B------:R-:W-:Y:S01]  /*7770*/  FMNMX.FTZ R131, R129, R0, !PT ;  /* 0x0000000081837209 */ /* 0x000fe20007810000 */
[----:B------:R1:W-:Y:S01]  /*7780*/  MUFU.EX2 R11, R138 ;  /* 0x0000008a000b7308 */ /* 0x0003e20000000800 */
[----:B------:R-:W-:Y:S01]  /*7790*/  FSEL R112, R112, -INF , P6 ;  /* 0xff80000070707808 */ /* 0x000fe20003000000 */
[--C-:B------:R-:W-:Y:S01]  /*77a0*/  FFMA.FTZ R12, R139, UR4, -R10.reuse ;  /* 0x000000048b0c7c23 */ /* 0x100fe2000801080a */
[----:B------:R-:W-:Y:S01]  /*77b0*/  FMNMX.FTZ R0, R132, R131, !PT ;  /* 0x0000008384007209 */ /* 0x000fe20007810000 */
[--C-:B------:R-:W-:Y:S01]  /*77c0*/  FFMA.FTZ R13, R142, UR4, -R10.reuse ;  /* 0x000000048e0d7c23 */ /* 0x100fe2000801080a */
[----:B------:R-:W-:Y:S01]  /*77d0*/  FSEL R126, R113, -INF , P5 ;  /* 0xff800000717e7808 */ /* 0x000fe20002800000 */
[--C-:B------:R-:W-:Y:S01]  /*77e0*/  FFMA.FTZ R122, R122, UR4, -R10.reuse ;  /* 0x000000047a7a7c23 */ /* 0x100fe2000801080a */
[----:B------:R-:W-:Y:S01]  /*77f0*/  FMNMX.FTZ R131, R133, R0, !PT ;  /* 0x0000000085837209 */ /* 0x000fe20007810000 */
[----:B------:R2:W-:Y:S01]  /*7800*/  MUFU.EX2 R113, R134 ;  /* 0x0000008600717308 */ /* 0x0005e20000000800 */
[----:B------:R-:W-:Y:S01]  /*7810*/  ISETP.GT.AND P6, PT, R9, 0x39, PT ;  /* 0x000000390900780c */ /* 0x000fe20003fc4270 */
[--C-:B-1----:R-:W-:Y:S01]  /*7820*/  FFMA.FTZ R138, R106, UR4, -R10.reuse ;  /* 0x000000046a8a7c23 */ /* 0x102fe2000801080a */
[----:B------:R-:W-:Y:S01]  /*7830*/  FMNMX.FTZ R0, R130, R131, !PT ;  /* 0x0000008382007209 */ /* 0x000fe20007810000 */
[--C-:B------:R-:W-:Y:S01]  /*7840*/  FFMA.FTZ R123, R123, UR4, -R10.reuse ;  /* 0x000000047b7b7c23 */ /* 0x100fe2000801080a */
[----:B------:R-:W-:Y:S01]  /*7850*/  FSEL R117, R117, -INF , P6 ;  /* 0xff80000075757808 */ /* 0x000fe20003000000 */
[--C-:B------:R-:W-:Y:S01]  /*7860*/  FFMA.FTZ R127, R127, UR4, -R10.reuse ;  /* 0x000000047f7f7c23 */ /* 0x100fe2000801080a */
[----:B------:R-:W-:Y:S01]  /*7870*/  FMNMX.FTZ R131, R121, R0, !PT ;  /* 0x0000000079837209 */ /* 0x000fe20007810000 */
[--C-:B------:R-:W-:Y:S01]  /*7880*/  FFMA.FTZ R82, R82, UR4, -R10.reuse ;  /* 0x0000000452527c23 */ /* 0x100fe2000801080a */
[----:B------:R-:W-:Y:S01]  /*7890*/  ISETP.GT.AND P6, PT, R9, 0x40, PT ;  /* 0x000000400900780c */ /* 0x000fe20003fc4270 */
[--C-:B--2---:R-:W-:Y:S01]  /*78a0*/  FFMA.FTZ R134, R114, UR4, -R10.reuse ;  /* 0x0000000472867c23 */ /* 0x104fe2000801080a */
[----:B------:R-:W-:Y:S01]  /*78b0*/  FMNMX.FTZ R0, R124, R131, !PT ;  /* 0x000000837c007209 */ /* 0x000fe20007810000 */
[--C-:B------:R-:W-:Y:S01]  /*78c0*/  FFMA.FTZ R83, R83, UR4, -R10.reuse ;  /* 0x0000000453537c23 */ /* 0x100fe2000801080a */
[----:B------:R-:W-:Y:S01]  /*78d0*/  ISETP.GT.AND P5, PT, R9, 0x41, PT ;  /* 0x000000410900780c */ /* 0x000fe20003fa4270 */
[--C-:B------:R-:W-:Y:S01]  /*78e0*/  FFMA.FTZ R86, R86, UR4, -R10.reuse ;  /* 0x0000000456567c23 */ /* 0x100fe2000801080a */
[----:B------:R-:W-:Y:S01]  /*78f0*/  FMNMX.FTZ R131, R125, R0, !PT ;  /* 0x000000007d837209 */ /* 0x000fe20007810000 */
[--C-:B------:R-:W-:Y:S01]  /*7900*/  FFMA.FTZ R87, R87, UR4, -R10.reuse ;  /* 0x0000000457577c23 */ /* 0x100fe2000801080a */
[----:B------:R-:W-:Y:S01]  /*7910*/  FSEL R104, R104, -INF , P6 ;  /* 0xff80000068687808 */ /* 0x000fe20003000000 */
[----:B------:R-:W-:Y:S01]  /*7920*/  FFMA.FTZ R78, R78, UR4, -R10 ;  /* 0x000000044e4e7c23 */ /* 0x000fe2000801080a */
[----:B------:R-:W-:Y:S01]  /*7930*/  FMNMX.FTZ R131, R112, R131, !PT ;  /* 0x0000008370837209 */ /* 0x000fe20007810000 */
[----:B------:R-:W-:Y:S01]  /*7940*/  MUFU.EX2 R12, R12 ;  /* 0x0000000c000c7308 */ /* 0x000fe20000000800 */
[----:B------:R-:W-:-:S02]  /*7950*/  FSEL R114, R105, -INF , P5 ;  /* 0xff80000069727808 */ /* 0x000fc40002800000 */
[----:B------:R-:W-:Y:S02]  /*7960*/  FMNMX.FTZ R135, R126, R131, !PT ;  /* 0x000000837e877209 */ /* 0x000fe40007810000 */
[----:B------:R-:W-:Y:S02]  /*7970*/  ISETP.GT.AND P6, PT, R9, 0x49, PT ;  /* 0x000000490900780c */ /* 0x000fe40003fc4270 */
[----:B------:R-:W-:Y:S01]  /*7980*/  FMNMX.FTZ R0, R116, R135, !PT ;  /* 0x0000008774007209 */ /* 0x000fe20007810000 */
[----:B------:R1:W-:Y:S01]  /*7990*/  MUFU.EX2 R105, R134 ;  /* 0x0000008600697308 */ /* 0x0003e20000000800 */
[----:B------:R-:W-:Y:S01]  /*79a0*/  FSEL R131, R109, -INF , P6 ;  /* 0xff8000006d837808 */ /* 0x000fe20003000000 */
[----:B------:R-:W-:Y:S01]  /*79b0*/  FFMA.FTZ R109, R115, UR4, -R10 ;  /* 0x00000004736d7c23 */ /* 0x000fe2000801080a */
[----:B------:R-:W-:Y:S02]  /*79c0*/  FMNMX.FTZ R135, R117, R0, !PT ;  /* 0x0000000075877209 */ /* 0x000fe40007810000 */
[----:B------:R-:W-:-:S02]  /*79d0*/  ISETP.GT.AND P6, PT, R9, 0x50, PT ;  /* 0x000000500900780c */ /* 0x000fc40003fc4270 */
[----:B------:R-:W-:Y:S01]  /*79e0*/  FMNMX.FTZ R135, R104, R135, !PT ;  /* 0x0000008768877209 */ /* 0x000fe20007810000 */
[----:B------:R-:W-:Y:S01]  /*79f0*/  MUFU.EX2 R13, R13 ;  /* 0x0000000d000d7308 */ /* 0x000fe20000000800 */
[----:B------:R-:W-:Y:S02]  /*7a00*/  ISETP.GT.AND P5, PT, R9, 0x51, PT ;  /* 0x000000510900780c */ /* 0x000fe40003fa4270 */
[----:B------:R-:W-:Y:S02]  /*7a10*/  FMNMX.FTZ R135, R114, R135, !PT ;  /* 0x0000008772877209 */ /* 0x000fe40007810000 */
[----:B------:R-:W-:Y:S01]  /*7a20*/  FSEL R115, R96, -INF , P6 ;  /* 0xff80000060737808 */ /* 0x000fe20003000000 */
[--C-:B------:R-:W-:Y:S01]  /*7a30*/  FFMA.FTZ R96, R118, UR4, -R10.reuse ;  /* 0x0000000476607c23 */ /* 0x100fe2000801080a */
[----:B------:R-:W-:Y:S01]  /*7a40*/  FMNMX.FTZ R0, R108, R135, !PT ;  /* 0x000000876c007209 */ /* 0x000fe20007810000 */
[----:B------:R-:W-:Y:S01]  /*7a50*/  MUFU.EX2 R14, R14 ;  /* 0x0000000e000e7308 */ /* 0x000fe20000000800 */
[----:B------:R-:W-:Y:S01]  /*7a60*/  FSEL R118, R97, -INF , P5 ;  /* 0xff80000061767808 */ /* 0x000fe20002800000 */
[----:B------:R-:W-:Y:S01]  /*7a70*/  FFMA.FTZ R97, R119, UR4, -R10 ;  /* 0x0000000477617c23 */ /* 0x000fe2000801080a */
[----:B------:R-:W-:-:S02]  /*7a80*/  FMNMX.FTZ R0, R131, R0, !PT ;  /* 0x0000000083007209 */ /* 0x000fc40007810000 */
[----:B------:R-:W-:Y:S02]  /*7a90*/  ISETP.GT.AND P6, PT, R9, 0x59, PT ;  /* 0x000000590900780c */ /* 0x000fe40003fc4270 */
[----:B------:R-:W-:Y:S01]  /*7aa0*/  FMNMX.FTZ R119, R115, R0, !PT ;  /* 0x0000000073777209 */ /* 0x000fe20007810000 */
[----:B------:R-:W-:Y:S01]  /*7ab0*/  MUFU.EX2 R15, R15 ;  /* 0x0000000f000f7308 */ /* 0x000fe20000000800 */
[----:B------:R-:W-:Y:S02]  /*7ac0*/  ISETP.GT.AND P5, PT, R9, 0x61, PT ;  /* 0x000000610900780c */ /* 0x000fe40003fa4270 */
[----:B------:R-:W-:Y:S02]  /*7ad0*/  FMNMX.FTZ R135, R118, R119, !PT ;  /* 0x0000007776877209 */ /* 0x000fe40007810000 */
[----:B------:R-:W-:Y:S02]  /*7ae0*/  FSEL R101, R101, -INF , P6 ;  /* 0xff80000065657808 */ /* 0x000fe40003000000 */
[----:B------:R-:W-:Y:S01]  /*7af0*/  ISETP.GT.AND P6, PT, R9, 0x60, PT ;  /* 0x000000600900780c */ /* 0x000fe20003fc4270 */
[----:B------:R-:W-:Y:S01]  /*7b00*/  MUFU.EX2 R20, R20 ;  /* 0x0000001400147308 */ /* 0x000fe20000000800 */
[----:B------:R-:W-:-:S02]  /*7b10*/  FMNMX.FTZ R0, R100, R135, !PT ;  /* 0x0000008764007209 */ /* 0x000fc40007810000 */
[----:B------:R-:W-:Y:S01]  /*7b20*/  FSEL R119, R89, -INF , P5 ;  /* 0xff80000059777808 */ /* 0x000fe20002800000 */
[----:B------:R-:W-:Y:S01]  /*7b30*/  FFMA.FTZ R89, R107, UR4, -R10 ;  /* 0x000000046b597c23 */ /* 0x000fe2000801080a */
[----:B------:R-:W-:Y:S02]  /*7b40*/  FSEL R106, R88, -INF , P6 ;  /* 0xff800000586a7808 */ /* 0x000fe40003000000 */
[----:B------:R-:W-:Y:S01]  /*7b50*/  FMNMX.FTZ R107, R101, R0, !PT ;  /* 0x00000000656b7209 */ /* 0x000fe20007810000 */
[----:B------:R2:W-:Y:S01]  /*7b60*/  MUFU.EX2 R88, R138 ;  /* 0x0000008a00587308 */ /* 0x0005e20000000800 */
[----:B------:R-:W-:Y:S02]  /*7b70*/  WARPGROUP.DEPBAR.LE gsb0, 0x0 ;  /* 0x00008000000079c5 */ /* 0x000fe40000010000 */
[----:B------:R-:W-:Y:S01]  /*7b80*/  WARPGROUP.ARRIVE ;  /* 0x00000000000079c5 */ /* 0x000fe20000000000 */
[----:B------:R-:W-:Y:S02]  /*7b90*/  ISETP.GT.AND P4, PT, R9, 0x68, PT ;  /* 0x000000680900780c */ /* 0x000fe40003f84270 */
[----:B------:R-:W-:-:S02]  /*7ba0*/  FMNMX.FTZ R0, R106, R107, !PT ;  /* 0x0000006b6a007209 */ /* 0x000fc40007810000 */
[----:B------:R-:W-:Y:S01]  /*7bb0*/  ISETP.GT.AND P6, PT, R9, 0x69, PT ;  /* 0x000000690900780c */ /* 0x000fe20003fc4270 */
[----:B------:R-:W-:Y:S01]  /*7bc0*/  HGMMA.64x96x16.F32.BF16 R24, gdesc[UR32].tnspB, R24, gsb0 ;  /* 0x41600000201879f0 */ /* 0x000fe20008001818 */
[----:B------:R-:W-:Y:S01]  /*7bd0*/  UIADD3 UR32, UR10, 0x780, URZ ;  /* 0x000007800a207890 */ /* 0x000fe2000fffe03f */
[----:B-1----:R-:W-:Y:S01]  /*7be0*/  FSEL R134, R92, -INF , P4 ;  /* 0xff8000005c867808 */ /* 0x002fe20002000000 */
[----:B------:R-:W-:Y:S01]  /*7bf0*/  UIADD3 UR34, UR11, 0x140, URZ ;  /* 0x000001400b227890 */ /* 0x000fe2000fffe03f */
[----:B------:R-:W-:Y:S01]  /*7c00*/  FMNMX.FTZ R135, R119, R0, !PT ;  /* 0x0000000077877209 */ /* 0x000fe20007810000 */
[----:B------:R-:W-:Y:S01]  /*7c10*/  UMOV UR33, 0xc0000010 ;  /* 0xc000001000217882 */ /* 0x000fe20000000000 */
[----:B------:R-:W-:Y:S01]  /*7c20*/  UMOV UR35, 0x80000020 ;  /* 0x8000002000237882 */ /* 0x000fe20000000000 */
        /* <DEDUP_REMOVED lines=16> */
[----:B------:R-:W-:Y:S01]  /*7d30*/  FSEL R111, R84, -INF , P4 ;  /* 0xff800000546f7808 */ /* 0x000fe20002000000 */
[----:B------:R-:W-:Y:S01]  /*7d40*/  FFMA.FTZ R84, R99, UR4, -R10 ;  /* 0x0000000463547c23 */ /* 0x000fe2000801080a */
[----:B------:R-:W-:Y:S02]  /*7d50*/  FMNMX.FTZ R0, R110, R135, !PT ;  /* 0x000000876e007209 */ /* 0x000fe40007810000 */
[----:B------:R-:W-:Y:S02]  /*7d60*/  FSEL R98, R85, -INF , P6 ;  /* 0xff80000055627808 */ /* 0x000fe40003000000 */
[----:B------:R-:W-:Y:S01]  /*7d70*/  ISETP.GT.AND P6, PT, R9, 0x80, PT ;  /* 0x000000800900780c */ /* 0x000fe20003fc4270 */
[----:B------:R-:W-:Y:S01]  /*7d80*/  MUFU.EX2 R127, R127 ;  /* 0x0000007f007f7308 */ /* 0x000fe20000000800 */
[----:B------:R-:W-:-:S02]  /*7d90*/  FMNMX.FTZ R85, R111, R0, !PT ;  /* 0x000000006f557209 */ /* 0x000fc40007810000 */
[----:B------:R-:W-:Y:S02]  /*7da0*/  ISETP.GT.AND P5, PT, R9, 0x81, PT ;  /* 0x000000810900780c */ /* 0x000fe40003fa4270 */
[----:B------:R-:W-:Y:S01]  /*7db0*/  FSEL R99, R72, -INF , P6 ;  /* 0xff80000048637808 */ /* 0x000fe20003000000 */
[--C-:B------:R-:W-:Y:S01]  /*7dc0*/  FFMA.FTZ R72, R102, UR4, -R10.reuse ;  /* 0x0000000466487c23 */ /* 0x100fe2000801080a */
[----:B------:R-:W-:Y:S01]  /*7dd0*/  FMNMX.FTZ R0, R98, R85, !PT ;  /* 0x0000005562007209 */ /* 0x000fe20007810000 */
[--C-:B------:R-:W-:Y:S01]  /*7de0*/  FFMA.FTZ R85, R91, UR4, -R10.reuse ;  /* 0x000000045b557c23 */ /* 0x100fe2000801080a */
[----:B------:R-:W-:Y:S01]  /*7df0*/  ISETP.GT.AND P4, PT, R9, 0x88, PT ;  /* 0x000000880900780c */ /* 0x000fe20003f84270 */
[--C-:B------:R-:W-:Y:S01]  /*7e00*/  FFMA.FTZ R91, R95, UR4, -R10.reuse ;  /* 0x000000045f5b7c23 */ /* 0x100fe2000801080a */
[----:B------:R-:W-:Y:S01]  /*7e10*/  FSEL R135, R73, -INF , P5 ;  /* 0xff80000049877808 */ /* 0x000fe20002800000 */
[----:B------:R-:W-:Y:S01]  /*7e20*/  FFMA.FTZ R95, R75, UR4, -R10 ;  /* 0x000000044b5f7c23 */ /* 0x000fe2000801080a */
[----:B------:R-:W-:Y:S01]  /*7e30*/  FMNMX.FTZ R0, R99, R0, !PT ;  /* 0x0000000063007209 */ /* 0x000fe20007810000 */
[----:B------:R-:W-:Y:S01]  /*7e40*/  MUFU.EX2 R109, R109 ;  /* 0x0000006d006d7308 */ /* 0x000fe20000000800 */
[----:B------:R-:W-:-:S02]  /*7e50*/  ISETP.GT.AND P6, PT, R9, 0x89, PT ;  /* 0x000000890900780c */ /* 0x000fc40003fc4270 */
[----:B------:R-:W-:Y:S02]  /*7e60*/  FSEL R102, R76, -INF , P4 ;  /* 0xff8000004c667808 */ /* 0x000fe40002000000 */
[----:B------:R-:W-:Y:S02]  /*7e70*/  FMNMX.FTZ R73, R135, R0, !PT ;  /* 0x0000000087497209 */ /* 0x000fe40007810000 */
[----:B--2---:R-:W-:Y:S01]  /*7e80*/  FSEL R138, R77, -INF , P6 ;  /* 0xff8000004d8a7808 */ /* 0x004fe20003000000 */
[----:B------:R-:W-:Y:S01]  /*7e90*/  MUFU.EX2 R76, R72 ;  /* 0x00000048004c7308 */ /* 0x000fe20000000800 */
[----:B------:R-:W-:Y:S01]  /*7ea0*/  FMNMX.FTZ R73, R102, R73, !PT ;  /* 0x0000004966497209 */ /* 0x000fe20007810000 */
[----:B------:R-:W-:Y:S01]  /*7eb0*/  FFMA.FTZ R77, R103, UR4, -R10 ;  /* 0x00000004674d7c23 */ /* 0x000fe2000801080a */
[----:B0-----:R-:W-:Y:S02]  /*7ec0*/  SHF.R.U32.HI R142, RZ, 0x7, R143 ;  /* 0x00000007ff8e7819 */ /* 0x001fe4000001168f */
[----:B------:R-:W-:-:S02]  /*7ed0*/  FMNMX.FTZ R0, R138, R73, !PT ;  /* 0x000000498a007209 */ /* 0x000fc40007810000 */
[----:B------:R-:W-:Y:S01]  /*7ee0*/  ISETP.GE.U32.AND P4, PT, R143, 0x180, PT ;  /* 0x000001808f00780c */ /* 0x000fe20003f86070 */
[----:B------:R0:W-:Y:S02]  /*7ef0*/  MUFU.EX2 R9, R84 ;  /* 0x0000005400097308 */ /* 0x0001e40000000800 */
[----:B------:R-:W1:Y:S06]  /*7f00*/  SHFL.BFLY PT, R73, R0, 0x2, 0x1f ;  /* 0x0c401f0000497f89 */ /* 0x000e6c00000e0000 */
[----:B------:R-:W-:Y:S01]  /*7f10*/  MUFU.EX2 R96, R96 ;  /* 0x0000006000607308 */ /* 0x000fe20000000800 */
[--C-:B0-----:R-:W-:Y:S01]  /*7f20*/  FFMA.FTZ R84, R90, UR4, -R10.reuse ;  /* 0x000000045a547c23 */ /* 0x101fe2000801080a */
[--C-:B------:R-:W-:Y:S01]  /*7f30*/  FFMA.FTZ R90, R94, UR4, -R10.reuse ;  /* 0x000000045e5a7c23 */ /* 0x100fe2000801080a */
[--C-:B------:R-:W-:Y:S01]  /*7f40*/  FFMA.FTZ R94, R74, UR4, -R10.reuse ;  /* 0x000000044a5e7c23 */ /* 0x100fe2000801080a */
[----:B------:R-:W-:-:S04]  /*7f50*/  FFMA.FTZ R10, R79, UR4, -R10 ;  /* 0x000000044f0a7c23 */ /* 0x000fc8000801080a */
[----:B------:R-:W-:Y:S08]  /*7f60*/  MUFU.EX2 R97, R97 ;  /* 0x0000006100617308 */ /* 0x000ff00000000800 */
[----:B------:R-:W-:Y:S01]  /*7f70*/  MUFU.EX2 R89, R89 ;  /* 0x0000005900597308 */ /* 0x000fe20000000800 */
[----:B-1----:R-:W-:-:S05]  /*7f80*/  FMNMX.FTZ R73, R0, R73, !PT ;  /* 0x0000004900497209 */ /* 0x002fca0007810000 */
[----:B------:R-:W0:Y:S02]  /*7f90*/  SHFL.BFLY PT, R0, R73, 0x1, 0x1f ;  /* 0x0c201f0049007f89 */ /* 0x000e2400000e0000 */
[----:B------:R-:W-:Y:S01]  /*7fa0*/  MUFU.EX2 R92, R92 ;  /* 0x0000005c005c7308 */ /* 0x000fe20000000800 */
[----:B------:R-:W-:Y:S02]  /*7fb0*/  WARPGROUP.DEPBAR.LE gsb0, 0x0 ;  /* 0x00008000000079c5 */ /* 0x000fe40000010000 */
[----:B------:R-:W-:-:S05]  /*7fc0*/  WARPGROUP.ARRIVE ;  /* 0x00000000000079c5 */ /* 0x000fca0000000000 */
[----:B------:R-:W-:Y:S01]  /*7fd0*/  MUFU.EX2 R80, R80 ;  /* 0x0000005000507308 */ /* 0x000fe20000000800 */
[----:B------:R-:W-:Y:S01]  /*7fe0*/  HGMMA.64x96x16.F32.BF16 R24, gdesc[UR32].tnspB, R24, gsb0 ;  /* 0x41600000201879f0 */ /* 0x000fe20008001818 */
[----:B------:R-:W-:Y:S02]  /*7ff0*/  UIADD3 UR32, UR10, 0x900, URZ ;  /* 0x000009000a207890 */ /* 0x000fe4000fffe03f */
[----:B------:R-:W-:-:S04]  /*8000*/  UIADD3 UR34, UR11, 0x180, URZ ;  /* 0x000001800b227890 */ /* 0x000fc8000fffe03f */
[----:B------:R-:W-:Y:S01]  /*8010*/  MUFU.EX2 R81, R81 ;  /* 0x0000005100517308 */ /* 0x000fe20000000800 */
[----:B------:R-:W-:Y:S01]  /*8020*/  UMOV UR33, 0xc0000010 ;  /* 0xc000001000217882 */ /* 0x000fe20000000000 */
[----:B------:R-:W-:Y:S01]  /*8030*/  UMOV UR35, 0x80000020 ;  /* 0x8000002000237882 */ /* 0x000fe20000000000 */
[----:B0-----:R-:W-:Y:S01]  /*8040*/  FMNMX.FTZ R0, R73, R0, !PT ;  /* 0x0000000049007209 */ /* 0x001fe20007810000 */
[----:B------:R-:W-:-:S04]  /*8050*/  VIADD R73, R142, 0x9 ;  /* 0x000000098e497836 */ /* 0x000fc80000000000 */
[----:B------:R-:W-:Y:S01]  /*8060*/  MUFU.EX2 R77, R77 ;  /* 0x0000004d004d7308 */ /* 0x000fe20000000800 */
[C---:B------:R-:W-:Y:S01]  /*8070*/  FSETP.NEU.FTZ.AND P5, PT, R0.reuse, -INF , PT ;  /* 0xff8000000000780b */ /* 0x040fe20003fbd000 */
[C---:B------:R-:W-:Y:S01]  /*8080*/  FMUL.FTZ R72, R0.reuse, UR4 ;  /* 0x0000000400487c20 */ /* 0x040fe20008410000 */
[----:B------:R-:W-:Y:S02]  /*8090*/  SEL R73, R73, 0x9, !P4 ;  /* 0x0000000949497807 */ /* 0x000fe40006000000 */
[----:B------:R-:W-:Y:S02]  /*80a0*/  FSEL R75, R0, RZ, P5 ;  /* 0x000000ff004b7208 */ /* 0x000fe40002800000 */
[----:B------:R-:W-:Y:S01]  /*80b0*/  FSEL R79, R72, RZ, P5 ;  /* 0x000000ff484f7208 */ /* 0x000fe20002800000 */
[----:B------:R-:W-:Y:S02]  /*80c0*/  MUFU.EX2 R84, R84 ;  /* 0x0000005400547308 */ /* 0x000fe40000000800 */
[----:B------:R-:W-:-:S02]  /*80d0*/  FADD.FTZ R75, -R75, R6 ;  /* 0x000000064b4b7221 */ /* 0x000fc40000010100 */
[--C-:B------:R-:W-:Y:S01]  /*80e0*/  FFMA.FTZ R103, R140, UR4, -R79.reuse ;  /* 0x000000048c677c23 */ /* 0x100fe2000801084f */
[--C-:B------:R-:W-:Y:S01]  /*80f0*/  FFMA.FTZ R140, R121, UR4, -R79.reuse ;  /* 0x00000004798c7c23 */ /* 0x100fe2000801084f */
[--C-:B------:R-:W-:Y:S01]  /*8100*/  FFMA.FTZ R121, R112, UR4, -R79.reuse ;  /* 0x0000000470797c23 */ /* 0x100fe2000801084f */
[--C-:B------:R-:W-:Y:S01]  /*8110*/  FFMA.FTZ R112, R104, UR4, -R79.reuse ;  /* 0x0000000468707c23 */ /* 0x100fe2000801084f */
[----:B------:R-:W-:Y:S01]  /*8120*/  FSEL R104, R5, RZ, P3 ;  /* 0x000000ff05687208 */ /* 0x000fe20001800000 */
[--C-:B------:R-:W-:Y:S01]  /*8130*/  FFMA.FTZ R72, R136, UR4, -R79.reuse ;  /* 0x0000000488487c23 */ /* 0x100fe2000801084f */
[----:B------:R-:W-:Y:S01]  /*8140*/  FMUL.FTZ R75, R75, UR4 ;  /* 0x000000044b4b7c20 */ /* 0x000fe20008410000 */
[--C-:B------:R-:W-:Y:S01]  /*8150*/  FFMA.FTZ R74, R137, UR4, -R79.reuse ;  /* 0x00000004894a7c23 */ /* 0x100fe2000801084f */
[----:B------:R-:W-:Y:S01]  /*8160*/  FFMA.FTZ R136, R141, UR4, -R79 ;  /* 0x000000048d887c23 */ /* 0x000fe2000801084f */
[----:B------:R-:W-:Y:S01]  /*8170*/  FADD.FTZ R7, -R104, R7 ;  /* 0x0000000768077221 */ /* 0x000fe20000010100 */
[----:B------:R-:W-:Y:S01]  /*8180*/  IMAD.U32 R104, RZ, RZ, UR36 ;  /* 0x00000024ff687e24 */ /* 0x000fe2000f8e00ff */
[----:B------:R-:W-:Y:S01]  /*8190*/  MUFU.EX2 R72, R72 ;  /* 0x0000004800487308 */ /* 0x000fe20000000800 */
[--C-:B------:R-:W-:Y:S01]  /*81a0*/  FFMA.FTZ R137, R128, UR4, -R79.reuse ;  /* 0x0000000480897c23 */ /* 0x100fe2000801084f */
[----:B------:R-:W-:Y:S01]  /*81b0*/  FMUL.FTZ R6, R7, UR4 ;  /* 0x0000000407067c20 */ /* 0x000fe20008410000 */
[--C-:B------:R-:W-:Y:S01]  /*81c0*/  FFMA.FTZ R141, R129, UR4, -R79.reuse ;  /* 0x00000004818d7c23 */ /* 0x100fe2000801084f */
[----:B------:R-:W-:Y:S01]  /*81d0*/  @!P1 LEA R104, R104, UR37, 0x3 ;  /* 0x0000002568689c11 */ /* 0x000fe2000f8e18ff */
[--C-:B------:R-:W-:Y:S01]  /*81e0*/  FFMA.FTZ R132, R132, UR4, -R79.reuse ;  /* 0x0000000484847c23 */ /* 0x100fe2000801084f */
[--C-:B------:R-:W-:Y:S01]  /*81f0*/  FFMA.FTZ R128, R124, UR4, -R79.reuse ;  /* 0x000000047c807c23 */ /* 0x100fe2000801084f */
[----:B------:R-:W-:Y:S01]  /*8200*/  FFMA.FTZ R133, R133, UR4, -R79 ;  /* 0x0000000485857c23 */ /* 0x000fe2000801084f */
[----:B------:R-:W-:Y:S01]  /*8210*/  MUFU.EX2 R6, R6 ;  /* 0x0000000600067308 */ /* 0x000fe20000000800 */
[----:B------:R-:W-:-:S02]  /*8220*/  @!P1 VIADD R7, R104, 0x31c40 ;  /* 0x00031c4068079836 */ /* 0x000fc40000000000 */
[--C-:B------:R-:W-:Y:S01]  /*8230*/  FFMA.FTZ R139, R125, UR4, -R79.reuse ;  /* 0x000000047d8b7c23 */ /* 0x100fe2000801084f */
[--C-:B------:R-:W-:Y:S01]  /*8240*/  FFMA.FTZ R129, R130, UR4, -R79.reuse ;  /* 0x0000000482817c23 */ /* 0x100fe2000801084f */
[--C-:B------:R-:W-:Y:S01]  /*8250*/  FFMA.FTZ R115, R115, UR4, -R79.reuse ;  /* 0x0000000473737c23 */ /* 0x100fe2000801084f */
[----:B------:R-:W-:Y:S01]  /*8260*/  FFMA.FTZ R130, R126, UR4, -R79 ;  /* 0x000000047e827c23 */ /* 0x000fe2000801084f */
[----:B------:R-:W-:Y:S01]  /*8270*/  @!P1 PRMT R7, RZ, 0x654, R7 ;  /* 0x00000654ff079816 */ /* 0x000fe20000000007 */
        /* <DEDUP_REMOVED lines=13> */
[----:B------:R-:W-:Y:S01]  /*8350*/  FFMA.FTZ R102, R102, UR4, -R79 ;  /* 0x0000000466667c23 */ /* 0x000fe2000801084f */
[----:B------:R-:W-:-:S03]  /*8360*/  PLOP3.LUT P3, PT, PT, PT, UP1, 0x80, 0x0 ;  /* 0x000000000000781c */ /* 0x000fc60003f6f018 */
        /* <DEDUP_REMOVED lines=15> */
[----:B------:R-:W0:Y:S08]  /*8460*/  MUFU.EX2 R139, R139 ;  /* 0x0000008b008b7308 */ /* 0x000e300000000800 */
[----:B------:R-:W-:Y:S08]  /*8470*/  MUFU.EX2 R121, R121 ;  /* 0x0000007900797308 */ /* 0x000ff00000000800 */
[----:B------:R-:W-:Y:S01]  /*8480*/  MUFU.EX2 R130, R130 ;  /* 0x0000008200827308 */ /* 0x000fe20000000800 */
[----:B0-----:R-:W-:-:S07]  /*8490*/  F2FP.BF16.F32.PACK_AB R126, R139, R128 ;  /* 0x000000808b7e723e */ /* 0x001fce00000010ff */
        /* <DEDUP_REMOVED lines=16> */
[----:B------:R-:W-:-:S05]  /*85a0*/  UIADD3 UR10, UR7, -0x1, URZ ;  /* 0xffffffff070a7890 */ /* 0x000fca000fffe03f */
[----:B------:R-:W-:Y:S02]  /*85b0*/  MUFU.EX2 R82, R82 ;  /* 0x0000005200527308 */ /* 0x000fe40000000800 */
[----:B------:R-:W-:-:S06]  /*85c0*/  UMOV UR7, UR10 ;  /* 0x0000000a00077c82 */ /* 0x000fcc0008000000 */
        /* <DEDUP_REMOVED lines=13> */
[----:B------:R-:W-:Y:S03]  /*86a0*/  HGMMA.64x96x16.F32.BF16 R24, gdesc[UR32].tnspB, R24, gsb0 ;  /* 0x41600000201879f0 */ /* 0x000fe60008001818 */
[----:B------:R-:W-:Y:S02]  /*86b0*/  WARPGROUP.DEPBAR.LE gsb0, 0x0 ;  /* 0x00008000000079c5 */ /* 0x000fe40000010000 */
[----:B------:R0:W-:Y:S06]  /*86c0*/  BAR.ARV R73, 0x100 ;  /* 0x000400490000751d */ /* 0x0001ec0000002000 */
[----:B------:R1:W-:Y:S01]  /*86d0*/  @!P1 SYNCS.ARRIVE.TRANS64.RED.A1T0 RZ, [R7+URZ], RZ ;  /* 0x000000ff07ff99a7 */ /* 0x0003e2000810043f */
[-C--:B------:R-:W-:Y:S01]  /*86e0*/  FMUL.FTZ R26, R26, R6.reuse ;  /* 0x000000061a1a7220 */ /* 0x080fe20000410000 */
[----:B0-----:R-:W-:Y:S01]  /*86f0*/  IMAD.U32 R73, RZ, RZ, UR6 ;  /* 0x00000006ff497e24 */ /* 0x001fe2000f8e00ff */
[----:B------:R-:W-:Y:S01]  /*8700*/  UMOV UR6, UR36 ;  /* 0x0000002400067c82 */ /* 0x000fe20008000000 */
[-C--:B------:R-:W-:Y:S01]  /*8710*/  FMUL.FTZ R27, R27, R6.reuse ;  /* 0x000000061b1b7220 */ /* 0x080fe20000410000 */
[-C--:B------:R-:W-:Y:S01]  /*8720*/  FMUL.FTZ R30, R30, R6.reuse ;  /* 0x000000061e1e7220 */ /* 0x080fe20000410000 */
[-C--:B------:R-:W-:Y:S01]  /*8730*/  FMUL.FTZ R31, R31, R6.reuse ;  /* 0x000000061f1f7220 */ /* 0x080fe20000410000 */
[----:B------:R-:W-:Y:S01]  /*8740*/  @!P1 LEA R73, R73, UR37, 0x3 ;  /* 0x0000002549499c11 */ /* 0x000fe2000f8e18ff */
[----:B-1----:R0:W1:Y:S01]  /*8750*/  MUFU.EX2 R7, R75 ;  /* 0x0000004b00077308 */ /* 0x0020620000000800 */
        /* <DEDUP_REMOVED lines=9> */
[----:B0-----:R-:W-:Y:S01]  /*87f0*/  FFMA.FTZ R75, R6, R3, R11 ;  /* 0x00000003064b7223 */ /* 0x001fe2000001000b */
[-C--:B------:R-:W-:Y:S01]  /*8800*/  FMUL.FTZ R47, R47, R6.reuse ;  /* 0x000000062f2f7220 */ /* 0x080fe20000410000 */
[----:B------:R0:W2:Y:S01]  /*8810*/  MUFU.EX2 R3, R115 ;  /* 0x0000007300037308 */ /* 0x0000a20000000800 */
[----:B------:R3:W-:Y:S01]  /*8820*/  @!P1 SYNCS.ARRIVE.TRANS64.RED.A1T0 RZ, [R73+URZ], RZ ;  /* 0x000000ff49ff99a7 */ /* 0x0007e2000810043f */
[----:B------:R-:W-:Y:S01]  /*8830*/  FADD.FTZ R124, R12, R75 ;  /* 0x0000004b0c7c7221 */ /* 0x000fe20000010000 */
[-C--:B------:R-:W-:Y:S01]  /*8840*/  FMUL.FTZ R50, R50, R6.reuse ;  /* 0x0000000632327220 */ /* 0x080fe20000410000 */
[----:B------:R-:W-:Y:S01]  /*8850*/  FMUL.FTZ R51, R51, R6 ;  /* 0x0000000633337220 */ /* 0x000fe20000410000 */
[----:B-1----:R-:W-:Y:S01]  /*8860*/  FMUL.FTZ R24, R24, R7 ;  /* 0x0000000718187220 */ /* 0x002fe20000410000 */
[----:B------:R-:W-:Y:S01]  /*8870*/  FADD.FTZ R75, R13, R124 ;  /* 0x0000007c0d4b7221 */ /* 0x000fe20000010000 */
[----:B------:R-:W-:Y:S01]  /*8880*/  F2FP.BF16.F32.PACK_AB R124, R140, R129 ;  /* 0x000000818c7c723e */ /* 0x000fe200000010ff */
[-C--:B------:R-:W-:Y:S01]  /*8890*/  FMUL.FTZ R25, R25, R7.reuse ;  /* 0x0000000719197220 */ /* 0x080fe20000410000 */
[----:B---3--:R-:W-:Y:S01]  /*88a0*/  FFMA.FTZ R73, R7, R4, R72 ;  /* 0x0000000407497223 */ /* 0x008fe20000010048 */
[----:B------:R-:W-:Y:S01]  /*88b0*/  F2FP.BF16.F32.PACK_AB R72, R74, R72 ;  /* 0x000000484a48723e */ /* 0x000fe200000010ff */
[----:B------:R-:W-:Y:S01]  /*88c0*/  FFMA.FTZ R4, R118, UR4, -R79 ;  /* 0x0000000476047c23 */ /* 0x000fe2000801084f */
[----:B------:R-:W-:Y:S01]  /*88d0*/  FMUL.FTZ R28, R28, R7 ;  /* 0x000000071c1c7220 */ /* 0x000fe20000410000 */
[----:B------:R-:W-:Y:S01]  /*88e0*/  FADD.FTZ R104, R74, R73 ;  /* 0x000000494a687221 */ /* 0x000fe20000010000 */
[----:B------:R-:W-:Y:S01]  /*88f0*/  F2FP.BF16.F32.PACK_AB R73, R12, R11 ;  /* 0x0000000b0c49723e */ /* 0x000fe200000010ff */
[C---:B------:R-:W-:Y:S01]  /*8900*/  FADD.FTZ R12, R14.reuse, R75 ;  /* 0x0000004b0e0c7221 */ /* 0x040fe20000010000 */
[----:B------:R-:W-:Y:S01]  /*8910*/  F2FP.BF16.F32.PACK_AB R75, R14, R13 ;  /* 0x0000000d0e4b723e */ /* 0x000fe200000010ff */
[----:B------:R-:W-:Y:S01]  /*8920*/  FADD.FTZ R125, R103, R104 ;  /* 0x00000068677d7221 */ /* 0x000fe20000010000 */
[----:B------:R-:W-:Y:S01]  /*8930*/  F2FP.BF16.F32.PACK_AB R74, R136, R103 ;  /* 0x00000067884a723e */ /* 0x000fe200000010ff */
[----:B------:R-:W-:Y:S01]  /*8940*/  FADD.FTZ R103, R15, R12 ;  /* 0x0000000c0f677221 */ /* 0x000fe20000010000 */
[----:B------:R-:W-:Y:S01]  /*8950*/  FFMA.FTZ R11, R100, UR4, -R79 ;  /* 0x00000004640b7c23 */ /* 0x000fe2000801084f */
[----:B------:R-:W-:Y:S01]  /*8960*/  FADD.FTZ R14, R136, R125 ;  /* 0x0000007d880e7221 */ /* 0x000fe20000010000 */
[----:B------:R-:W-:Y:S01]  /*8970*/  FFMA.FTZ R100, R106, UR4, -R79 ;  /* 0x000000046a647c23 */ /* 0x000fe2000801084f */
[----:B------:R-:W-:Y:S01]  /*8980*/  FADD.FTZ R12, R20, R103 ;  /* 0x00000067140c7221 */ /* 0x000fe20000010000 */
[----:B------:R1:W-:Y:S01]  /*8990*/  STSM.16.M88.4 [R2+0x24300], R72 ;  /* 0x0243004802007844 */ /* 0x0003e20000000200 */
[----:B------:R-:W-:Y:S01]  /*89a0*/  FADD.FTZ R14, R137, R14 ;  /* 0x0000000e890e7221 */ /* 0x000fe20000010000 */
[----:B------:R-:W3:Y:S01]  /*89b0*/  MUFU.EX2 R4, R4 ;  /* 0x0000000400047308 */ /* 0x000ee20000000800 */
[----:B------:R-:W-:Y:S01]  /*89c0*/  FADD.FTZ R103, R21, R12 ;  /* 0x0000000c15677221 */ /* 0x000fe20000010000 */
[--C-:B------:R-:W-:Y:S01]  /*89d0*/  FFMA.FTZ R13, R101, UR4, -R79.reuse ;  /* 0x00000004650d7c23 */ /* 0x100fe2000801084f */
[----:B0-----:R-:W-:Y:S01]  /*89e0*/  FADD.FTZ R115, R141, R14 ;  /* 0x0000000e8d737221 */ /* 0x001fe20000010000 */
[--C-:B------:R-:W-:Y:S01]  /*89f0*/  FFMA.FTZ R104, R93, UR4, -R79.reuse ;  /* 0x000000045d687c23 */ /* 0x100fe2000801084f */
[----:B------:R-:W-:Y:S01]  /*8a00*/  FFMA.FTZ R101, R134, UR4, -R79 ;  /* 0x0000000486657c23 */ /* 0x000fe2000801084f */
[-C--:B------:R-:W-:Y:S01]  /*8a10*/  FMUL.FTZ R29, R29, R7.reuse ;  /* 0x000000071d1d7220 */ /* 0x080fe20000410000 */
[----:B------:R-:W-:Y:S01]  /*8a20*/  FADD.FTZ R14, R132, R115 ;  /* 0x00000073840e7221 */ /* 0x000fe20000010000 */
[----:B------:R-:W-:Y:S01]  /*8a30*/  FADD.FTZ R115, R120, R103 ;  /* 0x0000006778737221 */ /* 0x000fe20000010000 */
[----:B------:R-:W-:Y:S01]  /*8a40*/  FFMA.FTZ R103, R98, UR4, -R79 ;  /* 0x0000000462677c23 */ /* 0x000fe2000801084f */
[----:B------:R-:W0:Y:S01]  /*8a50*/  MUFU.EX2 R11, R11 ;  /* 0x0000000b000b7308 */ /* 0x000e220000000800 */
[----:B------:R-:W-:Y:S01]  /*8a60*/  FADD.FTZ R14, R133, R14 ;  /* 0x0000000e850e7221 */ /* 0x000fe20000010000 */
[----:B------:R-:W-:Y:S01]  /*8a70*/  FADD.FTZ R12, R122, R115 ;  /* 0x000000737a0c7221 */ /* 0x000fe20000010000 */
[----:B------:R-:W-:Y:S01]  /*8a80*/  FFMA.FTZ R79, R138, UR4, -R79 ;  /* 0x000000048a4f7c23 */ /* 0x000fe2000801084f */
[-C--:B------:R-:W-:Y:S01]  /*8a90*/  FMUL.FTZ R32, R32, R7.reuse ;  /* 0x0000000720207220 */ /* 0x080fe20000410000 */
[----:B------:R-:W-:Y:S01]  /*8aa0*/  FADD.FTZ R125, R129, R14 ;  /* 0x0000000e817d7221 */ /* 0x000fe20000010000 */
[----:B------:R-:W-:Y:S01]  /*8ab0*/  FADD.FTZ R12, R123, R12 ;  /* 0x0000000c7b0c7221 */ /* 0x000fe20000010000 */
[-C--:B------:R-:W-:Y:S01]  /*8ac0*/  FMUL.FTZ R33, R33, R7.reuse ;  /* 0x0000000721217220 */ /* 0x080fe20000410000 */
[----:B------:R4:W-:Y:S01]  /*8ad0*/  MUFU.EX2 R98, R119 ;  /* 0x0000007700627308 */ /* 0x0009e20000000800 */
[----:B------:R-:W-:Y:S01]  /*8ae0*/  FADD.FTZ R125, R140, R125 ;  /* 0x0000007d8c7d7221 */ /* 0x000fe20000010000 */
[----:B------:R-:W-:Y:S01]  /*8af0*/  FADD.FTZ R12, R113, R12 ;  /* 0x0000000c710c7221 */ /* 0x000fe20000010000 */
[-C--:B------:R-:W-:Y:S01]  /*8b00*/  FMUL.FTZ R36, R36, R7.reuse ;  /* 0x0000000724247220 */ /* 0x080fe20000410000 */
[----:B------:R-:W-:Y:S01]  /*8b10*/  FMUL.FTZ R37, R37, R7 ;  /* 0x0000000725257220 */ /* 0x000fe20000410000 */
[----:B------:R-:W-:Y:S01]  /*8b20*/  FADD.FTZ R14, R128, R125 ;  /* 0x0000007d800e7221 */ /* 0x000fe20000010000 */
[----:B------:R-:W-:Y:S01]  /*8b30*/  FADD.FTZ R106, R127, R12 ;  /* 0x0000000c7f6a7221 */ /* 0x000fe20000010000 */
[----:B------:R-:W-:Y:S01]  /*8b40*/  F2FP.BF16.F32.PACK_AB R12, R141, R137 ;  /* 0x000000898d0c723e */ /* 0x000fe200000010ff */
[----:B------:R5:W0:Y:S01]  /*8b50*/  MUFU.EX2 R93, R13 ;  /* 0x0000000d005d7308 */ /* 0x000a220000000800 */
[----:B------:R-:W-:Y:S01]  /*8b60*/  FADD.FTZ R14, R139, R14 ;  /* 0x0000000e8b0e7221 */ /* 0x000fe20000010000 */
[----:B------:R-:W-:Y:S01]  /*8b70*/  FADD.FTZ R106, R105, R106 ;  /* 0x0000006a696a7221 */ /* 0x000fe20000010000 */
[----:B------:R-:W-:Y:S01]  /*8b80*/  F2FP.BF16.F32.PACK_AB R125, R123, R122 ;  /* 0x0000007a7b7d723e */ /* 0x000fe200000010ff */
[----:B------:R-:W-:Y:S01]  /*8b90*/  FMUL.FTZ R40, R40, R7 ;  /* 0x0000000728287220 */ /* 0x000fe20000410000 */
[----:B------:R-:W-:Y:S01]  /*8ba0*/  FADD.FTZ R115, R121, R14 ;  /* 0x0000000e79737221 */ /* 0x000fe20000010000 */
[----:B----4-:R-:W-:Y:S01]  /*8bb0*/  FADD.FTZ R119, R109, R106 ;  /* 0x0000006a6d777221 */ /* 0x010fe20000010000 */
[----:B------:R-:W-:Y:S01]  /*8bc0*/  F2FP.BF16.F32.PACK_AB R14, R133, R132 ;  /* 0x00000084850e723e */ /* 0x000fe200000010ff */
[----:B------:R-:W4:Y:S01]  /*8bd0*/  MUFU.EX2 R100, R100 ;  /* 0x0000006400647308 */ /* 0x000f220000000800 */
[----:B------:R-:W-:Y:S01]  /*8be0*/  FADD.FTZ R115, R130, R115 ;  /* 0x0000007382737221 */ /* 0x000fe20000010000 */
[----:B-1----:R-:W-:Y:S01]  /*8bf0*/  FADD.FTZ R74, R96, R119 ;  /* 0x00000077604a7221 */ /* 0x002fe20000010000 */
[----:B-----5:R-:W-:Y:S01]  /*8c00*/  F2FP.BF16.F32.PACK_AB R13, R20, R15 ;  /* 0x0000000f140d723e */ /* 0x020fe200000010ff */
[----:B------:R-:W-:Y:S01]  /*8c10*/  FMUL.FTZ R41, R41, R7 ;  /* 0x0000000729297220 */ /* 0x000fe20000410000 */
[----:B------:R-:W-:Y:S01]  /*8c20*/  FADD.FTZ R72, R116, R115 ;  /* 0x0000007374487221 */ /* 0x000fe20000010000 */
[----:B------:R-:W-:Y:S01]  /*8c30*/  FADD.FTZ R75, R97, R74 ;  /* 0x0000004a614b7221 */ /* 0x000fe20000010000 */
[----:B------:R-:W-:Y:S01]  /*8c40*/  F2FP.BF16.F32.PACK_AB R15, R120, R21 ;  /* 0x00000015780f723e */ /* 0x000fe200000010ff */
[----:B------:R-:W1:Y:S01]  /*8c50*/  MUFU.EX2 R101, R101 ;  /* 0x0000006500657308 */ /* 0x000e620000000800 */
[C---:B------:R-:W-:Y:S01]  /*8c60*/  FADD.FTZ R73, R117.reuse, R72 ;  /* 0x0000004875497221 */ /* 0x040fe20000010000 */
[----:B------:R-:W-:Y:S01]  /*8c70*/  FADD.FTZ R72, R88, R75 ;  /* 0x0000004b58487221 */ /* 0x000fe20000010000 */
[----:B------:R-:W-:Y:S01]  /*8c80*/  F2FP.BF16.F32.PACK_AB R106, R117, R116 ;  /* 0x00000074756a723e */ /* 0x000fe200000010ff */
[----:B------:R5:W-:Y:S01]  /*8c90*/  STSM.16.M88.4 [R2+0x25b00], R12 ;  /* 0x025b000c02007844 */ /* 0x000be20000000200 */
[----:B------:R-:W-:Y:S01]  /*8ca0*/  FADD.FTZ R73, R112, R73 ;  /* 0x0000004970497221 */ /* 0x000fe20000010000 */
[----:B------:R-:W-:Y:S01]  /*8cb0*/  FADD.FTZ R75, R89, R72 ;  /* 0x00000048594b7221 */ /* 0x000fe20000010000 */
[----:B------:R-:W-:Y:S01]  /*8cc0*/  F2FP.BF16.F32.PACK_AB R127, R127, R113 ;  /* 0x000000717f7f723e */ /* 0x000fe200000010ff */
[----:B------:R2:W1:Y:S01]  /*8cd0*/  MUFU.EX2 R20, R104 ;  /* 0x0000006800147308 */ /* 0x0004620000000800 */
[----:B------:R-:W-:Y:S01]  /*8ce0*/  FADD.FTZ R73, R114, R73 ;  /* 0x0000004972497221 */ /* 0x000fe20000010000 */
[----:B------:R-:W-:Y:S01]  /*8cf0*/  FADD.FTZ R75, R92, R75 ;  /* 0x0000004b5c4b7221 */ /* 0x000fe20000010000 */
[----:B------:R-:W-:Y:S01]  /*8d00*/  F2FP.BF16.F32.PACK_AB R105, R109, R105 ;  /* 0x000000696d69723e */ /* 0x000fe200000010ff */
[----:B------:R-:W-:Y:S01]  /*8d10*/  STSM.16.M88.4 [R2+0x27300], R124 ;  /* 0x0273007c02007844 */ /* 0x000fe20000000200 */
[----:B------:R-:W-:Y:S01]  /*8d20*/  FADD.FTZ R72, R108, R73 ;  /* 0x000000496c487221 */ /* 0x000fe20000010000 */
[----:B------:R-:W-:Y:S01]  /*8d30*/  FADD.FTZ R74, R80, R75 ;  /* 0x0000004b504a7221 */ /* 0x000fe20000010000 */
[----:B------:R-:W-:Y:S01]  /*8d40*/  FMUL.FTZ R44, R44, R7 ;  /* 0x000000072c2c7220 */ /* 0x000fe20000410000 */
[----:B------:R0:W1:Y:S01]  /*8d50*/  MUFU.EX2 R21, R107 ;  /* 0x0000006b00157308 */ /* 0x0000620000000800 */
[----:B------:R-:W-:Y:S01]  /*8d60*/  FADD.FTZ R72, R131, R72 ;  /* 0x0000004883487221 */ /* 0x000fe20000010000 */
[----:B------:R-:W-:Y:S01]  /*8d70*/  FADD.FTZ R74, R81, R74 ;  /* 0x0000004a514a7221 */ /* 0x000fe20000010000 */
[----:B--2---:R-:W-:Y:S01]  /*8d80*/  F2FP.BF16.F32.PACK_AB R104, R130, R121 ;  /* 0x000000798268723e */ /* 0x004fe200000010ff */
[-C--:B------:R-:W-:Y:S01]  /*8d90*/  FMUL.FTZ R45, R45, R7.reuse ;  /* 0x000000072d2d7220 */ /* 0x080fe20000410000 */
[----:B------:R-:W-:Y:S01]  /*8da0*/  FADD.FTZ R73, R3, R72 ;  /* 0x0000004803497221 */ /* 0x000fe20000010000 */
[----:B-----5:R-:W-:Y:S01]  /*8db0*/  F2FP.BF16.F32.PACK_AB R13, R89, R88 ;  /* 0x00000058590d723e */ /* 0x020fe200000010ff */
[-C--:B------:R-:W-:Y:S01]  /*8dc0*/  FMUL.FTZ R48, R48, R7.reuse ;  /* 0x0000000730307220 */ /* 0x080fe20000410000 */
[----:B------:R-:W2:Y:S01]  /*8dd0*/  MUFU.EX2 R116, R103 ;  /* 0x0000006700747308 */ /* 0x000ea20000000800 */
[----:B---3--:R-:W-:Y:S01]  /*8de0*/  FADD.FTZ R72, R4, R73 ;  /* 0x0000004904487221 */ /* 0x008fe20000010000 */
[----:B------:R-:W-:Y:S01]  /*8df0*/  FADD.FTZ R73, R9, R74 ;  /* 0x0000004a09497221 */ /* 0x000fe20000010000 */
[----:B0-----:R-:W-:Y:S01]  /*8e00*/  F2FP.BF16.F32.PACK_AB R107, R97, R96 ;  /* 0x00000060616b723e */ /* 0x001fe200000010ff */
[----:B------:R-:W-:Y:S01]  /*8e10*/  FMUL.FTZ R49, R49, R7 ;  /* 0x0000000731317220 */ /* 0x000fe20000410000 */
[----:B------:R-:W-:Y:S01]  /*8e20*/  FADD.FTZ R72, R11, R72 ;  /* 0x000000480b487221 */ /* 0x000fe20000010000 */
[----:B------:R-:W-:Y:S01]  /*8e30*/  FADD.FTZ R74, R76, R73 ;  /* 0x000000494c4a7221 */ /* 0x000fe20000010000 */
[----:B------:R-:W-:Y:S01]  /*8e40*/  F2FP.BF16.F32.PACK_AB R12, R114, R112 ;  /* 0x00000070720c723e */ /* 0x000fe200000010ff */
[----:B------:R0:W3:Y:S01]  /*8e50*/  MUFU.EX2 R88, R99 ;  /* 0x0000006300587308 */ /* 0x0000e20000000800 */
[----:B------:R-:W-:Y:S01]  /*8e60*/  FADD.FTZ R15, R93, R72 ;  /* 0x000000485d0f7221 */ /* 0x000fe20000010000 */
[----:B------:R-:W-:Y:S01]  /*8e70*/  FADD.FTZ R73, R77, R74 ;  /* 0x0000004a4d497221 */ /* 0x000fe20000010000 */
[----:B------:R-:W-:Y:S01]  /*8e80*/  F2FP.BF16.F32.PACK_AB R72, R4, R3 ;  /* 0x000000030448723e */ /* 0x000fe200000010ff */
[----:B------:R-:W-:Y:S01]  /*8e90*/  STSM.16.M88.4 [R2+0x28b00], R104 ;  /* 0x028b006802007844 */ /* 0x000fe20000000200 */
[----:B----4-:R-:W-:Y:S01]  /*8ea0*/  FADD.FTZ R75, R100, R15 ;  /* 0x0000000f644b7221 */ /* 0x010fe20000010000 */
[----:B------:R-:W-:Y:S01]  /*8eb0*/  FADD.FTZ R74, R84, R73 ;  /* 0x00000049544a7221 */ /* 0x000fe20000010000 */
[----:B------:R-:W-:Y:S01]  /*8ec0*/  F2FP.BF16.F32.PACK_AB R14, R131, R108 ;  /* 0x0000006c830e723e */ /* 0x000fe200000010ff */
[----:B------:R-:W4:Y:S01]  /*8ed0*/  MUFU.EX2 R79, R79 ;  /* 0x0000004f004f7308 */ /* 0x000f220000000800 */
[----:B------:R-:W-:Y:S01]  /*8ee0*/  FADD.FTZ R4, R98, R75 ;  /* 0x0000004b62047221 */ /* 0x000fe20000010000 */
[----:B------:R-:W-:Y:S01]  /*8ef0*/  F2FP.BF16.F32.PACK_AB R15, R80, R92 ;  /* 0x0000005c500f723e */ /* 0x000fe200000010ff */
[----:B------:R-:W-:Y:S01]  /*8f00*/  FADD.FTZ R3, R85, R74 ;  /* 0x0000004a55037221 */ /* 0x000fe20000010000 */
[----:B------:R-:W-:Y:S01]  /*8f10*/  F2FP.BF16.F32.PACK_AB R73, R9, R81 ;  /* 0x000000510949723e */ /* 0x000fe200000010ff */
[----:B-1----:R-:W-:Y:S01]  /*8f20*/  FADD.FTZ R9, R101, R4 ;  /* 0x0000000465097221 */ /* 0x002fe20000010000 */
[----:B------:R-:W-:Y:S01]  /*8f30*/  F2FP.BF16.F32.PACK_AB R74, R93, R11 ;  /* 0x0000000b5d4a723e */ /* 0x000fe200000010ff */
[----:B------:R-:W-:Y:S01]  /*8f40*/  FADD.FTZ R4, R90, R3 ;  /* 0x000000035a047221 */ /* 0x000fe20000010000 */
[----:B------:R-:W-:Y:S01]  /*8f50*/  F2FP.BF16.F32.PACK_AB R75, R77, R76 ;  /* 0x0000004c4d4b723e */ /* 0x000fe200000010ff */
[----:B------:R1:W-:Y:S01]  /*8f60*/  STSM.16.M88.4 [R2+0x2a300], R12 ;  /* 0x02a3000c02007844 */ /* 0x0003e20000000200 */
[----:B------:R-:W-:Y:S01]  /*8f70*/  F2FP.BF16.F32.PACK_AB R96, R98, R100 ;  /* 0x000000646260723e */ /* 0x000fe200000010ff */
[C---:B------:R-:W-:Y:S01]  /*8f80*/  FADD.FTZ R76, R20.reuse, R9 ;  /* 0x00000009144c7221 */ /* 0x040fe20000010000 */
[----:B------:R-:W-:Y:S01]  /*8f90*/  F2FP.BF16.F32.PACK_AB R97, R85, R84 ;  /* 0x000000545561723e */ /* 0x000fe200000010ff */
[----:B------:R3:W-:Y:S01]  /*8fa0*/  STSM.16.M88.4 [R2+0x2bb00], R72 ;  /* 0x02bb004802007844 */ /* 0x0007e20000000200 */
[----:B------:R-:W-:Y:S01]  /*8fb0*/  F2FP.BF16.F32.PACK_AB R98, R20, R101 ;  /* 0x000000651462723e */ /* 0x000fe200000010ff */
[C---:B------:R-:W-:Y:S01]  /*8fc0*/  FADD.FTZ R3, R91.reuse, R4 ;  /* 0x000000045b037221 */ /* 0x040fe20000010000 */
[----:B0-----:R-:W-:Y:S01]  /*8fd0*/  F2FP.BF16.F32.PACK_AB R99, R91, R90 ;  /* 0x0000005a5b63723e */ /* 0x001fe200000010ff */
[----:B------:R-:W-:Y:S01]  /*8fe0*/  FADD.FTZ R9, R21, R76 ;  /* 0x0000004c15097221 */ /* 0x000fe20000010000 */
[-C--:B------:R-:W-:Y:S01]  /*8ff0*/  FMUL.FTZ R52, R52, R7.reuse ;  /* 0x0000000734347220 */ /* 0x080fe20000410000 */
[----:B------:R-:W-:Y:S01]  /*9000*/  FADD.FTZ R4, R82, R3 ;  /* 0x0000000352047221 */ /* 0x000fe20000010000 */
[-C--:B------:R-:W-:Y:S01]  /*9010*/  FMUL.FTZ R53, R53, R7.reuse ;  /* 0x0000000735357220 */ /* 0x080fe20000410000 */
[----:B------:R0:W-:Y:S01]  /*9020*/  STSM.16.M88.4 [R2+0x2d300], R96 ;  /* 0x02d3006002007844 */ /* 0x0001e20000000200 */
[----:B------:R-:W-:Y:S01]  /*9030*/  FADD.FTZ R76, R110, R9 ;  /* 0x000000096e4c7221 */ /* 0x000fe20000010000 */
[----:B------:R-:W-:Y:S01]  /*9040*/  FADD.FTZ R3, R83, R4 ;  /* 0x0000000453037221 */ /* 0x000fe20000010000 */
[----:B------:R-:W-:Y:S01]  /*9050*/  FMUL.FTZ R56, R56, R7 ;  /* 0x0000000738387220 */ /* 0x000fe20000410000 */
[----:B-1----:R-:W-:Y:S01]  /*9060*/  F2FP.BF16.F32.PACK_AB R12, R110, R21 ;  /* 0x000000156e0c723e */ /* 0x002fe200000010ff */
[----:B------:R-:W-:Y:S01]  /*9070*/  FADD.FTZ R9, R111, R76 ;  /* 0x0000004c6f097221 */ /* 0x000fe20000010000 */
[----:B------:R-:W-:Y:S01]  /*9080*/  F2FP.BF16.F32.PACK_AB R13, R83, R82 ;  /* 0x00000052530d723e */ /* 0x000fe200000010ff */
[----:B------:R-:W-:Y:S01]  /*9090*/  FADD.FTZ R4, R86, R3 ;  /* 0x0000000356047221 */ /* 0x000fe20000010000 */
[C---:B--2---:R-:W-:Y:S01]  /*90a0*/  F2FP.BF16.F32.PACK_AB R14, R116.reuse, R111 ;  /* 0x0000006f740e723e */ /* 0x044fe200000010ff */
[----:B------:R-:W-:Y:S01]  /*90b0*/  FADD.FTZ R9, R116, R9 ;  /* 0x0000000974097221 */ /* 0x000fe20000010000 */
[C---:B------:R-:W-:Y:S01]  /*90c0*/  F2FP.BF16.F32.PACK_AB R15, R87.reuse, R86 ;  /* 0x00000056570f723e */ /* 0x040fe200000010ff */
[----:B------:R-:W-:Y:S01]  /*90d0*/  FADD.FTZ R3, R87, R4 ;  /* 0x0000000457037221 */ /* 0x000fe20000010000 */
[----:B---3--:R-:W-:Y:S01]  /*90e0*/  F2FP.BF16.F32.PACK_AB R72, R135, R88 ;  /* 0x000000588748723e */ /* 0x008fe200000010ff */
[----:B------:R-:W-:Y:S01]  /*90f0*/  FADD.FTZ R9, R88, R9 ;  /* 0x0000000958097221 */ /* 0x000fe20000010000 */
[----:B------:R-:W-:Y:S01]  /*9100*/  F2FP.BF16.F32.PACK_AB R73, R95, R94 ;  /* 0x0000005e5f49723e */ /* 0x000fe200000010ff */
[----:B------:R0:W-:Y:S01]  /*9110*/  STSM.16.M88.4 [R2+0x2eb00], R12 ;  /* 0x02eb000c02007844 */ /* 0x0001e20000000200 */
[----:B----4-:R-:W-:Y:S01]  /*9120*/  F2FP.BF16.F32.PACK_AB R74, R79, R102 ;  /* 0x000000664f4a723e */ /* 0x010fe200000010ff */
[----:B------:R-:W-:Y:S01]  /*9130*/  FADD.FTZ R4, R94, R3 ;  /* 0x000000035e047221 */ /* 0x000fe20000010000 */
[----:B------:R-:W-:Y:S01]  /*9140*/  F2FP.BF16.F32.PACK_AB R75, R10, R78 ;  /* 0x0000004e0a4b723e */ /* 0x000fe200000010ff */
[----:B------:R-:W-:Y:S01]  /*9150*/  FADD.FTZ R9, R135, R9 ;  /* 0x0000000987097221 */ /* 0x000fe20000010000 */
[-C--:B------:R-:W-:Y:S01]  /*9160*/  FMUL.FTZ R57, R57, R7.reuse ;  /* 0x0000000739397220 */ /* 0x080fe20000410000 */
[----:B------:R-:W-:Y:S01]  /*9170*/  FADD.FTZ R3, R95, R4 ;  /* 0x000000045f037221 */ /* 0x000fe20000010000 */
        /* <DEDUP_REMOVED lines=29> */
[----:B-1----:R-:W-:Y:S01]  /*9350*/  NOP ;  /* 0x0000000000007918 */ /* 0x002fe20000000000 */
[----:B0-----:R-:W-:Y:S05]  /*9360*/  @P3 BRA `(.L_x_1884) ;  /* 0xffffffbc00943947 */ /* 0x001fea000383ffff */
[----:B------:R-:W-:-:S05]  /*9370*/  UMOV UR7, UR10 ;  /* 0x0000000a00077c82 */ /* 0x000fca0008000000 */
.L_x_1875:
[----:B------:R-:W-:-:S13]  /*9380*/  ISETP.LE.AND P2, PT, RZ, UR7, PT ;  /* 0x00000007ff007c0c */ /* 0x000fda000bf43270 */
[----:B------:R-:W-:Y:S05]  /*9390*/  @!P2 BRA `(.L_x_1885) ;  /* 0x0000003400dca947 */ /* 0x000fea0003800000 */
[----:B------:R-:W-:Y:S01]  /*93a0*/  IMAD.MOV.U32 R7, RZ, RZ, R5 ;  /* 0x000000ffff077224 */ /* 0x000fe200078e0005 */
[----:B------:R-:W-:Y:S01]  /*93b0*/  UMOV UR39, UR38 ;  /* 0x0000002600277c82 */ /* 0x000fe20008000000 */
[----:B------:R-:W-:Y:S01]  /*93c0*/  IMAD.MOV.U32 R9, RZ, RZ, R0 ;  /* 0x000000ffff097224 */ /* 0x000fe200078e0000 */
[----:B------:R-:W-:-:S06]  /*93d0*/  UMOV UR6, UR36 ;  /* 0x0000002400067c82 */ /* 0x000fcc0008000000 */
.L_x_1894:
[----:B------:R-:W-:Y:S01]  /*93e0*/  R2UR UR4, R16 ;  /* 0x00000000100472ca */ /* 0x000fe200000e0000 */
[----:B------:R-:W-:-:S04]  /*93f0*/  UIADD3 UR36, UR6, 0x1, URZ ;  /* 0x0000000106247890 */ /* 0x000fc8000fffe03f */
[----:B------:R-:W-:-:S04]  /*9400*/  UISETP.NE.AND UP0, UPT, UR36, 0x2, UPT ;  /* 0x000000022400788c */ /* 0x000fc8000bf05270 */
[----:B------:R-:W-:Y:S02]  /*9410*/  USEL UR38, URZ, 0x1, UP0 ;  /* 0x000000013f267887 */ /* 0x000fe40008000000 */
[----:B------:R-:W-:Y:S02]  /*9420*/  USEL UR36, UR36, URZ, UP0 ;  /* 0x0000003f24247287 */ /* 0x000fe40008000000 */
[----:B------:R-:W-:Y:S01]  /*9430*/  ISETP.NE.AND P3, PT, RZ, UR4, PT ;  /* 0x00000004ff007c0c */ /* 0x000fe2000bf65270 */
[----:B------:R-:W-:-:S12]  /*9440*/  ULOP3.LUT UR38, UR39, UR38, URZ, 0x3c, !UPT ;  /* 0x0000002627267292 */ /* 0x000fd8000f8e3c3f */
[----:B--2---:R-:W-:Y:S05]  /*9450*/  @P3 BRA `(.L_x_1886) ;  /* 0x00000000002c3947 */ /* 0x004fea0003800000 */
[----:B------:R-:W-:Y:S05]  /*9460*/  @!P0 BRA `(.L_x_1887) ;  /* 0x0000000000048947 */ /* 0x000fea0003800000 */
[----:B------:R-:W-:Y:S01]  /*9470*/  BPT.TRAP 0x1 ;  /* 0x000000040000795c */ /* 0x000fe20000300000 */
.L_x_1887:
[----:B------:R-:W-:Y:S01]  /*9480*/  ULEA UR4, UR36, UR37, 0x3 ;  /* 0x0000002524047291 */ /* 0x000fe2000f8e183f */
[----:B------:R-:W-:-:S05]  /*9490*/  IMAD.U32 R0, RZ, RZ, UR38 ;  /* 0x00000026ff007e24 */ /* 0x000fca000f8e00ff */
[----:B------:R-:W-:-:S04]  /*94a0*/  SHF.L.U32 R0, R0, 0x1f, RZ ;  /* 0x0000001f00007819 */ /* 0x000fc800000006ff */
[----:B------:R0:W1:Y:S01]  /*94b0*/  SYNCS.PHASECHK.TRANS64.TRYWAIT P2, [UR4+0x31c30], R0 ;  /* 0x031c3000ff0075a7 */ /* 0x0000620008040144 */
[----:B------:R-:W-:Y:S05]  /*94c0*/  @!P0 BRA `(.L_x_1888) ;  /* 0x0000000000048947 */ /* 0x000fea0003800000 */
[----:B------:R-:W-:Y:S01]  /*94d0*/  BPT.TRAP 0x1 ;  /* 0x000000040000795c */ /* 0x000fe20000300000 */
.L_x_1888:
[----:B-1----:R-:W-:Y:S05]  /*94e0*/  @P2 BRA `(.L_x_1886) ;  /* 0x0000000000082947 */ /* 0x002fea0003800000 */
[----:B------:R-:W1:Y:S02]  /*94f0*/  SYNCS.PHASECHK.TRANS64.TRYWAIT P2, [UR4+0x31c30], R0 ;  /* 0x031c3000ff0075a7 */ /* 0x000e640008040144 */
[----:B-1----:R-:W-:Y:S05]  /*9500*/  @!P2 BRA `(.L_x_1889) ;  /* 0x000000a40074a947 */ /* 0x002fea0003800000 */
.L_x_1886:
        /* <DEDUP_REMOVED lines=356> */
.L_x_1891:
[----:B------:R-:W-:Y:S01]  /*ab50*/  ULEA UR4, UR6, UR37, 0x3 ;  /* 0x0000002506047291 */ /* 0x000fe2000f8e183f */
[----:B------:R-:W-:-:S05]  /*ab60*/  IMAD.U32 R0, RZ, RZ, UR39 ;  /* 0x00000027ff007e24 */ /* 0x000fca000f8e00ff */
[----:B------:R-:W-:-:S04]  /*ab70*/  SHF.L.U32 R0, R0, 0x1f, RZ ;  /* 0x0000001f00007819 */ /* 0x000fc800000006ff */
[----:B------:R0:W1:Y:S01]  /*ab80*/  SYNCS.PHASECHK.TRANS64.TRYWAIT P2, [UR4+0x31c50], R0 ;  /* 0x031c5000ff0075a7 */ /* 0x0000620008040144 */
[----:B------:R-:W-:Y:S05]  /*ab90*/  @!P0 BRA `(.L_x_1892) ;  /* 0x0000000000048947 */ /* 0x000fea0003800000 */
[----:B------:R-:W-:Y:S01]  /*aba0*/  BPT.TRAP 0x1 ;  /* 0x000000040000795c */ /* 0x000fe20000300000 */
.L_x_1892:
[----:B-1----:R-:W-:Y:S05]  /*abb0*/  @P2 BRA `(.L_x_1890) ;  /* 0x0000000000082947 */ /* 0x002fea0003800000 */
[----:B------:R-:W1:Y:S02]  /*abc0*/  SYNCS.PHASECHK.TRANS64.TRYWAIT P2, [UR4+0x31c50], R0 ;  /* 0x031c5000ff0075a7 */ /* 0x000e640008040144 */
[----:B-1----:R-:W-:Y:S05]  /*abd0*/  @!P2 BRA `(.L_x_1893) ;  /* 0x0000008c00d8a947 */ /* 0x002fea0003800000 */
.L_x_1890:
        /* <DEDUP_REMOVED lines=11> */
[----:B------:R-:W-:Y:S01]  /*ac90*/  ULDC UR14, c[0x0][0x988] ;  /* 0x00026200000e7ab9 */ /* 0x000fe20000000800 */
[----:B------:R-:W-:Y:S01]  /*aca0*/  ULOP3.LUT UR4, UR4, 0x2400000, URZ, 0xfc, !UPT ;  /* 0x0240000004047892 */ /* 0x000fe2000f8efc3f */
[----:B------:R-:W-:Y:S01]  /*acb0*/  FMNMX.FTZ R0, R140, R5, !PT ;  /* 0x000000058c007209 */ /* 0x000fe20007810000 */
[----:B------:R-:W-:-:S02]  /*acc0*/  UMOV UR39, UR38 ;  /* 0x0000002600277c82 */ /* 0x000fc40008000000 */
[----:B------:R-:W-:Y:S01]  /*acd0*/  UIMAD UR11, UR6, 0x6c0, UR4 ;  /* 0x000006c0060b78a4 */ /* 0x000fe2000f8e0204 */
[----:B------:R-:W-:Y:S02]  /*ace0*/  FMNMX.FTZ R5, R141, R0, !PT ;  /* 0x000000008d057209 */ /* 0x000fe40007810000 */
[----:B------:R-:W-:Y:S02]  /*acf0*/  UMOV UR4, UR14 ;  /* 0x0000000e00047c82 */ /* 0x000fe40008000000 */
        /* <DEDUP_REMOVED lines=43> */
[----:B------:R-:W-:-:S04]  /*afb0*/  FMNMX.FTZ R0, R76, R5, !PT ;  /* 0x000000054c007209 */ /* 0x000fc80007810000 */
[----:B------:R-:W-:-:S05]  /*afc0*/  FMNMX.FTZ R5, R77, R0, !PT ;  /* 0x000000004d057209 */ /* 0x000fca0007810000 */
[----:B------:R-:W0:Y:S02]  /*afd0*/  SHFL.BFLY PT, R0, R5, 0x2, 0x1f ;  /* 0x0c401f0005007f89 */ /* 0x000e2400000e0000 */
[----:B0-----:R-:W-:Y:S02]  /*afe0*/  FMNMX.FTZ R11, R5, R0, !PT ;  /* 0x00000000050b7209 */ /* 0x001fe40007810000 */
[----:B------:R-:W-:-:S03]  /*aff0*/  FMNMX.FTZ R5, R139, R20, !PT ;  /* 0x000000148b057209 */ /* 0x000fc60007810000 */
[----:B------:R-:W0:Y:S02]  /*b000*/  SHFL.BFLY PT, R0, R11, 0x1, 0x1f ;  /* 0x0c201f000b007f89 */ /* 0x000e2400000e0000 */
[----:B0-----:R-:W-:-:S05]  /*b010*/  FMNMX.FTZ R0, R11, R0, !PT ;  /* 0x000000000b007209 */ /* 0x001fca0007810000 */
[C---:B------:R-:W-:Y:S01]  /*b020*/  FMUL.FTZ R8, R0.reuse, UR4 ;  /* 0x0000000400087c20 */ /* 0x040fe20008410000 */
[----:B------:R-:W-:-:S03]  /*b030*/  FADD.FTZ R6, -R0, R9 ;  /* 0x0000000900067221 */ /* 0x000fc60000010100 */
[--C-:B------:R-:W-:Y:S01]  /*b040*/  FFMA.FTZ R20, R120, UR4, -R8.reuse ;  /* 0x0000000478147c23 */ /* 0x100fe20008010808 */
[----:B------:R-:W-:Y:S01]  /*b050*/  FMNMX.FTZ R120, R142, R5, !PT ;  /* 0x000000058e787209 */ /* 0x000fe20007810000 */
[--C-:B------:R-:W-:Y:S01]  /*b060*/  FFMA.FTZ R11, R140, UR4, -R8.reuse ;  /* 0x000000048c0b7c23 */ /* 0x100fe20008010808 */
[--C-:B------:R-:W-:Y:S01]  /*b070*/  FFMA.FTZ R13, R128, UR4, -R8.reuse ;  /* 0x00000004800d7c23 */ /* 0x100fe20008010808 */
[----:B------:R-:W0:Y:S01]  /*b080*/  S2R R140, SR_TID.X ;  /* 0x00000000008c7919 */ /* 0x000e220000002100 */
        /* <DEDUP_REMOVED lines=13> */
[----:B------:R-:W-:Y:S01]  /*b160*/  FFMA.FTZ R112, R112, UR4, -R8 ;  /* 0x0000000470707c23 */ /* 0x000fe20008010808 */
[----:B------:R-:W-:-:S02]  /*b170*/  WARPGROUP.DEPBAR.LE gsb0, 0x0 ;  /* 0x00008000000079c5 */ /* 0x000fc40000010000 */
[----:B------:R-:W-:Y:S01]  /*b180*/  WARPGROUP.ARRIVE ;  /* 0x00000000000079c5 */ /* 0x000fe20000000000 */
[----:B------:R-:W-:Y:S01]  /*b190*/  FMNMX.FTZ R5, R135, R124, !PT ;  /* 0x0000007c87057209 */ /* 0x000fe20007810000 */
[--C-:B------:R-:W-:Y:S01]  /*b1a0*/  FFMA.FTZ R113, R113, UR4, -R8.reuse ;  /* 0x0000000471717c23 */ /* 0x100fe20008010808 */
[--C-:B------:R-:W-:Y:S01]  /*b1b0*/  FFMA.FTZ R116, R116, UR4, -R8.reuse ;  /* 0x0000000474747c23 */ /* 0x100fe20008010808 */
        /* <DEDUP_REMOVED lines=33> */
[----:B------:R-:W-:Y:S01]  /*b3d0*/  FFMA.FTZ R128, R77, UR4, -R8 ;  /* 0x000000044d807c23 */ /* 0x000fe20008010808 */
[----:B------:R-:W-:Y:S01]  /*b3e0*/  FMNMX.FTZ R124, R106, R5, !PT ;  /* 0x000000056a7c7209 */ /* 0x000fe20007810000 */
[----:B------:R-:W-:Y:S01]  /*b3f0*/  FMUL.FTZ R6, R6, UR4 ;  /* 0x0000000406067c20 */ /* 0x000fe20008410000 */
[----:B0-----:R-:W-:Y:S01]  /*b400*/  SHF.R.U32.HI R137, RZ, 0x7, R140 ;  /* 0x00000007ff897819 */ /* 0x001fe2000001168c */
[----:B------:R-:W-:Y:S01]  /*b410*/  MUFU.EX2 R9, R9 ;  /* 0x0000000900097308 */ /* 0x000fe20000000800 */
[----:B------:R-:W-:-:S02]  /*b420*/  FMNMX.FTZ R5, R107, R124, !PT ;  /* 0x0000007c6b057209 */ /* 0x000fc40007810000 */
[----:B------:R-:W-:Y:S02]  /*b430*/  ISETP.GE.U32.AND P2, PT, R140, 0x180, PT ;  /* 0x000001808c00780c */ /* 0x000fe40003f46070 */
[----:B------:R-:W-:-:S03]  /*b440*/  FMNMX.FTZ R124, R110, R5, !PT ;  /* 0x000000056e7c7209 */ /* 0x000fc60007810000 */
[----:B------:R-:W0:Y:S01]  /*b450*/  MUFU.EX2 R6, R6 ;  /* 0x0000000600067308 */ /* 0x000e220000000800 */
        /* <DEDUP_REMOVED lines=21> */
[----:B------:R-:W-:Y:S01]  /*b5b0*/  FMNMX.FTZ R5, R75, R124, !PT ;  /* 0x0000007c4b057209 */ /* 0x000fe20007810000 */
[----:B------:R-:W-:Y:S02]  /*b5c0*/  WARPGROUP.DEPBAR.LE gsb0, 0x0 ;  /* 0x00008000000079c5 */ /* 0x000fe40000010000 */
[----:B------:R-:W-:Y:S01]  /*b5d0*/  WARPGROUP.ARRIVE ;  /* 0x00000000000079c5 */ /* 0x000fe20000000000 */
[----:B------:R-:W-:-:S03]  /*b5e0*/  FMNMX.FTZ R124, R78, R5, !PT ;  /* 0x000000054e7c7209 */ /* 0x000fc60007810000 */
[----:B------:R-:W-:Y:S01]  /*b5f0*/  MUFU.EX2 R20, R20 ;  /* 0x0000001400147308 */ /* 0x000fe20000000800 */
[----:B------:R-:W-:Y:S01]  /*b600*/  FMNMX.FTZ R5, R79, R124, !PT ;  /* 0x0000007c4f057209 */ /* 0x000fe20007810000 */
[----:B------:R-:W-:Y:S01]  /*b610*/  HGMMA.64x96x16.F32.BF16 R24, gdesc[UR32].tnspB, R24, gsb0 ;  /* 0x41600000201879f0 */ /* 0x000fe20008001818 */
[----:B------:R-:W-:Y:S02]  /*b620*/  UIADD3 UR32, UR10, 0x600, URZ ;  /* 0x000006000a207890 */ /* 0x000fe4000fffe03f */
[----:B------:R-:W-:Y:S01]  /*b630*/  UIADD3 UR34, UR11, 0x100, URZ ;  /* 0x000001000b227890 */ /* 0x000fe2000fffe03f */
[----:B------:R-:W1:Y:S01]  /*b640*/  SHFL.BFLY PT, R124, R5, 0x2, 0x1f ;  /* 0x0c401f00057c7f89 */ /* 0x000e6200000e0000 */
[----:B------:R-:W-:Y:S01]  /*b650*/  UMOV UR33, 0xc0000010 ;  /* 0xc000001000217882 */ /* 0x000fe20000000000 */
[----:B------:R-:W-:Y:S01]  /*b660*/  UMOV UR35, 0x80000020 ;  /* 0x8000002000237882 */ /* 0x000fe20000000000 */
[----:B------:R-:W-:Y:S08]  /*b670*/  MUFU.EX2 R21, R21 ;  /* 0x0000001500157308 */ /* 0x000ff00000000800 */
[----:B------:R-:W-:Y:S08]  /*b680*/  MUFU.EX2 R120, R120 ;  /* 0x0000007800787308 */ /* 0x000ff00000000800 */
[----:B------:R-:W-:Y:S01]  /*b690*/  MUFU.EX2 R121, R121 ;  /* 0x0000007900797308 */ /* 0x000fe20000000800 */
[----:B-1----:R-:W-:-:S07]  /*b6a0*/  FMNMX.FTZ R124, R5, R124, !PT ;  /* 0x0000007c057c7209 */ /* 0x002fce0007810000 */
[----:B------:R-:W-:Y:S01]  /*b6b0*/  MUFU.EX2 R112, R112 ;  /* 0x0000007000707308 */ /* 0x000fe20000000800 */
[----:B------:R-:W1:Y:S07]  /*b6c0*/  SHFL.BFLY PT, R5, R124, 0x1, 0x1f ;  /* 0x0c201f007c057f89 */ /* 0x000e6e00000e0000 */
[----:B------:R-:W-:Y:S08]  /*b6d0*/  MUFU.EX2 R113, R113 ;  /* 0x0000007100717308 */ /* 0x000ff00000000800 */
[----:B------:R-:W-:Y:S08]  /*b6e0*/  MUFU.EX2 R116, R116 ;  /* 0x0000007400747308 */ /* 0x000ff00000000800 */
[----:B------:R-:W-:Y:S01]  /*b6f0*/  MUFU.EX2 R117, R117 ;  /* 0x0000007500757308 */ /* 0x000fe20000000800 */
[----:B-1----:R-:W-:-:S05]  /*b700*/  FMNMX.FTZ R5, R124, R5, !PT ;  /* 0x000000057c057209 */ /* 0x002fca0007810000 */
[C---:B------:R-:W-:Y:S01]  /*b710*/  FADD.FTZ R8, -R5.reuse, R7 ;  /* 0x0000000705087221 */ /* 0x040fe20000010100 */
[----:B------:R-:W-:Y:S01]  /*b720*/  FMUL.FTZ R124, R5, UR4 ;  /* 0x00000004057c7c20 */ /* 0x000fe20008410000 */
[----:B------:R-:W-:Y:S02]  /*b730*/  MUFU.EX2 R7, R128 ;  /* 0x0000008000077308 */ /* 0x000fe40000000800 */
[----:B------:R-:W-:Y:S01]  /*b740*/  FMUL.FTZ R8, R8, UR4 ;  /* 0x0000000408087c20 */ /* 0x000fe20008410000 */
        /* <DEDUP_REMOVED lines=8> */
[----:B------:R-:W-:Y:S01]  /*b7d0*/  FFMA.FTZ R118, R119, UR4, -R124 ;  /* 0x0000000477767c23 */ /* 0x000fe2000801087c */
[----:B------:R-:W-:-:S02]  /*b7e0*/  IMAD.U32 R119, RZ, RZ, UR36 ;  /* 0x00000024ff777e24 */ /* 0x000fc4000f8e00ff */
[--C-:B------:R-:W-:Y:S01]  /*b7f0*/  FFMA.FTZ R132, R139, UR4, -R124.reuse ;  /* 0x000000048b847c23 */ /* 0x100fe2000801087c */
[--C-:B------:R-:W-:Y:S01]  /*b800*/  FFMA.FTZ R129, R142, UR4, -R124.reuse ;  /* 0x000000048e817c23 */ /* 0x100fe2000801087c */
[--C-:B------:R-:W-:Y:S01]  /*b810*/  FFMA.FTZ R133, R143, UR4, -R124.reuse ;  /* 0x000000048f857c23 */ /* 0x100fe2000801087c */
[----:B------:R-:W2:Y:S01]  /*b820*/  MUFU.EX2 R125, R125 ;  /* 0x0000007d007d7308 */ /* 0x000ea20000000800 */
[----:B-1----:R-:W-:Y:S01]  /*b830*/  VIADD R8, R137, 0x9 ;  /* 0x0000000989087836 */ /* 0x002fe20000000000 */
[----:B------:R-:W-:Y:S01]  /*b840*/  @!P1 LEA R119, R119, UR37, 0x3 ;  /* 0x0000002577779c11 */ /* 0x000fe2000f8e18ff */
[--C-:B------:R-:W-:Y:S01]  /*b850*/  FFMA.FTZ R128, R130, UR4, -R124.reuse ;  /* 0x0000000482807c23 */ /* 0x100fe2000801087c */
[--C-:B------:R-:W-:Y:S01]  /*b860*/  FFMA.FTZ R130, R134, UR4, -R124.reuse ;  /* 0x0000000486827c23 */ /* 0x100fe2000801087c */
[--C-:B------:R-:W-:Y:S01]  /*b870*/  FFMA.FTZ R134, R135, UR4, -R124.reuse ;  /* 0x0000000487867c23 */ /* 0x100fe2000801087c */
[----:B------:R-:W-:Y:S01]  /*b880*/  SEL R8, R8, 0x9, !P2 ;  /* 0x0000000908087807 */ /* 0x000fe20005000000 */
[----:B------:R-:W-:Y:S01]  /*b890*/  @!P1 VIADD R119, R119, 0x31c40 ;  /* 0x00031c4077779836 */ /* 0x000fe20000000000 */
[----:B------:R-:W1:Y:S01]  /*b8a0*/  MUFU.EX2 R132, R132 ;  /* 0x0000008400847308 */ /* 0x000e620000000800 */
[--C-:B------:R-:W-:Y:S01]  /*b8b0*/  FFMA.FTZ R122, R122, UR4, -R124.reuse ;  /* 0x000000047a7a7c23 */ /* 0x100fe2000801087c */
[--C-:B------:R-:W-:Y:S01]  /*b8c0*/  FFMA.FTZ R114, R114, UR4, -R124.reuse ;  /* 0x0000000472727c23 */ /* 0x100fe2000801087c */
[--C-:B------:R-:W-:Y:S01]  /*b8d0*/  FFMA.FTZ R106, R106, UR4, -R124.reuse ;  /* 0x000000046a6a7c23 */ /* 0x100fe2000801087c */
[----:B------:R-:W-:Y:S01]  /*b8e0*/  @!P1 PRMT R135, RZ, 0x654, R119 ;  /* 0x00000654ff879816 */ /* 0x000fe20000000077 */
[--C-:B------:R-:W-:Y:S01]  /*b8f0*/  FFMA.FTZ R119, R107, UR4, -R124.reuse ;  /* 0x000000046b777c23 */ /* 0x100fe2000801087c */
[--C-:B------:R-:W-:Y:S01]  /*b900*/  FFMA.FTZ R107, R110, UR4, -R124.reuse ;  /* 0x000000046e6b7c23 */ /* 0x100fe2000801087c */
[--C-:B------:R-:W-:Y:S01]  /*b910*/  FFMA.FTZ R110, R111, UR4, -R124.reuse ;  /* 0x000000046f6e7c23 */ /* 0x100fe2000801087c */
[----:B------:R-:W3:Y:S01]  /*b920*/  MUFU.EX2 R129, R129 ;  /* 0x0000008100817308 */ /* 0x000ee20000000800 */
[----:B0-----:R-:W-:Y:S01]  /*b930*/  FFMA.FTZ R111, R6, R4, R9 ;  /* 0x00000004066f7223 */ /* 0x001fe20000010009 */
[----:B--2---:R-:W-:Y:S01]  /*b940*/  FFMA.FTZ R3, R77, R3, R125 ;  /* 0x000000034d037223 */ /* 0x004fe2000001007d */
[--C-:B------:R-:W-:Y:S01]  /*b950*/  FFMA.FTZ R4, R103, UR4, -R124.reuse ;  /* 0x0000000467047c23 */ /* 0x100fe2000801087c */
[----:B------:R-:W-:Y:S01]  /*b960*/  FFMA.FTZ R103, R90, UR4, -R124 ;  /* 0x000000045a677c23 */ /* 0x000fe2000801087c */
[----:B------:R-:W-:Y:S01]  /*b970*/  FADD.FTZ R90, R10, R111 ;  /* 0x0000006f0a5a7221 */ /* 0x000fe20000010000 */
[----:B------:R-:W-:-:S02]  /*b980*/  WARPGROUP.DEPBAR.LE gsb0, 0x0 ;  /* 0x00008000000079c5 */ /* 0x000fc40000010000 */
[----:B------:R-:W-:Y:S01]  /*b990*/  WARPGROUP.ARRIVE ;  /* 0x00000000000079c5 */ /* 0x000fe20000000000 */
[----:B------:R-:W0:Y:S01]  /*b9a0*/  MUFU.EX2 R133, R133 ;  /* 0x0000008500857308 */ /* 0x000e220000000800 */
[----:B-1----:R-:W-:Y:S01]  /*b9b0*/  FADD.FTZ R138, R132, R3 ;  /* 0x00000003848a7221 */ /* 0x002fe20000010000 */
[--C-:B------:R-:W-:Y:S01]  /*b9c0*/  FFMA.FTZ R98, R98, UR4, -R124.reuse ;  /* 0x0000000462627c23 */ /* 0x100fe2000801087c */
[--C-:B------:R-:W-:Y:S01]  /*b9d0*/  FFMA.FTZ R94, R94, UR4, -R124.reuse ;  /* 0x000000045e5e7c23 */ /* 0x100fe2000801087c */
[--C-:B------:R-:W-:Y:S01]  /*b9e0*/  FFMA.FTZ R95, R95, UR4, -R124.reuse ;  /* 0x000000045f5f7c23 */ /* 0x100fe2000801087c */
[----:B------:R-:W-:Y:S01]  /*b9f0*/  HGMMA.64x96x16.F32.BF16 R24, gdesc[UR32].tnspB, R24, gsb0 ;  /* 0x41600000201879f0 */ /* 0x000fe20008001818 */
[----:B------:R-:W-:Y:S01]  /*ba00*/  UIADD3 UR32, UR10, 0x780, URZ ;  /* 0x000007800a207890 */ /* 0x000fe2000fffe03f */
[----:B------:R-:W-:Y:S01]  /*ba10*/  FFMA.FTZ R83, R83, UR4, -R124 ;  /* 0x0000000453537c23 */ /* 0x000fe2000801087c */
[----:B------:R-:W-:Y:S01]  /*ba20*/  UIADD3 UR34, UR11, 0x140, URZ ;  /* 0x000001400b227890 */ /* 0x000fe2000fffe03f */
[----:B------:R-:W1:Y:S01]  /*ba30*/  MUFU.EX2 R128, R128 ;  /* 0x0000008000807308 */ /* 0x000e620000000800 */
[----:B------:R-:W-:Y:S01]  /*ba40*/  UMOV UR33, 0xc0000010 ;  /* 0xc000001000217882 */ /* 0x000fe20000000000 */
[----:B------:R-:W-:Y:S01]  /*ba50*/  UMOV UR35, 0x80000020 ;  /* 0x8000002000237882 */ /* 0x000fe20000000000 */
[----:B---3--:R-:W-:Y:S01]  /*ba60*/  FADD.FTZ R138, R129, R138 ;  /* 0x0000008a818a7221 */ /* 0x008fe20000010000 */
[--C-:B------:R-:W-:Y:S01]  /*ba70*/  FFMA.FTZ R86, R86, UR4, -R124.reuse ;  /* 0x0000000456567c23 */ /* 0x100fe2000801087c */
[--C-:B------:R-:W-:Y:S01]  /*ba80*/  FFMA.FTZ R87, R87, UR4, -R124.reuse ;  /* 0x0000000457577c23 */ /* 0x100fe2000801087c */
[--C-:B------:R-:W-:Y:S01]  /*ba90*/  FFMA.FTZ R75, R75, UR4, -R124.reuse ;  /* 0x000000044b4b7c23 */ /* 0x100fe2000801087c */
[--C-:B------:R-:W-:Y:S01]  /*baa0*/  FFMA.FTZ R79, R79, UR4, -R124.reuse ;  /* 0x000000044f4f7c23 */ /* 0x100fe2000801087c */
[----:B------:R-:W2:Y:S01]  /*bab0*/  MUFU.EX2 R136, R136 ;  /* 0x0000008800887308 */ /* 0x000ea20000000800 */
[----:B------:R-:W-:Y:S01]  /*bac0*/  FFMA.FTZ R78, R78, UR4, -R124 ;  /* 0x000000044e4e7c23 */ /* 0x000fe2000801087c */
[----:B------:R-:W-:-:S06]  /*bad0*/  ISETP.LT.AND P2, PT, RZ, UR7, PT ;  /* 0x00000007ff007c0c */ /* 0x000fcc000bf41270 */
[----:B------:R-:W3:Y:S08]  /*bae0*/  MUFU.EX2 R130, R130 ;  /* 0x0000008200827308 */ /* 0x000ef00000000800 */
[----:B------:R-:W4:Y:S08]  /*baf0*/  MUFU.EX2 R134, R134 ;  /* 0x0000008600867308 */ /* 0x000f300000000800 */
        /* <DEDUP_REMOVED lines=19> */
[----:B------:R-:W5:Y:S08]  /*bc30*/  MUFU.EX2 R108, R108 ;  /* 0x0000006c006c7308 */ /* 0x000f700000000800 */
[----:B------:R-:W5:Y:S08]  /*bc40*/  MUFU.EX2 R107, R107 ;  /* 0x0000006b006b7308 */ /* 0x000f700000000800 */
[----:B------:R-:W5:Y:S08]  /*bc50*/  MUFU.EX2 R109, R109 ;  /* 0x0000006d006d7308 */ /* 0x000f700000000800 */
[----:B------:R-:W5:Y:S08]  /*bc60*/  MUFU.EX2 R110, R110 ;  /* 0x0000006e006e7308 */ /* 0x000f700000000800 */
[----:B------:R-:W5:Y:S08]  /*bc70*/  MUFU.EX2 R96, R96 ;  /* 0x0000006000607308 */ /* 0x000f700000000800 */
[----:B------:R-:W-:Y:S08]  /*bc80*/  MUFU.EX2 R98, R98 ;  /* 0x0000006200627308 */ /* 0x000ff00000000800 */
[----:B------:R-:W5:Y:S08]  /*bc90*/  MUFU.EX2 R97, R97 ;  /* 0x0000006100617308 */ /* 0x000f700000000800 */
        /* <DEDUP_REMOVED lines=33> */
[----:B------:R-:W-:Y:S02]  /*beb0*/  WARPGROUP.DEPBAR.LE gsb0, 0x0 ;  /* 0x00008000000079c5 */ /* 0x000fe40000010000 */
[----:B------:R-:W-:-:S06]  /*bec0*/  WARPGROUP.ARRIVE ;  /* 0x00000000000079c5 */ /* 0x000fcc0000000000 */
[----:B------:R-:W-:Y:S03]  /*bed0*/  HGMMA.64x96x16.F32.BF16 R24, gdesc[UR32].tnspB, R24, gsb0 ;  /* 0x41600000201879f0 */ /* 0x000fe60008001818 */
[----:B------:R-:W-:Y:S02]  /*bee0*/  WARPGROUP.DEPBAR.LE gsb0, 0x0 ;  /* 0x00008000000079c5 */ /* 0x000fe40000010000 */
[----:B------:R0:W-:Y:S06]  /*bef0*/  BAR.ARV R8, 0x100 ;  /* 0x000400080000751d */ /* 0x0001ec0000002000 */
[----:B------:R-:W-:Y:S01]  /*bf00*/  @!P1 SYNCS.ARRIVE.TRANS64.RED.A1T0 RZ, [R135+URZ], RZ ;  /* 0x000000ff87ff99a7 */ /* 0x000fe2000810043f */
[-C--:B------:R-:W-:Y:S01]  /*bf10*/  FMUL.FTZ R24, R24, R6.reuse ;  /* 0x0000000618187220 */ /* 0x080fe20000410000 */
[----:B0-----:R-:W-:Y:S01]  /*bf20*/  IMAD.U32 R8, RZ, RZ, UR6 ;  /* 0x00000006ff087e24 */ /* 0x001fe2000f8e00ff */
[----:B------:R-:W-:Y:S01]  /*bf30*/  UIADD3 UR6, UR7, -0x1, URZ ;  /* 0xffffffff07067890 */ /* 0x000fe2000fffe03f */
[-C--:B------:R-:W-:Y:S01]  /*bf40*/  FMUL.FTZ R25, R25, R6.reuse ;  /* 0x0000000619197220 */ /* 0x080fe20000410000 */
[-C--:B------:R-:W-:Y:S01]  /*bf50*/  FMUL.FTZ R28, R28, R6.reuse ;  /* 0x000000061c1c7220 */ /* 0x080fe20000410000 */
[-C--:B------:R-:W-:Y:S01]  /*bf60*/  FMUL.FTZ R29, R29, R6.reuse ;  /* 0x000000061d1d7220 */ /* 0x080fe20000410000 */
[----:B------:R-:W-:Y:S01]  /*bf70*/  @!P1 LEA R8, R8, UR37, 0x3 ;  /* 0x0000002508089c11 */ /* 0x000fe2000f8e18ff */
[-C--:B------:R-:W-:Y:S01]  /*bf80*/  FMUL.FTZ R32, R32, R6.reuse ;  /* 0x0000000620207220 */ /* 0x080fe20000410000 */
[----:B------:R-:W-:Y:S01]  /*bf90*/  FMUL.FTZ R33, R33, R6 ;  /* 0x0000000621217220 */ /* 0x000fe20000410000 */
[----:B------:R-:W-:Y:S01]  /*bfa0*/  UMOV UR7, UR6 ;  /* 0x0000000600077c82 */ /* 0x000fe20008000000 */
[----:B------:R-:W-:Y:S01]  /*bfb0*/  UMOV UR6, UR36 ;  /* 0x0000002400067c82 */ /* 0x000fe20008000000 */
        /* <DEDUP_REMOVED lines=17> */
[--C-:B0-----:R-:W-:Y:S01]  /*c0d0*/  FFMA.FTZ R8, R99, UR4, -R124.reuse ;  /* 0x0000000463087c23 */ /* 0x101fe2000801087c */
[--C-:B------:R-:W-:Y:S01]  /*c0e0*/  FFMA.FTZ R99, R102, UR4, -R124.reuse ;  /* 0x0000000466637c23 */ /* 0x100fe2000801087c */
[----:B------:R-:W-:Y:S01]  /*c0f0*/  FFMA.FTZ R102, R91, UR4, -R124 ;  /* 0x000000045b667c23 */ /* 0x000fe2000801087c */
[----:B------:R-:W-:Y:S01]  /*c100*/  FADD.FTZ R91, R11, R90 ;  /* 0x0000005a0b5b7221 */ /* 0x000fe20000010000 */
[----:B------:R0:W5:Y:S01]  /*c110*/  MUFU.EX2 R3, R8 ;  /* 0x0000000800037308 */ /* 0x0001620000000800 */
[----:B------:R-:W-:Y:S01]  /*c120*/  FFMA.FTZ R90, R82, UR4, -R124 ;  /* 0x00000004525a7c23 */ /* 0x000fe2000801087c */
[-C--:B------:R-:W-:Y:S01]  /*c130*/  FMUL.FTZ R64, R64, R6.reuse ;  /* 0x0000000640407220 */ /* 0x080fe20000410000 */
[----:B------:R-:W-:Y:S01]  /*c140*/  FADD.FTZ R140, R12, R91 ;  /* 0x0000005b0c8c7221 */ /* 0x000fe20000010000 */
[----:B------:R-:W-:Y:S01]  /*c150*/  FADD.FTZ R91, R133, R138 ;  /* 0x0000008a855b7221 */ /* 0x000fe20000010000 */
[-C--:B------:R-:W-:Y:S01]  /*c160*/  FMUL.FTZ R65, R65, R6.reuse ;  /* 0x0000000641417220 */ /* 0x080fe20000410000 */
[-C--:B------:R-:W-:Y:S01]  /*c170*/  FMUL.FTZ R68, R68, R6.reuse ;  /* 0x0000000644447220 */ /* 0x080fe20000410000 */
[----:B------:R-:W-:Y:S01]  /*c180*/  FADD.FTZ R111, R13, R140 ;  /* 0x0000008c0d6f7221 */ /* 0x000fe20000010000 */
[----:B-1----:R-:W-:Y:S01]  /*c190*/  FADD.FTZ R91, R128, R91 ;  /* 0x0000005b805b7221 */ /* 0x002fe20000010000 */
[----:B------:R-:W1:Y:S01]  /*c1a0*/  MUFU.EX2 R99, R99 ;  /* 0x0000006300637308 */ /* 0x000e620000000800 */
[----:B------:R-:W-:Y:S01]  /*c1b0*/  FMUL.FTZ R69, R69, R6 ;  /* 0x0000000645457220 */ /* 0x000fe20000410000 */
[----:B0-----:R-:W-:Y:S01]  /*c1c0*/  FADD.FTZ R8, R14, R111 ;  /* 0x0000006f0e087221 */ /* 0x001fe20000010000 */
[----:B--2---:R-:W-:Y:S01]  /*c1d0*/  FADD.FTZ R91, R136, R91 ;  /* 0x0000005b885b7221 */ /* 0x004fe20000010000 */
[-C--:B------:R-:W-:Y:S01]  /*c1e0*/  FMUL.FTZ R26, R26, R77.reuse ;  /* 0x0000004d1a1a7220 */ /* 0x080fe20000410000 */
[----:B------:R-:W-:Y:S01]  /*c1f0*/  FMUL.FTZ R27, R27, R77 ;  /* 0x0000004d1b1b7220 */ /* 0x000fe20000410000 */
[----:B------:R-:W-:Y:S01]  /*c200*/  FADD.FTZ R82, R15, R8 ;  /* 0x000000080f527221 */ /* 0x000fe20000010000 */
[----:B---3--:R-:W-:Y:S01]  /*c210*/  FADD.FTZ R91, R130, R91 ;  /* 0x0000005b825b7221 */ /* 0x008fe20000010000 */
[----:B------:R-:W-:Y:S01]  /*c220*/  F2FP.BF16.F32.PACK_AB R8, R10, R9 ;  /* 0x000000090a08723e */ /* 0x000fe200000010ff */
[----:B------:R-:W-:Y:S01]  /*c230*/  FMUL.FTZ R30, R30, R77 ;  /* 0x0000004d1e1e7220 */ /* 0x000fe20000410000 */
[----:B------:R-:W-:Y:S01]  /*c240*/  F2FP.BF16.F32.PACK_AB R10, R12, R11 ;  /* 0x0000000b0c0a723e */ /* 0x000fe200000010ff */
[----:B------:R-:W-:Y:S01]  /*c250*/  FADD.FTZ R11, R17, R82 ;  /* 0x00000052110b7221 */ /* 0x000fe20000010000 */
[----:B----4-:R-:W-:Y:S01]  /*c260*/  FADD.FTZ R91, R134, R91 ;  /* 0x0000005b865b7221 */ /* 0x010fe20000010000 */
[----:B------:R-:W-:Y:S01]  /*c270*/  F2FP.BF16.F32.PACK_AB R9, R132, R125 ;  /* 0x0000007d8409723e */ /* 0x000fe200000010ff */
[----:B------:R0:W2:Y:S01]  /*c280*/  MUFU.EX2 R82, R103 ;  /* 0x0000006700527308 */ /* 0x0000a20000000800 */
[----:B------:R-:W-:Y:S01]  /*c290*/  FADD.FTZ R12, R20, R11 ;  /* 0x0000000b140c7221 */ /* 0x000fe20000010000 */
[----:B-----5:R-:W-:Y:S01]  /*c2a0*/  FADD.FTZ R132, R122, R91 ;  /* 0x0000005b7a847221 */ /* 0x020fe20000010000 */
[----:B------:R-:W-:Y:S01]  /*c2b0*/  F2FP.BF16.F32.PACK_AB R11, R133, R129 ;  /* 0x00000081850b723e */ /* 0x000fe200000010ff */
[----:B------:R-:W-:Y:S01]  /*c2c0*/  FFMA.FTZ R91, R74, UR4, -R124 ;  /* 0x000000044a5b7c23 */ /* 0x000fe2000801087c */
[----:B------:R-:W-:Y:S01]  /*c2d0*/  FADD.FTZ R111, R21, R12 ;  /* 0x0000000c156f7221 */ /* 0x000fe20000010000 */
[----:B------:R-:W-:Y:S01]  /*c2e0*/  FADD.FTZ R132, R131, R132 ;  /* 0x0000008483847221 */ /* 0x000fe20000010000 */
[-C--:B------:R-:W-:Y:S01]  /*c2f0*/  FMUL.FTZ R31, R31, R77.reuse ;  /* 0x0000004d1f1f7220 */ /* 0x080fe20000410000 */
[----:B------:R3:W-:Y:S01]  /*c300*/  STSM.16.M88.4 [R2+0x24300], R8 ;  /* 0x0243000802007844 */ /* 0x0007e20000000200 */
[----:B------:R-:W-:Y:S01]  /*c310*/  FADD.FTZ R12, R120, R111 ;  /* 0x0000006f780c7221 */ /* 0x000fe20000010000 */
[----:B0-----:R-:W-:Y:S01]  /*c320*/  FADD.FTZ R103, R123, R132 ;  /* 0x000000847b677221 */ /* 0x001fe20000010000 */
[----:B------:R0:W4:Y:S01]  /*c330*/  MUFU.EX2 R74, R102 ;  /* 0x00000066004a7308 */ /* 0x0001220000000800 */
[-C--:B------:R-:W-:Y:S01]  /*c340*/  FMUL.FTZ R34, R34, R77.reuse ;  /* 0x0000004d22227220 */ /* 0x080fe20000410000 */
[----:B------:R-:W-:Y:S01]  /*c350*/  FADD.FTZ R111, R121, R12 ;  /* 0x0000000c796f7221 */ /* 0x000fe20000010000 */
[----:B------:R-:W-:Y:S01]  /*c360*/  FADD.FTZ R103, R126, R103 ;  /* 0x000000677e677221 */ /* 0x000fe20000010000 */
[-C--:B------:R-:W-:Y:S01]  /*c370*/  FMUL.FTZ R35, R35, R77.reuse ;  /* 0x0000004d23237220 */ /* 0x080fe20000410000 */
[-C--:B------:R-:W-:Y:S01]  /*c380*/  FMUL.FTZ R38, R38, R77.reuse ;  /* 0x0000004d26267220 */ /* 0x080fe20000410000 */
[----:B------:R-:W-:Y:S01]  /*c390*/  FADD.FTZ R12, R112, R111 ;  /* 0x0000006f700c7221 */ /* 0x000fe20000010000 */
[----:B------:R-:W-:Y:S01]  /*c3a0*/  F2FP.BF16.F32.PACK_AB R112, R113, R112 ;  /* 0x000000707170723e */ /* 0x000fe200000010ff */
[-C--:B------:R-:W-:Y:S01]  /*c3b0*/  FMUL.FTZ R39, R39, R77.reuse ;  /* 0x0000004d27277220 */ /* 0x080fe20000410000 */
[-C--:B------:R-:W-:Y:S01]  /*c3c0*/  FMUL.FTZ R42, R42, R77.reuse ;  /* 0x0000004d2a2a7220 */ /* 0x080fe20000410000 */
[-C--:B------:R-:W-:Y:S01]  /*c3d0*/  FMUL.FTZ R43, R43, R77.reuse ;  /* 0x0000004d2b2b7220 */ /* 0x080fe20000410000 */
[-C--:B------:R-:W-:Y:S01]  /*c3e0*/  FMUL.FTZ R46, R46, R77.reuse ;  /* 0x0000004d2e2e7220 */ /* 0x080fe20000410000 */
[----:B------:R-:W-:Y:S01]  /*c3f0*/  FMUL.FTZ R47, R47, R77 ;  /* 0x0000004d2f2f7220 */ /* 0x000fe20000410000 */
[----:B---3--:R-:W-:Y:S01]  /*c400*/  F2FP.BF16.F32.PACK_AB R8, R14, R13 ;  /* 0x0000000d0e08723e */ /* 0x008fe200000010ff */
[----:B------:R-:W-:Y:S01]  /*c410*/  FADD.FTZ R14, R114, R103 ;  /* 0x00000067720e7221 */ /* 0x000fe20000010000 */
[----:B------:R-:W-:Y:S01]  /*c420*/  FADD.FTZ R13, R113, R12 ;  /* 0x0000000c710d7221 */ /* 0x000fe20000010000 */
[----:B------:R-:W-:Y:S01]  /*c430*/  F2FP.BF16.F32.PACK_AB R10, R17, R15 ;  /* 0x0000000f110a723e */ /* 0x000fe200000010ff */
[-C--:B------:R-:W-:Y:S01]  /*c440*/  FMUL.FTZ R50, R50, R77.reuse ;  /* 0x0000004d32327220 */ /* 0x080fe20000410000 */
[----:B------:R-:W-:Y:S01]  /*c450*/  FADD.FTZ R14, R127, R14 ;  /* 0x0000000e7f0e7221 */ /* 0x000fe20000010000 */
[----:B0-----:R-:W-:Y:S01]  /*c460*/  FADD.FTZ R102, R116, R13 ;  /* 0x0000000d74667221 */ /* 0x001fe20000010000 */
[----:B------:R-:W-:Y:S01]  /*c470*/  F2FP.BF16.F32.PACK_AB R12, R21, R20 ;  /* 0x00000014150c723e */ /* 0x000fe200000010ff */
[----:B------:R0:W3:Y:S01]  /*c480*/  MUFU.EX2 R17, R90 ;  /* 0x0000005a00117308 */ /* 0x0000e20000000800 */
        /* <DEDUP_REMOVED lines=11> */
[----:B------:R-:W5:Y:S01]  /*c540*/  MUFU.EX2 R20, R83 ;  /* 0x0000005300147308 */ /* 0x000f620000000800 */
[----:B------:R-:W-:Y:S01]  /*c550*/  FADD.FTZ R102, R119, R102 ;  /* 0x0000006677667221 */ /* 0x000fe20000010000 */
[----:B------:R-:W-:Y:S01]  /*c560*/  FADD.FTZ R120, R108, R21 ;  /* 0x000000156c787221 */ /* 0x000fe20000010000 */
[----:B------:R-:W-:Y:S01]  /*c570*/  F2FP.BF16.F32.PACK_AB R13, R131, R122 ;  /* 0x0000007a830d723e */ /* 0x000fe200000010ff */
[----:B------:R1:W-:Y:S01]  /*c580*/  STSM.16.M88.4 [R2+0x25b00], R8 ;  /* 0x025b000802007844 */ /* 0x0003e20000000200 */
[----:B------:R-:W-:Y:S01]  /*c590*/  FADD.FTZ R21, R107, R102 ;  /* 0x000000666b157221 */ /* 0x000fe20000010000 */
[----:B------:R-:W-:Y:S01]  /*c5a0*/  FADD.FTZ R103, R109, R120 ;  /* 0x000000786d677221 */ /* 0x000fe20000010000 */
[----:B------:R-:W-:Y:S01]  /*c5b0*/  F2FP.BF16.F32.PACK_AB R15, R126, R123 ;  /* 0x0000007b7e0f723e */ /* 0x000fe200000010ff */
[----:B------:R-:W5:Y:S01]  /*c5c0*/  MUFU.EX2 R83, R87 ;  /* 0x0000005700537308 */ /* 0x000f620000000800 */
[----:B------:R-:W-:Y:S01]  /*c5d0*/  FADD.FTZ R21, R110, R21 ;  /* 0x000000156e157221 */ /* 0x000fe20000010000 */
[----:B0-----:R-:W-:Y:S01]  /*c5e0*/  FADD.FTZ R90, R96, R103 ;  /* 0x00000067605a7221 */ /* 0x001fe20000010000 */
[C---:B------:R-:W-:Y:S01]  /*c5f0*/  F2FP.BF16.F32.PACK_AB R96, R97.reuse, R96 ;  /* 0x000000606160723e */ /* 0x040fe200000010ff */
        /* <DEDUP_REMOVED lines=8> */
[----:B-1----:R-:W1:Y:S01]  /*c680*/  MUFU.EX2 R11, R91 ;  /* 0x0000005b000b7308 */ /* 0x002e620000000800 */
[----:B------:R-:W-:Y:S01]  /*c690*/  FADD.FTZ R21, R99, R102 ;  /* 0x0000006663157221 */ /* 0x000fe20000010000 */
[----:B------:R-:W-:Y:S01]  /*c6a0*/  FADD.FTZ R9, R101, R90 ;  /* 0x0000005a65097221 */ /* 0x000fe20000010000 */
[----:B------:R-:W-:Y:S01]  /*c6b0*/  F2FP.BF16.F32.PACK_AB R99, R4, R99 ;  /* 0x000000630463723e */ /* 0x000fe200000010ff */
[-C--:B------:R-:W-:Y:S01]  /*c6c0*/  FMUL.FTZ R58, R58, R77.reuse ;  /* 0x0000004d3a3a7220 */ /* 0x080fe20000410000 */
[----:B------:R-:W-:Y:S01]  /*c6d0*/  FADD.FTZ R21, R4, R21 ;  /* 0x0000001504157221 */ /* 0x000fe20000010000 */
[----:B------:R-:W-:Y:S01]  /*c6e0*/  FADD.FTZ R8, R88, R9 ;  /* 0x0000000958087221 */ /* 0x000fe20000010000 */
[----:B------:R-:W-:Y:S01]  /*c6f0*/  F2FP.BF16.F32.PACK_AB R104, R105, R104 ;  /* 0x000000686968723e */ /* 0x000fe200000010ff */
[----:B0-----:R-:W0:Y:S01]  /*c700*/  MUFU.EX2 R13, R78 ;  /* 0x0000004e000d7308 */ /* 0x001e220000000800 */
[----:B--2---:R-:W-:Y:S01]  /*c710*/  FADD.FTZ R21, R82, R21 ;  /* 0x0000001552157221 */ /* 0x004fe20000010000 */
[----:B------:R-:W-:Y:S01]  /*c720*/  FADD.FTZ R9, R89, R8 ;  /* 0x0000000859097221 */ /* 0x000fe20000010000 */
[----:B------:R-:W-:Y:S01]  /*c730*/  F2FP.BF16.F32.PACK_AB R114, R117, R116 ;  /* 0x000000747572723e */ /* 0x000fe200000010ff */
[----:B------:R-:W-:Y:S01]  /*c740*/  FMUL.FTZ R59, R59, R77 ;  /* 0x0000004d3b3b7220 */ /* 0x000fe20000410000 */
[----:B----4-:R-:W-:Y:S01]  /*c750*/  FADD.FTZ R21, R74, R21 ;  /* 0x000000154a157221 */ /* 0x010fe20000010000 */
[----:B------:R-:W-:Y:S01]  /*c760*/  FADD.FTZ R8, R92, R9 ;  /* 0x000000095c087221 */ /* 0x000fe20000010000 */
[----:B------:R-:W-:Y:S01]  /*c770*/  F2FP.BF16.F32.PACK_AB R115, R118, R115 ;  /* 0x000000737673723e */ /* 0x000fe200000010ff */
[-C--:B------:R-:W-:Y:S01]  /*c780*/  FMUL.FTZ R62, R62, R77.reuse ;  /* 0x0000004d3e3e7220 */ /* 0x080fe20000410000 */
[----:B------:R-:W-:Y:S01]  /*c790*/  FADD.FTZ R10, R94, R21 ;  /* 0x000000155e0a7221 */ /* 0x000fe20000010000 */
[----:B------:R-:W-:Y:S01]  /*c7a0*/  FADD.FTZ R3, R93, R8 ;  /* 0x000000085d037221 */ /* 0x000fe20000010000 */
[----:B------:R-:W-:Y:S01]  /*c7b0*/  F2FP.BF16.F32.PACK_AB R105, R119, R106 ;  /* 0x0000006a7769723e */ /* 0x000fe200000010ff */
[----:B------:R2:W-:Y:S01]  /*c7c0*/  STSM.16.M88.4 [R2+0x28b00], R112 ;  /* 0x028b007002007844 */ /* 0x0005e20000000200 */
[----:B------:R-:W-:Y:S01]  /*c7d0*/  FADD.FTZ R10, R95, R10 ;  /* 0x0000000a5f0a7221 */ /* 0x000fe20000010000 */
[----:B------:R-:W-:Y:S01]  /*c7e0*/  FADD.FTZ R4, R80, R3 ;  /* 0x0000000350047221 */ /* 0x000fe20000010000 */
[----:B------:R-:W-:Y:S01]  /*c7f0*/  F2FP.BF16.F32.PACK_AB R106, R109, R108 ;  /* 0x0000006c6d6a723e */ /* 0x000fe200000010ff */
[----:B------:R-:W-:Y:S01]  /*c800*/  FMUL.FTZ R63, R63, R77 ;  /* 0x0000004d3f3f7220 */ /* 0x000fe20000410000 */
[----:B---3--:R-:W-:Y:S01]  /*c810*/  FADD.FTZ R3, R17, R10 ;  /* 0x0000000a11037221 */ /* 0x008fe20000010000 */
[----:B------:R-:W-:Y:S01]  /*c820*/  FADD.FTZ R9, R81, R4 ;  /* 0x0000000451097221 */ /* 0x000fe20000010000 */
[----:B------:R-:W-:Y:S01]  /*c830*/  F2FP.BF16.F32.PACK_AB R107, R110, R107 ;  /* 0x0000006b6e6b723e */ /* 0x000fe200000010ff */
[-C--:B------:R-:W-:Y:S01]  /*c840*/  FMUL.FTZ R66, R66, R77.reuse ;  /* 0x0000004d42427220 */ /* 0x080fe20000410000 */
[----:B-----5:R-:W-:Y:S01]  /*c850*/  FADD.FTZ R3, R20, R3 ;  /* 0x0000000314037221 */ /* 0x020fe20000010000 */
[----:B------:R-:W-:Y:S01]  /*c860*/  FADD.FTZ R4, R84, R9 ;  /* 0x0000000954047221 */ /* 0x000fe20000010000 */
[----:B------:R-:W-:Y:S01]  /*c870*/  F2FP.BF16.F32.PACK_AB R98, R101, R100 ;  /* 0x000000646562723e */ /* 0x000fe200000010ff */
[----:B------:R2:W-:Y:S01]  /*c880*/  STSM.16.M88.4 [R2+0x2a300], R104 ;  /* 0x02a3006802007844 */ /* 0x0005e20000000200 */
        /* <DEDUP_REMOVED lines=8> */
[----:B-1----:R-:W-:Y:S01]  /*c910*/  FADD.FTZ R8, R11, R8 ;  /* 0x000000080b087221 */ /* 0x002fe20000010000 */
[----:B------:R-:W-:Y:S01]  /*c920*/  F2FP.BF16.F32.PACK_AB R90, R93, R92 ;  /* 0x0000005c5d5a723e */ /* 0x000fe200000010ff */
[----:B------:R-:W-:Y:S01]  /*c930*/  FADD.FTZ R3, R73, R4 ;  /* 0x0000000449037221 */ /* 0x000fe20000010000 */
[----:B------:R-:W-:Y:S01]  /*c940*/  F2FP.BF16.F32.PACK_AB R91, R95, R94 ;  /* 0x0000005e5f5b723e */ /* 0x000fe200000010ff */
[----:B------:R-:W-:Y:S01]  /*c950*/  FADD.FTZ R8, R75, R8 ;  /* 0x000000084b087221 */ /* 0x000fe20000010000 */
[----:B------:R-:W-:Y:S01]  /*c960*/  F2FP.BF16.F32.PACK_AB R80, R81, R80 ;  /* 0x000000505150723e */ /* 0x000fe200000010ff */
[----:B------:R-:W-:Y:S01]  /*c970*/  FADD.FTZ R4, R76, R3 ;  /* 0x000000034c047221 */ /* 0x000fe20000010000 */
[----:B------:R-:W-:Y:S01]  /*c980*/  F2FP.BF16.F32.PACK_AB R72, R73, R72 ;  /* 0x000000484948723e */ /* 0x000fe200000010ff */
[----:B------:R2:W-:Y:S01]  /*c990*/  STSM.16.M88.4 [R2+0x2d300], R88 ;  /* 0x02d3005802007844 */ /* 0x0005e20000000200 */
[----:B------:R-:W-:Y:S01]  /*c9a0*/  F2FP.BF16.F32.PACK_AB R81, R20, R17 ;  /* 0x000000111451723e */ /* 0x000fe200000010ff */
[----:B0-----:R-:W-:Y:S01]  /*c9b0*/  FADD.FTZ R8, R13, R8 ;  /* 0x000000080d087221 */ /* 0x001fe20000010000 */
[----:B------:R-:W-:Y:S01]  /*c9c0*/  F2FP.BF16.F32.PACK_AB R82, R85, R84 ;  /* 0x000000545552723e */ /* 0x000fe200000010ff */
[----:B------:R-:W-:Y:S01]  /*c9d0*/  FADD.FTZ R4, R7, R4 ;  /* 0x0000000407047221 */ /* 0x000fe20000010000 */
[----:B------:R-:W-:Y:S01]  /*c9e0*/  F2FP.BF16.F32.PACK_AB R83, R83, R86 ;  /* 0x000000565353723e */ /* 0x000fe200000010ff */
[----:B------:R-:W-:Y:S01]  /*c9f0*/  FADD.FTZ R3, R79, R8 ;  /* 0x000000084f037221 */ /* 0x000fe20000010000 */
[----:B------:R-:W-:Y:S01]  /*ca00*/  F2FP.BF16.F32.PACK_AB R73, R75, R11 ;  /* 0x0000000b4b49723e */ /* 0x000fe200000010ff */
[----:B------:R-:W-:Y:S01]  /*ca10*/  FMUL.FTZ R70, R70, R77 ;  /* 0x0000004d46467220 */ /* 0x000fe20000410000 */
[----:B------:R-:W-:Y:S01]  /*ca20*/  F2FP.BF16.F32.PACK_AB R74, R7, R76 ;  /* 0x0000004c074a723e */ /* 0x000fe200000010ff */
[----:B------:R2:W-:Y:S01]  /*ca30*/  STSM.16.M88.4 [R2+0x2eb00], R80 ;  /* 0x02eb005002007844 */ /* 0x0005e20000000200 */
[----:B------:R-:W-:Y:S01]  /*ca40*/  F2FP.BF16.F32.PACK_AB R75, R79, R13 ;  /* 0x0000000d4f4b723e */ /* 0x000fe200000010ff */
[----:B------:R-:W-:Y:S01]  /*ca50*/  FMUL.FTZ R71, R71, R77 ;  /* 0x0000004d47477220 */ /* 0x000fe20000410000 */
[----:B------:R-:W-:-:S02]  /*ca60*/  IMAD.MOV.U32 R7, RZ, RZ, R5 ;  /* 0x000000ffff077224 */ /* 0x000fc400078e0005 */
[----:B------:R-:W-:Y:S01]  /*ca70*/  IMAD.MOV.U32 R9, RZ, RZ, R0 ;  /* 0x000000ffff097224 */ /* 0x000fe200078e0000 */
[----:B------:R2:W-:Y:S01]  /*ca80*/  STSM.16.M88.4 [R2+0x30300], R72 ;  /* 0x0303004802007844 */ /* 0x0005e20000000200 */
        /* <DEDUP_REMOVED lines=8> */
.L_x_1885:
[----:B------:R-:W-:Y:S06]  /*cb10*/  BAR.ARV 0x8, 0x200 ;  /* 0x0208000000007b1d */ /* 0x000fec0000002000 */
[----:B------:R-:W-:Y:S05]  /*cb20*/  @!P0 BRA `(.L_x_1895) ;  /* 0x0000000000048947 */ /* 0x000fea0003800000 */
[----:B------:R-:W-:Y:S01]  /*cb30*/  BPT.TRAP 0x1 ;  /* 0x000000040000795c */ /* 0x000fe20000300000 */
.L_x_1895:
[----:B------:R-:W-:Y:S01]  /*cb40*/  ULEA UR5, UR36, UR37, 0x3 ;  /* 0x0000002524057291 */ /* 0x000fe2000f8e183f */
[----:B------:R-:W-:-:S05]  /*cb50*/  IMAD.U32 R6, RZ, RZ, UR38 ;  /* 0x00000026ff067e24 */ /* 0x000fca000f8e00ff */
[----:B------:R-:W-:-:S04]  /*cb60*/  SHF.L.U32 R6, R6, 0x1f, RZ ;  /* 0x0000001f06067819 */ /* 0x000fc800000006ff */
[----:B------:R0:W1:Y:S01]  /*cb70*/  SYNCS.PHASECHK.TRANS64.TRYWAIT P2, [UR5+0x31c50], R6 ;  /* 0x031c5006ff0075a7 */ /* 0x0000620008040145 */
[----:B------:R-:W-:Y:S05]  /*cb80*/  @!P0 BRA `(.L_x_1896) ;  /* 0x0000000000048947 */ /* 0x000fea0003800000 */
[----:B------:R-:W-:Y:S01]  /*cb90*/  BPT.TRAP 0x1 ;  /* 0x000000040000795c */ /* 0x000fe20000300000 */
.L_x_1896:
[----:B-1----:R-:W-:Y:S05]  /*cba0*/  @P2 BRA `(.L_x_1897) ;  /* 0x0000000000082947 */ /* 0x002fea0003800000 */
[----:B------:R-:W1:Y:S02]  /*cbb0*/  SYNCS.PHASECHK.TRANS64.TRYWAIT P0, [UR5+0x31c50], R6 ;  /* 0x031c5006ff0075a7 */ /* 0x000e640008000145 */
[----:B-1----:R-:W-:Y:S05]  /*cbc0*/  @!P0 BRA `(.L_x_1898) ;  /* 0x0000006c00f48947 */ /* 0x002fea0003800000 */
.L_x_1897:
[----:B------:R-:W-:Y:S01]  /*cbd0*/  UIADD3 UR37, UR37, 0x200, URZ ;  /* 0x0000020025257890 */ /* 0x000fe2000fffe03f */
[----:B------:R-:W-:Y:S01]  /*cbe0*/  WARPGROUP.ARRIVE ;  /* 0x00000000000079c5 */ /* 0x000fe20000000000 */
[----:B------:R-:W-:Y:S01]  /*cbf0*/  ULOP3.LUT UR60, UR60, 0x10000, URZ, 0xfc, !UPT ;  /* 0x000100003c3c7892 */ /* 0x000fe2000f8efc3f */
[----:B-1----:R-:W1:Y:S01]  /*cc00*/  SHFL.BFLY PT, R7, R4, 0x2, 0x1f ;  /* 0x0c401f0004077f89 */ /* 0x002e6200000e0000 */
[----:B------:R-:W-:Y:S01]  /*cc10*/  USHF.R.U32.HI UR37, URZ, 0x4, UR37 ;  /* 0x000000043f257899 */ /* 0x000fe20008011625 */
[----:B------:R-:W-:Y:S01]  /*cc20*/  R2UR UR7, R149 ;  /* 0x00000000950772ca */ /* 0x000fe200000e0000 */
[----:B------:R-:W-:Y:S01]  /*cc30*/  UMOV UR9, 0xc0000010 ;  /* 0xc000001000097882 */ /* 0x000fe20000000000 */
[----:B------:R-:W-:Y:S01]  /*cc40*/  UMOV UR11, 0x80000020 ;  /* 0x80000020000b7882 */ /* 0x000fe20000000000 */
[----:B------:R-:W-:Y:S01]  /*cc50*/  ULOP3.LUT UR37, UR37, 0x3fff, URZ, 0xc0, !UPT ;  /* 0x00003fff25257892 */ /* 0x000fe2000f8ec03f */
[----:B0-----:R-:W0:Y:S01]  /*cc60*/  SHFL.BFLY PT, R6, R3, 0x2, 0x1f ;  /* 0x0c401f0003067f89 */ /* 0x001e2200000e0000 */
[----:B------:R-:W-:Y:S01]  /*cc70*/  UMOV UR8, UR60 ;  /* 0x0000003c00087c82 */ /* 0x000fe20008000000 */
[----:B------:R-:W-:Y:S01]  /*cc80*/  IMAD.U32 R13, RZ, RZ, UR4 ;  /* 0x00000004ff0d7e24 */ /* 0x000fe2000f8e00ff */
[----:B------:R-:W-:Y:S01]  /*cc90*/  ULOP3.LUT UR6, UR37, 0x2400000, URZ, 0xfc, !UPT ;  /* 0x0240000025067892 */ /* 0x000fe2000f8efc3f */
[----:B--2---:R-:W-:-:S03]  /*cca0*/  IMAD.MOV.U32 R72, RZ, RZ, -0x800000 ;  /* 0xff800000ff487424 */ /* 0x004fc600078e00ff */
[----:B------:R-:W-:Y:S02]  /*ccb0*/  UIMAD UR6, UR36, 0x6c0, UR6 ;  /* 0x000006c0240678a4 */ /* 0x000fe4000f8e0206 */
[----:B------:R-:W-:Y:S02]  /*ccc0*/  UIADD3 UR36, UR36, 0x1, URZ ;  /* 0x0000000124247890 */ /* 0x000fe4000fffe03f */
[----:B------:R-:W-:Y:S02]  /*ccd0*/  UIADD3 UR7, UR7, 0x1, URZ ;  /* 0x0000000107077890 */ /* 0x000fe4000fffe03f */
        /* <DEDUP_REMOVED lines=12> */
[----:B------:R-:W-:Y:S01]  /*cda0*/  IMAD.U32 R149, RZ, RZ, UR7 ;  /* 0x00000007ff957e24 */ /* 0x000fe2000f8e00ff */
[----:B------:R-:W-:-:S02]  /*cdb0*/  USEL UR36, UR36, URZ, UP0 ;  /* 0x0000003f24247287 */ /* 0x000fc40008000000 */
[----:B------:R-:W1:Y:S01]  /*cdc0*/  SHFL.BFLY PT, R9, R8, 0x1, 0x1f ;  /* 0x0c201f0008097f89 */ /* 0x000e6200000e0000 */
[----:B0-----:R-:W-:Y:S01]  /*cdd0*/  FADD.FTZ R11, R7, R6 ;  /* 0x00000006070b7221 */ /* 0x001fe20000010000 */
[----:B------:R-:W-:Y:S01]  /*cde0*/  IMAD.U32 R7, RZ, RZ, UR4 ;  /* 0x00000004ff077e24 */ /* 0x000fe2000f8e00ff */
[----:B------:R-:W-:Y:S01]  /*cdf0*/  USEL UR4, URZ, 0x1, UP0 ;  /* 0x000000013f047887 */ /* 0x000fe20008000000 */
[----:B-1----:R-:W-:Y:S02]  /*ce00*/  FADD.FTZ R12, R8, R9 ;  /* 0x00000009080c7221 */ /* 0x002fe40000010000 */
[----:B------:R-:W-:Y:S01]  /*ce10*/  FSETP.NE.FTZ.AND P0, PT, R11, RZ, PT ;  /* 0x000000ff0b00720b */ /* 0x000fe20003f15000 */
[----:B------:R-:W-:Y:S01]  /*ce20*/  IMAD.U32 R8, RZ, RZ, UR5 ;  /* 0x00000005ff087e24 */ /* 0x000fe2000f8e00ff */
[----:B------:R-:W-:Y:S01]  /*ce30*/  ULOP3.LUT UR38, UR38, UR4, URZ, 0x3c, !UPT ;  /* 0x0000000426267292 */ /* 0x000fe2000f8e3c3f */
        /* <DEDUP_REMOVED lines=68> */
[----:B------:R1:W-:Y:S01]  /*d280*/  @!P1 SYNCS.ARRIVE.TRANS64.RED.A1T0 RZ, [R8+URZ], RZ ;  /* 0x000000ff08ff99a7 */ /* 0x0003e2000810043f */
[-C--:B---3--:R-:W-:Y:S01]  /*d290*/  FMUL.FTZ R73, R36, R4.reuse ;  /* 0x0000000424497220 */ /* 0x088fe20000410000 */
        /* <DEDUP_REMOVED lines=47> */
.L_x_1868:
        /* <DEDUP_REMOVED lines=10> */
[----:B------:R-:W-:Y:S01]  /*d630*/  R2UR UR11, R144 ;  /* 0x00000000900b72ca */ /* 0x000fe200000e0000 */
[----:B------:R-:W-:Y:S01]  /*d640*/  IMAD R9, R148, 0x20, R22 ;  /* 0x0000002094097824 */ /* 0x000fe200078e0216 */
[----:B------:R-:W-:-:S05]  /*d650*/  R2UR UR13, R145 ;  /* 0x00000000910d72ca */ /* 0x000fca00000e0000 */
[----:B------:R-:W-:Y:S01]  /*d660*/  BAR.SYNC.DEFER_BLOCKING 0x1, 0x180 ;  /* 0x0046000000007b1d */ /* 0x000fe20000010000 */
[----:B------:R-:W-:Y:S01]  /*d670*/  VIADD R87, R19, UR61 ;  /* 0x0000003d13577c36 */ /* 0x000fe20008000000 */
[----:B------:R-:W-:Y:S02]  /*d680*/  F2FP.BF16.F32.PACK_AB R6, R77, R6 ;  /* 0x000000064d06723e */ /* 0x000fe400000010ff */
[----:B------:R-:W-:Y:S01]  /*d690*/  F2FP.BF16.F32.PACK_AB R27, R64, R27 ;  /* 0x0000001b401b723e */ /* 0x000fe200000010ff */
[----:B------:R-:W-:-:S03]  /*d6a0*/  IMAD.MOV.U32 R58, RZ, RZ, R87 ;  /* 0x000000ffff3a7224 */ /* 0x000fc600078e0057 */
[----:B------:R-:W1:Y:S01]  /*d6b0*/  LDC R0, c[0x0][0xbe8] ;  /* 0x0002fa00ff007b82 */ /* 0x000e620000000800 */
[----:B------:R-:W-:Y:S01]  /*d6c0*/  ULDC.64 UR8, c[0x0][0xb90] ;  /* 0x0002e40000087ab9 */ /* 0x000fe20000000a00 */
[----:B------:R-:W-:Y:S01]  /*d6d0*/  F2FP.BF16.F32.PACK_AB R37, R38, R37 ;  /* 0x000000252625723e */ /* 0x000fe200000010ff */
[----:B------:R-:W-:Y:S01]  /*d6e0*/  ULDC.64 UR14, c[0x0][0x208] ;  /* 0x00008200000e7ab9 */ /* 0x000fe20000000a00 */
[----:B------:R-:W-:Y:S01]  /*d6f0*/  USHF.R.S32.HI UR10, URZ, 0x1f, UR11 ;  /* 0x0000001f3f0a7899 */ /* 0x000fe2000801140b */
[----:B------:R-:W-:Y:S01]  /*d700*/  F2FP.BF16.F32.PACK_AB R36, R65, R36 ;  /* 0x000000244124723e */ /* 0x000fe200000010ff */
[----:B------:R-:W-:Y:S01]  /*d710*/  USHF.R.S32.HI UR12, URZ, 0x1f, UR13 ;  /* 0x0000001f3f0c7899 */ /* 0x000fe2000801140d */
[----:B------:R-:W-:Y:S02]  /*d720*/  F2FP.BF16.F32.PACK_AB R38, R69, R68 ;  /* 0x000000444526723e */ /* 0x000fe400000010ff */
[----:B------:R-:W-:Y:S01]  /*d730*/  F2FP.BF16.F32.PACK_AB R39, R66, R39 ;  /* 0x000000274227723e */ /* 0x000fe200000010ff */
[----:B------:R-:W-:Y:S01]  /*d740*/  UMOV UR6, UR37 ;  /* 0x0000002500067c82 */ /* 0x000fe20008000000 */
[----:B0-----:R-:W-:Y:S01]  /*d750*/  UMOV UR7, UR5 ;  /* 0x0000000500077c82 */ /* 0x001fe20008000000 */
[----:B------:R-:W-:Y:S01]  /*d760*/  UIMAD UR5, UR10, UR8, URZ ;  /* 0x000000080a0572a4 */ /* 0x000fe2000f8e023f */
[----:B------:R-:W-:-:S02]  /*d770*/  IMAD.U32 R34, RZ, RZ, UR6 ;  /* 0x00000006ff227e24 */ /* 0x000fc4000f8e00ff */
[----:B------:R-:W-:Y:S01]  /*d780*/  IMAD.U32 R35, RZ, RZ, UR7 ;  /* 0x00000007ff237e24 */ /* 0x000fe2000f8e00ff */
[----:B------:R-:W-:Y:S02]  /*d790*/  UIMAD.WIDE.U32 UR6, UR11, UR8, URZ ;  /* 0x000000080b0672a5 */ /* 0x000fe4000f8e003f */
[----:B------:R-:W-:Y:S01]  /*d7a0*/  UIMAD UR5, UR11, UR9, UR5 ;  /* 0x000000090b0572a4 */ /* 0x000fe2000f8e0205 */
[--C-:B------:R-:W-:Y:S02]  /*d7b0*/  IMAD.WIDE R4, R153, 0x2, R34.reuse ;  /* 0x0000000299047825 */ /* 0x100fe400078e0222 */
[----:B------:R-:W-:Y:S01]  /*d7c0*/  ULDC.64 UR8, c[0x0][0xb98] ;  /* 0x0002e60000087ab9 */ /* 0x000fe20000000a00 */
[----:B------:R-:W-:Y:S01]  /*d7d0*/  UIADD3 UR7, UR7, UR5, URZ ;  /* 0x0000000507077290 */ /* 0x000fe2000fffe03f */
[----:B------:R-:W-:Y:S01]  /*d7e0*/  IMAD.WIDE R34, R9, 0x2, R34 ;  /* 0x0000000209227825 */ /* 0x000fe200078e0222 */
[C---:B------:R-:W-:Y:S01]  /*d7f0*/  IADD3 R31, P1, R4.reuse, 0x6000, RZ ;  /* 0x00006000041f7810 */ /* 0x040fe20007f3e0ff */
[----:B------:R-:W-:Y:S01]  /*d800*/  UIMAD UR5, UR12, UR8, URZ ;  /* 0x000000080c0572a4 */ /* 0x000fe2000f8e023f */
[----:B------:R-:W-:Y:S01]  /*d810*/  IADD3 R15, P0, R4, 0x6020, RZ ;  /* 0x00006020040f7810 */ /* 0x000fe20007f1e0ff */
[----:B------:R-:W-:Y:S01]  /*d820*/  UIMAD.WIDE.U32 UR6, UR13, UR8, UR6 ;  /* 0x000000080d0672a5 */ /* 0x000fe2000f8e0006 */
[----:B------:R-:W-:Y:S01]  /*d830*/  LOP3.LUT R16, R31, 0x180, RZ, 0xc0, !PT ;  /* 0x000001801f107812 */ /* 0x000fe200078ec0ff */
[----:B------:R-:W-:Y:S01]  /*d840*/  IMAD.X R25, RZ, RZ, R5, P1 ;  /* 0x000000ffff197224 */ /* 0x000fe200008e0605 */
[----:B-1----:R-:W-:Y:S01]  /*d850*/  ISETP.NE.AND P1, PT, R0, 0x1, PT ;  /* 0x000000010000780c */ /* 0x002fe20003f25270 */
[----:B------:R-:W-:Y:S01]  /*d860*/  UIMAD UR5, UR13, UR9, UR5 ;  /* 0x000000090d0572a4 */ /* 0x000fe2000f8e0205 */
[----:B------:R-:W-:-:S02]  /*d870*/  LOP3.LUT R14, R15, 0x180, RZ, 0xc0, !PT ;  /* 0x000001800f0e7812 */ /* 0x000fc400078ec0ff */
[----:B------:R-:W-:Y:S01]  /*d880*/  SHF.R.U64 R16, R16, 0x3, RZ ;  /* 0x0000000310107819 */ /* 0x000fe200000012ff */
[----:B------:R-:W-:Y:S01]  /*d890*/  ULDC.64 UR8, c[0x0][0xae8] ;  /* 0x0002ba0000087ab9 */ /* 0x000fe20000000a00 */
[----:B------:R-:W-:Y:S02]  /*d8a0*/  IADD3 R63, P5, R34, 0x7800, RZ ;  /* 0x00007800223f7810 */ /* 0x000fe40007fbe0ff */
[----:B------:R-:W-:Y:S02]  /*d8b0*/  SHF.R.U64 R14, R14, 0x3, RZ ;  /* 0x000000030e0e7819 */ /* 0x000fe400000012ff */
[----:B------:R-:W-:Y:S02]  /*d8c0*/  LOP3.LUT R9, R4, 0x180, RZ, 0xc0, !PT ;  /* 0x0000018004097812 */ /* 0x000fe400078ec0ff */
[----:B------:R-:W-:Y:S01]  /*d8d0*/  LOP3.LUT R24, R16, R31, RZ, 0x3c, !PT ;  /* 0x0000001f10187212 */ /* 0x000fe200078e3cff */
[----:B------:R-:W0:Y:S01]  /*d8e0*/  @P1 LDC R62, c[0x0][0xbec] ;  /* 0x0002fb00ff3e1b82 */ /* 0x000e220000000800 */
[----:B------:R-:W-:-:S02]  /*d8f0*/  LOP3.LUT R16, R63, 0x180, RZ, 0xc0, !PT ;  /* 0x000001803f107812 */ /* 0x000fc400078ec0ff */
[----:B------:R-:W-:Y:S01]  /*d900*/  LOP3.LUT R14, R14, R15, RZ, 0x3c, !PT ;  /* 0x0000000f0e0e7212 */ /* 0x000fe200078e3cff */
[--C-:B------:R-:W-:Y:S01]  /*d910*/  IMAD.X R15, RZ, RZ, R5.reuse, P0 ;  /* 0x000000ffff0f7224 */ /* 0x100fe200000e0605 */
[----:B------:R-:W-:Y:S02]  /*d920*/  SHF.R.U64 R9, R9, 0x3, RZ ;  /* 0x0000000309097819 */ /* 0x000fe400000012ff */
[----:B------:R-:W-:Y:S01]  /*d930*/  IADD3 R33, P0, R34, 0x1800, RZ ;  /* 0x0000180022217810 */ /* 0x000fe20007f1e0ff */
[----:B------:R-:W1:Y:S01]  /*d940*/  @P1 LDC R67, c[0x0][0xbf0] ;  /* 0x0002fc00ff431b82 */ /* 0x000e620000000800 */
[C---:B------:R-:W-:Y:S02]  /*d950*/  IADD3 R29, P2, R4.reuse, 0x3020, RZ ;  /* 0x00003020041d7810 */ /* 0x040fe40007f5e0ff */
[C---:B------:R-:W-:Y:S02]  /*d960*/  IADD3 R21, P3, R4.reuse, 0x3000, RZ ;  /* 0x0000300004157810 */ /* 0x040fe40007f7e0ff */
[----:B------:R-:W-:Y:S01]  /*d970*/  IADD3 R17, P4, R4, 0x20, RZ ;  /* 0x0000002004117810 */ /* 0x000fe20007f9e0ff */
[--C-:B------:R-:W-:Y:S01]  /*d980*/  IMAD.X R11, RZ, RZ, R5.reuse, P2 ;  /* 0x000000ffff0b7224 */ /* 0x100fe200010e0605 */
[----:B------:R-:W-:Y:S01]  /*d990*/  SHF.R.U64 R16, R16, 0x3, RZ ;  /* 0x0000000310107819 */ /* 0x000fe200000012ff */
[--C-:B------:R-:W-:Y:S01]  /*d9a0*/  IMAD.X R13, RZ, RZ, R5.reuse, P3 ;  /* 0x000000ffff0d7224 */ /* 0x100fe200018e0605 */
[----:B------:R-:W-:Y:S01]  /*d9b0*/  LOP3.LUT R4, R9, R4, RZ, 0x3c, !PT ;  /* 0x0000000409047212 */ /* 0x000fe200078e3cff */
[----:B------:R-:W-:Y:S01]  /*d9c0*/  IMAD.X R9, RZ, RZ, R5, P4 ;  /* 0x000000ffff097224 */ /* 0x000fe200020e0605 */
[----:B------:R-:W-:-:S02]  /*d9d0*/  LOP3.LUT R32, R33, 0x180, RZ, 0xc0, !PT ;  /* 0x0000018021207812 */ /* 0x000fc400078ec0ff */
[----:B------:R-:W-:Y:S02]  /*d9e0*/  LOP3.LUT R16, R16, R63, RZ, 0x3c, !PT ;  /* 0x0000003f10107212 */ /* 0x000fe400078e3cff */
[----:B------:R-:W-:Y:S01]  /*d9f0*/  MOV R63, R4 ;  /* 0x00000004003f7202 */ /* 0x000fe20000000f00 */
[----:B0-----:R-:W-:Y:S01]  /*da00*/  @P1 IMAD.HI.U32 R62, R87, R62, RZ ;  /* 0x0000003e573e1227 */ /* 0x001fe200078e00ff */
[----:B------:R-:W-:Y:S02]  /*da10*/  LOP3.LUT R10, R29, 0x180, RZ, 0xc0, !PT ;  /* 0x000001801d0a7812 */ /* 0x000fe400078ec0ff */
[----:B------:R-:W-:Y:S02]  /*da20*/  F2FP.BF16.F32.PACK_AB R4, R78, R7 ;  /* 0x000000074e04723e */ /* 0x000fe400000010ff */
[----:B------:R-:W-:Y:S02]  /*da30*/  SHF.R.U64 R32, R32, 0x3, RZ ;  /* 0x0000000320207819 */ /* 0x000fe400000012ff */
[----:B------:R-:W-:-:S02]  /*da40*/  F2FP.BF16.F32.PACK_AB R5, R86, R83 ;  /* 0x000000535605723e */ /* 0x000fc400000010ff */
[----:B-1----:R-:W-:Y:S02]  /*da50*/  @P1 SHF.R.U32.HI R58, RZ, R67, R62 ;  /* 0x00000043ff3a1219 */ /* 0x002fe4000001163e */
[----:B------:R-:W-:Y:S02]  /*da60*/  F2FP.BF16.F32.PACK_AB R7, R85, R84 ;  /* 0x000000545507723e */ /* 0x000fe400000010ff */
[----:B------:R-:W-:Y:S01]  /*da70*/  MOV R67, R14 ;  /* 0x0000000e00437202 */ /* 0x000fe20000000f00 */
[--C-:B------:R-:W-:Y:S01]  /*da80*/  IMAD.MOV R71, RZ, RZ, -R58.reuse ;  /* 0x000000ffff477224 */ /* 0x100fe200078e0a3a */
[----:B------:R-:W-:Y:S01]  /*da90*/  SHF.R.U64 R10, R10, 0x3, RZ ;  /* 0x000000030a0a7819 */ /* 0x000fe200000012ff */
[----:B------:R0:W-:Y:S01]  /*daa0*/  STSM.16.M88.4 [R63], R4 ;  /* 0x000000043f007844 */ /* 0x0001e20000000200 */
[----:B------:R-:W-:Y:S01]  /*dab0*/  LOP3.LUT R32, R32, R33, RZ, 0x3c, !PT ;  /* 0x0000002120207212 */ /* 0x000fe200078e3cff */
[----:B------:R-:W-:Y:S01]  /*dac0*/  IMAD R15, R0, R71, R87 ;  /* 0x00000047000f7224 */ /* 0x000fe200078e0257 */
[----:B------:R-:W-:Y:S01]  /*dad0*/  MOV R77, R24 ;  /* 0x00000018004d7202 */ /* 0x000fe20000000f00 */
[----:B------:R-:W-:Y:S01]  /*dae0*/  IMAD.X R33, RZ, RZ, R35, P0 ;  /* 0x000000ffff217224 */ /* 0x000fe200000e0623 */
[----:B------:R-:W-:Y:S01]  /*daf0*/  SHF.R.S32.HI R14, RZ, 0x1f, R58 ;  /* 0x0000001fff0e7819 */ /* 0x000fe2000001143a */
[----:B------:R-:W-:Y:S01]  /*db00*/  IMAD.U32 R25, RZ, RZ, UR5 ;  /* 0x00000005ff197e24 */ /* 0x000fe2000f8e00ff */
[----:B------:R-:W-:Y:S01]  /*db10*/  LOP3.LUT R10, R10, R29, RZ, 0x3c, !PT ;  /* 0x0000001d0a0a7212 */ /* 0x000fe200078e3cff */
[----:B------:R-:W-:Y:S01]  /*db20*/  ULDC UR5, c[0x0][0xa88] ;  /* 0x0002a20000057ab9 */ /* 0x000fe20000000800 */
[----:B------:R-:W-:-:S02]  /*db30*/  IADD3 R29, P3, R34, 0x4800, RZ ;  /* 0x00004800221d7810 */ /* 0x000fc40007f7e0ff */
[----:B------:R-:W-:Y:S02]  /*db40*/  IADD3 R31, P2, R34, 0x3000, RZ ;  /* 0x00003000221f7810 */ /* 0x000fe40007f5e0ff */
[----:B------:R-:W-:Y:S02]  /*db50*/  LOP3.LUT R28, R29, 0x180, RZ, 0xc0, !PT ;  /* 0x000001801d1c7812 */ /* 0x000fe400078ec0ff */
[----:B------:R-:W-:Y:S02]  /*db60*/  LOP3.LUT R8, R17, 0x180, RZ, 0xc0, !PT ;  /* 0x0000018011087812 */ /* 0x000fe400078ec0ff */
[----:B0-----:R-:W-:Y:S01]  /*db70*/  IADD3 R4, P0, R58, UR6, RZ ;  /* 0x000000063a047c10 */ /* 0x001fe2000ff1e0ff */
[----:B------:R-:W-:Y:S01]  /*db80*/  IMAD R58, R0, UR5, RZ ;  /* 0x00000005003a7c24 */ /* 0x000fe2000f8e02ff */
[----:B------:R-:W-:Y:S02]  /*db90*/  SHF.R.S32.HI R6, RZ, 0x1f, R15 ;  /* 0x0000001fff067819 */ /* 0x000fe4000001140f */
[----:B------:R-:W-:Y:S01]  /*dba0*/  IADD3.X R5, R14, UR7, R25, P0, !PT ;  /* 0x000000070e057c10 */ /* 0x000fe200087fe419 */
[----:B------:R-:W-:Y:S01]  /*dbb0*/  ULDC.64 UR6, c[0x0][0xb88] ;  /* 0x0002e20000067ab9 */ /* 0x000fe20000000a00 */
[----:B------:R-:W-:Y:S01]  /*dbc0*/  LOP3.LUT R30, R31, 0x180, RZ, 0xc0, !PT ;  /* 0x000001801f1e7812 */ /* 0x000fe200078ec0ff */
[----:B------:R-:W-:Y:S01]  /*dbd0*/  IMAD R6, R6, UR6, RZ ;  /* 0x0000000606067c24 */ /* 0x000fe2000f8e02ff */
[----:B------:R-:W-:Y:S01]  /*dbe0*/  LOP3.LUT R12, R21, 0x180, RZ, 0xc0, !PT ;  /* 0x00000180150c7812 */ /* 0x000fe200078ec0ff */
[----:B------:R-:W-:Y:S01]  /*dbf0*/  IMAD.WIDE.U32 R4, R15, UR6, R4 ;  /* 0x000000060f047c25 */ /* 0x000fe2000f8e0004 */
[----:B------:R-:W-:-:S02]  /*dc00*/  SHF.R.U64 R28, R28, 0x3, RZ ;  /* 0x000000031c1c7819 */ /* 0x000fc400000012ff */
[----:B------:R-:W-:Y:S01]  /*dc10*/  MOV R78, R10 ;  /* 0x0000000a004e7202 */ /* 0x000fe20000000f00 */
[----:B------:R-:W-:Y:S01]  /*dc20*/  IMAD R15, R15, UR7, R6 ;  /* 0x000000070f0f7c24 */ /* 0x000fe2000f8e0206 */
[----:B------:R-:W-:Y:S01]  /*dc30*/  SHF.R.U64 R8, R8, 0x3, RZ ;  /* 0x0000000308087819 */ /* 0x000fe200000012ff */
[----:B------:R-:W-:Y:S01]  /*dc40*/  VIADD R11, R152, UR61 ;  /* 0x0000003d980b7c36 */ /* 0x000fe20008000000 */
[----:B------:R-:W-:Y:S01]  /*dc50*/  SHF.R.U64 R30, R30, 0x3, RZ ;  /* 0x000000031e1e7819 */ /* 0x000fe200000012ff */
[----:B------:R-:W-:Y:S01]  /*dc60*/  ULDC.64 UR6, c[0x0][0xb50] ;  /* 0x0002d40000067ab9 */ /* 0x000fe20000000a00 */
[----:B------:R-:W-:Y:S01]  /*dc70*/  SHF.R.U64 R12, R12, 0x3, RZ ;  /* 0x000000030c0c7819 */ /* 0x000fe200000012ff */
[----:B------:R-:W-:Y:S01]  /*dc80*/  VIADD R7, R11, 0x8 ;  /* 0x000000080b077836 */ /* 0x000fe20000000000 */
[----:B------:R-:W-:Y:S01]  /*dc90*/  LOP3.LUT R28, R28, R29, RZ, 0x3c, !PT ;  /* 0x0000001d1c1c7212 */ /* 0x000fe200078e3cff */
[----:B------:R-:W-:Y:S01]  /*dca0*/  IMAD.X R29, RZ, RZ, R35, P3 ;  /* 0x000000ffff1d7224 */ /* 0x000fe200018e0623 */
[----:B------:R-:W-:Y:S01]  /*dcb0*/  LOP3.LUT P0, RZ, R150, 0x3, RZ, 0xc0, !PT ;  /* 0x0000000396ff7812 */ /* 0x000fe2000780c0ff */
[----:B------:R-:W-:Y:S01]  /*dcc0*/  IMAD.IADD R5, R5, 0x1, R15 ;  /* 0x0000000105057824 */ /* 0x000fe200078e020f */
[----:B------:R-:W-:-:S02]  /*dcd0*/  LEA R85, P3, R4, UR6, 0x2 ;  /* 0x0000000604557c11 */ /* 0x000fc4000f8610ff */
[----:B------:R-:W-:Y:S02]  /*dce0*/  LOP3.LUT R8, R8, R17, RZ, 0x3c, !PT ;  /* 0x0000001108087212 */ /* 0x000fe400078e3cff */
[----:B------:R-:W-:Y:S01]  /*dcf0*/  LOP3.LUT R30, R30, R31, RZ, 0x3c, !PT ;  /* 0x0000001f1e1e7212 */ /* 0x000fe200078e3cff */
[----:B------:R-:W-:Y:S01]  /*dd00*/  IMAD.X R31, RZ, RZ, R35, P2 ;  /* 0x000000ffff1f7224 */ /* 0x000fe200010e0623 */
[----:B------:R-:W-:Y:S01]  /*dd10*/  LOP3.LUT R12, R12, R21, RZ, 0x3c, !PT ;  /* 0x000000150c0c7212 */ /* 0x000fe200078e3cff */
[----:B------:R-:W-:Y:S01]  /*dd20*/  SHFL.IDX PT, R62, R85, RZ, 0x1c1f ;  /* 0x001c1fff553e7589 */ /* 0x000fe200000e0000 */
[-C--:B------:R-:W-:Y:S02]  /*dd30*/  ISETP.GE.OR P2, PT, R11, R58.reuse, P0 ;  /* 0x0000003a0b00720c */ /* 0x080fe40000746670 */
[----:B------:R-:W-:Y:S01]  /*dd40*/  ISETP.GE.OR P0, PT, R7, R58, P0 ;  /* 0x0000003a0700720c */ /* 0x000fe20000706670 */
[----:B------:R-:W-:Y:S01]  /*dd50*/  SHFL.IDX PT, R70, R85, 0x1, 0x1c1f ;  /* 0x003c1f0055467f89 */ /* 0x000fe200000e0000 */
[----:B------:R-:W-:-:S02]  /*dd60*/  LEA.HI.X R86, R4, UR7, R5, 0x2, P3 ;  /* 0x0000000704567c11 */ /* 0x000fc400098f1405 */
[----:B------:R-:W-:Y:S02]  /*dd70*/  MOV R84, R8 ;  /* 0x0000000800547202 */ /* 0x000fe40000000f00 */
[----:B------:R-:W-:Y:S01]  /*dd80*/  F2FP.BF16.F32.PACK_AB R4, R75, R74 ;  /* 0x0000004a4b04723e */ /* 0x000fe200000010ff */
[----:B------:R-:W0:Y:S01]  /*dd90*/  SHFL.IDX PT, R63, R86, RZ, 0x1c1f ;  /* 0x001c1fff563f7589 */ /* 0x000e2200000e0000 */
[----:B------:R-:W-:Y:S02]  /*dda0*/  F2FP.BF16.F32.PACK_AB R5, R81, R80 ;  /* 0x000000505105723e */ /* 0x000fe400000010ff */
[----:B------:R-:W-:Y:S01]  /*ddb0*/  F2FP.BF16.F32.PACK_AB R6, R76, R73 ;  /* 0x000000494c06723e */ /* 0x000fe200000010ff */
[----:B------:R-:W1:Y:S01]  /*ddc0*/  SHFL.IDX PT, R71, R86, 0x1, 0x1c1f ;  /* 0x003c1f0056477f89 */ /* 0x000e6200000e0000 */
[----:B------:R-:W-:Y:S02]  /*ddd0*/  F2FP.BF16.F32.PACK_AB R7, R82, R79 ;  /* 0x0000004f5207723e */ /* 0x000fe400000010ff */
        /* <DEDUP_REMOVED lines=14> */
[----:B------:R-:W-:Y:S02]  /*dec0*/  F2FP.BF16.F32.PACK_AB R26, R61, R60 ;  /* 0x0000003c3d1a723e */ /* 0x000fe400000010ff */
[C---:B------:R-:W-:Y:S01]  /*ded0*/  IADD3 R21, P4, R34.reuse, 0x6000, RZ ;  /* 0x0000600022157810 */ /* 0x040fe20007f9e0ff */
[----:B------:R-:W-:Y:S01]  /*dee0*/  UIMAD UR5, UR10, UR8, URZ ;  /* 0x000000080a0572a4 */ /* 0x000fe2000f8e023f */
[----:B------:R-:W-:Y:S01]  /*def0*/  LOP3.LUT R17, R34, 0x180, RZ, 0xc0, !PT ;  /* 0x0000018022117812 */ /* 0x000fe200078ec0ff */
[----:B------:R-:W-:Y:S01]  /*df00*/  STSM.16.M88.4 [R77], R24 ;  /* 0x000000184d007844 */ /* 0x000fe20000000200 */
[----:B------:R-:W-:Y:S01]  /*df10*/  LOP3.LUT R20, R21, 0x180, RZ, 0xc0, !PT ;  /* 0x0000018015147812 */ /* 0x000fe200078ec0ff */
[----:B--2---:R-:W2:Y:S02]  /*df20*/  @P1 LDC R13, c[0x0][0xbec] ;  /* 0x0002fb00ff0d1b82 */ /* 0x004ea40000000800 */
[----:B------:R-:W-:Y:S01]  /*df30*/  STSM.16.M88.4 [R67], R36 ;  /* 0x0000002443007844 */ /* 0x000fe20000000200 */
[----:B------:R-:W-:-:S05]  /*df40*/  SHF.R.U64 R20, R20, 0x3, RZ ;  /* 0x0000000314147819 */ /* 0x000fca00000012ff */
[----:B------:R-:W3:Y:S08]  /*df50*/  @P1 LDC R15, c[0x0][0xbf0] ;  /* 0x0002fc00ff0f1b82 */ /* 0x000ef00000000800 */
[----:B------:R-:W-:Y:S01]  /*df60*/  BAR.SYNC.DEFER_BLOCKING 0x1, 0x180 ;  /* 0x0046000000007b1d */ /* 0x000fe20000010000 */
[----:B------:R-:W-:Y:S01]  /*df70*/  LOP3.LUT R20, R20, R21, RZ, 0x3c, !PT ;  /* 0x0000001514147212 */ /* 0x000fe200078e3cff */
[----:B------:R-:W-:Y:S01]  /*df80*/  IMAD.X R21, RZ, RZ, R35, P4 ;  /* 0x000000ffff157224 */ /* 0x000fe200020e0623 */
[----:B------:R-:W-:Y:S01]  /*df90*/  UIMAD.WIDE.U32 UR6, UR11, UR8, URZ ;  /* 0x000000080b0672a5 */ /* 0x000fe2000f8e003f */
[----:B------:R-:W-:Y:S01]  /*dfa0*/  SHF.R.U64 R17, R17, 0x3, RZ ;  /* 0x0000000311117819 */ /* 0x000fe200000012ff */
[----:B------:R-:W-:-:S03]  /*dfb0*/  UIMAD UR5, UR11, UR9, UR5 ;  /* 0x000000090b0572a4 */ /* 0x000fc6000f8e0205 */
[----:B------:R-:W-:Y:S01]  /*dfc0*/  ULDC.64 UR10, c[0x0][0xaf0] ;  /* 0x0002bc00000a7ab9 */ /* 0x000fe20000000a00 */
[----:B------:R-:W-:Y:S01]  /*dfd0*/  UIADD3 UR7, UR7, UR5, URZ ;  /* 0x0000000507077290 */ /* 0x000fe2000fffe03f */
[----:B------:R-:W-:Y:S01]  /*dfe0*/  LOP3.LUT R34, R17, R34, RZ, 0x3c, !PT ;  /* 0x0000002211227212 */ /* 0x000fe200078e3cff */
[----:B------:R-:W-:Y:S01]  /*dff0*/  UIMAD UR8, UR12, UR10, URZ ;  /* 0x0000000a0c0872a4 */ /* 0x000fe2000f8e023f */
[----:B------:R-:W-:Y:S01]  /*e000*/  IMAD.X R17, RZ, RZ, R35, P5 ;  /* 0x000000ffff117224 */ /* 0x000fe200028e0623 */
[----:B0-----:R0:W-:Y:S04]  /*e010*/  @!P2 ST.E desc[UR14][R62.64], R3 ;  /* 0x000000033e00a985 */ /* 0x0011e8000c10190e */
[----:B-1----:R1:W-:Y:S04]  /*e020*/  @!P0 ST.E desc[UR14][R70.64], R72 ;  /* 0x0000004846008985 */ /* 0x0023e8000c10190e */
[----:B------:R4:W5:Y:S01]  /*e030*/  LD.E.128 R52, desc[UR14][R20.64] ;  /* 0x0000000e14347980 */ /* 0x000962000c101d00 */
[----:B0-----:R-:W-:Y:S01]  /*e040*/  IMAD R3, R147, 0x60, R148 ;  /* 0x0000006093037824 */ /* 0x001fe200078e0294 */
[----:B------:R-:W-:-:S02]  /*e050*/  UIMAD UR5, UR13, UR11, UR8 ;  /* 0x0000000b0d0572a4 */ /* 0x000fc4000f8e0208 */
[----:B------:R-:W5:Y:S01]  /*e060*/  LD.E.128 R44, desc[UR14][R34.64] ;  /* 0x0000000e222c7980 */ /* 0x000f62000c101d00 */
[----:B------:R-:W-:Y:S01]  /*e070*/  UIMAD.WIDE.U32 UR6, UR13, UR10, UR6 ;  /* 0x0000000a0d0672a5 */ /* 0x000fe2000f8e0006 */
[----:B------:R-:W-:Y:S01]  /*e080*/  ULDC.64 UR8, c[0x0][0xae0] ;  /* 0x0002b80000087ab9 */ /* 0x000fe20000000a00 */
[----:B----4-:R-:W-:Y:S01]  /*e090*/  VIADD R20, R3, UR61 ;  /* 0x0000003d03147c36 */ /* 0x010fe20008000000 */
[----:B------:R-:W5:Y:S03]  /*e0a0*/  LD.E.128 R40, desc[UR14][R32.64] ;  /* 0x0000000e20287980 */ /* 0x000f66000c101d00 */
[----:B--2---:R-:W-:Y:S01]  /*e0b0*/  @P1 IMAD.HI.U32 R12, R20, R13, RZ ;  /* 0x0000000d140c1227 */ /* 0x004fe200078e00ff */
[----:B------:R-:W5:Y:S03]  /*e0c0*/  LD.E.128 R48, desc[UR14][R30.64] ;  /* 0x0000000e1e307980 */ /* 0x000f66000c101d00 */
[----:B------:R-:W-:Y:S01]  /*e0d0*/  IMAD.MOV.U32 R3, RZ, RZ, R20 ;  /* 0x000000ffff037224 */ /* 0x000fe200078e0014 */
[----:B---3--:R-:W-:Y:S01]  /*e0e0*/  @P1 SHF.R.U32.HI R3, RZ, R15, R12 ;  /* 0x0000000fff031219 */ /* 0x008fe2000001160c */
[----:B------:R-:W-:Y:S01]  /*e0f0*/  UIADD3 UR5, UR7, UR5, URZ ;  /* 0x0000000507057290 */ /* 0x000fe2000fffe03f */
[----:B------:R-:W5:Y:S02]  /*e100*/  LD.E.128 R4, desc[UR14][R28.64] ;  /* 0x0000000e1c047980 */ /* 0x000f64000c101d00 */
[--C-:B------:R-:W-:Y:S01]  /*e110*/  SHF.R.S32.HI R14, RZ, 0x1f, R3.reuse ;  /* 0x0000001fff0e7819 */ /* 0x100fe20000011403 */
[----:B------:R-:W-:Y:S01]  /*e120*/  IMAD.MOV R15, RZ, RZ, -R3 ;  /* 0x000000ffff0f7224 */ /* 0x000fe200078e0a03 */
[----:B------:R0:W5:Y:S01]  /*e130*/  LD.E.128 R8, desc[UR14][R16.64] ;  /* 0x0000000e10087980 */ /* 0x000162000c101d00 */
[----:B------:R-:W-:-:S02]  /*e140*/  IMAD.U32 R13, RZ, RZ, UR7 ;  /* 0x00000007ff0d7e24 */ /* 0x000fc4000f8e00ff */
[----:B------:R-:W-:Y:S01]  /*e150*/  IMAD R15, R0, R15, R20 ;  /* 0x0000000f000f7224 */ /* 0x000fe200078e0214 */
[----:B------:R-:W-:Y:S01]  /*e160*/  @!PT LDS RZ, [RZ] ;  /* 0x00000000fffff984 */ /* 0x000fe20000000800 */
[----:B------:R-:W-:Y:S01]  /*e170*/  @!PT LDS RZ, [RZ] ;  /* 0x00000000fffff984 */ /* 0x000fe20000000800 */
[----:B------:R-:W-:Y:S01]  /*e180*/  @!PT LDS RZ, [RZ] ;  /* 0x00000000fffff984 */ /* 0x000fe20000000800 */
[----:B------:R-:W-:Y:S01]  /*e190*/  @!PT LDS RZ, [RZ] ;  /* 0x00000000fffff984 */ /* 0x000fe20000000800 */
[----:B------:R2:W-:Y:S06]  /*e1a0*/  MEMBAR.ALL.CTA ;  /* 0x0000000000007992 */ /* 0x0005ec0000008000 */
[----:B--2---:R-:W2:Y:S01]  /*e1b0*/  FENCE.VIEW.ASYNC.S ;  /* 0x00000000000073c6 */ /* 0x004ea20000000000 */
        /* <DEDUP_REMOVED lines=19> */
[----:B--2---:R1:W0:Y:S01]  /*e2f0*/  SHFL.IDX PT, R14, R0, RZ, 0x1c1f ;  /* 0x001c1fff000e7589 */ /* 0x00422200000e0000 */
[----:B------:R-:W-:Y:S01]  /*e300*/  BSSY B1, `(.L_x_1901) ;  /* 0x0000011000017945 */ /* 0x000fe20003800000 */
[----:B------:R-:W-:Y:S02]  /*e310*/  SYNCS.ARRIVE.TRANS64.RED.A1T0 RZ, [UR5], RZ ;  /* 0x000000ffffff79a7 */ /* 0x000fe40008100405 */
[----:B------:R1:W2:Y:S01]  /*e320*/  SHFL.IDX PT, R15, R24, RZ, 0x1c1f ;  /* 0x001c1fff180f7589 */ /* 0x0002a200000e0000 */
[----:B------:R-:W-:Y:S05]  /*e330*/  @P0 BRA `(.L_x_1902) ;  /* 0x0000000000340947 */ /* 0x000fea0003800000 */
[----:B------:R-:W-:Y:S01]  /*e340*/  ULDC UR5, c[0x0][0xac8] ;  /* 0x0002b20000057ab9 */ /* 0x000fe20000000800 */
[----:B------:R-:W-:Y:S01]  /*e350*/  ULDC.64 UR6, c[0x0][0x208] ;  /* 0x0000820000067ab9 */ /* 0x000fe20000000a00 */
[----:B------:R-:W-:Y:S02]  /*e360*/  ISETP.GE.AND P1, PT, R23, UR5, PT ;  /* 0x0000000517007c0c */ /* 0x000fe4000bf26270 */
[----:B------:R-:W-:Y:S02]  /*e370*/  ISETP.GE.AND P2, PT, R146, UR5, PT ;  /* 0x0000000592007c0c */ /* 0x000fe4000bf46270 */
[----:B------:R-:W-:-:S09]  /*e380*/  ISETP.GE.AND P0, PT, R22, UR5, PT ;  /* 0x0000000516007c0c */ /* 0x000fd2000bf06270 */
[CC--:B0-----:R-:W-:Y:S02]  /*e390*/  @!P1 LEA R16, P3, R23.reuse, R14.reuse, 0x1 ;  /* 0x0000000e17109211 */ /* 0x0c1fe400078608ff */
[----:B------:R-:W-:Y:S02]  /*e3a0*/  @!P2 LEA R20, P4, R146, R14, 0x1 ;  /* 0x0000000e9214a211 */ /* 0x000fe400078808ff */
[----:B--2---:R-:W-:Y:S01]  /*e3b0*/  @!P0 IMAD.WIDE R12, R22, 0x2, R14 ;  /* 0x00000002160c8825 */ /* 0x004fe200078e020e */
[-C--:B------:R-:W-:Y:S02]  /*e3c0*/  @!P1 LEA.HI.X R17, R23, R15.reuse, R156, 0x1, P3 ;  /* 0x0000000f17119211 */ /* 0x080fe400018f0c9c */
[----:B------:R-:W-:Y:S02]  /*e3d0*/  @!P2 LEA.HI.X R21, R146, R15, R155, 0x1, P4 ;  /* 0x0000000f9215a211 */ /* 0x000fe400020f0c9b */
[----:B-----5:R3:W-:Y:S04]  /*e3e0*/  @!P0 ST.E.128 desc[UR6][R12.64], R44 ;  /* 0x0000002c0c008985 */ /* 0x0207e8000c101d06 */
[----:B------:R3:W-:Y:S04]  /*e3f0*/  @!P1 ST.E.128 desc[UR6][R16.64], R48 ;  /* 0x0000003010009985 */ /* 0x0007e8000c101d06 */
[----:B------:R3:W-:Y:S02]  /*e400*/  @!P2 ST.E.128 desc[UR6][R20.64], R52 ;  /* 0x000000341400a985 */ /* 0x0007e4000c101d06 */
.L_x_1902:
[----:B------:R-:W-:Y:S05]  /*e410*/  BSYNC B1 ;  /* 0x0000000000017941 */ /* 0x000fea0003800000 */
.L_x_1901:
[----:B------:R-:W-:Y:S01]  /*e420*/  VIADD R3, R25, 0x60 ;  /* 0x0000006019037836 */ /* 0x000fe20000000000 */
[----:B--2---:R2:W4:Y:S04]  /*e430*/  SHFL.IDX PT, R15, R24, 0x1, 0x1c1f ;  /* 0x003c1f00180f7f89 */ /* 0x00452800000e0000 */
[----:B------:R-:W-:Y:S01]  /*e440*/  ISETP.GE.AND P0, PT, R3, R58, PT ;  /* 0x0000003a0300720c */ /* 0x000fe20003f06270 */
[----:B0-----:R2:W0:-:S12]  /*e450*/  SHFL.IDX PT, R14, R0, 0x1, 0x1c1f ;  /* 0x003c1f00000e7f89 */ /* 0x00141800000e0000 */
[----:B--2---:R-:W-:Y:S05]  /*e460*/  @P0 BRA `(.L_x_1903) ;  /* 0x0000000800500947 */ /* 0x004fea0003800000 */
[----:B------:R-:W-:Y:S01]  /*e470*/  ULDC UR5, c[0x0][0xac8] ;  /* 0x0002b20000057ab9 */ /* 0x000fe20000000800 */
[----:B------:R-:W-:Y:S01]  /*e480*/  ULDC.64 UR6, c[0x0][0x208] ;  /* 0x0000820000067ab9 */ /* 0x000fe20000000a00 */
[----:B------:R-:W-:Y:S02]  /*e490*/  ISETP.GE.AND P2, PT, R23, UR5, PT ;  /* 0x0000000517007c0c */ /* 0x000fe4000bf46270 */
[----:B------:R-:W-:-:S11]  /*e4a0*/  ISETP.GE.AND P1, PT, R22, UR5, PT ;  /* 0x0000000516007c0c */ /* 0x000fd6000bf26270 */
[C---:B0--3--:R-:W-:Y:S02]  /*e4b0*/  @!P2 LEA R16, P0, R23.reuse, R14, 0x1 ;  /* 0x0000000e1710a211 */ /* 0x049fe400078008ff */
[----:B----4-:R-:W-:Y:S02]  /*e4c0*/  @!P1 IMAD.WIDE R12, R22, 0x2, R14 ;  /* 0x00000002160c9825 */ /* 0x010fe400078e020e */
[----:B------:R-:W-:Y:S02]  /*e4d0*/  @!P2 LEA.HI.X R17, R23, R15, R156, 0x1, P0 ;  /* 0x0000000f1711a211 */ /* 0x000fe400000f0c9c */
[----:B------:R-:W-:Y:S01]  /*e4e0*/  ISETP.GE.AND P0, PT, R146, UR5, PT ;  /* 0x0000000592007c0c */ /* 0x000fe2000bf06270 */
[----:B-----5:R2:W-:Y:S04]  /*e4f0*/  @!P1 ST.E.128 desc[UR6][R12.64], R40 ;  /* 0x000000280c009985 */ /* 0x0205e8000c101d06 */
[----:B------:R2:W-:Y:S08]  /*e500*/  @!P2 ST.E.128 desc[UR6][R16.64], R4 ;  /* 0x000000041000a985 */ /* 0x0005f0000c101d06 */
[----:B------:R-:W-:Y:S05]  /*e510*/  @P0 BRA `(.L_x_1903) ;  /* 0x0000000800240947 */ /* 0x000fea0003800000 */
[----:B--2---:R-:W-:Y:S01]  /*e520*/  LEA R4, P0, R146, R14, 0x1 ;  /* 0x0000000e92047211 */ /* 0x004fe200078008ff */
[----:B------:R-:W-:-:S03]  /*e530*/  ULDC.64 UR6, c[0x0][0x208] ;  /* 0x0000820000067ab9 */ /* 0x000fc60000000a00 */
[----:B------:R-:W-:-:S05]  /*e540*/  LEA.HI.X R5, R146, R15, R155, 0x1, P0 ;  /* 0x0000000f92057211 */ /* 0x000fca00000f0c9b */
[----:B------:R0:W-:Y:S01]  /*e550*/  ST.E.128 desc[UR6][R4.64], R8 ;  /* 0x0000000804007985 */ /* 0x0001e2000c101d06 */
[----:B------:R-:W-:Y:S05]  /*e560*/  BRA `(.L_x_1903) ;  /* 0x0000000800107947 */ /* 0x000fea0003800000 */
.L_x_1900:
[----:B------:R-:W0:Y:S01]  /*e570*/  LDC R10, c[0x0][0xbe8] ;  /* 0x0002fa00ff0a7b82 */ /* 0x000e220000000800 */
[----:B------:R-:W-:Y:S01]  /*e580*/  R2UR UR6, R144 ;  /* 0x00000000900672ca */ /* 0x000fe200000e0000 */
[----:B------:R-:W-:Y:S01]  /*e590*/  BSSY B1, `(.L_x_1904) ;  /* 0x0000035000017945 */ /* 0x000fe20003800000 */
[----:B------:R-:W-:Y:S01]  /*e5a0*/  R2UR UR5, R145 ;  /* 0x00000000910572ca */ /* 0x000fe200000e0000 */
[----:B------:R-:W-:Y:S01]  /*e5b0*/  IMAD R8, R147, 0x60, R148 ;  /* 0x0000006093087824 */ /* 0x000fe200078e0294 */
[----:B------:R-:W-:-:S09]  /*e5c0*/  ISETP.GE.AND P0, PT, R157, 0xc0, PT ;  /* 0x000000c09d00780c */ /* 0x000fd20003f06270 */
[----:B------:R-:W-:Y:S02]  /*e5d0*/  USHF.R.S32.HI UR8, URZ, 0x1f, UR6 ;  /* 0x0000001f3f087899 */ /* 0x000fe40008011406 */
[----:B------:R-:W-:Y:S01]  /*e5e0*/  USHF.R.S32.HI UR9, URZ, 0x1f, UR5 ;  /* 0x0000001f3f097899 */ /* 0x000fe20008011405 */
        /* <DEDUP_REMOVED lines=14> */
[----:B------:R-:W-:Y:S01]  /*e6d0*/  R2UR UR13, R144 ;  /* 0x00000000900d72ca */ /* 0x000fe200000e0000 */
[----:B------:R-:W-:Y:S01]  /*e6e0*/  UIMAD UR5, UR8, UR10, URZ ;  /* 0x0000000a080572a4 */ /* 0x000fe2000f8e023f */
[----:B------:R-:W-:Y:S01]  /*e6f0*/  R2UR UR12, R145 ;  /* 0x00000000910c72ca */ /* 0x000fe200000e0000 */
[----:B------:R-:W-:-:S08]  /*e700*/  IMAD.MOV.U32 R4, RZ, RZ, R6 ;  /* 0x000000ffff047224 */ /* 0x000fd000078e0006 */
[----:B------:R-:W2:Y:S02]  /*e710*/  @P0 LDC R3, c[0x0][0xbec] ;  /* 0x0002fb00ff030b82 */ /* 0x000ea40000000800 */
[----:B------:R-:W-:Y:S02]  /*e720*/  UIMAD.WIDE.U32 UR6, UR13, UR10, URZ ;  /* 0x0000000a0d0672a5 */ /* 0x000fe4000f8e003f */
[----:B------:R-:W-:-:S03]  /*e730*/  UIMAD UR5, UR13, UR11, UR5 ;  /* 0x0000000b0d0572a4 */ /* 0x000fc6000f8e0205 */
[----:B------:R-:W-:Y:S01]  /*e740*/  ULDC.64 UR10, c[0x0][0xb98] ;  /* 0x0002e600000a7ab9 */ /* 0x000fe20000000a00 */
[----:B------:R-:W3:Y:S01]  /*e750*/  @P0 LDC R7, c[0x0][0xbf0] ;  /* 0x0002fc00ff070b82 */ /* 0x000ee20000000800 */
[----:B------:R-:W-:Y:S02]  /*e760*/  UIADD3 UR7, UR7, UR5, URZ ;  /* 0x0000000507077290 */ /* 0x000fe4000fffe03f */
[----:B------:R-:W-:Y:S02]  /*e770*/  UIMAD UR5, UR9, UR10, URZ ;  /* 0x0000000a090572a4 */ /* 0x000fe4000f8e023f */
[----:B------:R-:W-:Y:S02]  /*e780*/  UIMAD.WIDE.U32 UR6, UR12, UR10, UR6 ;  /* 0x0000000a0c0672a5 */ /* 0x000fe4000f8e0006 */
[----:B------:R-:W-:-:S03]  /*e790*/  UIMAD UR5, UR12, UR11, UR5 ;  /* 0x0000000b0c0572a4 */ /* 0x000fc6000f8e0205 */
[----:B------:R-:W-:Y:S01]  /*e7a0*/  ULDC.64 UR10, c[0x0][0xb88] ;  /* 0x0002e200000a7ab9 */ /* 0x000fe20000000a00 */
        /* <DEDUP_REMOVED lines=19> */
.L_x_1905:
[----:B------:R-:W-:Y:S05]  /*e8e0*/  BSYNC B1 ;  /* 0x0000000000017941 */ /* 0x000fea0003800000 */
.L_x_1904:
[----:B------:R-:W-:Y:S01]  /*e8f0*/  R2UR UR13, R144 ;  /* 0x00000000900d72ca */ /* 0x000fe200000e0000 */
[----:B------:R-:W-:Y:S01]  /*e900*/  ULDC.64 UR10, c[0x0][0xae8] ;  /* 0x0002ba00000a7ab9 */ /* 0x000fe20000000a00 */
[----:B------:R-:W-:Y:S01]  /*e910*/  R2UR UR12, R145 ;  /* 0x00000000910c72ca */ /* 0x000fe200000e0000 */
[----:B------:R-:W-:Y:S01]  /*e920*/  UIMAD UR5, UR8, UR10, URZ ;  /* 0x0000000a080572a4 */ /* 0x000fe2000f8e023f */
[----:B------:R-:W-:Y:S01]  /*e930*/  VIADD R8, R8, UR61 ;  /* 0x0000003d08087c36 */ /* 0x000fe20008000000 */
[----:B------:R-:W-:Y:S03]  /*e940*/  BSSY B1, `(.L_x_1906) ;  /* 0x0000034000017945 */ /* 0x000fe60003800000 */
[----:B0-----:R-:W-:-:S04]  /*e950*/  @P1 IMAD.HI.U32 R0, R8, R9, RZ ;  /* 0x0000000908001227 */ /* 0x001fc800078e00ff */
[----:B--2---:R-:W-:Y:S01]  /*e960*/  IMAD.MOV.U32 R3, RZ, RZ, R8 ;  /* 0x000000ffff037224 */ /* 0x004fe200078e0008 */
[----:B------:R-:W-:Y:S01]  /*e970*/  UIMAD.WIDE.U32 UR6, UR13, UR10, URZ ;  /* 0x0000000a0d0672a5 */ /* 0x000fe2000f8e003f */
[----:B-1----:R-:W-:Y:S01]  /*e980*/  @P1 SHF.R.U32.HI R3, RZ, R11, R0 ;  /* 0x0000000bff031219 */ /* 0x002fe20000011600 */
[----:B------:R-:W-:-:S03]  /*e990*/  UIMAD UR5, UR13, UR11, UR5 ;  /* 0x0000000b0d0572a4 */ /* 0x000fc6000f8e0205 */
[----:B------:R-:W-:Y:S01]  /*e9a0*/  ULDC.64 UR10, c[0x0][0xaf0] ;  /* 0x0002bc00000a7ab9 */ /* 0x000fe20000000a00 */
[----:B------:R-:W-:Y:S01]  /*e9b0*/  UIADD3 UR7, UR7, UR5, URZ ;  /* 0x0000000507077290 */ /* 0x000fe2000fffe03f */
[--C-:B------:R-:W-:Y:S01]  /*e9c0*/  SHF.R.S32.HI R0, RZ, 0x1f, R3.reuse ;  /* 0x0000001fff007819 */ /* 0x100fe20000011403 */
[----:B------:R-:W-:Y:S01]  /*e9d0*/  UIMAD UR5, UR9, UR10, URZ ;  /* 0x0000000a090572a4 */ /* 0x000fe2000f8e023f */
[----:B------:R-:W-:Y:S01]  /*e9e0*/  IMAD.MOV R7, RZ, RZ, -R3 ;  /* 0x000000ffff077224 */ /* 0x000fe200078e0a03 */
[----:B------:R-:W-:Y:S02]  /*e9f0*/  UIMAD.WIDE.U32 UR6, UR12, UR10, UR6 ;  /* 0x0000000a0c0672a5 */ /* 0x000fe4000f8e0006 */
[----:B------:R-:W-:Y:S01]  /*ea00*/  UIMAD UR5, UR12, UR11, UR5 ;  /* 0x0000000b0c0572a4 */ /* 0x000fe2000f8e0205 */
[----:B------:R-:W-:Y:S01]  /*ea10*/  IMAD R7, R10, R7, R8 ;  /* 0x000000070a077224 */ /* 0x000fe200078e0208 */
[----:B------:R-:W-:Y:S02]  /*ea20*/  ULDC.64 UR8, c[0x0][0xae0] ;  /* 0x0002b80000087ab9 */ /* 0x000fe40000000a00 */
[----:B------:R-:W-:Y:S01]  /*ea30*/  UIADD3 UR5, UR7, UR5, URZ ;  /* 0x0000000507057290 */ /* 0x000fe2000fffe03f */
[----:B------:R-:W-:-:S02]  /*ea40*/  IMAD R0, R0, UR8, RZ ;  /* 0x0000000800007c24 */ /* 0x000fc4000f8e02ff */
[----:B------:R-:W-:Y:S02]  /*ea50*/  IMAD.U32 R5, RZ, RZ, UR7 ;  /* 0x00000007ff057e24 */ /* 0x000fe4000f8e00ff */
        /* <DEDUP_REMOVED lines=21> */
[----:B------:R-:W-:Y:S01]  /*ebb0*/  ULDC UR5, c[0x0][0xac8] ;  /* 0x0002b20000057ab9 */ /* 0x000fe20000000800 */
[----:B------:R-:W-:Y:S01]  /*ebc0*/  ULDC.64 UR6, c[0x0][0x208] ;  /* 0x0000820000067ab9 */ /* 0x000fe20000000a00 */
        /* <DEDUP_REMOVED lines=11> */
.L_x_1907:
[----:B------:R-:W-:Y:S05]  /*ec80*/  BSYNC B1 ;  /* 0x0000000000017941 */ /* 0x000fea0003800000 */
.L_x_1906:
[----:B------:R-:W-:Y:S01]  /*ec90*/  VIADD R0, R0, 0x60 ;  /* 0x0000006000007836 */ /* 0x000fe20000000000 */
[----:B--2---:R2:W4:Y:S04]  /*eca0*/  SHFL.IDX PT, R5, R3, 0x1, 0x1c1f ;  /* 0x003c1f0003057f89 */ /* 0x00452800000e0000 */
[----:B------:R-:W-:Y:S01]  /*ecb0*/  ISETP.GE.AND P0, PT, R0, R7, PT ;  /* 0x000000070000720c */ /* 0x000fe20003f06270 */
[----:B-1----:R2:W1:-:S12]  /*ecc0*/  SHFL.IDX PT, R4, R6, 0x1, 0x1c1f ;  /* 0x003c1f0006047f89 */ /* 0x00245800000e0000 */
[----:B--2---:R-:W-:Y:S05]  /*ecd0*/  @P0 BRA `(.L_x_1903) ;  /* 0x0000000000340947 */ /* 0x004fea0003800000 */
[----:B------:R-:W-:Y:S01]  /*ece0*/  ULDC UR5, c[0x0][0xac8] ;  /* 0x0002b20000057ab9 */ /* 0x000fe20000000800 */
[----:B------:R-:W-:Y:S01]  /*ecf0*/  ULDC.64 UR6, c[0x0][0x208] ;  /* 0x0000820000067ab9 */ /* 0x000fe20000000a00 */
        /* <DEDUP_REMOVED lines=11> */
.L_x_1903:
[----:B------:R-:W-:Y:S05]  /*edb0*/  BSYNC B0 ;  /* 0x0000000000007941 */ /* 0x000fea0003800000 */
.L_x_1899:
[----:B------:R-:W-:Y:S02]  /*edc0*/  ULDC UR5, c[0x0][0xc38] ;  /* 0x00030e0000057ab9 */ /* 0x000fe40000000800 */
[----:B------:R-:W-:-:S06]  /*edd0*/  UISETP.GE.AND UP0, UPT, UR4, UR5, UPT ;  /* 0x000000050400728c */ /* 0x000fcc000bf06270 */
[----:B------:R-:W-:-:S13]  /*ede0*/  PLOP3.LUT P0, PT, PT, PT, UP0, 0x80, 0x0 ;  /* 0x000000000000781c */ /* 0x000fda0003f0f008 */
[----:B------:R-:W-:Y:S05]  /*edf0*/  @!P0 BRA `(.L_x_1908) ;  /* 0xffffff2000488947 */ /* 0x000fea000383ffff */
[----:B------:R-:W-:Y:S05]  /*ee00*/  EXIT ;  /* 0x000000000000794d */ /* 0x000fea0003800000 */
.L_x_1864:
[----:B------:R-:W-:-:S08]  /*ee10*/  NOP ;  /* 0x0000000000007918 */ /* 0x000fd00000000000 */
[----:B0-----:R-:W0:-:S00]  /*ee20*/  USETMAXREG.DEALLOC.CTAPOOL 0x20 ;  /* 0x00000020000079c8 */ /* 0x001e0000080e0500 */
[----:B0-----:R-:W-:-:S06]  /*ee30*/  LOP3.LUT R0, R0, 0x3, RZ, 0xc0, !PT ;  /* 0x0000000300007812 */ /* 0x001fcc00078ec0ff */
[----:B------:R-:W0:Y:S01]  /*ee40*/  S2UR UR6, SR_CTAID.X ;  /* 0x00000000000679c3 */ /* 0x000e220000002500 */
[----:B------:R-:W-:Y:S02]  /*ee50*/  IMAD.MOV.U32 R23, RZ, RZ, 0x1 ;  /* 0x00000001ff177424 */ /* 0x000fe400078e00ff */
[----:B------:R-:W-:Y:S01]  /*ee60*/  IMAD.MOV.U32 R16, RZ, RZ, RZ ;  /* 0x000000ffff107224 */ /* 0x000fe200078e00ff */
[----:B------:R1:W2:Y:S04]  /*ee70*/  SHFL.IDX PT, R2, R0, RZ, 0x1f ;  /* 0x00001fff00027589 */ /* 0x0002a800000e0000 */
[----:B-1----:R-:W0:Y:S01]  /*ee80*/  LDC R0, c[0x0][0xc38] ;  /* 0x00030e00ff007b82 */ /* 0x002e220000000800 */
[----:B--2---:R-:W-:-:S04]  /*ee90*/  ISETP.NE.AND P0, PT, R2, RZ, PT ;  /* 0x000000ff0200720c */ /* 0x004fc80003f05270 */
[----:B------:R-:W-:-:S05]  /*eea0*/  P2R R2, PR, RZ, 0x1 ;  /* 0x00000001ff027803 */ /* 0x000fca0000000000 */
[----:B------:R1:W-:Y:S04]  /*eeb0*/  STL [R1+0x4], R2 ;  /* 0x0000040201007387 */ /* 0x0003e80000100800 */
[----:B------:R1:W-:Y:S01]  /*eec0*/  STL [R1], RZ ;  /* 0x000000ff01007387 */ /* 0x0003e20000100800 */
[----:B------:R-:W-:Y:S06]  /*eed0*/  @P0 BAR.ARV 0x4, 0x200 ;  /* 0x0108000000000b1d */ /* 0x000fec0000002000 */
[----:B0-----:R-:W-:-:S13]  /*eee0*/  ISETP.LE.AND P0, PT, R0, UR6, PT ;  /* 0x0000000600007c0c */ /* 0x001fda000bf03270 */
[----:B-1----:R-:W-:Y:S05]  /*eef0*/  @P0 BRA `(.L_x_1909) ;  /* 0x0000004400ac0947 */ /* 0x002fea0003800000 */
[----:B------:R-:W0:Y:S01]  /*ef00*/  S2R R6, SR_TID.X ;  /* 0x0000000000067919 */ /* 0x000e220000002100 */
[----:B------:R-:W1:Y:S01]  /*ef10*/  S2UR UR5, SR_CgaCtaId ;  /* 0x00000000000579c3 */ /* 0x000e620000008800 */
[----:B------:R-:W-:Y:S01]  /*ef20*/  UMOV UR4, 0x400 ;  /* 0x0000040000047882 */ /* 0x000fe20000000000 */
[----:B------:R-:W-:Y:S01]  /*ef30*/  IMAD.U32 R28, RZ, RZ, UR6 ;  /* 0x00000006ff1c7e24 */ /* 0x000fe2000f8e00ff */
[----:B------:R2:W-:Y:S01]  /*ef40*/  STL [R1], RZ ;  /* 0x000000ff01007387 */ /* 0x0005e20000100800 */
[----:B------:R-:W-:Y:S01]  /*ef50*/  IMAD.MOV.U32 R23, RZ, RZ, 0x1 ;  /* 0x00000001ff177424 */ /* 0x000fe200078e00ff */
[----:B------:R-:W-:Y:S01]  /*ef60*/  ULDC UR46, c[0x0][0xc] ;  /* 0x00000300002e7ab9 */ /* 0x000fe20000000800 */
[----:B------:R-:W-:Y:S01]  /*ef70*/  IMAD.MOV.U32 R16, RZ, RZ, RZ ;  /* 0x000000ffff107224 */ /* 0x000fe200078e00ff */
[----:B------:R-:W-:Y:S01]  /*ef80*/  ULDC.64 UR38, c[0x0][0x198] ;  /* 0x0000660000267ab9 */ /* 0x000fe20000000a00 */
        /* <DEDUP_REMOVED lines=17> */
[----:B--2---:R-:W-:-:S07]  /*f0a0*/  LOP3.LUT R0, R0, 0x40, RZ, 0xfc, !PT ;  /* 0x0000004000007812 */ /* 0x004fce00078efcff */
.L_x_2001:
        /* <DEDUP_REMOVED lines=22> */
.L_x_1910:
[----:B------:R-:W-:Y:S01]  /*f210*/  ULDC UR9, c[0x0][0xc54] ;  /* 0x0003150000097ab9 */ /* 0x000fe20000000800 */
[----:B------:R-:W-:Y:S01]  /*f220*/  UMOV UR5, UR8 ;  /* 0x0000000800057c82 */ /* 0x000fe20008000000 */
[----:B------:R-:W-:-:S11]  /*f230*/  UISETP.NE.AND UP0, UPT, UR9, 0x1, UPT ;  /* 0x000000010900788c */ /* 0x000fd6000bf05270 */
[----:B------:R-:W-:Y:S02]  /*f240*/  @UP0 ULDC.64 UR10, c[0x0][0xc58] ;  /* 0x00031600000a0ab9 */ /* 0x000fe40000000a00 */
[----:B------:R-:W-:-:S04]  /*f250*/  UIMAD.WIDE.U32 UR6, UR8, UR10, URZ ;  /* 0x0000000a080672a5 */ /* 0x000fc8000f8e003f */
[----:B------:R-:W-:-:S04]  /*f260*/  @UP0 USHF.R.U32.HI UR5, URZ, UR11, UR7 ;  /* 0x0000000b3f050299 */ /* 0x000fc80008011607 */
[----:B------:R-:W-:-:S12]  /*f270*/  UIMAD UR6, UR5, UR9, URZ ;  /* 0x00000009050672a4 */ /* 0x000fd8000f8e023f */
.L_x_1911:
[----:B------:R-:W-:Y:S01]  /*f280*/  ULOP3.LUT UR44, URZ, UR5, URZ, 0x33, !UPT ;  /* 0x000000053f2c7292 */ /* 0x000fe2000f8e333f */
[----:B------:R-:W-:Y:S01]  /*f290*/  BSSY B7, `(.L_x_1912) ;  /* 0x0000417000077945 */ /* 0x000fe20003800000 */
[----:B------:R-:W-:Y:S01]  /*f2a0*/  ULDC UR7, c[0x0][0x448] ;  /* 0x0001120000077ab9 */ /* 0x000fe20000000800 */
[----:B------:R-:W-:Y:S01]  /*f2b0*/  ULDC UR5, c[0x0][0xc3c] ;  /* 0x00030f0000057ab9 */ /* 0x000fe20000000800 */
[----:B------:R-:W-:Y:S02]  /*f2c0*/  UISETP.NE.AND UP1, UPT, UR7, 0x1, UPT ;  /* 0x000000010700788c */ /* 0x000fe4000bf25270 */
[----:B------:R-:W-:Y:S01]  /*f2d0*/  UIADD3 UR44, UR44, UR5, URZ ;  /* 0x000000052c2c7290 */ /* 0x000fe2000fffe03f */
[----:B------:R-:W-:Y:S01]  /*f2e0*/  ULDC.64 UR10, c[0x0][0x418] ;  /* 0x00010600000a7ab9 */ /* 0x000fe20000000a00 */
[----:B------:R-:W-:Y:S02]  /*f2f0*/  UIADD3 UR5, UR8, -UR6, URZ ;  /* 0x8000000608057290 */ /* 0x000fe4000fffe03f */
[----:B------:R-:W-:-:S02]  /*f300*/  UISETP.NE.U32.AND UP0, UPT, UR10, URZ, UPT ;  /* 0x0000003f0a00728c */ /* 0x000fc4000bf05070 */
[----:B------:R-:W-:Y:S02]  /*f310*/  UIMAD UR8, UR44, 0xc0, URZ ;  /* 0x000000c02c0878a4 */ /* 0x000fe4000f8e023f */
[----:B------:R-:W-:Y:S01]  /*f320*/  UISETP.NE.AND.EX UP0, UPT, UR11, URZ, UPT, UP0 ;  /* 0x0000003f0b00728c */ /* 0x000fe2000bf05300 */
[----:B------:R-:W-:Y:S01]  /*f330*/  ULDC UR7, c[0x0][0x288] ;  /* 0x0000a20000077ab9 */ /* 0x000fe20000000800 */
[----:B------:R-:W-:Y:S01]  /*f340*/  UIADD3 UR8, UR8, 0xbf, URZ ;  /* 0x000000bf08087890 */ /* 0x000fe2000fffe03f */
[----:B------:R-:W-:Y:S01]  /*f350*/  ULDC UR6, c[0x0][0x424] ;  /* 0x0001090000067ab9 */ /* 0x000fe20000000800 */
[----:B------:R-:W-:Y:S02]  /*f360*/  UIADD3 UR13, -UR7, 0x90, URZ ;  /* 0x00000090070d7890 */ /* 0x000fe4000fffe13f */
[----:B------:R-:W-:Y:S01]  /*f370*/  USEL UR9, UR6, 0x1, UP0 ;  /* 0x0000000106097887 */ /* 0x000fe20008000000 */
[----:B------:R-:W-:Y:S01]  /*f380*/  @UP1 ULDC UR7, c[0x0][0x44c] ;  /* 0x0001130000071ab9 */ /* 0x000fe20000000800 */
[----:B------:R-:W-:Y:S01]  /*f390*/  ULDC UR12, c[0x0][0x2f0] ;  /* 0x0000bc00000c7ab9 */ /* 0x000fe20000000800 */
[----:B------:R-:W-:Y:S01]  /*f3a0*/  UIMAD.WIDE.U32 UR6, UR8, UR7, URZ ;  /* 0x00000007080672a5 */ /* 0x000fe2000f8e003f */
[----:B------:R-:W-:Y:S01]  /*f3b0*/  @UP1 ULDC UR14, c[0x0][0x450] ;  /* 0x00011400000e1ab9 */ /* 0x000fe20000000800 */
[----:B------:R-:W-:-:S02]  /*f3c0*/  UIMAD UR13, UR9, UR12, UR13 ;  /* 0x0000000c090d72a4 */ /* 0x000fc4000f8e020d */
[----:B------:R-:W-:Y:S02]  /*f3d0*/  @UP1 USHF.R.U32.HI UR8, URZ, UR14, UR7 ;  /* 0x0000000e3f081299 */ /* 0x000fe40008011607 */
[----:B------:R-:W-:Y:S02]  /*f3e0*/  UIMAD UR6, UR9, UR12, 0x8f ;  /* 0x0000008f090674a4 */ /* 0x000fe4000f8e020c */
[----:B------:R-:W-:Y:S02]  /*f3f0*/  UIADD3 UR8, UR13, UR8, URZ ;  /* 0x000000080d087290 */ /* 0x000fe4000fffe03f */
[----:B------:R-:W-:Y:S02]  /*f400*/  UIMAD.WIDE UR6, UR6, 0x38e38e39, URZ ;  /* 0x38e38e39060678a5 */ /* 0x000fe4000f8e023f */
[----:B------:R-:W-:Y:S02]  /*f410*/  UIMAD.WIDE UR8, UR8, 0x38e38e39, URZ ;  /* 0x38e38e39080878a5 */ /* 0x000fe4000f8e023f */
[----:B------:R-:W-:-:S02]  /*f420*/  USHF.R.U32.HI UR12, URZ, 0x1f, UR7 ;  /* 0x0000001f3f0c7899 */ /* 0x000fc40008011607 */
[----:B------:R-:W-:Y:S01]  /*f430*/  USHF.R.U32.HI UR6, URZ, 0x1f, UR9 ;  /* 0x0000001f3f067899 */ /* 0x000fe20008011609 */
[----:B------:R-:W-:Y:S01]  /*f440*/  ULDC UR11, c[0x0][0xc48] ;  /* 0x00031200000b7ab9 */ /* 0x000fe20000000800 */
[----:B------:R-:W-:Y:S02]  /*f450*/  ULEA.HI.SX32 UR12, UR7, UR12, 0x1b ;  /* 0x0000000c070c7291 */ /* 0x000fe4000f8fda3f */
[----:B------:R-:W-:Y:S02]  /*f460*/  ULEA.HI.SX32 UR6, UR9, UR6, 0x1b ;  /* 0x0000000609067291 */ /* 0x000fe4000f8fda3f */
[----:B------:R-:W-:Y:S02]  /*f470*/  UISETP.NE.AND UP0, UPT, UR11, 0x1, UPT ;  /* 0x000000010b00788c */ /* 0x000fe4000bf05270 */
[----:B------:R-:W-:Y:S01]  /*f480*/  UISETP.LT.AND UP1, UPT, UR12, UR6, UPT ;  /* 0x000000060c00728c */ /* 0x000fe2000bf21270 */
[----:B------:R-:W-:-:S03]  /*f490*/  ULDC UR10, c[0x0][0xc54] ;  /* 0x00031500000a7ab9 */ /* 0x000fc60000000800 */
[----:B------:R-:W-:Y:S02]  /*f4a0*/  USEL UR43, UR12, UR6, UP1 ;  /* 0x000000060c2b7287 */ /* 0x000fe40008800000 */
[----:B------:R-:W-:-:S03]  /*f4b0*/  UIMAD UR10, UR4, UR10, UR5 ;  /* 0x0000000a040a72a4 */ /* 0x000fc6000f8e0205 */
[----:B------:R-:W-:Y:S01]  /*f4c0*/  @UP0 ULDC UR4, c[0x0][0xc4c] ;  /* 0x0003130000040ab9 */ /* 0x000fe20000000800 */
[----:B------:R-:W-:Y:S01]  /*f4d0*/  ISETP.LT.AND P0, PT, RZ, UR43, PT ;  /* 0x0000002bff007c0c */ /* 0x000fe2000bf01270 */
[----:B------:R-:W-:Y:S01]  /*f4e0*/  UIMAD.WIDE.U32 UR4, UR10, UR4, URZ ;  /* 0x000000040a0472a5 */ /* 0x000fe2000f8e003f */
[----:B------:R-:W-:Y:S01]  /*f4f0*/  @UP0 ULDC UR7, c[0x0][0xc50] ;  /* 0x0003140000070ab9 */ /* 0x000fe20000000800 */
[----:B------:R-:W-:Y:S02]  /*f500*/  UMOV UR42, UR10 ;  /* 0x0000000a002a7c82 */ /* 0x000fe40008000000 */
[----:B------:R-:W-:-:S04]  /*f510*/  @UP0 USHF.R.U32.HI UR42, URZ, UR7, UR5 ;  /* 0x000000073f2a0299 */ /* 0x000fc80008011605 */
[----:B------:R-:W-:-:S04]  /*f520*/  UIADD3 UR36, -UR42, URZ, URZ ;  /* 0x0000003f2a247290 */ /* 0x000fc8000fffe13f */
[----:B------:R-:W-:Y:S01]  /*f530*/  UIMAD UR36, UR11, UR36, UR10 ;  /* 0x000000240b2472a4 */ /* 0x000fe2000f8e020a */
[----:B------:R-:W-:Y:S11]  /*f540*/  @P0 BRA `(.L_x_1913) ;  /* 0x0000000000480947 */ /* 0x000ff60003800000 */
[----:B------:R-:W0:Y:S02]  /*f550*/  S2R R0, SR_TID.X ;  /* 0x0000000000007919 */ /* 0x000e240000002100 */
[----:B0-----:R-:W-:-:S04]  /*f560*/  LOP3.LUT R0, R0, 0x7f, RZ, 0xc0, !PT ;  /* 0x0000007f00007812 */ /* 0x001fc800078ec0ff */
[----:B------:R-:W-:-:S13]  /*f570*/  ISETP.NE.AND P1, PT, R0, RZ, PT ;  /* 0x000000ff0000720c */ /* 0x000fda0003f25270 */
[----:B------:R-:W-:Y:S05]  /*f580*/  @P1 BRA `(.L_x_1914) ;  /* 0x0000003c009c1947 */ /* 0x000fea0003800000 */
[----:B------:R-:W0:Y:S01]  /*f590*/  S2R R5, SR_LANEID ;  /* 0x0000000000057919 */ /* 0x000e220000000000 */
[----:B------:R-:W-:Y:S01]  /*f5a0*/  VOTEU.ANY UR4, UPT, PT ;  /* 0x0000000000047886 */ /* 0x000fe200038e0100 */
[----:B------:R-:W1:Y:S01]  /*f5b0*/  LDC.64 R2, c[0x0][0xc80] ;  /* 0x00032000ff027b82 */ /* 0x000e620000000a00 */
[----:B------:R-:W0:Y:S01]  /*f5c0*/  FLO.U32 R0, UR4 ;  /* 0x0000000400007d00 */ /* 0x000e2200080e0000 */
[----:B------:R-:W-:Y:S01]  /*f5d0*/  ULDC.64 UR6, c[0x0][0x208] ;  /* 0x0000820000067ab9 */ /* 0x000fe20000000a00 */
        /* <DEDUP_REMOVED lines=9> */
.L_x_1913:
        /* <DEDUP_REMOVED lines=20> */
.L_x_1916:
[----:B------:R-:W-:Y:S05]  /*f7b0*/  BSYNC B6 ;  /* 0x0000000000067941 */ /* 0x000fea0003800000 */
.L_x_1915:
        /* <DEDUP_REMOVED lines=20> */
.L_x_1919:
        /* <DEDUP_REMOVED lines=15> */
.L_x_1918:
[----:B------:R-:W-:Y:S05]  /*f9f0*/  BSYNC B6 ;  /* 0x0000000000067941 */ /* 0x000fea0003800000 */
.L_x_1917:
[----:B------:R-:W-:Y:S01]  /*fa00*/  ULDC.64 UR4, c[0x0][0x9f8] ;  /* 0x00027e0000047ab9 */ /* 0x000fe20000000a00 */
[----:B------:R-:W-:Y:S01]  /*fa10*/  IMAD.U32 R22, RZ, RZ, UR42 ;  /* 0x0000002aff167e24 */ /* 0x000fe2000f8e00ff */
[----:B------:R-:W-:Y:S01]  /*fa20*/  UISETP.NE.U32.AND UP0, UPT, UR4, URZ, UPT ;  /* 0x0000003f0400728c */ /* 0x000fe2000bf05070 */
[----:B------:R-:W-:-:S03]  /*fa30*/  ULDC.64 UR6, c[0x0][0x208] ;  /* 0x0000820000067ab9 */ /* 0x000fc60000000a00 */
        /* <DEDUP_REMOVED lines=9> */
[----:B------:R-:W1:Y:S03]  /*fad0*/  S2R R18, SR_TID.X ;  /* 0x0000000000127919 */ /* 0x000e660000002100 */
[----:B------:R-:W-:Y:S01]  /*fae0*/  VIADD R19, R19, 0xffffffff ;  /* 0xffffffff13137836 */ /* 0x000fe20000000000 */
[----:B0-----:R-:W0:Y:S02]  /*faf0*/  LDC.64 R2, c[0x0][0x418] ;  /* 0x00010600ff027b82 */ /* 0x001e240000000a00 */
[----:B0-----:R-:W-:Y:S02]  /*fb00*/  ISETP.NE.U32.AND P0, PT, R2, RZ, PT ;  /* 0x000000ff0200720c */ /* 0x001fe40003f05070 */
[----:B-1----:R-:W-:-:S02]  /*fb10*/  SHF.R.U32.HI R20, RZ, 0x5, R18 ;  /* 0x00000005ff147819 */ /* 0x002fc40000011612 */
[----:B------:R-:W-:Y:S02]  /*fb20*/  ISETP.NE.AND.EX P1, PT, R3, RZ, PT, P0 ;  /* 0x000000ff0300720c */ /* 0x000fe40003f25300 */
[----:B------:R-:W-:Y:S02]  /*fb30*/  LOP3.LUT R20, R20, 0x3, RZ, 0xc0, !PT ;  /* 0x0000000314147812 */ /* 0x000fe400078ec0ff */
[----:B------:R-:W-:Y:S02]  /*fb40*/  P2R R26, PR, RZ, 0x2 ;  /* 0x00000002ff1a7803 */ /* 0x000fe40000000000 */
[----:B--2---:R-:W-:Y:S02]  /*fb50*/  SHF.R.S32.HI R24, RZ, 0x1f, R22 ;  /* 0x0000001fff187819 */ /* 0x004fe40000011416 */
[----:B------:R-:W-:Y:S01]  /*fb60*/  SEL R18, R22, RZ, !P1 ;  /* 0x000000ff16127207 */ /* 0x000fe20004800000 */
[----:B------:R-:W-:Y:S06]  /*fb70*/  BRA.DIV UR4, `(.L_x_1920) ;  /* 0x0000004204207947 */ /* 0x000fec000b800000 */
[----:B------:R0:W1:Y:S02]  /*fb80*/  SHFL.IDX PT, R14, R20, RZ, 0x1f ;  /* 0x00001fff140e7589 */ /* 0x00006400000e0000 */
.L_x_2016:
[----:B-1----:R-:W-:Y:S02]  /*fb90*/  ISETP.NE.AND P0, PT, R14, RZ, PT ;  /* 0x000000ff0e00720c */ /* 0x002fe40003f05270 */
[----:B------:R-:W-:-:S04]  /*fba0*/  PLOP3.LUT P2, PT, PT, PT, PT, 0x8, 0x0 ;  /* 0x000000000000781c */ /* 0x000fc80003f4e170 */
[----:B------:R-:W-:-:S07]  /*fbb0*/  P2R R25, PR, RZ, 0x4 ;  /* 0x00000004ff197803 */ /* 0x000fce0000000000 */
[----:B------:R-:W-:Y:S05]  /*fbc0*/  @P0 BRA `(.L_x_1921) ;  /* 0x0000000400140947 */ /* 0x000fea0003800000 */
[----:B------:R-:W-:-:S03]  /*fbd0*/  UMOV UR4, 0xffffffff ;  /* 0xffffffff00047882 */ /* 0x000fc60000000000 */
[----:B------:R-:W-:Y:S05]  /*fbe0*/  BRA.DIV UR4, `(.L_x_1922) ;  /* 0x0000004204247947 */ /* 0x000fea000b800000 */
[----:B------:R-:W-:-:S13]  /*fbf0*/  ELECT P6, URZ, PT ;  /* 0x00000000003f782f */ /* 0x000fda00038c0000 */
.L_x_2019:
[----:B------:R-:W-:Y:S05]  /*fc00*/  @!P6 BRA `(.L_x_1921) ;  /* 0x000000040004e947 */ /* 0x000fea0003800000 */
[----:B------:R-:W-:Y:S01]  /*fc10*/  IMAD.MOV.U32 R18, RZ, RZ, R22 ;  /* 0x000000ffff127224 */ /* 0x000fe200078e0016 */
[----:B------:R-:W-:Y:S06]  /*fc20*/  @!P1 BRA `(.L_x_1923) ;  /* 0x00000000004c9947 */ /* 0x000fec0003800000 */
[----:B------:R-:W1:Y:S01]  /*fc30*/  LDC R6, c[0x0][0x43c] ;  /* 0x00010f00ff067b82 */ /* 0x000e620000000800 */
[----:B------:R-:W-:Y:S01]  /*fc40*/  IMAD.MOV.U32 R0, RZ, RZ, R19 ;  /* 0x000000ffff007224 */ /* 0x000fe200078e0013 */
[----:B------:R-:W-:Y:S01]  /*fc50*/  ULDC.64 UR4, c[0x0][0x428] ;  /* 0x00010a0000047ab9 */ /* 0x000fe20000000a00 */
[----:B------:R-:W-:Y:S01]  /*fc60*/  ULDC.64 UR6, c[0x0][0x208] ;  /* 0x0000820000067ab9 */ /* 0x000fe20000000a00 */
        /* <DEDUP_REMOVED lines=15> */
.L_x_1923:
[----:B------:R-:W2:Y:S01]  /*fd60*/  S2R R0, SR_TID.X ;  /* 0x0000000000007919 */ /* 0x000ea20000002100 */
[----:B-1----:R-:W-:Y:S01]  /*fd70*/  IMAD R3, R16, 0x8, R17 ;  /* 0x0000000810037824 */ /* 0x002fe200078e0211 */
[----:B--2---:R-:W-:Y:S02]  /*fd80*/  LOP3.LUT R2, R0, 0x7f, RZ, 0xc0, !PT ;  /* 0x0000007f00027812 */ /* 0x004fe400078ec0ff */
[----:B------:R-:W-:Y:S02]  /*fd90*/  SHF.L.U32 R0, R23, 0x1f, RZ ;  /* 0x0000001f17007819 */ /* 0x000fe400000006ff */
[----:B------:R-:W-:Y:S02]  /*fda0*/  ISETP.NE.AND P1, PT, R2, RZ, PT ;  /* 0x000000ff0200720c */ /* 0x000fe40003f25270 */
[----:B------:R-:W1:Y:S02]  /*fdb0*/  SYNCS.PHASECHK.TRANS64.TRYWAIT P0, [R3+URZ+0x31c40], R0 ;  /* 0x031c4000030075a7 */ /* 0x000e64000800017f */
[----:B-1----:R-:W-:Y:S09]  /*fdc0*/  @!P0 BRA `(.L_x_1924) ;  /* 0x0000003c00cc8947 */ /* 0x002ff20003800000 */
.L_x_2020:
[----:B------:R-:W-:Y:S05]  /*fdd0*/  @P1 BRA `(.L_x_1925) ;  /* 0x0000000000141947 */ /* 0x000fea0003800000 */
[----:B------:R-:W-:Y:S01]  /*fde0*/  ISETP.NE.AND P0, PT, R29, RZ, PT ;  /* 0x000000ff1d00720c */ /* 0x000fe20003f05270 */
[----:B-1----:R-:W-:-:S04]  /*fdf0*/  IMAD.MOV.U32 R0, RZ, RZ, 0x6c00 ;  /* 0x00006c00ff007424 */ /* 0x002fc800078e00ff */
[----:B------:R2:W-:Y:S08]  /*fe00*/  SYNCS.ARRIVE.TRANS64 RZ, [R3+URZ+0x31c30], R0 ;  /* 0x031c300003ff79a7 */ /* 0x0005f0000800003f */
[----:B------:R-:W-:Y:S05]  /*fe10*/  @!P0 BRA `(.L_x_1925) ;  /* 0x0000000000048947 */ /* 0x000fea0003800000 */
[----:B------:R-:W-:Y:S01]  /*fe20*/  BPT.TRAP 0x1 ;  /* 0x000000040000795c */ /* 0x000fe20000300000 */
.L_x_1925:
        /* <DEDUP_REMOVED lines=16> */
[----:B------:R-:W-:-:S02]  /*ff30*/  UIMAD UR35, UR35, 0x90, URZ ;  /* 0x00000090232378a4 */ /* 0x000fc4000f8e023f */
[----:B------:R-:W-:Y:S01]  /*ff40*/  UIADD3 UR32, UR8, 0x16a00, URZ ;  /* 0x00016a0008207890 */ /* 0x000fe2000fffe03f */
[----:B------:R-:W-:Y:S01]  /*ff50*/  P2R R25, PR, RZ, 0x1 ;  /* 0x00000001ff197803 */ /* 0x000fe20000000000 */
        /* <DEDUP_REMOVED lines=9> */
[----:B------:R1:W-:Y:S01]  /*fff0*/  UTMALDG.4D [UR16], [UR4], desc[UR6] ;  /* 0x00000610040075b4 */ /* 0x0003e20008019000 */
[----:B------:R1:W-:Y:S02]  /*10000*/  UTMALDG.4D [UR8], [UR4], desc[UR6] ;  /* 0x00000608040075b4 */ /* 0x0003e40008019000 */
[----:B-1----:R-:W-:Y:S01]  /*10010*/  NOP ;  /* 0x0000000000007918 */ /* 0x002fe20000000000 */
.L_x_1921:
        /* <DEDUP_REMOVED lines=29> */
.L_x_1927:
[----:B------:R-:W-:Y:S05]  /*101f0*/  BSYNC B6 ;  /* 0x0000000000067941 */ /* 0x000fea0003800000 */
.L_x_1926:
[----:B------:R-:W1:Y:S01]  /*10200*/  LDC R9, c[0x0][0x448] ;  /* 0x00011200ff097b82 */ /* 0x000e620000000800 */
[----:B0-----:R-:W0:Y:S01]  /*10210*/  S2R R20, SR_TID.X ;  /* 0x0000000000147919 */ /* 0x001e220000002100 */
[----:B------:R-:W-:Y:S01]  /*10220*/  IMAD.U32 R6, RZ, RZ, UR44 ;  /* 0x0000002cff067e24 */ /* 0x000fe2000f8e00ff */
[----:B------:R-:W-:Y:S01]  /*10230*/  ULDC.64 UR8, c[0x0][0x2e0] ;  /* 0x0000b80000087ab9 */ /* 0x000fe20000000a00 */
[----:B------:R-:W-:Y:S01]  /*10240*/  UMOV UR4, UR40 ;  /* 0x0000002800047c82 */ /* 0x000fe20008000000 */
[----:B------:R-:W-:Y:S01]  /*10250*/  UIMAD UR6, UR45, UR8, URZ ;  /* 0x000000082d0672a4 */ /* 0x000fe2000f8e023f */
[----:B------:R-:W2:Y:S01]  /*10260*/  S2R R10, SR_TID.X ;  /* 0x00000000000a7919 */ /* 0x000ea20000002100 */
[----:B------:R-:W-:Y:S02]  /*10270*/  UMOV UR5, UR37 ;  /* 0x0000002500057c82 */ /* 0x000fe40008000000 */
        /* <DEDUP_REMOVED lines=16> */
[----:B------:R-:W-:-:S03]  /*10380*/  IMAD R6, R6, 0xc0, R20 ;  /* 0x000000c006067824 */ /* 0x000fc600078e0214 */
        /* <DEDUP_REMOVED lines=9> */
[--C-:B------:R-:W-:Y:S01]  /*10420*/  SHF.R.S32.HI R8, RZ, 0x1f, R7.reuse ;  /* 0x0000001fff087819 */ /* 0x100fe20000011407 */
[----:B------:R-:W-:Y:S02]  /*10430*/  IMAD.MOV R0, RZ, RZ, -R7 ;  /* 0x000000ffff007224 */ /* 0x000fe400078e0a07 */
[----:B------:R-:W-:-:S04]  /*10440*/  IMAD.WIDE.U32 R4, R7, UR8, R2 ;  /* 0x0000000807047c25 */ /* 0x000fc8000f8e0002 */
[----:B------:R-:W-:Y:S02]  /*10450*/  IMAD R8, R8, UR8, RZ ;  /* 0x0000000808087c24 */ /* 0x000fe4000f8e02ff */
[----:B------:R-:W-:Y:S02]  /*10460*/  IMAD R0, R9, R0, R6 ;  /* 0x0000000009007224 */ /* 0x000fe400078e0206 */
[----:B------:R-:W-:Y:S02]  /*10470*/  IMAD R8, R7, UR9, R8 ;  /* 0x0000000907087c24 */ /* 0x000fe4000f8e0208 */
[----:B-1----:R-:W-:Y:S01]  /*10480*/  IMAD.SHL.U32 R20, R21, 0x8, RZ ;  /* 0x0000000815147824 */ /* 0x002fe200078e00ff */
[----:B------:R-:W-:Y:S01]  /*10490*/  SHF.R.S32.HI R7, RZ, 0x1f, R0 ;  /* 0x0000001fff077819 */ /* 0x000fe20000011400 */
[----:B------:R-:W-:Y:S01]  /*104a0*/  IMAD.IADD R5, R5, 0x1, R8 ;  /* 0x0000000105057824 */ /* 0x000fe200078e0208 */
[----:B------:R-:W-:Y:S01]  /*104b0*/  LOP3.LUT R21, R21, 0x7f, RZ, 0xc0, !PT ;  /* 0x0000007f15157812 */ /* 0x000fe200078ec0ff */
[----:B------:R-:W0:Y:S01]  /*104c0*/  @P1 LDC R8, c[0x0][0x44c] ;  /* 0x00011300ff081b82 */ /* 0x000e220000000800 */
[----:B------:R-:W-:Y:S01]  /*104d0*/  LOP3.LUT R20, R20, 0x18, RZ, 0xc0, !PT ;  /* 0x0000001814147812 */ /* 0x000fe200078ec0ff */
[----:B------:R-:W-:Y:S01]  /*104e0*/  IMAD R7, R7, UR4, RZ ;  /* 0x0000000407077c24 */ /* 0x000fe2000f8e02ff */
[----:B------:R-:W-:Y:S01]  /*104f0*/  SHF.R.U32.HI R21, RZ, 0x2, R21 ;  /* 0x00000002ff157819 */ /* 0x000fe20000011615 */
[----:B------:R-:W-:-:S04]  /*10500*/  IMAD.WIDE.U32 R4, R0, UR4, R4 ;  /* 0x0000000400047c25 */ /* 0x000fc8000f8e0004 */
[----:B------:R-:W-:Y:S01]  /*10510*/  IMAD R7, R0, UR5, R7 ;  /* 0x0000000500077c24 */ /* 0x000fe2000f8e0207 */
[----:B------:R-:W-:-:S03]  /*10520*/  LEA R0, P0, R4, UR6, 0x1 ;  /* 0x0000000604007c11 */ /* 0x000fc6000f8008ff */
[----:B------:R-:W-:Y:S02]  /*10530*/  IMAD.IADD R7, R5, 0x1, R7 ;  /* 0x0000000105077824 */ /* 0x000fe400078e0207 */
[----:B------:R-:W1:Y:S03]  /*10540*/  @P1 LDC R5, c[0x0][0x450] ;  /* 0x00011400ff051b82 */ /* 0x000e660000000800 */
[----:B------:R-:W-:Y:S01]  /*10550*/  LEA.HI.X R4, R4, UR7, R7, 0x1, P0 ;  /* 0x0000000704047c11 */ /* 0x000fe200080f0c07 */
[----:B------:R-:W-:-:S04]  /*10560*/  VIADD R7, R6, 0x80 ;  /* 0x0000008006077836 */ /* 0x000fc80000000000 */
[----:B------:R-:W-:Y:S02]  /*10570*/  IMAD.MOV.U32 R6, RZ, RZ, R7 ;  /* 0x000000ffff067224 */ /* 0x000fe400078e0007 */
[----:B0-----:R-:W-:-:S05]  /*10580*/  @P1 IMAD.HI.U32 R8, R7, R8, RZ ;  /* 0x0000000807081227 */ /* 0x001fca00078e00ff */
        /* <DEDUP_REMOVED lines=10> */
[----:B------:R-:W-:Y:S01]  /*10630*/  IMAD.WIDE.U32 R2, R5, UR4, R2 ;  /* 0x0000000405027c25 */ /* 0x000fe2000f8e0002 */
        /* <DEDUP_REMOVED lines=11> */
[----:B------:R-:W-:Y:S01]  /*106f0*/  IMAD.U32 R6, RZ, RZ, UR44 ;  /* 0x0000002cff067e24 */ /* 0x000fe2000f8e00ff */
[----:B------:R-:W-:Y:S01]  /*10700*/  ULDC UR4, c[0x0][0x288] ;  /* 0x0000a20000047ab9 */ /* 0x000fe20000000800 */
[----:B------:R-:W-:Y:S01]  /*10710*/  ULDC.64 UR6, c[0x0][0x208] ;  /* 0x0000820000067ab9 */ /* 0x000fe20000000a00 */
[----:B------:R-:W1:Y:S01]  /*10720*/  SHFL.IDX PT, R2, R4, RZ, 0x1c1f ;  /* 0x001c1fff04027589 */ /* 0x000e6200000e0000 */
[----:B------:R-:W-:Y:S02]  /*10730*/  IMAD R5, R9, UR4, RZ ;  /* 0x0000000409057c24 */ /* 0x000fe4000f8e02ff */
[----:B------:R-:W-:Y:S01]  /*10740*/  IMAD R6, R6, 0xc0, R21 ;  /* 0x000000c006067824 */ /* 0x000fe200078e0215 */
[----:B------:R-:W-:Y:S03]  /*10750*/  SHFL.IDX PT, R14, R0, 0x3, 0x1c1f ;  /* 0x007c1f00000e7f89 */ /* 0x000fe600000e0000 */
[C---:B------:R-:W-:Y:S01]  /*10760*/  VIADD R10, R6.reuse, 0x20 ;  /* 0x00000020060a7836 */ /* 0x040fe20000000000 */
        /* <DEDUP_REMOVED lines=8> */
[----:B------:R0:W-:Y:S01]  /*107f0*/  @!P4 LDGSTS.E.BYPASS.LTC128B.128 [R27+0x13a00], desc[UR6][R2.64+0x80], !P2 ;  /* 0x13a00080021bcfae */ /* 0x0001e2000d101d46 */
[----:B------:R-:W-:Y:S01]  /*10800*/  ISETP.GE.AND P4, PT, R10, R5, PT ;  /* 0x000000050a00720c */ /* 0x000fe20003f86270 */
[----:B------:R-:W-:-:S02]  /*10810*/  VIADD R10, R6, 0x40 ;  /* 0x00000040060a7836 */ /* 0x000fc40000000000 */
[----:B0-----:R-:W0:Y:S04]  /*10820*/  SHFL.IDX PT, R3, R0, 0x1, 0x1c1f ;  /* 0x003c1f0000037f89 */ /* 0x001e2800000e0000 */
[----:B------:R-:W1:Y:S06]  /*10830*/  SHFL.IDX PT, R2, R4, 0x1, 0x1c1f ;  /* 0x003c1f0004027f89 */ /* 0x000e6c00000e0000 */
        /* <DEDUP_REMOVED lines=11> */
[----:B------:R-:W1:Y:S04]  /*108f0*/  SHFL.IDX PT, R2, R4, 0x2, 0x1c1f ;  /* 0x005c1f0004027f89 */ /* 0x000e6800000e0000 */
[----:B------:R-:W2:Y:S04]  /*10900*/  SHFL.IDX PT, R4, R4, 0x3, 0x1c1f ;  /* 0x007c1f0004047f89 */ /* 0x000ea800000e0000 */
[----:B------:R-:W-:Y:S04]  /*10910*/  SHFL.IDX PT, R0, R7, RZ, 0x1c1f ;  /* 0x001c1fff07007589 */ /* 0x000fe800000e0000 */
[----:B------:R-:W-:Y:S01]  /*10920*/  SHFL.IDX PT, R7, R7, 0x1, 0x1c1f ;  /* 0x003c1f0007077f89 */ /* 0x000fe200000e0000 */
        /* <DEDUP_REMOVED lines=9> */
[----:B------:R-:W-:-:S12]  /*109c0*/  VIADD R10, R6, 0x80 ;  /* 0x00000080060a7836 */ /* 0x000fd80000000000 */
[----:B------:R-:W-:-:S05]  /*109d0*/  @!P4 LEA R14, P3, R20, R14, 0x1 ;  /* 0x0000000e140ec211 */ /* 0x000fca00078608ff */
[----:B--2---:R-:W-:Y:S02]  /*109e0*/  @!P4 IMAD.X R9, RZ, RZ, R4, P3 ;  /* 0x000000ffff09c224 */ /* 0x004fe400018e0604 */
[----:B0-----:R-:W-:Y:S02]  /*109f0*/  @!P4 IMAD.MOV.U32 R2, RZ, RZ, R14 ;  /* 0x000000ffff02c224 */ /* 0x001fe400078e000e */
        /* <DEDUP_REMOVED lines=14> */
.L_x_2033:
[----:B------:R-:W-:Y:S01]  /*10ae0*/  VIADD R6, R6, 0xa0 ;  /* 0x000000a006067836 */ /* 0x000fe20000000000 */
[----:B------:R-:W-:Y:S01]  /*10af0*/  ULDC.64 UR4, c[0x0][0x208] ;  /* 0x0000820000047ab9 */ /* 0x000fe20000000a00 */
        /* <DEDUP_REMOVED lines=12> */
.L_x_1929:
[----:B------:R-:W-:Y:S02]  /*10bc0*/  PLOP3.LUT P1, PT, P1, P0, PT, 0xa2, 0x0 ;  /* 0x000000000000781c */ /* 0x000fe40000f21472 */
[----:B------:R-:W-:-:S08]  /*10bd0*/  @P0 R2UR P1, UR4, R17 ;  /* 0x00000000110402ca */ /* 0x000fd00000020000 */
[----:B------:R-:W-:-:S05]  /*10be0*/  @P0 PLOP3.LUT P0, PT, P1, PT, PT, 0x80, 0x0 ;  /* 0x000000000000081c */ /* 0x000fca0000f0f070 */
[----:B------:R-:W-:Y:S01]  /*10bf0*/  @!P1 SYNCS.ARRIVE.TRANS64.RED.A0T1 RZ, [UR4+0x31c00], RZ ;  /* 0x031c00ffffff99a7 */ /* 0x000fe20008200404 */
[----:B------:R-:W-:Y:S07]  /*10c00*/  @!P1 ARRIVES.LDGSTSBAR.64.TRANSCNT [UR4+0x31c00] ;  /* 0x031c0000ff0099b0 */ /* 0x000fee0008000a84 */
[----:B------:R-:W-:Y:S05]  /*10c10*/  @P0 BRA.U.ANY `(.L_x_1929) ;  /* 0xfffffffd00e80947 */ /* 0x000fea000393ffff */
[----:B0-----:R-:W2:Y:S02]  /*10c20*/  LDL.LU R3, [R1] ;  /* 0x0000000001037983 */ /* 0x001ea40000300800 */
[----:B--2---:R-:W-:-:S05]  /*10c30*/  VIADD R3, R3, 0x1 ;  /* 0x0000000103037836 */ /* 0x004fca0000000000 */
[----:B------:R0:W-:Y:S01]  /*10c40*/  STL [R1], R3 ;  /* 0x0000000301007387 */ /* 0x0001e20000100800 */
        /* <DEDUP_REMOVED lines=9> */
.L_x_2034:
[----:B------:R-:W-:Y:S05]  /*10ce0*/  BSYNC B0 ;  /* 0x0000000000007941 */ /* 0x000fea0003800000 */
.L_x_1930:
[----:B------:R-:W-:-:S06]  /*10cf0*/  UISETP.GE.AND UP0, UPT, UR43, 0x2, UPT ;  /* 0x000000022b00788c */ /* 0x000fcc000bf06270 */
[----:B------:R-:W-:-:S13]  /*10d00*/  PLOP3.LUT P0, PT, PT, PT, UP0, 0x80, 0x0 ;  /* 0x000000000000781c */ /* 0x000fda0003f0f008 */
[----:B------:R-:W-:Y:S05]  /*10d10*/  @!P0 BRA `(.L_x_1932) ;  /* 0x0000002000448947 */ /* 0x000fea0003800000 */
[----:B------:R-:W-:Y:S02]  /*10d20*/  ULOP3.LUT UR4, UR43, 0x1, URZ, 0xc0, !UPT ;  /* 0x000000012b047892 */ /* 0x000fe4000f8ec03f */
[----:B------:R-:W-:Y:S02]  /*10d30*/  IMAD.U32 R7, RZ, RZ, UR43 ;  /* 0x0000002bff077e24 */ /* 0x000fe4000f8e00ff */
[----:B------:R-:W-:Y:S02]  /*10d40*/  UISETP.NE.U32.AND UP0, UPT, UR4, 0x1, UPT ;  /* 0x000000010400788c */ /* 0x000fe4000bf05070 */
[----:B------:R-:W-:-:S04]  /*10d50*/  VIADD R7, R7, 0xfffffffe ;  /* 0xfffffffe07077836 */ /* 0x000fc80000000000 */
[----:B------:R-:W-:Y:S01]  /*10d60*/  IMAD.MOV.U32 R6, RZ, RZ, R7 ;  /* 0x000000ffff067224 */ /* 0x000fe200078e0007 */
[----:B------:R-:W-:-:S13]  /*10d70*/  PLOP3.LUT P0, PT, PT, PT, UP0, 0x80, 0x0 ;  /* 0x000000000000781c */ /* 0x000fda0003f0f008 */
[----:B------:R-:W-:Y:S05]  /*10d80*/  @!P0 BRA `(.L_x_1933) ;  /* 0x0000000800b88947 */ /* 0x000fea0003800000 */
[----:B------:R-:W-:Y:S01]  /*10d90*/  ISETP.NE.AND P1, PT, R25, RZ, PT ;  /* 0x000000ff1900720c */ /* 0x000fe20003f25270 */
[----:B------:R-:W-:Y:S01]  /*10da0*/  VIADD R6, R16, 0x1 ;  /* 0x0000000110067836 */ /* 0x000fe20000000000 */
[----:B------:R-:W-:Y:S04]  /*10db0*/  BSSY B0, `(.L_x_1934) ;  /* 0x00000a7000007945 */ /* 0x000fe80003800000 */
[----:B------:R-:W-:-:S04]  /*10dc0*/  ISETP.NE.AND P0, PT, R6, 0x2, PT ;  /* 0x000000020600780c */ /* 0x000fc80003f05270 */
[----:B------:R-:W-:Y:S02]  /*10dd0*/  SEL R8, RZ, 0x1, P0 ;  /* 0x00000001ff087807 */ /* 0x000fe40000000000 */
[----:B------:R-:W-:Y:S02]  /*10de0*/  SEL R6, R6, RZ, P0 ;  /* 0x000000ff06067207 */ /* 0x000fe40000000000 */
[----:B------:R-:W-:Y:S01]  /*10df0*/  LOP3.LUT R8, R23, R8, RZ, 0x3c, !PT ;  /* 0x0000000817087212 */ /* 0x000fe200078e3cff */
[----:B------:R-:W-:Y:S06]  /*10e00*/  @!P1 BRA `(.L_x_1935) ;  /* 0x0000000800849947 */ /* 0x000fec0003800000 */
[----:B------:R-:W-:Y:S01]  /*10e10*/  ISETP.NE.AND P1, PT, R26, RZ, PT ;  /* 0x000000ff1a00720c */ /* 0x000fe20003f25270 */
[----:B------:R-:W-:Y:S02]  /*10e20*/  IMAD.MOV.U32 R4, RZ, RZ, R18 ;  /* 0x000000ffff047224 */ /* 0x000fe400078e0012 */
[----:B------:R-:W-:-:S10]  /*10e30*/  IMAD.MOV.U32 R9, RZ, RZ, R7 ;  /* 0x000000ffff097224 */ /* 0x000fd400078e0007 */
[----:B------:R-:W-:Y:S05]  /*10e40*/  @!P1 BRA `(.L_x_1936) ;  /* 0x00000000004c9947 */ /* 0x000fea0003800000 */
[----:B------:R-:W1:Y:S01]  /*10e50*/  LDC R9, c[0x0][0x43c] ;  /* 0x00010f00ff097b82 */ /* 0x000e620000000800 */
[----:B------:R-:W-:Y:S01]  /*10e60*/  ULDC.64 UR4, c[0x0][0x428] ;  /* 0x00010a0000047ab9 */ /* 0x000fe20000000a00 */
[----:B------:R-:W-:Y:S01]  /*10e70*/  ULDC.64 UR6, c[0x0][0x208] ;  /* 0x0000820000067ab9 */ /* 0x000fe20000000a00 */
[----:B------:R-:W-:-:S04]  /*10e80*/  IMAD R10, R24, UR4, RZ ;  /* 0x00000004180a7c24 */ /* 0x000fc8000f8e02ff */
[----:B------:R-:W-:Y:S01]  /*10e90*/  IMAD R10, R22, UR5, R10 ;  /* 0x00000005160a7c24 */ /* 0x000fe2000f8e020a */
[----:B-1----:R-:W-:-:S13]  /*10ea0*/  ISETP.NE.AND P0, PT, R9, 0x1, PT ;  /* 0x000000010900780c */ /* 0x002fda0003f05270 */
[----:B0-----:R-:W0:Y:S02]  /*10eb0*/  @P0 LDC.64 R2, c[0x0][0x440] ;  /* 0x00011000ff020b82 */ /* 0x001e240000000a00 */
[----:B0-----:R-:W-:-:S04]  /*10ec0*/  @P0 IMAD.HI.U32 R4, R7, R2, RZ ;  /* 0x0000000207040227 */ /* 0x001fc800078e00ff */
[----:B------:R-:W-:Y:S01]  /*10ed0*/  IMAD.MOV.U32 R2, RZ, RZ, R7 ;  /* 0x000000ffff027224 */ /* 0x000fe200078e0007 */
[----:B------:R-:W-:-:S04]  /*10ee0*/  @P0 SHF.R.U32.HI R2, RZ, R3, R4 ;  /* 0x00000003ff020219 */ /* 0x000fc80000011604 */
[--C-:B------:R-:W-:Y:S01]  /*10ef0*/  SHF.R.S32.HI R3, RZ, 0x1f, R2.reuse ;  /* 0x0000001fff037819 */ /* 0x100fe20000011402 */
[----:B------:R-:W-:-:S04]  /*10f00*/  IMAD.MOV R4, RZ, RZ, -R2 ;  /* 0x000000ffff047224 */ /* 0x000fc800078e0a02 */
[----:B------:R-:W-:Y:S02]  /*10f10*/  IMAD R9, R9, R4, R7 ;  /* 0x0000000409097224 */ /* 0x000fe400078e0207 */
[----:B------:R-:W0:Y:S01]  /*10f20*/  LDC.64 R4, c[0x0][0x418] ;  /* 0x00010600ff047b82 */ /* 0x000e220000000a00 */
[----:B------:R-:W-:-:S04]  /*10f30*/  IMAD.WIDE.U32 R2, R22, UR4, R2 ;  /* 0x0000000416027c25 */ /* 0x000fc8000f8e0002 */
[----:B------:R-:W-:Y:S01]  /*10f40*/  IMAD.IADD R10, R10, 0x1, R3 ;  /* 0x000000010a0a7824 */ /* 0x000fe200078e0203 */
[----:B0-----:R-:W-:-:S04]  /*10f50*/  LEA R4, P0, R2, R4, 0x2 ;  /* 0x0000000402047211 */ /* 0x001fc800078010ff */
[----:B------:R-:W-:-:S05]  /*10f60*/  LEA.HI.X R5, R2, R5, R10, 0x2, P0 ;  /* 0x0000000502057211 */ /* 0x000fca00000f140a */
[----:B------:R1:W5:Y:S04]  /*10f70*/  LDG.E R4, desc[UR6][R4.64] ;  /* 0x0000000604047981 */ /* 0x000368000c1e1900 */
.L_x_1936:
[----:B0-----:R-:W1:Y:S01]  /*10f80*/  S2R R2, SR_TID.X ;  /* 0x0000000000027919 */ /* 0x001e620000002100 */
[----:B------:R-:W-:Y:S01]  /*10f90*/  SHF.L.U32 R3, R8, 0x1f, RZ ;  /* 0x0000001f08037819 */ /* 0x000fe200000006ff */
[----:B------:R-:W-:Y:S01]  /*10fa0*/  BSSY B1, `(.L_x_1937) ;  /* 0x0000006000017945 */ /* 0x000fe20003800000 */
[----:B-1----:R-:W-:Y:S01]  /*10fb0*/  LOP3.LUT R5, R2, 0x7f, RZ, 0xc0, !PT ;  /* 0x0000007f02057812 */ /* 0x002fe200078ec0ff */
[----:B------:R-:W-:-:S03]  /*10fc0*/  IMAD R2, R6, 0x8, R17 ;  /* 0x0000000806027824 */ /* 0x000fc600078e0211 */
[----:B------:R-:W-:Y:S01]  /*10fd0*/  ISETP.NE.AND P1, PT, R5, RZ, PT ;  /* 0x000000ff0500720c */ /* 0x000fe20003f25270 */
[----:B------:R-:W0:Y:S02]  /*10fe0*/  SYNCS.PHASECHK.TRANS64.TRYWAIT P0, [R2+URZ+0x31c40], R3 ;  /* 0x031c4003020075a7 */ /* 0x000e24000800017f */
[----:B0-----:R-:W-:Y:S10]  /*10ff0*/  @!P0 BRA `(.L_x_1938) ;  /* 0x00000034008c8947 */ /* 0x001ff40003800000 */
.L_x_2035:
[----:B------:R-:W-:Y:S05]  /*11000*/  BSYNC B1 ;  /* 0x0000000000017941 */ /* 0x000fea0003800000 */
.L_x_1937:
[----:B------:R-:W-:Y:S04]  /*11010*/  BSSY B1, `(.L_x_1939) ;  /* 0x0000007000017945 */ /* 0x000fe80003800000 */
[----:B------:R-:W-:Y:S05]  /*11020*/  @P1 BRA `(.L_x_1940) ;  /* 0x0000000000141947 */ /* 0x000fea0003800000 */
[----:B------:R-:W-:Y:S01]  /*11030*/  ISETP.NE.AND P0, PT, R29, RZ, PT ;  /* 0x000000ff1d00720c */ /* 0x000fe20003f05270 */
[----:B0-----:R-:W-:-:S04]  /*11040*/  IMAD.MOV.U32 R3, RZ, RZ, 0x6c00 ;  /* 0x00006c00ff037424 */ /* 0x001fc800078e00ff */
[----:B------:R1:W-:Y:S08]  /*11050*/  SYNCS.ARRIVE.TRANS64 RZ, [R2+URZ+0x31c30], R3 ;  /* 0x031c300302ff79a7 */ /* 0x0003f0000800003f */
[----:B------:R-:W-:Y:S05]  /*11060*/  @!P0 BRA `(.L_x_1940) ;  /* 0x0000000000048947 */ /* 0x000fea0003800000 */
[----:B------:R-:W-:Y:S01]  /*11070*/  BPT.TRAP 0x1 ;  /* 0x000000040000795c */ /* 0x000fe20000300000 */
.L_x_1940:
[----:B------:R-:W-:Y:S05]  /*11080*/  BSYNC B1 ;  /* 0x0000000000017941 */ /* 0x000fea0003800000 */
.L_x_1939:
[----:B------:R-:W-:Y:S01]  /*11090*/  IMAD.MOV.U32 R10, RZ, RZ, RZ ;  /* 0x000000ffff0a7224 */ /* 0x000fe200078e00ff */
[----:B------:R-:W-:Y:S01]  /*110a0*/  R2UR UR11, R9 ;  /* 0x00000000090b72ca */ /* 0x000fe200000e0000 */
[----:B01----:R-:W-:Y:S01]  /*110b0*/  IMAD R3, R6, 0x6c00, R17 ;  /* 0x00006c0006037824 */ /* 0x003fe200078e0211 */
[----:B------:R-:W-:Y:S01]  /*110c0*/  UIADD3 UR4, UP0, UR38, 0x370, URZ ;  /* 0x0000037026047890 */ /* 0x000fe2000ff1e03f */
[----:B------:R-:W-:Y:S01]  /*110d0*/  PLOP3.LUT P0, PT, PT, PT, PT, 0x80, 0x0 ;  /* 0x000000000000781c */ /* 0x000fe20003f0f070 */
[----:B------:R-:W-:Y:S01]  /*110e0*/  VIADD R2, R2, 0x31c30 ;  /* 0x00031c3002027836 */ /* 0x000fe20000000000 */
[----:B------:R-:W-:Y:S01]  /*110f0*/  R2UR UR10, R10 ;  /* 0x000000000a0a72ca */ /* 0x000fe200000e0000 */
[----:B------:R-:W-:Y:S01]  /*11100*/  VIADD R5, R3, 0x16a00 ;  /* 0x00016a0003057836 */ /* 0x000fe20000000000 */
[----:B------:R-:W-:Y:S01]  /*11110*/  UIADD3.X UR5, URZ, UR39, URZ, UP0, !UPT ;  /* 0x000000273f057290 */ /* 0x000fe200087fe43f */
[----:B------:R-:W-:Y:S01]  /*11120*/  UMOV UR6, 0x0 ;  /* 0x0000000000067882 */ /* 0x000fe20000000000 */
[----:B------:R-:W-:-:S04]  /*11130*/  UMOV UR7, 0x14f00000 ;  /* 0x14f0000000077882 */ /* 0x000fc80000000000 */
[----:B------:R-:W-:-:S12]  /*11140*/  UIMAD UR11, UR11, 0x90, URZ ;  /* 0x000000900b0b78a4 */ /* 0x000fd8000f8e023f */
.L_x_1941:
[----:B------:R-:W-:-:S13]  /*11150*/  @P0 ELECT P2, URZ, PT ;  /* 0x00000000003f082f */ /* 0x000fda0003840000 */
[----:B-----5:R-:W-:Y:S01]  /*11160*/  @P2 R2UR UR13, R4 ;  /* 0x00000000040d22ca */ /* 0x020fe200000e0000 */
[----:B------:R-:W-:Y:S01]  /*11170*/  UMOV UR12, UR36 ;  /* 0x00000024000c7c82 */ /* 0x000fe20008000000 */
        /* <DEDUP_REMOVED lines=12> */
.L_x_1942:
[----:B------:R-:W-:-:S13]  /*11240*/  @P0 ELECT P2, URZ, PT ;  /* 0x00000000003f082f */ /* 0x000fda0003840000 */
[----:B------:R-:W-:Y:S01]  /*11250*/  @P2 R2UR UR13, R4 ;  /* 0x00000000040d22ca */ /* 0x000fe200000e0000 */
        /* <DEDUP_REMOVED lines=13> */
.L_x_1943:
        /* <DEDUP_REMOVED lines=14> */
.L_x_2036:
[----:B------:R-:W-:Y:S05]  /*11410*/  BSYNC B1 ;  /* 0x0000000000017941 */ /* 0x000fea0003800000 */
.L_x_1944:
        /* <DEDUP_REMOVED lines=10> */
.L_x_1947:
[----:B------:R-:W-:Y:S05]  /*114c0*/  BSYNC B1 ;  /* 0x0000000000017941 */ /* 0x000fea0003800000 */
.L_x_1946:
[----:B------:R-:W-:Y:S01]  /*114d0*/  R2UR UR6, R2 ;  /* 0x00000000020672ca */ /* 0x000fe200000e0000 */
[--C-:B0-----:R-:W-:Y:S01]  /*114e0*/  IMAD R5, R16, 0x8, R17.reuse ;  /* 0x0000000810057824 */ /* 0x101fe200078e0211 */
[----:B------:R-:W-:Y:S01]  /*114f0*/  R2UR UR7, R3 ;  /* 0x00000000030772ca */ /* 0x000fe200000e0000 */
[----:B------:R-:W-:Y:S01]  /*11500*/  UIADD3 UR4, UP0, UR38, 0x470, URZ ;  /* 0x0000047026047890 */ /* 0x000fe2000ff1e03f */
[----:B------:R-:W-:Y:S01]  /*11510*/  R2UR UR10, R10 ;  /* 0x000000000a0a72ca */ /* 0x000fe200000e0000 */
[----:B------:R-:W-:Y:S01]  /*11520*/  IMAD R10, R16, 0x6c00, R17 ;  /* 0x00006c00100a7824 */ /* 0x000fe200078e0211 */
[----:B------:R-:W-:Y:S01]  /*11530*/  PLOP3.LUT P0, PT, PT, PT, PT, 0x80, 0x0 ;  /* 0x000000000000781c */ /* 0x000fe20003f0f070 */
[----:B------:R-:W-:Y:S01]  /*11540*/  IMAD R11, R19, 0x90, RZ ;  /* 0x00000090130b7824 */ /* 0x000fe200078e02ff */
[----:B------:R-:W-:Y:S01]  /*11550*/  UIADD3.X UR5, URZ, UR39, URZ, UP0, !UPT ;  /* 0x000000273f057290 */ /* 0x000fe200087fe43f */
[----:B------:R-:W-:Y:S02]  /*11560*/  VIADD R5, R5, 0x31c50 ;  /* 0x00031c5005057836 */ /* 0x000fe40000000000 */
[----:B------:R-:W-:-:S09]  /*11570*/  VIADD R12, R10, 0x200 ;  /* 0x000002000a0c7836 */ /* 0x000fd20000000000 */
.L_x_1948:
        /* <DEDUP_REMOVED lines=15> */
.L_x_1949:
        /* <DEDUP_REMOVED lines=15> */
.L_x_1950:
        /* <DEDUP_REMOVED lines=12> */
.L_x_1935:
[----:B------:R-:W-:Y:S05]  /*11820*/  BSYNC B0 ;  /* 0x0000000000007941 */ /* 0x000fea0003800000 */
.L_x_1934:
[----:B------:R-:W-:Y:S01]  /*11830*/  UIADD3 UR4, UR43, -0x3, URZ ;  /* 0xfffffffd2b047890 */ /* 0x000fe2000fffe03f */
[----:B------:R-:W-:Y:S02]  /*11840*/  IMAD.MOV.U32 R16, RZ, RZ, R6 ;  /* 0x000000ffff107224 */ /* 0x000fe400078e0006 */
[----:B------:R-:W-:-:S03]  /*11850*/  IMAD.MOV.U32 R23, RZ, RZ, R8 ;  /* 0x000000ffff177224 */ /* 0x000fc600078e0008 */
[----:B------:R-:W-:-:S07]  /*11860*/  IMAD.U32 R6, RZ, RZ, UR4 ;  /* 0x00000004ff067e24 */ /* 0x000fce000f8e00ff */
.L_x_1933:
[----:B------:R-:W-:Y:S01]  /*11870*/  ISETP.NE.AND P0, PT, R7, RZ, PT ;  /* 0x000000ff0700720c */ /* 0x000fe20003f05270 */
[----:B------:R-:W-:-:S12]  /*11880*/  BSSY B0, `(.L_x_1932) ;  /* 0x000015a000007945 */ /* 0x000fd80003800000 */
[----:B------:R-:W-:Y:S05]  /*11890*/  @!P0 BRA `(.L_x_1951) ;  /* 0x0000001400608947 */ /* 0x000fea0003800000 */
[----:B------:R-:W-:-:S07]  /*118a0*/  IMAD.MOV.U32 R4, RZ, RZ, R18 ;  /* 0x000000ffff047224 */ /* 0x000fce00078e0012 */
.L_x_1986:
[----:B------:R-:W-:Y:S01]  /*118b0*/  ISETP.NE.AND P1, PT, R25, RZ, PT ;  /* 0x000000ff1900720c */ /* 0x000fe20003f25270 */
        /* <DEDUP_REMOVED lines=8> */
[----:B------:R-:W-:Y:S01]  /*11940*/  ISETP.NE.AND P1, PT, R26, RZ, PT ;  /* 0x000000ff1a00720c */ /* 0x000fe20003f25270 */
[----:B------:R-:W-:-:S12]  /*11950*/  IMAD.MOV.U32 R9, RZ, RZ, R6 ;  /* 0x000000ffff097224 */ /* 0x000fd800078e0006 */
[----:B------:R-:W-:Y:S05]  /*11960*/  @!P1 BRA `(.L_x_1954) ;  /* 0x00000000004c9947 */ /* 0x000fea0003800000 */
[----:B------:R-:W1:Y:S01]  /*11970*/  LDC R9, c[0x0][0x43c] ;  /* 0x00010f00ff097b82 */ /* 0x000e620000000800 */
[----:B------:R-:W-:Y:S01]  /*11980*/  ULDC.64 UR4, c[0x0][0x428] ;  /* 0x00010a0000047ab9 */ /* 0x000fe20000000a00 */
[----:B------:R-:W-:Y:S01]  /*11990*/  ULDC.64 UR6, c[0x0][0x208] ;  /* 0x0000820000067ab9 */ /* 0x000fe20000000a00 */
[----:B-1----:R-:W-:-:S13]  /*119a0*/  ISETP.NE.AND P0, PT, R9, 0x1, PT ;  /* 0x000000010900780c */ /* 0x002fda0003f05270 */
[----:B0-----:R-:W0:Y:S02]  /*119b0*/  @P0 LDC.64 R2, c[0x0][0x440] ;  /* 0x00011000ff020b82 */ /* 0x001e240000000a00 */
        /* <DEDUP_REMOVED lines=14> */
.L_x_1954:
[----:B0-----:R-:W1:Y:S01]  /*11aa0*/  S2R R2, SR_TID.X ;  /* 0x0000000000027919 */ /* 0x001e620000002100 */
[----:B------:R-:W-:Y:S01]  /*11ab0*/  IMAD R3, R7, 0x8, R17 ;  /* 0x0000000807037824 */ /* 0x000fe200078e0211 */
[----:B------:R-:W-:Y:S01]  /*11ac0*/  BSSY B2, `(.L_x_1955) ;  /* 0x0000006000027945 */ /* 0x000fe20003800000 */
[----:B-1----:R-:W-:Y:S02]  /*11ad0*/  LOP3.LUT R5, R2, 0x7f, RZ, 0xc0, !PT ;  /* 0x0000007f02057812 */ /* 0x002fe400078ec0ff */
[----:B------:R-:W-:Y:S02]  /*11ae0*/  SHF.L.U32 R2, R8, 0x1f, RZ ;  /* 0x0000001f08027819 */ /* 0x000fe400000006ff */
[----:B------:R-:W-:Y:S02]  /*11af0*/  ISETP.NE.AND P1, PT, R5, RZ, PT ;  /* 0x000000ff0500720c */ /* 0x000fe40003f25270 */
[----:B------:R-:W0:Y:S02]  /*11b00*/  SYNCS.PHASECHK.TRANS64.TRYWAIT P0, [R3+URZ+0x31c40], R2 ;  /* 0x031c4002030075a7 */ /* 0x000e24000800017f */
[----:B0-----:R-:W-:Y:S09]  /*11b10*/  @!P0 BRA `(.L_x_1956) ;  /* 0x0000002800ec8947 */ /* 0x001ff20003800000 */
.L_x_2037:
[----:B------:R-:W-:Y:S05]  /*11b20*/  BSYNC B2 ;  /* 0x0000000000027941 */ /* 0x000fea0003800000 */
.L_x_1955:
[----:B------:R-:W-:Y:S04]  /*11b30*/  BSSY B2, `(.L_x_1957) ;  /* 0x0000007000027945 */ /* 0x000fe80003800000 */
[----:B------:R-:W-:Y:S05]  /*11b40*/  @P1 BRA `(.L_x_1958) ;  /* 0x0000000000141947 */ /* 0x000fea0003800000 */
[----:B------:R-:W-:Y:S01]  /*11b50*/  ISETP.NE.AND P0, PT, R29, RZ, PT ;  /* 0x000000ff1d00720c */ /* 0x000fe20003f05270 */
[----:B0-----:R-:W-:-:S04]  /*11b60*/  IMAD.MOV.U32 R2, RZ, RZ, 0x6c00 ;  /* 0x00006c00ff027424 */ /* 0x001fc800078e00ff */
[----:B------:R1:W-:Y:S08]  /*11b70*/  SYNCS.ARRIVE.TRANS64 RZ, [R3+URZ+0x31c30], R2 ;  /* 0x031c300203ff79a7 */ /* 0x0003f0000800003f */
[----:B------:R-:W-:Y:S05]  /*11b80*/  @!P0 BRA `(.L_x_1958) ;  /* 0x0000000000048947 */ /* 0x000fea0003800000 */
[----:B------:R-:W-:Y:S01]  /*11b90*/  BPT.TRAP 0x1 ;  /* 0x000000040000795c */ /* 0x000fe20000300000 */
.L_x_1958:
[----:B------:R-:W-:Y:S05]  /*11ba0*/  BSYNC B2 ;  /* 0x0000000000027941 */ /* 0x000fea0003800000 */
.L_x_1957:
[----:B------:R-:W-:Y:S01]  /*11bb0*/  IMAD.MOV.U32 R5, RZ, RZ, RZ ;  /* 0x000000ffff057224 */ /* 0x000fe200078e00ff */
[----:B------:R-:W-:Y:S01]  /*11bc0*/  UIADD3 UR4, UP0, UR38, 0x370, URZ ;  /* 0x0000037026047890 */ /* 0x000fe2000ff1e03f */
[----:B------:R-:W-:Y:S01]  /*11bd0*/  IMAD R12, R7, 0x6c00, R17 ;  /* 0x00006c00070c7824 */ /* 0x000fe200078e0211 */
[----:B------:R-:W-:Y:S01]  /*11be0*/  PLOP3.LUT P0, PT, PT, PT, PT, 0x80, 0x0 ;  /* 0x000000000000781c */ /* 0x000fe20003f0f070 */
[----:B01----:R-:W-:Y:S01]  /*11bf0*/  VIADD R3, R3, 0x31c30 ;  /* 0x00031c3003037836 */ /* 0x003fe20000000000 */
[----:B------:R-:W-:Y:S01]  /*11c00*/  R2UR UR10, R5 ;  /* 0x00000000050a72ca */ /* 0x000fe200000e0000 */
[----:B------:R-:W-:Y:S01]  /*11c10*/  IMAD R2, R9, 0x90, RZ ;  /* 0x0000009009027824 */ /* 0x000fe200078e02ff */
[----:B------:R-:W-:Y:S01]  /*11c20*/  UIADD3.X UR5, URZ, UR39, URZ, UP0, !UPT ;  /* 0x000000273f057290 */ /* 0x000fe200087fe43f */
[----:B------:R-:W-:Y:S01]  /*11c30*/  VIADD R10, R12, 0x16a00 ;  /* 0x00016a000c0a7836 */ /* 0x000fe20000000000 */
[----:B------:R-:W-:Y:S01]  /*11c40*/  UMOV UR6, 0x0 ;  /* 0x0000000000067882 */ /* 0x000fe20000000000 */
[----:B------:R-:W-:-:S10]  /*11c50*/  UMOV UR7, 0x14f00000 ;  /* 0x14f0000000077882 */ /* 0x000fd40000000000 */
.L_x_1959:
        /* <DEDUP_REMOVED lines=16> */
.L_x_1960:
        /* <DEDUP_REMOVED lines=16> */
.L_x_1961:
        /* <DEDUP_REMOVED lines=15> */
.L_x_2038:
[----:B------:R-:W-:Y:S05]  /*11f50*/  BSYNC B2 ;  /* 0x0000000000027941 */ /* 0x000fea0003800000 */
.L_x_1962:
[----:B------:R-:W-:Y:S01]  /*11f60*/  BSSY B2, `(.L_x_1964) ;  /* 0x0000009000027945 */ /* 0x000fe20003800000 */
[----:B------:R-:W-:Y:S02]  /*11f70*/  IMAD.MOV.U32 R2, RZ, RZ, 0x0 ;  /* 0x00000000ff027424 */ /* 0x000fe400078e00ff */
[----:B------:R-:W-:Y:S01]  /*11f80*/  IMAD.MOV.U32 R3, RZ, RZ, 0x14f00000 ;  /* 0x14f00000ff037424 */ /* 0x000fe200078e00ff */
[----:B------:R-:W-:Y:S06]  /*11f90*/  @P1 BRA `(.L_x_1965) ;  /* 0x0000000000141947 */ /* 0x000fec0003800000 */
[----:B------:R-:W-:Y:S01]  /*11fa0*/  ISETP.NE.AND P0, PT, R29, RZ, PT ;  /* 0x000000ff1d00720c */ /* 0x000fe20003f05270 */
[----:B------:R-:W-:-:S04]  /*11fb0*/  IMAD.MOV.U32 R13, RZ, RZ, 0x6c00 ;  /* 0x00006c00ff0d7424 */ /* 0x000fc800078e00ff */
[----:B------:R1:W-:Y:S08]  /*11fc0*/  SYNCS.ARRIVE.TRANS64 RZ, [R12+URZ+0x50], R13 ;  /* 0x0000500d0cff79a7 */ /* 0x0003f0000800003f */
[----:B------:R-:W-:Y:S05]  /*11fd0*/  @!P0 BRA `(.L_x_1965) ;  /* 0x0000000000048947 */ /* 0x000fea0003800000 */
[----:B------:R-:W-:Y:S01]  /*11fe0*/  BPT.TRAP 0x1 ;  /* 0x000000040000795c */ /* 0x000fe20000300000 */
.L_x_1965:
[----:B------:R-:W-:Y:S05]  /*11ff0*/  BSYNC B2 ;  /* 0x0000000000027941 */ /* 0x000fea0003800000 */
.L_x_1964:
[----:B------:R-:W-:Y:S01]  /*12000*/  R2UR UR6, R2 ;  /* 0x00000000020672ca */ /* 0x000fe200000e0000 */
[----:B------:R-:W-:Y:S01]  /*12010*/  IMAD R16, R16, 0x6c00, R17 ;  /* 0x00006c0010107824 */ /* 0x000fe200078e0211 */
[----:B------:R-:W-:Y:S01]  /*12020*/  R2UR UR7, R3 ;  /* 0x00000000030772ca */ /* 0x000fe200000e0000 */
[----:B------:R-:W-:Y:S01]  /*12030*/  UIADD3 UR4, UP0, UR38, 0x470, URZ ;  /* 0x0000047026047890 */ /* 0x000fe2000ff1e03f */
[----:B------:R-:W-:Y:S01]  /*12040*/  R2UR UR10, R5 ;  /* 0x00000000050a72ca */ /* 0x000fe200000e0000 */
[----:B------:R-:W-:Y:S01]  /*12050*/  IMAD R5, R19, 0x90, RZ ;  /* 0x0000009013057824 */ /* 0x000fe200078e02ff */
[----:B------:R-:W-:Y:S01]  /*12060*/  PLOP3.LUT P0, PT, PT, PT, PT, 0x80, 0x0 ;  /* 0x000000000000781c */ /* 0x000fe20003f0f070 */
[----:B01----:R-:W-:Y:S01]  /*12070*/  VIADD R12, R12, 0x50 ;  /* 0x000000500c0c7836 */ /* 0x003fe20000000000 */
[----:B------:R-:W-:Y:S01]  /*12080*/  UIADD3.X UR5, URZ, UR39, URZ, UP0, !UPT ;  /* 0x000000273f057290 */ /* 0x000fe200087fe43f */
[----:B------:R-:W-:-:S11]  /*12090*/  VIADD R13, R16, 0x200 ;  /* 0x00000200100d7836 */ /* 0x000fd60000000000 */
.L_x_1966:
        /* <DEDUP_REMOVED lines=15> */
.L_x_1967:
        /* <DEDUP_REMOVED lines=15> */
.L_x_1968:
        /* <DEDUP_REMOVED lines=12> */
.L_x_1953:
[----:B------:R-:W-:Y:S05]  /*12340*/  BSYNC B1 ;  /* 0x0000000000017941 */ /* 0x000fea0003800000 */
.L_x_1952:
        /* <DEDUP_REMOVED lines=9> */
[----:B------:R-:W-:-:S12]  /*123e0*/  VIADD R9, R6, 0xffffffff ;  /* 0xffffffff06097836 */ /* 0x000fd80000000000 */
        /* <DEDUP_REMOVED lines=20> */
.L_x_1971:
        /* <DEDUP_REMOVED lines=8> */
.L_x_2039:
[----:B------:R-:W-:Y:S05]  /*125b0*/  BSYNC B2 ;  /* 0x0000000000027941 */ /* 0x000fea0003800000 */
.L_x_1972:
[----:B------:R-:W-:Y:S04]  /*125c0*/  BSSY B2, `(.L_x_1974) ;  /* 0x0000007000027945 */ /* 0x000fe80003800000 */
[----:B------:R-:W-:Y:S05]  /*125d0*/  @P1 BRA `(.L_x_1975) ;  /* 0x0000000000141947 */ /* 0x000fea0003800000 */
[----:B------:R-:W-:Y:S01]  /*125e0*/  ISETP.NE.AND P0, PT, R29, RZ, PT ;  /* 0x000000ff1d00720c */ /* 0x000fe20003f05270 */
[----:B0-----:R-:W-:-:S04]  /*125f0*/  IMAD.MOV.U32 R3, RZ, RZ, 0x6c00 ;  /* 0x00006c00ff037424 */ /* 0x001fc800078e00ff */
[----:B------:R1:W-:Y:S08]  /*12600*/  SYNCS.ARRIVE.TRANS64 RZ, [R2+URZ+0x31c30], R3 ;  /* 0x031c300302ff79a7 */ /* 0x0003f0000800003f */
[----:B------:R-:W-:Y:S05]  /*12610*/  @!P0 BRA `(.L_x_1975) ;  /* 0x0000000000048947 */ /* 0x000fea0003800000 */
[----:B------:R-:W-:Y:S01]  /*12620*/  BPT.TRAP 0x1 ;  /* 0x000000040000795c */ /* 0x000fe20000300000 */
.L_x_1975:
[----:B------:R-:W-:Y:S05]  /*12630*/  BSYNC B2 ;  /* 0x0000000000027941 */ /* 0x000fea0003800000 */
.L_x_1974:
        /* <DEDUP_REMOVED lines=12> */
.L_x_1976:
        /* <DEDUP_REMOVED lines=16> */
.L_x_1977:
        /* <DEDUP_REMOVED lines=16> */
.L_x_1978:
        /* <DEDUP_REMOVED lines=15> */
.L_x_2040:
[----:B------:R-:W-:Y:S05]  /*129f0*/  BSYNC B2 ;  /* 0x0000000000027941 */ /* 0x000fea0003800000 */
.L_x_1979:
        /* <DEDUP_REMOVED lines=9> */
.L_x_1982:
[----:B------:R-:W-:Y:S05]  /*12a90*/  BSYNC B2 ;  /* 0x0000000000027941 */ /* 0x000fea0003800000 */
.L_x_1981:
        /* <DEDUP_REMOVED lines=10> */
.L_x_1983:
        /* <DEDUP_REMOVED lines=15> */
.L_x_1984:
        /* <DEDUP_REMOVED lines=15> */
.L_x_1985:
        /* <DEDUP_REMOVED lines=12> */
.L_x_1970:
[----:B------:R-:W-:Y:S05]  /*12de0*/  BSYNC B1 ;  /* 0x0000000000017941 */ /* 0x000fea0003800000 */
.L_x_1969:
[C---:B------:R-:W-:Y:S01]  /*12df0*/  ISETP.GT.AND P0, PT, R6.reuse, 0x1, PT ;  /* 0x000000010600780c */ /* 0x040fe20003f04270 */
[----:B------:R-:W-:-:S12]  /*12e00*/  VIADD R6, R6, 0xfffffffe ;  /* 0xfffffffe06067836 */ /* 0x000fd80000000000 */
[----:B------:R-:W-:Y:S05]  /*12e10*/  @P0 BRA `(.L_x_1986) ;  /* 0xffffffe800a40947 */ /* 0x000fea000383ffff */
.L_x_1951:
[----:B------:R-:W-:Y:S05]  /*12e20*/  BSYNC B0 ;  /* 0x0000000000007941 */ /* 0x000fea0003800000 */
.L_x_1932:
        /* <DEDUP_REMOVED lines=8> */
[----:B------:R-:W1:Y:S01]  /*12eb0*/  FLO.U32 R0, UR4 ;  /* 0x0000000400007d00 */ /* 0x000e6200080e0000 */
[----:B------:R-:W-:Y:S01]  /*12ec0*/  ULDC.64 UR6, c[0x0][0x208] ;  /* 0x0000820000067ab9 */ /* 0x000fe20000000a00 */
        /* <DEDUP_REMOVED lines=8> */
.L_x_1988:
[----:B------:R-:W-:Y:S05]  /*12f50*/  BSYNC B0 ;  /* 0x0000000000007941 */ /* 0x000fea0003800000 */
.L_x_1987:
[----:B------:R-:W-:Y:S01]  /*12f60*/  ISETP.NE.AND P0, PT, R25, RZ, PT ;  /* 0x000000ff1900720c */ /* 0x000fe20003f05270 */
        /* <DEDUP_REMOVED lines=8> */
.L_x_2041:
[----:B------:R-:W-:Y:S05]  /*12ff0*/  BSYNC B1 ;  /* 0x0000000000017941 */ /* 0x000fea0003800000 */
.L_x_1991:
[----:B------:R-:W-:Y:S04]  /*13000*/  BSSY B1, `(.L_x_1993) ;  /* 0x0000007000017945 */ /* 0x000fe80003800000 */
[----:B------:R-:W-:Y:S05]  /*13010*/  @P2 BRA `(.L_x_1994) ;  /* 0x0000000000142947 */ /* 0x000fea0003800000 */
[----:B------:R-:W-:Y:S01]  /*13020*/  ISETP.NE.AND P0, PT, R29, RZ, PT ;  /* 0x000000ff1d00720c */ /* 0x000fe20003f05270 */
[----:B-1----:R-:W-:-:S04]  /*13030*/  IMAD.MOV.U32 R0, RZ, RZ, 0x6c00 ;  /* 0x00006c00ff007424 */ /* 0x002fc800078e00ff */
[----:B------:R2:W-:Y:S08]  /*13040*/  SYNCS.ARRIVE.TRANS64 RZ, [R3+URZ+0x31c50], R0 ;  /* 0x031c500003ff79a7 */ /* 0x0005f0000800003f */
[----:B------:R-:W-:Y:S05]  /*13050*/  @!P0 BRA `(.L_x_1994) ;  /* 0x0000000000048947 */ /* 0x000fea0003800000 */
[----:B------:R-:W-:Y:S01]  /*13060*/  BPT.TRAP 0x1 ;  /* 0x000000040000795c */ /* 0x000fe20000300000 */
.L_x_1994:
[----:B------:R-:W-:Y:S05]  /*13070*/  BSYNC B1 ;  /* 0x0000000000017941 */ /* 0x000fea0003800000 */
.L_x_1993:
[----:B-12---:R-:W-:Y:S01]  /*13080*/  IMAD R0, R16, 0x6c00, R17 ;  /* 0x00006c0010007824 */ /* 0x006fe200078e0211 */
        /* <DEDUP_REMOVED lines=9> */
.L_x_1995:
        /* <DEDUP_REMOVED lines=15> */
.L_x_1996:
        /* <DEDUP_REMOVED lines=15> */
.L_x_1997:
        /* <DEDUP_REMOVED lines=10> */
.L_x_1990:
[----:B------:R-:W-:Y:S05]  /*133a0*/  BSYNC B0 ;  /* 0x0000000000007941 */ /* 0x000fea0003800000 */
.L_x_1989:
[----:B------:R-:W-:-:S05]  /*133b0*/  VIADD R16, R16, 0x1 ;  /* 0x0000000110107836 */ /* 0x000fca0000000000 */
[----:B------:R-:W-:-:S04]  /*133c0*/  ISETP.NE.AND P0, PT, R16, 0x2, PT ;  /* 0x000000021000780c */ /* 0x000fc80003f05270 */
[----:B------:R-:W-:Y:S02]  /*133d0*/  SEL R0, RZ, 0x1, P0 ;  /* 0x00000001ff007807 */ /* 0x000fe40000000000 */
[----:B------:R-:W-:Y:S02]  /*133e0*/  SEL R16, R16, RZ, P0 ;  /* 0x000000ff10107207 */ /* 0x000fe40000000000 */
[----:B------:R-:W-:-:S07]  /*133f0*/  LOP3.LUT R23, R23, R0, RZ, 0x3c, !PT ;  /* 0x0000000017177212 */ /* 0x000fce00078e3cff */
.L_x_1914:
[----:B------:R-:W-:Y:S05]  /*13400*/  BSYNC B7 ;  /* 0x0000000000077941 */ /* 0x000fea0003800000 */
.L_x_1912:
[----:B------:R-:W2:Y:S02]  /*13410*/  LDL R0, [R1+0x4] ;  /* 0x0000040001007983 */ /* 0x000ea40000100800 */
[----:B--2---:R-:W-:-:S13]  /*13420*/  ISETP.NE.AND P0, PT, R0, RZ, PT ;  /* 0x000000ff0000720c */ /* 0x004fda0003f05270 */
        /* <DEDUP_REMOVED lines=10> */
.L_x_1998:
[----:B------:R-:W-:-:S03]  /*134d0*/  UMOV UR4, 0xffffffff ;  /* 0xffffffff00047882 */ /* 0x000fc60000000000 */
[----:B------:R-:W-:Y:S05]  /*134e0*/  BRA.DIV UR4, `(.L_x_2000) ;  /* 0x0000001204dc7947 */ /* 0x000fea000b800000 */
[----:B------:R1:W2:Y:S02]  /*134f0*/  SHFL.IDX PT, R14, R28, RZ, 0x1f ;  /* 0x00001fff1c0e7589 */ /* 0x0002a400000e0000 */
.L_x_2044:
        /* <DEDUP_REMOVED lines=8> */
.L_x_1999:
[----:B------:R-:W-:Y:S02]  /*13580*/  ULDC UR4, c[0x0][0xc38] ;  /* 0x00030e0000047ab9 */ /* 0x000fe40000000800 */
[----:B-1----:R-:W-:-:S13]  /*13590*/  ISETP.GE.AND P0, PT, R28, UR4, PT ;  /* 0x000000041c007c0c */ /* 0x002fda000bf06270 */
[----:B------:R-:W-:Y:S05]  /*135a0*/  @!P0 BRA `(.L_x_2001) ;  /* 0xffffffb800c08947 */ /* 0x000fea000383ffff */
.L_x_1909:
[----:B------:R-:W2:Y:S01]  /*135b0*/  LDL.LU R0, [R1] ;  /* 0x0000000001007983 */ /* 0x000ea20000300800 */
[----:B------:R-:W-:Y:S01]  /*135c0*/  BSSY B0, `(.L_x_2002) ;  /* 0x000000b000007945 */ /* 0x000fe20003800000 */
[----:B------:R-:W1:Y:S01]  /*135d0*/  S2R R5, SR_CgaCtaId ;  /* 0x0000000000057919 */ /* 0x000e620000008800 */
[----:B--2---:R-:W-:-:S05]  /*135e0*/  VIADD R0, R0, 0x1 ;  /* 0x0000000100007836 */ /* 0x004fca0000000000 */
        /* <DEDUP_REMOVED lines=8> */
.L_x_2045:
[----:B------:R-:W-:Y:S05]  /*13670*/  BSYNC B0 ;  /* 0x0000000000007941 */ /* 0x000fea0003800000 */
.L_x_2002:
[----:B------:R-:W-:-:S03]  /*13680*/  UMOV UR4, 0xffffffff ;  /* 0xffffffff00047882 */ /* 0x000fc60000000000 */
[----:B------:R-:W-:Y:S05]  /*13690*/  BRA.DIV UR4, `(.L_x_2004) ;  /* 0x0000001204ac7947 */ /* 0x000fea000b800000 */
[----:B-1----:R-:W1:Y:S02]  /*136a0*/  S2R R0, SR_TID.X ;  /* 0x0000000000007919 */ /* 0x002e640000002100 */
[----:B-1----:R-:W-:-:S04]  /*136b0*/  SHF.R.U32.HI R0, RZ, 0x5, R0 ;  /* 0x00000005ff007819 */ /* 0x002fc80000011600 */
[----:B------:R-:W-:-:S05]  /*136c0*/  LOP3.LUT R0, R0, 0x3, RZ, 0xc0, !PT ;  /* 0x0000000300007812 */ /* 0x000fca00078ec0ff */
[----:B------:R1:W2:Y:S02]  /*136d0*/  SHFL.IDX PT, R14, R0, RZ, 0x1f ;  /* 0x00001fff000e7589 */ /* 0x0002a400000e0000 */
.L_x_2048:
[----:B--2---:R-:W-:Y:S01]  /*136e0*/  ISETP.NE.AND P0, PT, R14, RZ, PT ;  /* 0x000000ff0e00720c */ /* 0x004fe20003f05270 */
[----:B------:R-:W-:-:S12]  /*136f0*/  BSSY B0, `(.L_x_2005) ;  /* 0x0000026000007945 */ /* 0x000fd80003800000 */
[----:B------:R-:W-:Y:S05]  /*13700*/  @P0 BRA `(.L_x_2006) ;  /* 0x0000000000900947 */ /* 0x000fea0003800000 */
[----:B------:R-:W-:-:S03]  /*13710*/  UMOV UR4, 0xffffffff ;  /* 0xffffffff00047882 */ /* 0x000fc60000000000 */
[----:B------:R-:W-:Y:S05]  /*13720*/  BRA.DIV UR4, `(.L_x_2007) ;  /* 0x0000001204bc7947 */ /* 0x000fea000b800000 */
[----:B------:R-:W-:-:S13]  /*13730*/  ELECT P6, URZ, PT ;  /* 0x00000000003f782f */ /* 0x000fda00038c0000 */
.L_x_2051:
[----:B------:R-:W-:Y:S05]  /*13740*/  @!P6 BRA `(.L_x_2006) ;  /* 0x000000000080e947 */ /* 0x000fea0003800000 */
[----:B-1----:R-:W2:Y:S02]  /*13750*/  LDL R0, [R1+0x8] ;  /* 0x0000080001007983 */ /* 0x002ea40000100800 */
[----:B--2---:R-:W-:-:S13]  /*13760*/  R2UR UR4, R0 ;  /* 0x00000000000472ca */ /* 0x004fda00000e0000 */
[----:B------:R-:W-:-:S06]  /*13770*/  ULOP3.LUT UR4, UR4, 0x2, URZ, 0xfc, !UPT ;  /* 0x0000000204047892 */ /* 0x000fcc000f8efc3f */
[----:B------:R-:W-:-:S05]  /*13780*/  IMAD.U32 R0, RZ, RZ, UR4 ;  /* 0x00000004ff007e24 */ /* 0x000fca000f8e00ff */
[----:B------:R-:W-:-:S13]  /*13790*/  ISETP.NE.AND P2, PT, R0, 0x3, PT ;  /* 0x000000030000780c */ /* 0x000fda0003f45270 */
[----:B------:R-:W-:Y:S05]  /*137a0*/  @!P2 BRA `(.L_x_2008) ;  /* 0x000000000004a947 */ /* 0x000fea0003800000 */
[----:B------:R-:W-:Y:S01]  /*137b0*/  BPT.TRAP 0x1 ;  /* 0x000000040000795c */ /* 0x000fe20000300000 */
.L_x_2008:
        /* <DEDUP_REMOVED lines=12> */
.L_x_2052:
[----:B------:R-:W2:Y:S02]  /*13880*/  SYNCS.PHASECHK.TRANS64.TRYWAIT P0, [R3+URZ], R0 ;  /* 0x00000000030075a7 */ /* 0x000ea4000800017f */
[----:B--2---:R-:W-:Y:S05]  /*13890*/  @!P0 BRA `(.L_x_2010) ;  /* 0x0000001000948947 */ /* 0x004fea0003800000 */
.L_x_2053:
[----:B------:R-:W-:Y:S05]  /*138a0*/  @!P2 BRA `(.L_x_2011) ;  /* 0x000000000004a947 */ /* 0x000fea0003800000 */
[----:B------:R-:W-:Y:S01]  /*138b0*/  BPT.TRAP 0x1 ;  /* 0x000000040000795c */ /* 0x000fe20000300000 */
.L_x_2011:
[----:B--2---:R-:W-:-:S04]  /*138c0*/  VIADD R3, R7, 0x31c60 ;  /* 0x00031c6007037836 */ /* 0x004fc80000000000 */
[----:B-1----:R-:W-:-:S04]  /*138d0*/  IMAD R5, R16, 0x8, R3 ;  /* 0x0000000810057824 */ /* 0x002fc800078e0203 */
[----:B------:R-:W1:Y:S02]  /*138e0*/  SYNCS.PHASECHK.TRANS64.TRYWAIT P0, [R5+URZ], R4 ;  /* 0x00000004050075a7 */ /* 0x000e64000800017f */
[----:B-1----:R-:W-:Y:S05]  /*138f0*/  @!P0 BRA `(.L_x_2012) ;  /* 0x0000001000908947 */ /* 0x002fea0003800000 */
.L_x_2054:
[----:B------:R-:W-:-:S07]  /*13900*/  IMAD R3, R6, 0x8, R3 ;  /* 0x0000000806037824 */ /* 0x000fce00078e0203 */
.L_x_2013:
[----:B--2---:R2:W3:Y:S02]  /*13910*/  SYNCS.PHASECHK.TRANS64.TRYWAIT P0, [R3+URZ], R0 ;  /* 0x00000000030075a7 */ /* 0x0044e4000800017f */
[----:B---3--:R-:W-:Y:S05]  /*13920*/  @!P0 NANOSLEEP.SYNCS 0x989680 ;  /* 0x009896800000895d */ /* 0x008fea0003900000 */
[----:B------:R-:W3:Y:S02]  /*13930*/  @!P0 SYNCS.PHASECHK.TRANS64 P0, [R3+URZ], R0 ;  /* 0x00000000030085a7 */ /* 0x000ee4000800007f */
[----:B---3--:R-:W-:Y:S05]  /*13940*/  @!P0 BRA `(.L_x_2013) ;  /* 0xfffffffc00f08947 */ /* 0x008fea000383ffff */
.L_x_2006:
[----:B------:R-:W-:Y:S05]  /*13950*/  BSYNC B0 ;  /* 0x0000000000007941 */ /* 0x000fea0003800000 */
.L_x_2005:
[----:B------:R-:W-:Y:S05]  /*13960*/  EXIT ;  /* 0x000000000000794d */ /* 0x000fea0003800000 */
.L_x_1870:
[----:B0-----:R-:W-:-:S04]  /*13970*/  IMAD.U32 R3, RZ, RZ, UR37 ;  /* 0x00000025ff037e24 */ /* 0x001fc8000f8e00ff */
[----:B------:R0:W1:Y:S03]  /*13980*/  SYNCS.PHASECHK.TRANS64.TRYWAIT P1, [R3+URZ+0x31c00], R0 ;  /* 0x031c0000030075a7 */ /* 0x000066000802017f */
[----:B-1----:R-:W-:Y:S05]  /*13990*/  @!P1 NANOSLEEP.SYNCS 0x989680 ;  /* 0x009896800000995d */ /* 0x002fea0003900000 */
[----:B------:R-:W1:Y:S02]  /*139a0*/  @!P1 SYNCS.PHASECHK.TRANS64 P1, [R3+URZ+0x31c00], R0 ;  /* 0x031c0000030095a7 */ /* 0x000e64000802007f */
[----:B-1----:R-:W-:Y:S05]  /*139b0*/  @!P1 BRA `(.L_x_1870) ;  /* 0xfffffffc00ec9947 */ /* 0x002fea000383ffff */
[----:B------:R-:W-:Y:S05]  /*139c0*/  BRA `(.L_x_2014) ;  /* 0xfffffedc00a47947 */ /* 0x000fea000383ffff */
.L_x_1874:
[----:B-1----:R1:W2:Y:S02]  /*139d0*/  SYNCS.PHASECHK.TRANS64.TRYWAIT P2, [R3+URZ+0x31c30], R0 ;  /* 0x031c3000030075a7 */ /* 0x0022a4000804017f */
[----:B--2---:R-:W-:Y:S05]  /*139e0*/  @!P2 NANOSLEEP.SYNCS 0x989680 ;  /* 0x009896800000a95d */ /* 0x004fea0003900000 */
[----:B------:R-:W2:Y:S02]  /*139f0*/  @!P2 SYNCS.PHASECHK.TRANS64 P2, [R3+URZ+0x31c30], R0 ;  /* 0x031c30000300a5a7 */ /* 0x000ea4000804007f */
[----:B--2---:R-:W-:Y:S05]  /*13a00*/  @!P2 BRA `(.L_x_1874) ;  /* 0xfffffffc00f0a947 */ /* 0x004fea000383ffff */
[----:B------:R-:W-:Y:S05]  /*13a10*/  BRA `(.L_x_1873) ;  /* 0xfffffedc00c87947 */ /* 0x000fea000383ffff */
.L_x_1879:
[----:B-1----:R-:W-:-:S04]  /*13a20*/  IMAD.U32 R5, RZ, RZ, UR4 ;  /* 0x00000004ff057e24 */ /* 0x002fc8000f8e00ff */
[----:B------:R1:W2:Y:S03]  /*13a30*/  SYNCS.PHASECHK.TRANS64.TRYWAIT P3, [R5+URZ+0x31c30], R0 ;  /* 0x031c3000050075a7 */ /* 0x0002a6000806017f */
[----:B--2---:R-:W-:Y:S05]  /*13a40*/  @!P3 NANOSLEEP.SYNCS 0x989680 ;  /* 0x009896800000b95d */ /* 0x004fea0003900000 */
[----:B------:R-:W2:Y:S02]  /*13a50*/  @!P3 SYNCS.PHASECHK.TRANS64 P3, [R5+URZ+0x31c30], R0 ;  /* 0x031c30000500b5a7 */ /* 0x000ea4000806007f */
[----:B--2---:R-:W-:Y:S05]  /*13a60*/  @!P3 BRA `(.L_x_1879) ;  /* 0xfffffffc00ecb947 */ /* 0x004fea000383ffff */
[----:B------:R-:W-:Y:S05]  /*13a70*/  BRA `(.L_x_1876) ;  /* 0xffffff18001c7947 */ /* 0x000fea000383ffff */
.L_x_1883:
[----:B-1----:R-:W-:-:S04]  /*13a80*/  IMAD.U32 R5, RZ, RZ, UR4 ;  /* 0x00000004ff057e24 */ /* 0x002fc8000f8e00ff */
[----:B------:R1:W2:Y:S03]  /*13a90*/  SYNCS.PHASECHK.TRANS64.TRYWAIT P3, [R5+URZ+0x31c50], R0 ;  /* 0x031c5000050075a7 */ /* 0x0002a6000806017f */
[----:B--2---:R-:W-:Y:S05]  /*13aa0*/  @!P3 NANOSLEEP.SYNCS 0x989680 ;  /* 0x009896800000b95d */ /* 0x004fea0003900000 */
[----:B------:R-:W2:Y:S02]  /*13ab0*/  @!P3 SYNCS.PHASECHK.TRANS64 P3, [R5+URZ+0x31c50], R0 ;  /* 0x031c50000500b5a7 */ /* 0x000ea4000806007f */
[----:B--2---:R-:W-:Y:S05]  /*13ac0*/  @!P3 BRA `(.L_x_1883) ;  /* 0xfffffffc00ecb947 */ /* 0x004fea000383ffff */
[----:B------:R-:W-:Y:S05]  /*13ad0*/  BRA `(.L_x_1880) ;  /* 0xffffff2c00b87947 */ /* 0x000fea000383ffff */
.L_x_1889:
[----:B-1----:R-:W-:-:S04]  /*13ae0*/  IMAD.U32 R5, RZ, RZ, UR4 ;  /* 0x00000004ff057e24 */ /* 0x002fc8000f8e00ff */
[----:B------:R1:W2:Y:S03]  /*13af0*/  SYNCS.PHASECHK.TRANS64.TRYWAIT P2, [R5+URZ+0x31c30], R0 ;  /* 0x031c3000050075a7 */ /* 0x0002a6000804017f */
[----:B--2---:R-:W-:Y:S05]  /*13b00*/  @!P2 NANOSLEEP.SYNCS 0x989680 ;  /* 0x009896800000a95d */ /* 0x004fea0003900000 */
[----:B------:R-:W2:Y:S02]  /*13b10*/  @!P2 SYNCS.PHASECHK.TRANS64 P2, [R5+URZ+0x31c30], R0 ;  /* 0x031c30000500a5a7 */ /* 0x000ea4000804007f */
[----:B--2---:R-:W-:Y:S05]  /*13b20*/  @!P2 BRA `(.L_x_1889) ;  /* 0xfffffffc00eca947 */ /* 0x004fea000383ffff */
[----:B------:R-:W-:Y:S05]  /*13b30*/  BRA `(.L_x_1886) ;  /* 0xffffff5800747947 */ /* 0x000fea000383ffff */
.L_x_1893:
[----:B-1----:R-:W-:-:S04]  /*13b40*/  IMAD.U32 R5, RZ, RZ, UR4 ;  /* 0x00000004ff057e24 */ /* 0x002fc8000f8e00ff */
[----:B------:R1:W2:Y:S03]  /*13b50*/  SYNCS.PHASECHK.TRANS64.TRYWAIT P2, [R5+URZ+0x31c50], R0 ;  /* 0x031c5000050075a7 */ /* 0x0002a6000804017f */
[----:B--2---:R-:W-:Y:S05]  /*13b60*/  @!P2 NANOSLEEP.SYNCS 0x989680 ;  /* 0x009896800000a95d */ /* 0x004fea0003900000 */
[----:B------:R-:W2:Y:S02]  /*13b70*/  @!P2 SYNCS.PHASECHK.TRANS64 P2, [R5+URZ+0x31c50], R0 ;  /* 0x031c50000500a5a7 */ /* 0x000ea4000804007f */
[----:B--2---:R-:W-:Y:S05]  /*13b80*/  @!P2 BRA `(.L_x_1893) ;  /* 0xfffffffc00eca947 */ /* 0x004fea000383ffff */
[----:B------:R-:W-:Y:S05]  /*13b90*/  BRA `(.L_x_1890) ;  /* 0xffffff7000107947 */ /* 0x000fea000383ffff */
.L_x_1898:
[----:B-1----:R-:W-:-:S04]  /*13ba0*/  IMAD.U32 R7, RZ, RZ, UR5 ;  /* 0x00000005ff077e24 */ /* 0x002fc8000f8e00ff */
[----:B------:R1:W3:Y:S03]  /*13bb0*/  SYNCS.PHASECHK.TRANS64.TRYWAIT P0, [R7+URZ+0x31c50], R6 ;  /* 0x031c5006070075a7 */ /* 0x0002e6000800017f */
[----:B---3--:R-:W-:Y:S05]  /*13bc0*/  @!P0 NANOSLEEP.SYNCS 0x989680 ;  /* 0x009896800000895d */ /* 0x008fea0003900000 */
[----:B------:R-:W3:Y:S02]  /*13bd0*/  @!P0 SYNCS.PHASECHK.TRANS64 P0, [R7+URZ+0x31c50], R6 ;  /* 0x031c5006070085a7 */ /* 0x000ee4000800007f */
[----:B---3--:R-:W-:Y:S05]  /*13be0*/  @!P0 BRA `(.L_x_1898) ;  /* 0xfffffffc00ec8947 */ /* 0x008fea000383ffff */
[----:B------:R-:W-:Y:S05]  /*13bf0*/  BRA `(.L_x_1897) ;  /* 0xffffff8c00f47947 */ /* 0x000fea000383ffff */
.L_x_1920:
[----:B------:R-:W-:Y:S02]  /*13c00*/  IMAD.MOV.U32 R13, RZ, RZ, R20 ;  /* 0x000000ffff0d7224 */ /* 0x000fe400078e0014 */
[----:B------:R-:W-:Y:S02]  /*13c10*/  IMAD.MOV.U32 R12, RZ, RZ, RZ ;  /* 0x000000ffff0c7224 */ /* 0x000fe400078e00ff */
[----:B------:R-:W-:Y:S02]  /*13c20*/  IMAD.MOV.U32 R11, RZ, RZ, 0x1f ;  /* 0x0000001fff0b7424 */ /* 0x000fe400078e00ff */
[----:B------:R-:W-:-:S07]  /*13c30*/  IMAD.MOV.U32 R15, RZ, RZ, -0x1 ;  /* 0xffffffffff0f7424 */ /* 0x000fce00078e00ff */
[----:B------:R-:W-:Y:S05]  /*13c40*/  WARPSYNC.COLLECTIVE R15, `(.L_x_2015) ;  /* 0x000000000f087348 */ /* 0x000fea0003c00000 */
[----:B------:R0:W1:Y:S02]  /*13c50*/  SHFL.IDX P6, R14, R13, R12, R11 ;  /* 0x0000000c0d0e7389 */ /* 0x00006400000c000b */
[----:B01----:R-:W-:Y:S01]  /*13c60*/  ENDCOLLECTIVE ;  /* 0x000000000000791b */ /* 0x003fe20003800000 */
.L_x_2015:
[----:B------:R-:W-:Y:S05]  /*13c70*/  BRA `(.L_x_2016) ;  /* 0xffffffbc00c47947 */ /* 0x000fea000383ffff */
.L_x_1922:
[----:B------:R-:W-:Y:S01]  /*13c80*/  BSSY B0, `(.L_x_2017) ;  /* 0x0000006000007945 */ /* 0x000fe20003800000 */
[----:B------:R-:W-:-:S07]  /*13c90*/  IMAD.MOV.U32 R15, RZ, RZ, -0x1 ;  /* 0xffffffffff0f7424 */ /* 0x000fce00078e00ff */
[----:B0-----:R-:W-:Y:S05]  /*13ca0*/  WARPSYNC.COLLECTIVE R15, `(.L_x_2018) ;  /* 0x000000000f0c7348 */ /* 0x001fea0003c00000 */
[----:B------:R-:W-:Y:S02]  /*13cb0*/  ELECT P6, UR62, PT ;  /* 0x00000000003e782f */ /* 0x000fe400038c0000 */
[----:B------:R-:W-:Y:S01]  /*13cc0*/  MOV R14, UR62 ;  /* 0x0000003e000e7c02 */ /* 0x000fe20008000f00 */
[----:B0-----:R-:W-:Y:S10]  /*13cd0*/  ENDCOLLECTIVE ;  /* 0x000000000000791b */ /* 0x001ff40003800000 */
.L_x_2018:
[----:B------:R-:W-:Y:S05]  /*13ce0*/  BSYNC B0 ;  /* 0x0000000000007941 */ /* 0x000fea0003800000 */
.L_x_2017:
[----:B------:R-:W-:Y:S05]  /*13cf0*/  BRA `(.L_x_2019) ;  /* 0xffffffbc00c07947 */ /* 0x000fea000383ffff */
.L_x_1924:
[----:B-1----:R1:W2:Y:S02]  /*13d00*/  SYNCS.PHASECHK.TRANS64.TRYWAIT P0, [R3+URZ+0x31c40], R0 ;  /* 0x031c4000030075a7 */ /* 0x0022a4000800017f */
[----:B--2---:R-:W-:Y:S05]  /*13d10*/  @!P0 NANOSLEEP.SYNCS 0x989680 ;  /* 0x009896800000895d */ /* 0x004fea0003900000 */
[----:B------:R-:W2:Y:S02]  /*13d20*/  @!P0 SYNCS.PHASECHK.TRANS64 P0, [R3+URZ+0x31c40], R0 ;  /* 0x031c4000030085a7 */ /* 0x000ea4000800007f */
[----:B--2---:R-:W-:Y:S05]  /*13d30*/  @!P0 BRA `(.L_x_1924) ;  /* 0xfffffffc00f08947 */ /* 0x004fea000383ffff */
[----:B------:R-:W-:Y:S05]  /*13d40*/  BRA `(.L_x_2020) ;  /* 0xffffffc000207947 */ /* 0x000fea000383ffff */
.L_x_1928:
[----:B------:R-:W-:Y:S02]  /*13d50*/  IMAD.MOV.U32 R13, RZ, RZ, R4 ;  /* 0x000000ffff0d7224 */ /* 0x000fe400078e0004 */
[----:B------:R-:W-:Y:S02]  /*13d60*/  IMAD.MOV.U32 R12, RZ, RZ, RZ ;  /* 0x000000ffff0c7224 */ /* 0x000fe400078e00ff */
[----:B------:R-:W-:Y:S02]  /*13d70*/  IMAD.MOV.U32 R11, RZ, RZ, 0x1c1f ;  /* 0x00001c1fff0b7424 */ /* 0x000fe400078e00ff */
[----:B------:R-:W-:Y:S02]  /*13d80*/  IMAD.MOV.U32 R15, RZ, RZ, -0x1 ;  /* 0xffffffffff0f7424 */ /* 0x000fe400078e00ff */
[----:B------:R-:W-:-:S07]  /*13d90*/  IMAD.U32 R6, RZ, RZ, UR44 ;  /* 0x0000002cff067e24 */ /* 0x000fce000f8e00ff */
[----:B------:R-:W-:Y:S05]  /*13da0*/  WARPSYNC.COLLECTIVE R15, `(.L_x_2021) ;  /* 0x000000000f087348 */ /* 0x000fea0003c00000 */
[----:B------:R0:W1:Y:S02]  /*13db0*/  SHFL.IDX P6, R14, R13, R12, R11 ;  /* 0x0000000c0d0e7389 */ /* 0x00006400000c000b */
[----:B01----:R-:W-:Y:S01]  /*13dc0*/  ENDCOLLECTIVE ;  /* 0x000000000000791b */ /* 0x003fe20003800000 */
.L_x_2021:
[----:B------:R-:W-:-:S04]  /*13dd0*/  IMAD R6, R6, 0xc0, R21 ;  /* 0x000000c006067824 */ /* 0x000fc800078e0215 */
[----:B------:R-:W-:Y:S02]  /*13de0*/  VIADD R10, R6, 0x20 ;  /* 0x00000020060a7836 */ /* 0x000fe40000000000 */
[----:B------:R-:W-:Y:S02]  /*13df0*/  IMAD.MOV.U32 R13, RZ, RZ, R0 ;  /* 0x000000ffff0d7224 */ /* 0x000fe400078e0000 */
[----:B------:R-:W-:-:S07]  /*13e00*/  IMAD.MOV.U32 R2, RZ, RZ, R14 ;  /* 0x000000ffff027224 */ /* 0x000fce00078e000e */
[----:B------:R-:W-:Y:S05]  /*13e10*/  WARPSYNC.COLLECTIVE R15, `(.L_x_2022) ;  /* 0x000000000f087348 */ /* 0x000fea0003c00000 */
[----:B------:R0:W1:Y:S02]  /*13e20*/  SHFL.IDX P6, R14, R13, R12, R11 ;  /* 0x0000000c0d0e7389 */ /* 0x00006400000c000b */
[----:B01----:R-:W-:Y:S01]  /*13e30*/  ENDCOLLECTIVE ;  /* 0x000000000000791b */ /* 0x003fe20003800000 */
.L_x_2022:
[----:B------:R-:W-:Y:S01]  /*13e40*/  ULDC UR4, c[0x0][0x288] ;  /* 0x0000a20000047ab9 */ /* 0x000fe20000000800 */
[----:B------:R-:W-:Y:S01]  /*13e50*/  ULDC.64 UR6, c[0x0][0x208] ;  /* 0x0000820000067ab9 */ /* 0x000fe20000000a00 */
[----:B------:R-:W-:-:S05]  /*13e60*/  IMAD R5, R9, UR4, RZ ;  /* 0x0000000409057c24 */ /* 0x000fca000f8e02ff */
[----:B------:R-:W-:Y:S01]  /*13e70*/  ISETP.GE.AND P4, PT, R6, R5, PT ;  /* 0x000000050600720c */ /* 0x000fe20003f86270 */
[----:B------:R-:W-:Y:S02]  /*13e80*/  IMAD.MOV.U32 R13, RZ, RZ, R4 ;  /* 0x000000ffff0d7224 */ /* 0x000fe400078e0004 */
[----:B------:R-:W-:Y:S02]  /*13e90*/  IMAD.MOV.U32 R12, RZ, RZ, 0x1 ;  /* 0x00000001ff0c7424 */ /* 0x000fe400078e00ff */
[----:B------:R-:W-:-:S08]  /*13ea0*/  IMAD.MOV.U32 R3, RZ, RZ, R14 ;  /* 0x000000ffff037224 */ /* 0x000fd000078e000e */
[----:B------:R-:W-:-:S05]  /*13eb0*/  @!P4 LEA R3, P3, R20, R3, 0x1 ;  /* 0x000000031403c211 */ /* 0x000fca00078608ff */
[----:B------:R-:W-:-:S05]  /*13ec0*/  @!P4 IMAD.X R2, RZ, RZ, R2, P3 ;  /* 0x000000ffff02c224 */ /* 0x000fca00018e0602 */
[----:B------:R-:W-:-:S04]  /*13ed0*/  @!P4 LOP3.LUT R3, R3, R2, RZ, 0x3c, !PT ;  /* 0x000000020303c212 */ /* 0x000fc800078e3cff */
[----:B------:R-:W-:-:S04]  /*13ee0*/  @!P4 LOP3.LUT R2, R3, R2, RZ, 0x3c, !PT ;  /* 0x000000020302c212 */ /* 0x000fc800078e3cff */
[----:B------:R-:W-:-:S05]  /*13ef0*/  @!P4 LOP3.LUT R3, R3, R2, RZ, 0x3c, !PT ;  /* 0x000000020303c212 */ /* 0x000fca00078e3cff */
[----:B------:R-:W-:Y:S01]  /*13f00*/  @!PT LDS RZ, [RZ] ;  /* 0x00000000fffff984 */ /* 0x000fe20000000800 */
[----:B------:R-:W-:Y:S01]  /*13f10*/  @!PT LDS RZ, [RZ] ;  /* 0x00000000fffff984 */ /* 0x000fe20000000800 */
[----:B------:R-:W-:Y:S01]  /*13f20*/  @!PT LDS RZ, [RZ] ;  /* 0x00000000fffff984 */ /* 0x000fe20000000800 */
[----:B------:R0:W-:Y:S04]  /*13f30*/  @!P4 LDGSTS.E.BYPASS.LTC128B.128 [R27+0xda00], desc[UR6][R2.64], !P0 ;  /* 0x0da00000021bcfae */ /* 0x0001e8000c101d46 */
[----:B------:R0:W-:Y:S04]  /*13f40*/  @!P4 LDGSTS.E.BYPASS.LTC128B.128 [R27+0x10a00], desc[UR6][R2.64+0x40], !P1 ;  /* 0x10a00040021bcfae */ /* 0x0001e8000c901d46 */
[----:B------:R0:W-:Y:S01]  /*13f50*/  @!P4 LDGSTS.E.BYPASS.LTC128B.128 [R27+0x13a00], desc[UR6][R2.64+0x80], !P2 ;  /* 0x13a00080021bcfae */ /* 0x0001e2000d101d46 */
[----:B------:R-:W-:Y:S01]  /*13f60*/  ISETP.GE.AND P4, PT, R10, R5, PT ;  /* 0x000000050a00720c */ /* 0x000fe20003f86270 */
[----:B------:R-:W-:-:S12]  /*13f70*/  VIADD R10, R6, 0x40 ;  /* 0x00000040060a7836 */ /* 0x000fd80000000000 */
[----:B0-----:R-:W-:Y:S05]  /*13f80*/  WARPSYNC.COLLECTIVE R15, `(.L_x_2023) ;  /* 0x000000000f087348 */ /* 0x001fea0003c00000 */
[----:B------:R1:W2:Y:S02]  /*13f90*/  SHFL.IDX P6, R14, R13, R12, R11 ;  /* 0x0000000c0d0e7389 */ /* 0x0002a400000c000b */
[----:B012---:R-:W-:Y:S01]  /*13fa0*/  ENDCOLLECTIVE ;  /* 0x000000000000791b */ /* 0x007fe20003800000 */
.L_x_2023:
[----:B------:R-:W-:Y:S02]  /*13fb0*/  IMAD.MOV.U32 R13, RZ, RZ, R0 ;  /* 0x000000ffff0d7224 */ /* 0x000fe400078e0000 */
[----:B------:R-:W-:-:S07]  /*13fc0*/  IMAD.MOV.U32 R2, RZ, RZ, R14 ;  /* 0x000000ffff027224 */ /* 0x000fce00078e000e */
[----:B------:R-:W-:Y:S05]  /*13fd0*/  WARPSYNC.COLLECTIVE R15, `(.L_x_2024) ;  /* 0x000000000f087348 */ /* 0x000fea0003c00000 */
[----:B------:R0:W1:Y:S02]  /*13fe0*/  SHFL.IDX P6, R14, R13, R12, R11 ;  /* 0x0000000c0d0e7389 */ /* 0x00006400000c000b */
[----:B01----:R-:W-:Y:S01]  /*13ff0*/  ENDCOLLECTIVE ;  /* 0x000000000000791b */ /* 0x003fe20003800000 */
.L_x_2024:
[----:B------:R-:W-:Y:S01]  /*14000*/  ULDC.64 UR4, c[0x0][0x208] ;  /* 0x0000820000047ab9 */ /* 0x000fe20000000a00 */
[----:B------:R-:W-:Y:S02]  /*14010*/  IMAD.MOV.U32 R13, RZ, RZ, R4 ;  /* 0x000000ffff0d7224 */ /* 0x000fe400078e0004 */
[----:B------:R-:W-:Y:S02]  /*14020*/  IMAD.MOV.U32 R12, RZ, RZ, 0x2 ;  /* 0x00000002ff0c7424 */ /* 0x000fe400078e00ff */
[----:B------:R-:W-:-:S05]  /*14030*/  IMAD.MOV.U32 R3, RZ, RZ, R14 ;  /* 0x000000ffff037224 */ /* 0x000fca00078e000e */
        /* <DEDUP_REMOVED lines=11> */
[----:B------:R-:W-:-:S13]  /*140f0*/  ISETP.GE.AND P4, PT, R10, R5, PT ;  /* 0x000000050a00720c */ /* 0x000fda0003f86270 */
[----:B0-----:R-:W-:Y:S05]  /*14100*/  WARPSYNC.COLLECTIVE R15, `(.L_x_2025) ;  /* 0x000000000f087348 */ /* 0x001fea0003c00000 */
[----:B------:R1:W2:Y:S02]  /*14110*/  SHFL.IDX P6, R14, R13, R12, R11 ;  /* 0x0000000c0d0e7389 */ /* 0x0002a400000c000b */
[----:B012---:R-:W-:Y:S01]  /*14120*/  ENDCOLLECTIVE ;  /* 0x000000000000791b */ /* 0x007fe20003800000 */
.L_x_2025:
[----:B------:R-:W-:Y:S02]  /*14130*/  IMAD.MOV.U32 R13, RZ, RZ, R0 ;  /* 0x000000ffff0d7224 */ /* 0x000fe400078e0000 */
[----:B------:R-:W-:-:S07]  /*14140*/  IMAD.MOV.U32 R2, RZ, RZ, R14 ;  /* 0x000000ffff027224 */ /* 0x000fce00078e000e */
[----:B------:R-:W-:Y:S05]  /*14150*/  WARPSYNC.COLLECTIVE R15, `(.L_x_2026) ;  /* 0x000000000f087348 */ /* 0x000fea0003c00000 */
[----:B------:R0:W1:Y:S02]  /*14160*/  SHFL.IDX P6, R14, R13, R12, R11 ;  /* 0x0000000c0d0e7389 */ /* 0x00006400000c000b */
[----:B01----:R-:W-:Y:S01]  /*14170*/  ENDCOLLECTIVE ;  /* 0x000000000000791b */ /* 0x003fe20003800000 */
.L_x_2026:
        /* <DEDUP_REMOVED lines=14> */
[----:B------:R0:W-:Y:S02]  /*14260*/  @!P4 LDGSTS.E.BYPASS.LTC128B.128 [R27+0x14a00], desc[UR4][R2.64+0x80], !P2 ;  /* 0x14a00080021bcfae */ /* 0x0001e4000d101d44 */
[----:B0-----:R-:W-:Y:S05]  /*14270*/  WARPSYNC.COLLECTIVE R15, `(.L_x_2027) ;  /* 0x000000000f087348 */ /* 0x001fea0003c00000 */
[----:B------:R1:W2:Y:S02]  /*14280*/  SHFL.IDX P6, R14, R13, R12, R11 ;  /* 0x0000000c0d0e7389 */ /* 0x0002a400000c000b */
[----:B012---:R-:W-:Y:S01]  /*14290*/  ENDCOLLECTIVE ;  /* 0x000000000000791b */ /* 0x007fe20003800000 */
.L_x_2027:
[----:B------:R-:W-:Y:S02]  /*142a0*/  IMAD.MOV.U32 R13, RZ, RZ, R0 ;  /* 0x000000ffff0d7224 */ /* 0x000fe400078e0000 */
[----:B------:R-:W-:-:S05]  /*142b0*/  VIADD R0, R6, 0x60 ;  /* 0x0000006006007836 */ /* 0x000fca0000000000 */
[----:B------:R-:W-:Y:S01]  /*142c0*/  ISETP.GE.AND P4, PT, R0, R5, PT ;  /* 0x000000050000720c */ /* 0x000fe20003f86270 */
[----:B------:R-:W-:Y:S02]  /*142d0*/  VIADD R0, R6, 0x80 ;  /* 0x0000008006007836 */ /* 0x000fe40000000000 */
[----:B------:R-:W-:-:S10]  /*142e0*/  IMAD.MOV.U32 R4, RZ, RZ, R14 ;  /* 0x000000ffff047224 */ /* 0x000fd400078e000e */
[----:B------:R-:W-:Y:S05]  /*142f0*/  WARPSYNC.COLLECTIVE R15, `(.L_x_2028) ;  /* 0x000000000f087348 */ /* 0x000fea0003c00000 */
[----:B------:R0:W1:Y:S02]  /*14300*/  SHFL.IDX P6, R14, R13, R12, R11 ;  /* 0x0000000c0d0e7389 */ /* 0x00006400000c000b */
[----:B01----:R-:W-:Y:S01]  /*14310*/  ENDCOLLECTIVE ;  /* 0x000000000000791b */ /* 0x003fe20003800000 */
.L_x_2028:
[----:B------:R-:W-:Y:S01]  /*14320*/  ULDC.64 UR4, c[0x0][0x208] ;  /* 0x0000820000047ab9 */ /* 0x000fe20000000a00 */
[----:B------:R-:W-:Y:S02]  /*14330*/  IMAD.MOV.U32 R13, RZ, RZ, R7 ;  /* 0x000000ffff0d7224 */ /* 0x000fe400078e0007 */
[----:B------:R-:W-:Y:S01]  /*14340*/  IMAD.MOV.U32 R12, RZ, RZ, RZ ;  /* 0x000000ffff0c7224 */ /* 0x000fe200078e00ff */
[----:B------:R-:W-:-:S05]  /*14350*/  @!P4 LEA R14, P3, R20, R14, 0x1 ;  /* 0x0000000e140ec211 */ /* 0x000fca00078608ff */
[----:B------:R-:W-:Y:S02]  /*14360*/  @!P4 IMAD.X R9, RZ, RZ, R4, P3 ;  /* 0x000000ffff09c224 */ /* 0x000fe400018e0604 */
[----:B------:R-:W-:Y:S02]  /*14370*/  @!P4 IMAD.MOV.U32 R2, RZ, RZ, R14 ;  /* 0x000000ffff02c224 */ /* 0x000fe400078e000e */
[----:B------:R-:W-:-:S05]  /*14380*/  @!P4 IMAD.MOV.U32 R3, RZ, RZ, R9 ;  /* 0x000000ffff03c224 */ /* 0x000fca00078e0009 */
        /* <DEDUP_REMOVED lines=10> */
.L_x_2029:
[----:B------:R-:W-:Y:S02]  /*14430*/  IMAD.MOV.U32 R13, RZ, RZ, R8 ;  /* 0x000000ffff0d7224 */ /* 0x000fe400078e0008 */
[----:B------:R-:W-:-:S07]  /*14440*/  IMAD.MOV.U32 R0, RZ, RZ, R14 ;  /* 0x000000ffff007224 */ /* 0x000fce00078e000e */
[----:B------:R-:W-:Y:S05]  /*14450*/  WARPSYNC.COLLECTIVE R15, `(.L_x_2030) ;  /* 0x000000000f087348 */ /* 0x000fea0003c00000 */
[----:B------:R0:W1:Y:S02]  /*14460*/  SHFL.IDX P6, R14, R13, R12, R11 ;  /* 0x0000000c0d0e7389 */ /* 0x00006400000c000b */
[----:B01----:R-:W-:Y:S01]  /*14470*/  ENDCOLLECTIVE ;  /* 0x000000000000791b */ /* 0x003fe20003800000 */
.L_x_2030:
[----:B------:R-:W-:Y:S01]  /*14480*/  ULDC.64 UR4, c[0x0][0x208] ;  /* 0x0000820000047ab9 */ /* 0x000fe20000000a00 */
[----:B------:R-:W-:Y:S02]  /*14490*/  IMAD.MOV.U32 R13, RZ, RZ, R7 ;  /* 0x000000ffff0d7224 */ /* 0x000fe400078e0007 */
[----:B------:R-:W-:Y:S01]  /*144a0*/  IMAD.MOV.U32 R12, RZ, RZ, 0x1 ;  /* 0x00000001ff0c7424 */ /* 0x000fe200078e00ff */
        /* <DEDUP_REMOVED lines=13> */
.L_x_2031:
[----:B------:R-:W-:Y:S02]  /*14580*/  IMAD.MOV.U32 R13, RZ, RZ, R8 ;  /* 0x000000ffff0d7224 */ /* 0x000fe400078e0008 */
[----:B------:R-:W-:-:S07]  /*14590*/  IMAD.MOV.U32 R7, RZ, RZ, R14 ;  /* 0x000000ffff077224 */ /* 0x000fce00078e000e */
[----:B------:R-:W-:Y:S05]  /*145a0*/  WARPSYNC.COLLECTIVE R15, `(.L_x_2032) ;  /* 0x000000000f087348 */ /* 0x000fea0003c00000 */
[----:B------:R0:W1:Y:S02]  /*145b0*/  SHFL.IDX P6, R14, R13, R12, R11 ;  /* 0x0000000c0d0e7389 */ /* 0x00006400000c000b */
[----:B01----:R-:W-:Y:S01]  /*145c0*/  ENDCOLLECTIVE ;  /* 0x000000000000791b */ /* 0x003fe20003800000 */
.L_x_2032:
[----:B------:R-:W-:Y:S05]  /*145d0*/  BRA `(.L_x_2033) ;  /* 0xffffffc400407947 */ /* 0x000fea000383ffff */
.L_x_1931:
[----:B0-----:R0:W1:Y:S02]  /*145e0*/  SYNCS.PHASECHK.TRANS64.TRYWAIT P0, [R17+URZ+0x31c20], R2 ;  /* 0x031c2002110075a7 */ /* 0x001064000800017f */
[----:B-1----:R-:W-:Y:S05]  /*145f0*/  @!P0 NANOSLEEP.SYNCS 0x989680 ;  /* 0x009896800000895d */ /* 0x002fea0003900000 */
[----:B------:R-:W1:Y:S02]  /*14600*/  @!P0 SYNCS.PHASECHK.TRANS64 P0, [R17+URZ+0x31c20], R2 ;  /* 0x031c2002110085a7 */ /* 0x000e64000800007f */
[----:B-1----:R-:W-:Y:S05]  /*14610*/  @!P0 BRA `(.L_x_1931) ;  /* 0xfffffffc00f08947 */ /* 0x002fea000383ffff */
[----:B------:R-:W-:Y:S05]  /*14620*/  BRA `(.L_x_2034) ;  /* 0xffffffc400ac7947 */ /* 0x000fea000383ffff */
.L_x_1938:
[----:B0-----:R0:W1:Y:S02]  /*14630*/  SYNCS.PHASECHK.TRANS64.TRYWAIT P0, [R2+URZ+0x31c40], R3 ;  /* 0x031c4003020075a7 */ /* 0x001064000800017f */
[----:B-1----:R-:W-:Y:S05]  /*14640*/  @!P0 NANOSLEEP.SYNCS 0x989680 ;  /* 0x009896800000895d */ /* 0x002fea0003900000 */
[----:B------:R-:W1:Y:S02]  /*14650*/  @!P0 SYNCS.PHASECHK.TRANS64 P0, [R2+URZ+0x31c40], R3 ;  /* 0x031c4003020085a7 */ /* 0x000e64000800007f */
[----:B-1----:R-:W-:Y:S05]  /*14660*/  @!P0 BRA `(.L_x_1938) ;  /* 0xfffffffc00f08947 */ /* 0x002fea000383ffff */
[----:B------:R-:W-:Y:S05]  /*14670*/  BRA `(.L_x_2035) ;  /* 0xffffffc800607947 */ /* 0x000fea000383ffff */
.L_x_1945:
[----:B0-----:R0:W1:Y:S02]  /*14680*/  SYNCS.PHASECHK.TRANS64.TRYWAIT P0, [R3+URZ+0x60], R2 ;  /* 0x00006002030075a7 */ /* 0x001064000800017f */
[----:B-1----:R-:W-:Y:S05]  /*14690*/  @!P0 NANOSLEEP.SYNCS 0x989680 ;  /* 0x009896800000895d */ /* 0x002fea0003900000 */
[----:B------:R-:W1:Y:S02]  /*146a0*/  @!P0 SYNCS.PHASECHK.TRANS64 P0, [R3+URZ+0x60], R2 ;  /* 0x00006002030085a7 */ /* 0x000e64000800007f */
[----:B-1----:R-:W-:Y:S05]  /*146b0*/  @!P0 BRA `(.L_x_1945) ;  /* 0xfffffffc00f08947 */ /* 0x002fea000383ffff */
[----:B------:R-:W-:Y:S05]  /*146c0*/  BRA `(.L_x_2036) ;  /* 0xffffffcc00507947 */ /* 0x000fea000383ffff */
.L_x_1956:
[----:B0-----:R0:W1:Y:S02]  /*146d0*/  SYNCS.PHASECHK.TRANS64.TRYWAIT P0, [R3+URZ+0x31c40], R2 ;  /* 0x031c4002030075a7 */ /* 0x001064000800017f */
[----:B-1----:R-:W-:Y:S05]  /*146e0*/  @!P0 NANOSLEEP.SYNCS 0x989680 ;  /* 0x009896800000895d */ /* 0x002fea0003900000 */
[----:B------:R-:W1:Y:S02]  /*146f0*/  @!P0 SYNCS.PHASECHK.TRANS64 P0, [R3+URZ+0x31c40], R2 ;  /* 0x031c4002030085a7 */ /* 0x000e64000800007f */
[----:B-1----:R-:W-:Y:S05]  /*14700*/  @!P0 BRA `(.L_x_1956) ;  /* 0xfffffffc00f08947 */ /* 0x002fea000383ffff */
[----:B------:R-:W-:Y:S05]  /*14710*/  BRA `(.L_x_2037) ;  /* 0xffffffd400007947 */ /* 0x000fea000383ffff */
.L_x_1963:
[----:B0-----:R0:W1:Y:S02]  /*14720*/  SYNCS.PHASECHK.TRANS64.TRYWAIT P0, [R12+URZ+0x60], R23 ;  /* 0x000060170c0075a7 */ /* 0x001064000800017f */
[----:B-1----:R-:W-:Y:S05]  /*14730*/  @!P0 NANOSLEEP.SYNCS 0x989680 ;  /* 0x009896800000895d */ /* 0x002fea0003900000 */
[----:B------:R-:W1:Y:S02]  /*14740*/  @!P0 SYNCS.PHASECHK.TRANS64 P0, [R12+URZ+0x60], R23 ;  /* 0x000060170c0085a7 */ /* 0x000e64000800007f */
[----:B-1----:R-:W-:Y:S05]  /*14750*/  @!P0 BRA `(.L_x_1963) ;  /* 0xfffffffc00f08947 */ /* 0x002fea000383ffff */
[----:B------:R-:W-:Y:S05]  /*14760*/  BRA `(.L_x_2038) ;  /* 0xffffffd400f87947 */ /* 0x000fea000383ffff */
.L_x_1973:
[----:B0-----:R0:W1:Y:S02]  /*14770*/  SYNCS.PHASECHK.TRANS64.TRYWAIT P0, [R2+URZ+0x31c40], R3 ;  /* 0x031c4003020075a7 */ /* 0x001064000800017f */
[----:B-1----:R-:W-:Y:S05]  /*14780*/  @!P0 NANOSLEEP.SYNCS 0x989680 ;  /* 0x009896800000895d */ /* 0x002fea0003900000 */
[----:B------:R-:W1:Y:S02]  /*14790*/  @!P0 SYNCS.PHASECHK.TRANS64 P0, [R2+URZ+0x31c40], R3 ;  /* 0x031c4003020085a7 */ /* 0x000e64000800007f */
[----:B-1----:R-:W-:Y:S05]  /*147a0*/  @!P0 BRA `(.L_x_1973) ;  /* 0xfffffffc00f08947 */ /* 0x002fea000383ffff */
[----:B------:R-:W-:Y:S05]  /*147b0*/  BRA `(.L_x_2039) ;  /* 0xffffffdc007c7947 */ /* 0x000fea000383ffff */
.L_x_1980:
[----:B0-----:R0:W1:Y:S02]  /*147c0*/  SYNCS.PHASECHK.TRANS64.TRYWAIT P0, [R8+URZ+0x60], R2 ;  /* 0x00006002080075a7 */ /* 0x001064000800017f */
[----:B-1----:R-:W-:Y:S05]  /*147d0*/  @!P0 NANOSLEEP.SYNCS 0x989680 ;  /* 0x009896800000895d */ /* 0x002fea0003900000 */
[----:B------:R-:W1:Y:S02]  /*147e0*/  @!P0 SYNCS.PHASECHK.TRANS64 P0, [R8+URZ+0x60], R2 ;  /* 0x00006002080085a7 */ /* 0x000e64000800007f */
[----:B-1----:R-:W-:Y:S05]  /*147f0*/  @!P0 BRA `(.L_x_1980) ;  /* 0xfffffffc00f08947 */ /* 0x002fea000383ffff */
[----:B------:R-:W-:Y:S05]  /*14800*/  BRA `(.L_x_2040) ;  /* 0xffffffe000787947 */ /* 0x000fea000383ffff */
.L_x_1992:
[----:B-1----:R1:W2:Y:S02]  /*14810*/  SYNCS.PHASECHK.TRANS64.TRYWAIT P0, [R3+URZ+0x31c60], R0 ;  /* 0x031c6000030075a7 */ /* 0x0022a4000800017f */
[----:B--2---:R-:W-:Y:S05]  /*14820*/  @!P0 NANOSLEEP.SYNCS 0x989680 ;  /* 0x009896800000895d */ /* 0x004fea0003900000 */
[----:B------:R-:W2:Y:S02]  /*14830*/  @!P0 SYNCS.PHASECHK.TRANS64 P0, [R3+URZ+0x31c60], R0 ;  /* 0x031c6000030085a7 */ /* 0x000ea4000800007f */
[----:B--2---:R-:W-:Y:S05]  /*14840*/  @!P0 BRA `(.L_x_1992) ;  /* 0xfffffffc00f08947 */ /* 0x004fea000383ffff */
[----:B------:R-:W-:Y:S05]  /*14850*/  BRA `(.L_x_2041) ;  /* 0xffffffe400e47947 */ /* 0x000fea000383ffff */
.L_x_2000:
        /* <DEDUP_REMOVED lines=8> */
.L_x_2043:
[----:B------:R-:W-:Y:S05]  /*148e0*/  BSYNC B0 ;  /* 0x0000000000007941 */ /* 0x000fea0003800000 */
.L_x_2042:
[----:B------:R-:W-:Y:S05]  /*148f0*/  BRA `(.L_x_2044) ;  /* 0xffffffec00007947 */ /* 0x000fea000383ffff */
.L_x_2003:
[----:B-1----:R1:W2:Y:S02]  /*14900*/  SYNCS.PHASECHK.TRANS64.TRYWAIT P0, [R7+URZ+0x31c20], R0 ;  /* 0x031c2000070075a7 */ /* 0x0022a4000800017f */
[----:B--2---:R-:W-:Y:S05]  /*14910*/  @!P0 NANOSLEEP.SYNCS 0x989680 ;  /* 0x009896800000895d */ /* 0x004fea0003900000 */
[----:B------:R-:W2:Y:S02]  /*14920*/  @!P0 SYNCS.PHASECHK.TRANS64 P0, [R7+URZ+0x31c20], R0 ;  /* 0x031c2000070085a7 */ /* 0x000ea4000800007f */
[----:B--2---:R-:W-:Y:S05]  /*14930*/  @!P0 BRA `(.L_x_2003) ;  /* 0xfffffffc00f08947 */ /* 0x004fea000383ffff */
[----:B------:R-:W-:Y:S05]  /*14940*/  BRA `(.L_x_2045) ;  /* 0xffffffec00487947 */ /* 0x000fea000383ffff */
.L_x_2004:
        /* <DEDUP_REMOVED lines=11> */
.L_x_2047:
[----:B------:R-:W-:Y:S05]  /*14a00*/  BSYNC B0 ;  /* 0x0000000000007941 */ /* 0x000fea0003800000 */
.L_x_2046:
[----:B------:R-:W-:Y:S05]  /*14a10*/  BRA `(.L_x_2048) ;  /* 0xffffffec00307947 */ /* 0x000fea000383ffff */
.L_x_2007:
[----:B------:R-:W-:Y:S01]  /*14a20*/  BSSY B1, `(.L_x_2049) ;  /* 0x0000006000017945 */ /* 0x000fe20003800000 */
[----:B------:R-:W-:-:S07]  /*14a30*/  IMAD.MOV.U32 R15, RZ, RZ, -0x1 ;  /* 0xffffffffff0f7424 */ /* 0x000fce00078e00ff */
[----:B01----:R-:W-:Y:S05]  /*14a40*/  WARPSYNC.COLLECTIVE R15, `(.L_x_2050) ;  /* 0x000000000f0c7348 */ /* 0x003fea0003c00000 */
[----:B------:R-:W-:Y:S02]  /*14a50*/  ELECT P6, UR62, PT ;  /* 0x00000000003e782f */ /* 0x000fe400038c0000 */
[----:B------:R-:W-:Y:S01]  /*14a60*/  MOV R14, UR62 ;  /* 0x0000003e000e7c02 */ /* 0x000fe20008000f00 */
[----:B01----:R-:W-:Y:S10]  /*14a70*/  ENDCOLLECTIVE ;  /* 0x000000000000791b */ /* 0x003ff40003800000 */
.L_x_2050:
[----:B------:R-:W-:Y:S05]  /*14a80*/  BSYNC B1 ;  /* 0x0000000000017941 */ /* 0x000fea0003800000 */
.L_x_2049:
[----:B------:R-:W-:Y:S05]  /*14a90*/  BRA `(.L_x_2051) ;  /* 0xffffffec00287947 */ /* 0x000fea000383ffff */
.L_x_2009:
[----:B-1----:R1:W2:Y:S02]  /*14aa0*/  SYNCS.PHASECHK.TRANS64.TRYWAIT P0, [R5+URZ], R4 ;  /* 0x00000004050075a7 */ /* 0x0022a4000800017f */
[----:B--2---:R-:W-:Y:S05]  /*14ab0*/  @!P0 NANOSLEEP.SYNCS 0x989680 ;  /* 0x009896800000895d */ /* 0x004fea0003900000 */
[----:B------:R-:W2:Y:S02]  /*14ac0*/  @!P0 SYNCS.PHASECHK.TRANS64 P0, [R5+URZ], R4 ;  /* 0x00000004050085a7 */ /* 0x000ea4000800007f */
[----:B--2---:R-:W-:Y:S05]  /*14ad0*/  @!P0 BRA `(.L_x_2009) ;  /* 0xfffffffc00f08947 */ /* 0x004fea000383ffff */
[----:B------:R-:W-:Y:S05]  /*14ae0*/  BRA `(.L_x_2052) ;  /* 0xffffffec00647947 */ /* 0x000fea000383ffff */
.L_x_2010:
[----:B--2---:R2:W3:Y:S02]  /*14af0*/  SYNCS.PHASECHK.TRANS64.TRYWAIT P0, [R3+URZ], R0 ;  /* 0x00000000030075a7 */ /* 0x0044e4000800017f */
[----:B---3--:R-:W-:Y:S05]  /*14b00*/  @!P0 NANOSLEEP.SYNCS 0x989680 ;  /* 0x009896800000895d */ /* 0x008fea0003900000 */
[----:B------:R-:W3:Y:S02]  /*14b10*/  @!P0 SYNCS.PHASECHK.TRANS64 P0, [R3+URZ], R0 ;  /* 0x00000000030085a7 */ /* 0x000ee4000800007f */
[----:B---3--:R-:W-:Y:S05]  /*14b20*/  @!P0 BRA `(.L_x_2010) ;  /* 0xfffffffc00f08947 */ /* 0x008fea000383ffff */
[----:B------:R-:W-:Y:S05]  /*14b30*/  BRA `(.L_x_2053) ;  /* 0xffffffec00587947 */ /* 0x000fea000383ffff */
.L_x_2012:
[----:B-1----:R1:W2:Y:S02]  /*14b40*/  SYNCS.PHASECHK.TRANS64.TRYWAIT P0, [R5+URZ], R4 ;  /* 0x00000004050075a7 */ /* 0x0022a4000800017f */
[----:B--2---:R-:W-:Y:S05]  /*14b50*/  @!P0 NANOSLEEP.SYNCS 0x989680 ;  /* 0x009896800000895d */ /* 0x004fea0003900000 */
[----:B------:R-:W2:Y:S02]  /*14b60*/  @!P0 SYNCS.PHASECHK.TRANS64 P0, [R5+URZ], R4 ;  /* 0x00000004050085a7 */ /* 0x000ea4000800007f */
[----:B--2---:R-:W-:Y:S05]  /*14b70*/  @!P0 BRA `(.L_x_2012) ;  /* 0xfffffffc00f08947 */ /* 0x004fea000383ffff */
[----:B------:R-:W-:Y:S05]  /*14b80*/  BRA `(.L_x_2054) ;  /* 0xffffffec005c7947 */ /* 0x000fea000383ffff */
.L_x_2055:
        /* <DEDUP_REMOVED lines=15> */
.L_x_2730:


//--------------------- .text._ZN7cutlass13device_kernelIN5flash11enable_sm90INS1_16FlashAttnFwdSm90INS1_25CollectiveMainloopFwdSm90ILi2EN4cute5tupleIJNS5_1CILi1EEES8_S8_EEENS6_IJNS7_ILi192EEENS7_ILi144EEENS7_ILi96EEEEEELi96ENS_10bfloat16_tEfNS_4arch4Sm90ELb1ELb0ELb0ELb1ELb0ELb0ELb0ELb0ELb1ELb1ELb0ELb0EEENS1_21CollectiveEpilogueFwdINS6_IJSA_SC_SB_EEES9_SE_SG_Li384ELb1ELb1ELb0ELb0EEENS1_36VarlenDynamicPersistentTileSchedulerILi192ELi144ELi384ELi128ELb0ELb1ELb1ELb1ELb1ELb1EEEEEEEEEvNT_6ParamsE --------------------------
	.section	.text._ZN7cutlass13device_kernelIN5flash11enable_sm90INS1_16FlashAttnFwdSm90INS1_25CollectiveMainloopFwdSm90ILi2EN4cute5tupleIJNS5_1CILi1EEES8_S8_EEENS6_IJNS7_ILi192EEENS7_ILi144EEENS7_ILi96EEEEEELi96ENS_10bfloat16_tEfNS_4arch4Sm90ELb1ELb0ELb0ELb1ELb0ELb0ELb0ELb0ELb1ELb1ELb0ELb0EEENS1_21CollectiveEpilogueFwdINS6_IJSA_SC_SB_EEES9_SE_SG_Li384ELb1ELb1ELb0ELb0EEENS1_36VarlenDynamicPersistentTileSchedulerILi192ELi144ELi384ELi128ELb0ELb1ELb1ELb1ELb1ELb1EEEEEEEEEvNT_6ParamsE,"ax",@progbits
	.align	128
.text._ZN7cutlass13device_kernelIN5flash11enable_sm90INS1_16FlashAttnFwdSm90INS1_25CollectiveMainloopFwdSm90ILi2EN4cute5tupleIJNS5_1CILi1EEES8_S8_EEENS6_IJNS7_ILi192EEENS7_ILi144EEENS7_ILi96EEEEEELi96ENS_10bfloat16_tEfNS_4arch4Sm90ELb1ELb0ELb0ELb1ELb0ELb0ELb0ELb0ELb1ELb1ELb0ELb0EEENS1_21CollectiveEpilogueFwdINS6_IJSA_SC_SB_EEES9_SE_SG_Li384ELb1ELb1ELb0ELb0EEENS1_36VarlenDynamicPersistentTileSchedulerILi192ELi144ELi384ELi128ELb0ELb1ELb1ELb1ELb1ELb1EEEEEEEEEvNT_6ParamsE:
        .type           _ZN7cutlass13device_kernelIN5flash11enable_sm90INS1_16FlashAttnFwdSm90INS1_25CollectiveMainloopFwdSm90ILi2EN4cute5tupleIJNS5_1CILi1EEES8_S8_EEENS6_IJNS7_ILi192EEENS7_ILi144EEENS7_ILi96EEEEEELi96ENS_10bfloat16_tEfNS_4arch4Sm90ELb1ELb0ELb0ELb1ELb0ELb0ELb0ELb0ELb1ELb1ELb0ELb0EEENS1_21CollectiveEpilogueFwdINS6_IJSA_SC_SB_EEES9_SE_SG_Li384ELb1ELb1ELb0ELb0EEENS1_36VarlenDynamicPersistentTileSchedulerILi192ELi144ELi384ELi128ELb0ELb1ELb1ELb1ELb1ELb1EEEEEEEEEvNT_6ParamsE,@function
        .size           _ZN7cutlass13device_kernelIN5flash11enable_sm90INS1_16FlashAttnFwdSm90INS1_25CollectiveMainloopFwdSm90ILi2EN4cute5tupleIJNS5_1CILi1EEES8_S8_EEENS6_IJNS7_ILi192EEENS7_ILi144EEENS7_ILi96EEEEEELi96ENS_10bfloat16_tEfNS_4arch4Sm90ELb1ELb0ELb0ELb1ELb0ELb0ELb0ELb0ELb1ELb1ELb0ELb0EEENS1_21CollectiveEpilogueFwdINS6_IJSA_SC_SB_EEES9_SE_SG_Li384ELb1ELb1ELb0ELb0EEENS1_36VarlenDynamicPersistentTileSchedulerILi192ELi144ELi384ELi128ELb0ELb1ELb1ELb1ELb1ELb1EEEEEEEEEvNT_6ParamsE,(.L_x_2731 - _ZN7cutlass13device_kernelIN5flash11enable_sm90INS1_16FlashAttnFwdSm90INS1_25CollectiveMainloopFwdSm90ILi2EN4cute5tupleIJNS5_1CILi1EEES8_S8_EEENS6_IJNS7_ILi192EEENS7_ILi144EEENS7_ILi96EEEEEELi96ENS_10bfloat16_tEfNS_4arch4Sm90ELb1ELb0ELb0ELb1ELb0ELb0ELb0ELb0ELb1ELb1ELb0ELb0EEENS1_21CollectiveEpilogueFwdINS6_IJSA_SC_SB_EEES9_SE_SG_Li384ELb1ELb1ELb0ELb0EEENS1_36VarlenDynamicPersistentTileSchedulerILi192ELi144ELi384ELi128ELb0ELb1ELb1ELb1ELb1ELb1EEEEEEEEEvNT_6ParamsE)
        .other          _ZN7cutlass13device_kernelIN5flash11enable_sm90INS1_16FlashAttnFwdSm90INS1_25CollectiveMainloopFwdSm90ILi2EN4cute5tupleIJNS5_1CILi1EEES8_S8_EEENS6_IJNS7_ILi192EEENS7_ILi144EEENS7_ILi96EEEEEELi96ENS_10bfloat16_tEfNS_4arch4Sm90ELb1ELb0ELb0ELb1ELb0ELb0ELb0ELb0ELb1ELb1ELb0ELb0EEENS1_21CollectiveEpilogueFwdINS6_IJSA_SC_SB_EEES9_SE_SG_Li384ELb1ELb1ELb0ELb0EEENS1_36VarlenDynamicPersistentTileSchedulerILi192ELi144ELi384ELi128ELb0ELb1ELb1ELb1ELb1ELb1EEEEEEEEEvNT_6ParamsE,@"STO_CUDA_ENTRY STV_DEFAULT"
_ZN7cutlass13device_kernelIN5flash11enable_sm90INS1_16FlashAttnFwdSm90INS1_25CollectiveMainloopFwdSm90ILi2EN4cute5tupleIJNS5_1CILi1EEES8_S8_EEENS6_IJNS7_ILi192EEENS7_ILi144EEENS7_ILi96EEEEEELi96ENS_10bfloat16_tEfNS_4arch4Sm90ELb1ELb0ELb0ELb1ELb0ELb0ELb0ELb0ELb1ELb1ELb0ELb0EEENS1_21CollectiveEpilogueFwdINS6_IJSA_SC_SB_EEES9_SE_SG_Li384ELb1ELb1ELb0ELb0EEENS1_36VarlenDynamicPersistentTileSchedulerILi192ELi144ELi384ELi128ELb0ELb1ELb1ELb1ELb1ELb1EEEEEEEEEvNT_6ParamsE:
        /* <DEDUP_REMOVED lines=18> */
.L_x_2057:
[----:B------:R-:W-:Y:S05]  /*0120*/  BSYNC B0 ;  /* 0x0000000000007941 */ /* 0x000fea0003800000 */
.L_x_2056:
        /* <DEDUP_REMOVED lines=41> */
.L_x_2058:
        /* <DEDUP_REMOVED lines=22> */
.L_x_2059:
        /* <DEDUP_REMOVED lines=18> */
.L_x_2060:
        /* <DEDUP_REMOVED lines=22> */
.L_x_2061:
        /* <DEDUP_REMOVED lines=22> */
.L_x_2062:
        /* <DEDUP_REMOVED lines=8> */
.L_x_2064:
[----:B------:R-:W-:-:S08]  /*0980*/  NOP ;  /* 0x0000000000007918 */ /* 0x000fd00000000000 */
[----:B------:R-:W1:Y:S02]  /*0990*/  USETMAXREG.TRY_ALLOC.CTAPOOL UP0, 0xa0 ;  /* 0x000000a0000079c8 */ /* 0x000e640008000600 */
[----:B-1----:R-:W-:-:S13]  /*09a0*/  PLOP3.LUT P0, PT, PT, PT, UP0, 0x80, 0x0 ;  /* 0x000000000000781c */ /* 0x002fda0003f0f008 */
[----:B------:R-:W-:Y:S05]  /*09b0*/  @!P0 BRA `(.L_x_2064) ;  /* 0xfffffffc00f08947 */ /* 0x000fea000383ffff */
[----:B------:R-:W1:Y:S01]  /*09c0*/  S2R R0, SR_TID.X ;  /* 0x0000000000007919 */ /* 0x000e620000002100 */
[----:B------:R-:W2:Y:S01]  /*09d0*/  S2UR UR4, SR_CgaCtaId ;  /* 0x00000000000479c3 */ /* 0x000ea20000008800 */
[----:B------:R-:W-:-:S07]  /*09e0*/  UMOV UR37, 0x400 ;  /* 0x0000040000257882 */ /* 0x000fce0000000000 */
[----:B------:R-:W-:Y:S06]  /*09f0*/  BAR.ARV 0x8, 0x200 ;  /* 0x0208000000007b1d */ /* 0x000fec0000002000 */
[----:B--2---:R-:W-:-:S03]  /*0a00*/  ULEA UR37, UR4, UR37, 0x18 ;  /* 0x0000002504257291 */ /* 0x004fc6000f8ec03f */
[----:B------:R-:W-:Y:S01]  /*0a10*/  ULDC UR4, c[0x0][0xc3c] ;  /* 0x00030f0000047ab9 */ /* 0x000fe20000000800 */
[----:B-1----:R-:W-:-:S04]  /*0a20*/  SHF.R.U32.HI R0, RZ, 0x7, R0 ;  /* 0x00000007ff007819 */ /* 0x002fc80000011600 */
[----:B------:R-:W-:-:S13]  /*0a30*/  ISETP.NE.AND P0, PT, R0, 0x1, PT ;  /* 0x000000010000780c */ /* 0x000fda0003f05270 */
[----:B------:R-:W-:Y:S08]  /*0a40*/  @!P0 BAR.ARV 0x9, 0x100 ;  /* 0x0244000000008b1d */ /* 0x000ff00000002000 */
[----:B------:R-:W-:Y:S06]  /*0a50*/  BAR.SYNC.DEFER_BLOCKING 0x5, 0x200 ;  /* 0x0148000000007b1d */ /* 0x000fec0000010000 */
[----:B------:R-:W1:Y:S02]  /*0a60*/  LDS.128 R32, [UR37+0x31cd0] ;  /* 0x031cd025ff207984 */ /* 0x000e640008000c00 */
[----:B------:R-:W-:Y:S06]  /*0a70*/  BAR.ARV 0x4, 0x200 ;  /* 0x0108000000007b1d */ /* 0x000fec0000002000 */
[----:B-1----:R-:W-:-:S13]  /*0a80*/  ISETP.GE.AND P0, PT, R35, UR4, PT ;  /* 0x0000000423007c0c */ /* 0x002fda000bf06270 */
[----:B------:R-:W-:Y:S05]  /*0a90*/  @P0 EXIT ;  /* 0x000000000000094d */ /* 0x000fea0003800000 */
[----:B0-----:R-:W2:Y:S01]  /*0aa0*/  LDL R2, [R1+0x34] ;  /* 0x0000340001027983 */ /* 0x001ea20000100800 */
[----:B------:R-:W-:Y:S01]  /*0ab0*/  R2UR UR5, R33 ;  /* 0x00000000210572ca */ /* 0x000fe200000e0000 */
[----:B------:R-:W-:Y:S01]  /*0ac0*/  UMOV UR38, URZ ;  /* 0x0000003f00267c82 */ /* 0x000fe20008000000 */
[----:B------:R-:W-:Y:S01]  /*0ad0*/  R2UR UR6, R34 ;  /* 0x00000000220672ca */ /* 0x000fe200000e0000 */
[----:B------:R-:W0:Y:S01]  /*0ae0*/  S2R R0, SR_TID.X ;  /* 0x0000000000007919 */ /* 0x000e220000002100 */
[----:B------:R-:W-:Y:S01]  /*0af0*/  UMOV UR36, URZ ;  /* 0x0000003f00247c82 */ /* 0x000fe20008000000 */
[----:B0-----:R-:W-:-:S05]  /*0b00*/  VIADD R10, R0, 0xffffff80 ;  /* 0xffffff80000a7836 */ /* 0x001fca0000000000 */
[----:B------:R-:W-:-:S04]  /*0b10*/  SHF.R.S32.HI R0, RZ, 0x1f, R10 ;  /* 0x0000001fff007819 */ /* 0x000fc8000001140a */
[CC--:B------:R-:W-:Y:S02]  /*0b20*/  LEA.HI R5, R0.reuse, R10.reuse, RZ, 0x5 ;  /* 0x0000000a00057211 */ /* 0x0c0fe400078f28ff */
[CC--:B------:R-:W-:Y:S02]  /*0b30*/  LEA.HI R153, R0.reuse, R10.reuse, RZ, 0x7 ;  /* 0x0000000a00997211 */ /* 0x0c0fe400078f38ff */
[----:B------:R-:W-:Y:S02]  /*0b40*/  SHF.R.S32.HI R8, RZ, 0x5, R5 ;  /* 0x00000005ff087819 */ /* 0x000fe40000011405 */
[----:B------:R-:W-:Y:S02]  /*0b50*/  LOP3.LUT R152, R153, 0xffffff80, RZ, 0xc0, !PT ;  /* 0xffffff8099987812 */ /* 0x000fe400078ec0ff */
[----:B------:R-:W-:Y:S02]  /*0b60*/  SHF.R.S32.HI R153, RZ, 0x7, R153 ;  /* 0x00000007ff997819 */ /* 0x000fe40000011499 */
[----:B------:R-:W-:Y:S01]  /*0b70*/  LEA.HI R150, R0, R10, RZ, 0x2 ;  /* 0x0000000a00967211 */ /* 0x000fe200078f10ff */
[----:B------:R-:W-:-:S03]  /*0b80*/  IMAD.IADD R152, R10, 0x1, -R152 ;  /* 0x000000010a987824 */ /* 0x000fc600078e0a98 */
[----:B------:R-:W-:Y:S02]  /*0b90*/  LOP3.LUT R148, R150, 0xfffffffc, RZ, 0xc0, !PT ;  /* 0xfffffffc96947812 */ /* 0x000fe400078ec0ff */
[----:B------:R-:W-:Y:S02]  /*0ba0*/  SHF.R.S32.HI R9, RZ, 0x1f, R152 ;  /* 0x0000001fff097819 */ /* 0x000fe40000011498 */
[----:B------:R-:W-:Y:S01]  /*0bb0*/  SHF.R.S32.HI R150, RZ, 0x2, R150 ;  /* 0x00000002ff967819 */ /* 0x000fe20000011496 */
[----:B------:R-:W-:-:S04]  /*0bc0*/  IMAD.IADD R148, R10, 0x1, -R148 ;  /* 0x000000010a947824 */ /* 0x000fc800078e0a94 */
[----:B------:R-:W-:-:S04]  /*0bd0*/  IMAD.SHL.U32 R23, R148, 0x8, RZ ;  /* 0x0000000894177824 */ /* 0x000fc800078e00ff */
[C---:B------:R-:W-:Y:S02]  /*0be0*/  VIADD R145, R23.reuse, 0x20 ;  /* 0x0000002017917836 */ /* 0x040fe40000000000 */
[----:B------:R-:W-:-:S05]  /*0bf0*/  VIADD R147, R23, 0x40 ;  /* 0x0000004017937836 */ /* 0x000fca0000000000 */
[----:B------:R-:W-:Y:S02]  /*0c00*/  SHF.R.S32.HI R157, RZ, 0x1f, R147 ;  /* 0x0000001fff9d7819 */ /* 0x000fe40000011493 */
[----:B--2---:R-:W-:Y:S02]  /*0c10*/  R2UR UR4, R2 ;  /* 0x00000000020472ca */ /* 0x004fe400000e0000 */
[----:B------:R-:W-:-:S04]  /*0c20*/  LEA.HI R2, R0, R10, RZ, 0x4 ;  /* 0x0000000a00027211 */ /* 0x000fc800078f20ff */
[----:B------:R-:W-:Y:S02]  /*0c30*/  LOP3.LUT R3, R2, 0xfffffff0, RZ, 0xc0, !PT ;  /* 0xfffffff002037812 */ /* 0x000fe400078ec0ff */
[----:B------:R-:W-:-:S03]  /*0c40*/  SHF.R.S32.HI R5, RZ, 0x4, R2 ;  /* 0x00000004ff057819 */ /* 0x000fc60000011402 */
[----:B------:R-:W-:Y:S01]  /*0c50*/  IMAD.IADD R3, R10, 0x1, -R3 ;  /* 0x000000010a037824 */ /* 0x000fe200078e0a03 */
[----:B------:R-:W-:Y:S01]  /*0c60*/  LEA.HI R2, R2, R5, RZ, 0x1 ;  /* 0x0000000502027211 */ /* 0x000fe200078f08ff */
[----:B------:R-:W-:-:S03]  /*0c70*/  ULOP3.LUT UR4, UR4, 0x1, URZ, 0xfc, !UPT ;  /* 0x0000000104047892 */ /* 0x000fc6000f8efc3f */
[----:B------:R-:W-:Y:S02]  /*0c80*/  SHF.R.S32.HI R4, RZ, 0x1f, R3 ;  /* 0x0000001fff047819 */ /* 0x000fe40000011403 */
[----:B------:R-:W-:Y:S01]  /*0c90*/  LOP3.LUT R2, R2, 0x1ffffffe, RZ, 0xc0, !PT ;  /* 0x1ffffffe02027812 */ /* 0x000fe200078ec0ff */
[----:B------:R-:W-:Y:S01]  /*0ca0*/  IMAD.U32 R156, RZ, RZ, UR4 ;  /* 0x00000004ff9c7e24 */ /* 0x000fe2000f8e00ff */
[CC--:B------:R-:W-:Y:S01]  /*0cb0*/  LEA.HI R6, R4.reuse, R3.reuse, RZ, 0x3 ;  /* 0x0000000304067211 */ /* 0x0c0fe200078f18ff */
[----:B------:R-:W-:Y:S01]  /*0cc0*/  UMOV UR4, URZ ;  /* 0x0000003f00047c82 */ /* 0x000fe20008000000 */
[----:B------:R-:W-:Y:S01]  /*0cd0*/  LEA.HI R4, R4, R3, RZ, 0x2 ;  /* 0x0000000304047211 */ /* 0x000fe200078f10ff */
[----:B------:R-:W-:Y:S01]  /*0ce0*/  IMAD.IADD R2, R5, 0x1, -R2 ;  /* 0x0000000105027824 */ /* 0x000fe200078e0a02 */
[----:B------:R-:W-:Y:S01]  /*0cf0*/  LEA.HI R5, R9, R152, RZ, 0x2 ;  /* 0x0000009809057211 */ /* 0x000fe200078f10ff */
[----:B------:R-:W-:Y:S01]  /*0d00*/  IMAD.SHL.U32 R7, R6, 0x10, RZ ;  /* 0x0000001006077824 */ /* 0x000fe200078e00ff */
[----:B------:R-:W-:Y:S01]  /*0d10*/  LOP3.LUT R6, R4, 0x7fffffc, RZ, 0xc0, !PT ;  /* 0x07fffffc04067812 */ /* 0x000fe200078ec0ff */
[----:B------:R-:W-:Y:S01]  /*0d20*/  IMAD.SHL.U32 R155, R2, 0x8, RZ ;  /* 0x00000008029b7824 */ /* 0x000fe200078e00ff */
[----:B------:R-:W-:Y:S01]  /*0d30*/  SHF.R.S32.HI R4, RZ, 0x2, R4 ;  /* 0x00000002ff047819 */ /* 0x000fe20000011404 */
[----:B------:R-:W-:Y:S01]  /*0d40*/  IMAD.HI R2, R153, 0x55555556, RZ ;  /* 0x5555555699027827 */ /* 0x000fe200078e02ff */
[----:B------:R-:W-:-:S02]  /*0d50*/  LOP3.LUT R7, R7, 0x7fffff80, RZ, 0xc0, !PT ;  /* 0x7fffff8007077812 */ /* 0x000fc400078ec0ff */
[----:B------:R-:W-:Y:S01]  /*0d60*/  LEA.HI R9, R9, R152, RZ, 0x5 ;  /* 0x0000009809097211 */ /* 0x000fe200078f28ff */
[----:B------:R-:W-:Y:S01]  /*0d70*/  IMAD.IADD R6, R3, 0x1, -R6 ;  /* 0x0000000103067824 */ /* 0x000fe200078e0a06 */
[----:B------:R-:W-:Y:S01]  /*0d80*/  LEA.HI R2, R2, R2, RZ, 0x1 ;  /* 0x0000000202027211 */ /* 0x000fe200078f08ff */
[C---:B------:R-:W-:Y:S01]  /*0d90*/  IMAD R7, R8.reuse, 0x100, R7 ;  /* 0x0000010008077824 */ /* 0x040fe200078e0207 */
[----:B------:R-:W-:Y:S01]  /*0da0*/  SHF.R.S32.HI R9, RZ, 0x5, R9 ;  /* 0x00000005ff097819 */ /* 0x000fe20000011409 */
[----:B------:R-:W-:Y:S01]  /*0db0*/  IMAD R8, R8, 0x10, R3 ;  /* 0x0000001008087824 */ /* 0x000fe200078e0203 */
[----:B------:R-:W-:Y:S01]  /*0dc0*/  SHF.R.S32.HI R3, RZ, 0x1f, R5 ;  /* 0x0000001fff037819 */ /* 0x000fe20000011405 */
[----:B------:R-:W-:Y:S01]  /*0dd0*/  IMAD R7, R6, 0x10, R7 ;  /* 0x0000001006077824 */ /* 0x000fe200078e0207 */
[----:B------:R-:W-:Y:S01]  /*0de0*/  SHF.R.S32.HI R6, RZ, 0x2, R5 ;  /* 0x00000002ff067819 */ /* 0x000fe20000011405 */
[----:B------:R-:W-:Y:S01]  /*0df0*/  IMAD.SHL.U32 R4, R4, 0x40, RZ ;  /* 0x0000004004047824 */ /* 0x000fe200078e00ff */
[----:B------:R-:W-:Y:S01]  /*0e00*/  LOP3.LUT R19, R5, 0x7ffffffc, RZ, 0xc0, !PT ;  /* 0x7ffffffc05137812 */ /* 0x000fe200078ec0ff */
[----:B------:R-:W-:Y:S01]  /*0e10*/  IMAD R2, R2, -0x3, R153 ;  /* 0xfffffffd02027824 */ /* 0x000fe200078e0299 */
[----:B------:R-:W-:Y:S01]  /*0e20*/  LEA.HI R3, R3, R6, RZ, 0x3 ;  /* 0x0000000603037211 */ /* 0x000fe200078f18ff */
[----:B------:R-:W-:Y:S01]  /*0e30*/  IMAD.U32 R151, RZ, RZ, UR4 ;  /* 0x00000004ff977e24 */ /* 0x000fe2000f8e00ff */
[----:B------:R-:W-:Y:S01]  /*0e40*/  LOP3.LUT R4, R4, 0x40, RZ, 0xc0, !PT ;  /* 0x0000004004047812 */ /* 0x000fe200078ec0ff */
[----:B------:R-:W-:Y:S01]  /*0e50*/  IMAD.IADD R19, R152, 0x1, -R19 ;  /* 0x0000000198137824 */ /* 0x000fe200078e0a13 */
[----:B------:R-:W-:-:S02]  /*0e60*/  LOP3.LUT R11, R3, 0xfffffff8, RZ, 0xc0, !PT ;  /* 0xfffffff8030b7812 */ /* 0x000fc400078ec0ff */
[--C-:B------:R-:W-:Y:S01]  /*0e70*/  LOP3.LUT R0, R4, 0x8, R155.reuse, 0xf8, !PT ;  /* 0x0000000804007812 */ /* 0x100fe200078ef89b */
[----:B------:R-:W-:Y:S01]  /*0e80*/  IMAD.U32 R155, R8, 0x20, R155 ;  /* 0x00000020089b7824 */ /* 0x000fe200078e009b */
[----:B------:R-:W-:Y:S01]  /*0e90*/  SHF.R.U32.HI R3, RZ, 0x3, R4 ;  /* 0x00000003ff037819 */ /* 0x000fe20000011604 */
[----:B------:R-:W-:-:S03]  /*0ea0*/  IMAD.IADD R6, R6, 0x1, -R11 ;  /* 0x0000000106067824 */ /* 0x000fc600078e0a0b */
[----:B------:R-:W-:Y:S01]  /*0eb0*/  LOP3.LUT R0, R0, R3, RZ, 0x3c, !PT ;  /* 0x0000000300007212 */ /* 0x000fe200078e3cff */
[----:B------:R-:W-:-:S04]  /*0ec0*/  IMAD R9, R9, 0x10, R6 ;  /* 0x0000001009097824 */ /* 0x000fc800078e0206 */
[----:B------:R-:W-:Y:S01]  /*0ed0*/  IMAD R154, R2, 0x40, R9 ;  /* 0x00000040029a7824 */ /* 0x000fe200078e0209 */
[----:B------:R-:W-:Y:S01]  /*0ee0*/  LEA.HI R2, R148, R148, RZ, 0x1 ;  /* 0x0000009494027211 */ /* 0x000fe200078f08ff */
[----:B------:R-:W-:-:S03]  /*0ef0*/  IMAD.IADD R0, R0, 0x1, R7 ;  /* 0x0000000100007824 */ /* 0x000fc600078e0207 */
[----:B------:R-:W-:Y:S02]  /*0f00*/  LOP3.LUT R3, R2, 0x1ffffffe, RZ, 0xc0, !PT ;  /* 0x1ffffffe02037812 */ /* 0x000fe400078ec0ff */
[----:B------:R-:W-:Y:S02]  /*0f10*/  SHF.R.S32.HI R2, RZ, 0x1f, R145 ;  /* 0x0000001fff027819 */ /* 0x000fe40000011491 */
[----:B------:R-:W-:Y:S01]  /*0f20*/  LEA R2, R0, UR37, 0x1 ;  /* 0x0000002500027c11 */ /* 0x000fe2000f8e08ff */
[----:B------:R-:W-:-:S04]  /*0f30*/  IMAD.IADD R3, R148, 0x1, -R3 ;  /* 0x0000000194037824 */ /* 0x000fc800078e0a03 */
[----:B------:R-:W-:-:S07]  /*0f40*/  IMAD R22, R3, 0x8, R154 ;  /* 0x0000000803167824 */ /* 0x000fce00078e029a */
.L_x_2110:
[----:B01--4-:R-:W0:Y:S01]  /*0f50*/  LDC.64 R4, c[0x0][0xc88] ;  /* 0x00032200ff047b82 */ /* 0x013e220000000a00 */
[----:B------:R-:W-:Y:S01]  /*0f60*/  ULDC.64 UR12, c[0x0][0x208] ;  /* 0x00008200000c7ab9 */ /* 0x000fe20000000a00 */
[----:B------:R-:W-:Y:S01]  /*0f70*/  ULDC.64 UR8, c[0x0][0xa28] ;  /* 0x00028a0000087ab9 */ /* 0x000fe20000000a00 */
[----:B------:R-:W-:Y:S01]  /*0f80*/  ULDC.64 UR10, c[0x0][0xa18] ;  /* 0x00028600000a7ab9 */ /* 0x000fe20000000a00 */
[----:B0-----:R-:W-:-:S06]  /*0f90*/  IMAD.WIDE R4, R35, 0x4, R4 ;  /* 0x0000000423047825 */ /* 0x001fcc00078e0204 */
[----:B--2---:R-:W2:Y:S01]  /*0fa0*/  LDG.E R4, desc[UR12][R4.64] ;  /* 0x0000000c04047981 */ /* 0x004ea2000c1e1900 */
[----:B------:R-:W-:Y:S02]  /*0fb0*/  UISETP.NE.U32.AND UP0, UPT, UR8, URZ, UPT ;  /* 0x0000003f0800728c */ /* 0x000fe4000bf05070 */
[----:B------:R-:W-:Y:S02]  /*0fc0*/  UISETP.NE.U32.AND UP1, UPT, UR10, URZ, UPT ;  /* 0x0000003f0a00728c */ /* 0x000fe4000bf25070 */
[----:B------:R-:W-:Y:S02]  /*0fd0*/  UISETP.NE.AND.EX UP0, UPT, UR9, URZ, UPT, UP0 ;  /* 0x0000003f0900728c */ /* 0x000fe4000bf05300 */
[----:B------:R-:W-:-:S04]  /*0fe0*/  UISETP.NE.AND.EX UP1, UPT, UR11, URZ, UPT, UP1 ;  /* 0x0000003f0b00728c */ /* 0x000fc8000bf25310 */
[----:B------:R-:W-:Y:S02]  /*0ff0*/  PLOP3.LUT P0, PT, PT, PT, UP0, 0x80, 0x0 ;  /* 0x000000000000781c */ /* 0x000fe40003f0f008 */
[----:B------:R-:W-:Y:S02]  /*1000*/  PLOP3.LUT P2, PT, PT, PT, UP1, 0x80, 0x0 ;  /* 0x000000000000781c */ /* 0x000fe40003f4f018 */
[----:B--2---:R-:W-:-:S13]  /*1010*/  R2UR UR4, R4 ;  /* 0x00000000040472ca */ /* 0x004fda00000e0000 */
[----:B------:R-:W-:Y:S02]  /*1020*/  USHF.R.S32.HI UR7, URZ, 0x1f, UR4 ;  /* 0x0000001f3f077899 */ /* 0x000fe40008011404 */
[----:B------:R-:W-:Y:S01]  /*1030*/  IMAD.U32 R144, RZ, RZ, UR4 ;  /* 0x00000004ff907e24 */ /* 0x000fe2000f8e00ff */
[----:B------:R-:W-:-:S04]  /*1040*/  @UP0 ULEA UR8, UP2, UR4, UR8, 0x2 ;  /* 0x0000000804080291 */ /* 0x000fc8000f84103f */
[----:B------:R-:W-:Y:S02]  /*1050*/  @UP0 ULEA.HI.X UR9, UR4, UR9, UR7, 0x2, UP2 ;  /* 0x0000000904090291 */ /* 0x000fe400090f1407 */
[----:B------:R-:W-:Y:S01]  /*1060*/  IMAD.U32 R149, RZ, RZ, UR7 ;  /* 0x00000007ff957e24 */ /* 0x000fe2000f8e00ff */
[----:B------:R-:W-:Y:S01]  /*1070*/  @UP1 ULEA UR10, UP0, UR4, UR10, 0x2 ;  /* 0x0000000a040a1291 */ /* 0x000fe2000f80103f */
[----:B------:R-:W-:-:S03]  /*1080*/  IMAD.U32 R4, RZ, RZ, UR8 ;  /* 0x00000008ff047e24 */ /* 0x000fc6000f8e00ff */
[----:B------:R-:W-:Y:S01]  /*1090*/  @UP1 ULEA.HI.X UR11, UR4, UR11, UR7, 0x2, UP0 ;  /* 0x0000000b040b1291 */ /* 0x000fe200080f1407 */
[----:B------:R-:W-:Y:S01]  /*10a0*/  IMAD.U32 R5, RZ, RZ, UR9 ;  /* 0x00000009ff057e24 */ /* 0x000fe2000f8e00ff */
[----:B------:R-:W-:Y:S01]  /*10b0*/  ULDC.64 UR8, c[0x0][0x418] ;  /* 0x0001060000087ab9 */ /* 0x000fe20000000a00 */
[----:B------:R-:W-:Y:S01]  /*10c0*/  IMAD.U32 R6, RZ, RZ, UR10 ;  /* 0x0000000aff067e24 */ /* 0x000fe2000f8e00ff */
[----:B------:R-:W-:Y:S02]  /*10d0*/  ULDC UR7, c[0x0][0x424] ;  /* 0x0001090000077ab9 */ /* 0x000fe40000000800 */
[----:B------:R-:W-:Y:S01]  /*10e0*/  IMAD.U32 R7, RZ, RZ, UR11 ;  /* 0x0000000bff077e24 */ /* 0x000fe2000f8e00ff */
[----:B------:R-:W2:Y:S01]  /*10f0*/  @P0 LDG.E R4, desc[UR12][R4.64] ;  /* 0x0000000c04040981 */ /* 0x000ea2000c1e1900 */
[----:B------:R-:W-:Y:S01]  /*1100*/  UISETP.NE.U32.AND UP0, UPT, UR8, URZ, UPT ;  /* 0x0000003f0800728c */ /* 0x000fe2000bf05070 */
[----:B------:R-:W-:Y:S02]  /*1110*/  ULDC.64 UR10, c[0x0][0xa20] ;  /* 0x00028800000a7ab9 */ /* 0x000fe40000000a00 */
[----:B---3--:R-:W3:Y:S01]  /*1120*/  @P2 LDG.E R6, desc[UR12][R6.64] ;  /* 0x0000000c06062981 */ /* 0x008ee2000c1e1900 */
[----:B------:R-:W-:Y:S01]  /*1130*/  UISETP.NE.AND.EX UP0, UPT, UR9, URZ, UPT, UP0 ;  /* 0x0000003f0900728c */ /* 0x000fe2000bf05300 */
[----:B------:R-:W-:Y:S01]  /*1140*/  ISETP.NE.U32.AND P1, PT, RZ, UR10, PT ;  /* 0x0000000aff007c0c */ /* 0x000fe2000bf25070 */
[----:B------:R-:W-:Y:S01]  /*1150*/  ULDC UR8, c[0x0][0x2f0] ;  /* 0x0000bc0000087ab9 */ /* 0x000fe20000000800 */
[----:B------:R-:W-:Y:S01]  /*1160*/  UMOV UR4, URZ ;  /* 0x0000003f00047c82 */ /* 0x000fe20008000000 */
[----:B------:R-:W-:Y:S01]  /*1170*/  USEL UR7, UR7, 0x1, UP0 ;  /* 0x0000000107077887 */ /* 0x000fe20008000000 */
[----:B------:R-:W-:Y:S01]  /*1180*/  ISETP.NE.AND.EX P1, PT, RZ, UR11, PT, P1 ;  /* 0x0000000bff007c0c */ /* 0x000fe2000bf25310 */
[----:B------:R-:W-:Y:S01]  /*1190*/  ULDC UR61, c[0x0][0x288] ;  /* 0x0000a200003d7ab9 */ /* 0x000fe20000000800 */
[----:B------:R-:W-:Y:S01]  /*11a0*/  IMAD.U32 R146, RZ, RZ, UR6 ;  /* 0x00000006ff927e24 */ /* 0x000fe2000f8e00ff */
[----:B------:R-:W-:Y:S01]  /*11b0*/  UIMAD UR8, UR7, UR8, URZ ;  /* 0x00000008070872a4 */ /* 0x000fe2000f8e023f */
[----:B--2---:R-:W-:-:S02]  /*11c0*/  @P0 R2UR UR4, R4 ;  /* 0x00000000040402ca */ /* 0x004fc400000e0000 */
[----:B---3--:R-:W-:Y:S01]  /*11d0*/  @P2 R2UR UR61, R6 ;  /* 0x00000000063d22ca */ /* 0x008fe200000e0000 */
[----:B------:R-:W-:-:S14]  /*11e0*/  @P2 BRA `(.L_x_2065) ;  /* 0x00000000003c2947 */ /* 0x000fdc0003800000 */
[----:B------:R-:W-:Y:S02]  /*11f0*/  ULDC.64 UR6, c[0x0][0xa00] ;  /* 0x0002800000067ab9 */ /* 0x000fe40000000a00 */
[----:B------:R-:W-:-:S04]  /*1200*/  ISETP.NE.U32.AND P0, PT, RZ, UR6, PT ;  /* 0x00000006ff007c0c */ /* 0x000fc8000bf05070 */
[----:B------:R-:W-:-:S13]  /*1210*/  ISETP.NE.AND.EX P0, PT, RZ, UR7, PT, P0 ;  /* 0x00000007ff007c0c */ /* 0x000fda000bf05300 */
[----:B------:R-:W-:Y:S05]  /*1220*/  @!P0 BRA `(.L_x_2065) ;  /* 0x00000000002c8947 */ /* 0x000fea0003800000 */
[----:B------:R-:W-:Y:S01]  /*1230*/  R2UR UR9, R144 ;  /* 0x00000000900972ca */ /* 0x000fe200000e0000 */
[----:B------:R-:W-:Y:S01]  /*1240*/  ULDC.64 UR6, c[0x0][0xa00] ;  /* 0x0002800000067ab9 */ /* 0x000fe20000000a00 */
[----:B------:R-:W-:-:S11]  /*1250*/  ULDC.64 UR12, c[0x0][0x208] ;  /* 0x00008200000c7ab9 */ /* 0x000fd60000000a00 */
        /* <DEDUP_REMOVED lines=8> */
.L_x_2065:
[----:B------:R-:W-:Y:S05]  /*12e0*/  @!P1 BRA `(.L_x_2066) ;  /* 0x0000000000289947 */ /* 0x000fea0003800000 */
[----:B------:R-:W-:Y:S01]  /*12f0*/  R2UR UR7, R144 ;  /* 0x00000000900772ca */ /* 0x000fe200000e0000 */
[----:B------:R-:W-:Y:S01]  /*1300*/  ULDC.64 UR8, c[0x0][0x208] ;  /* 0x0000820000087ab9 */ /* 0x000fe20000000a00 */
[----:B------:R-:W-:-:S11]  /*1310*/  R2UR UR12, R149 ;  /* 0x00000000950c72ca */ /* 0x000fd600000e0000 */
[----:B------:R-:W-:-:S04]  /*1320*/  ULEA UR6, UP0, UR7, UR10, 0x2 ;  /* 0x0000000a07067291 */ /* 0x000fc8000f80103f */
[----:B------:R-:W-:Y:S02]  /*1330*/  ULEA.HI.X UR7, UR7, UR11, UR12, 0x2, UP0 ;  /* 0x0000000b07077291 */ /* 0x000fe400080f140c */
[----:B------:R-:W-:-:S04]  /*1340*/  IMAD.U32 R4, RZ, RZ, UR6 ;  /* 0x00000006ff047e24 */ /* 0x000fc8000f8e00ff */
[----:B------:R-:W-:-:S05]  /*1350*/  IMAD.U32 R5, RZ, RZ, UR7 ;  /* 0x00000007ff057e24 */ /* 0x000fca000f8e00ff */
[----:B------:R-:W2:Y:S02]  /*1360*/  LDG.E R4, desc[UR8][R4.64] ;  /* 0x0000000804047981 */ /* 0x000ea4000c1e1900 */
[----:B--2---:R-:W-:Y:S01]  /*1370*/  R2UR UR8, R4 ;  /* 0x00000000040872ca */ /* 0x004fe200000e0000 */
[----:B------:R-:W-:-:S14]  /*1380*/  BRA `(.L_x_2067) ;  /* 0x00000000003c7947 */ /* 0x000fdc0003800000 */
.L_x_2066:
        /* <DEDUP_REMOVED lines=15> */
.L_x_2067:
[----:B------:R-:W-:Y:S01]  /*1480*/  UIADD3 UR9, -UR4, UR8, URZ ;  /* 0x0000000804097290 */ /* 0x000fe2000fffe13f */
[----:B------:R-:W-:Y:S01]  /*1490*/  PLOP3.LUT P0, PT, PT, PT, PT, 0x80, 0x0 ;  /* 0x000000000000781c */ /* 0x000fe20003f0f070 */
[----:B------:R-:W-:Y:S01]  /*14a0*/  UIMAD UR5, UR5, 0xc0, URZ ;  /* 0x000000c0050578a4 */ /* 0x000fe2000f8e023f */
[----:B------:R-:W-:Y:S01]  /*14b0*/  IMAD.MOV.U32 R3, RZ, RZ, RZ ;  /* 0x000000ffff037224 */ /* 0x000fe200078e00ff */
[----:B------:R-:W-:Y:S01]  /*14c0*/  ULDC UR4, c[0x0][0x448] ;  /* 0x0001120000047ab9 */ /* 0x000fe20000000800 */
[----:B------:R-:W-:Y:S02]  /*14d0*/  UIADD3 UR7, UR9, 0x90, -UR61 ;  /* 0x0000009009077890 */ /* 0x000fe4000fffe83d */
[----:B------:R-:W-:Y:S01]  /*14e0*/  IMAD.U32 R17, RZ, RZ, UR9 ;  /* 0x00000009ff117e24 */ /* 0x000fe2000f8e00ff */
[----:B------:R-:W-:Y:S01]  /*14f0*/  UISETP.NE.AND UP0, UPT, UR4, 0x1, UPT ;  /* 0x000000010400788c */ /* 0x000fe2000bf05270 */
[----:B------:R-:W-:Y:S01]  /*1500*/  IMAD.U32 R18, RZ, RZ, UR5 ;  /* 0x00000005ff127e24 */ /* 0x000fe2000f8e00ff */
[----:B------:R-:W-:Y:S01]  /*1510*/  UIADD3 UR6, UR5, 0xbf, URZ ;  /* 0x000000bf05067890 */ /* 0x000fe2000fffe03f */
[----:B------:R-:W-:Y:S01]  /*1520*/  IMAD.MOV.U32 R16, RZ, RZ, RZ ;  /* 0x000000ffff107224 */ /* 0x000fe200078e00ff */
[----:B------:R-:W-:-:S02]  /*1530*/  CS2R R70, SRZ ;  /* 0x0000000000467805 */ /* 0x000fc4000001ff00 */
[----:B------:R-:W-:Y:S02]  /*1540*/  CS2R R68, SRZ ;  /* 0x0000000000447805 */ /* 0x000fe4000001ff00 */
[----:B------:R-:W-:Y:S02]  /*1550*/  CS2R R66, SRZ ;  /* 0x0000000000427805 */ /* 0x000fe4000001ff00 */
[----:B------:R-:W-:Y:S02]  /*1560*/  CS2R R64, SRZ ;  /* 0x0000000000407805 */ /* 0x000fe4000001ff00 */
[----:B------:R-:W-:Y:S01]  /*1570*/  CS2R R26, SRZ ;  /* 0x00000000001a7805 */ /* 0x000fe2000001ff00 */
[----:B------:R-:W-:Y:S01]  /*1580*/  IMAD.MOV.U32 R62, RZ, RZ, RZ ;  /* 0x000000ffff3e7224 */ /* 0x000fe200078e00ff */
[----:B------:R-:W-:Y:S01]  /*1590*/  CS2R R60, SRZ ;  /* 0x00000000003c7805 */ /* 0x000fe2000001ff00 */
[----:B------:R-:W-:Y:S01]  /*15a0*/  @UP0 ULDC UR4, c[0x0][0x44c] ;  /* 0x0001130000040ab9 */ /* 0x000fe20000000800 */
[----:B------:R-:W-:Y:S01]  /*15b0*/  @UP0 ULDC UR8, c[0x0][0x450] ;  /* 0x0001140000080ab9 */ /* 0x000fe20000000800 */
[----:B------:R-:W-:Y:S01]  /*15c0*/  UIMAD.WIDE.U32 UR4, UR6, UR4, URZ ;  /* 0x00000004060472a5 */ /* 0x000fe2000f8e003f */
[----:B------:R-:W-:Y:S01]  /*15d0*/  CS2R R58, SRZ ;  /* 0x00000000003a7805 */ /* 0x000fe2000001ff00 */
[----:B------:R-:W-:Y:S01]  /*15e0*/  UIADD3 UR4, UR9, 0x8f, URZ ;  /* 0x0000008f09047890 */ /* 0x000fe2000fffe03f */
[----:B------:R-:W-:Y:S01]  /*15f0*/  CS2R R56, SRZ ;  /* 0x0000000000387805 */ /* 0x000fe2000001ff00 */
[----:B------:R-:W-:Y:S01]  /*1600*/  @UP0 USHF.R.U32.HI UR6, URZ, UR8, UR5 ;  /* 0x000000083f060299 */ /* 0x000fe20008011605 */
[----:B------:R-:W-:Y:S01]  /*1610*/  CS2R R54, SRZ ;  /* 0x0000000000367805 */ /* 0x000fe2000001ff00 */
[----:B------:R-:W-:Y:S01]  /*1620*/  UIMAD.WIDE UR4, UR4, 0x38e38e39, URZ ;  /* 0x38e38e39040478a5 */ /* 0x000fe2000f8e023f */
[----:B------:R-:W-:Y:S01]  /*1630*/  CS2R R52, SRZ ;  /* 0x0000000000347805 */ /* 0x000fe2000001ff00 */
[----:B------:R-:W-:Y:S01]  /*1640*/  UIADD3 UR6, UR7, UR6, URZ ;  /* 0x0000000607067290 */ /* 0x000fe2000fffe03f */
[----:B------:R-:W-:Y:S01]  /*1650*/  CS2R R50, SRZ ;  /* 0x0000000000327805 */ /* 0x000fe2000001ff00 */
[----:B------:R-:W-:Y:S01]  /*1660*/  USHF.R.U32.HI UR4, URZ, 0x1f, UR5 ;  /* 0x0000001f3f047899 */ /* 0x000fe20008011605 */
[----:B------:R-:W-:Y:S01]  /*1670*/  CS2R R48, SRZ ;  /* 0x0000000000307805 */ /* 0x000fe2000001ff00 */
[----:B------:R-:W-:Y:S01]  /*1680*/  UIMAD.WIDE UR6, UR6, 0x38e38e39, URZ ;  /* 0x38e38e39060678a5 */ /* 0x000fe2000f8e023f */
[----:B------:R-:W-:Y:S01]  /*1690*/  CS2R R46, SRZ ;  /* 0x00000000002e7805 */ /* 0x000fe2000001ff00 */
[----:B------:R-:W-:Y:S01]  /*16a0*/  ULEA.HI.SX32 UR4, UR5, UR4, 0x1b ;  /* 0x0000000405047291 */ /* 0x000fe2000f8fda3f */
[----:B------:R-:W-:Y:S01]  /*16b0*/  CS2R R44, SRZ ;  /* 0x00000000002c7805 */ /* 0x000fe2000001ff00 */
[----:B------:R-:W-:Y:S01]  /*16c0*/  USHF.R.U32.HI UR6, URZ, 0x1f, UR7 ;  /* 0x0000001f3f067899 */ /* 0x000fe20008011607 */
[----:B------:R-:W-:-:S02]  /*16d0*/  CS2R R42, SRZ ;  /* 0x00000000002a7805 */ /* 0x000fc4000001ff00 */
[----:B------:R-:W-:Y:S02]  /*16e0*/  CS2R R40, SRZ ;  /* 0x0000000000287805 */ /* 0x000fe4000001ff00 */
[----:B------:R-:W-:Y:S01]  /*16f0*/  CS2R R38, SRZ ;  /* 0x0000000000267805 */ /* 0x000fe2000001ff00 */
[----:B------:R-:W-:Y:S01]  /*1700*/  ULEA.HI.SX32 UR6, UR7, UR6, 0x1b ;  /* 0x0000000607067291 */ /* 0x000fe2000f8fda3f */
[----:B------:R-:W-:Y:S01]  /*1710*/  CS2R R36, SRZ ;  /* 0x0000000000247805 */ /* 0x000fe2000001ff00 */
[----:B------:R-:W-:Y:S01]  /*1720*/  IMAD.MOV.U32 R31, RZ, RZ, RZ ;  /* 0x000000ffff1f7224 */ /* 0x000fe200078e00ff */
[----:B------:R-:W-:Y:S01]  /*1730*/  CS2R R6, SRZ ;  /* 0x0000000000067805 */ /* 0x000fe2000001ff00 */
[----:B------:R-:W-:Y:S01]  /*1740*/  UISETP.LT.AND UP0, UPT, UR4, UR6, UPT ;  /* 0x000000060400728c */ /* 0x000fe2000bf01270 */
[----:B------:R-:W-:Y:S02]  /*1750*/  IMAD.MOV.U32 R29, RZ, RZ, RZ ;  /* 0x000000ffff1d7224 */ /* 0x000fe400078e00ff */
[----:B------:R-:W-:Y:S01]  /*1760*/  IMAD.MOV.U32 R0, RZ, RZ, RZ ;  /* 0x000000ffff007224 */ /* 0x000fe200078e00ff */
[----:B------:R-:W-:Y:S01]  /*1770*/  USEL UR39, UR4, UR6, UP0 ;  /* 0x0000000604277287 */ /* 0x000fe20008000000 */
[----:B------:R-:W-:-:S02]  /*1780*/  IMAD.MOV.U32 R12, RZ, RZ, RZ ;  /* 0x000000ffff0c7224 */ /* 0x000fc400078e00ff */
[----:B------:R-:W-:Y:S01]  /*1790*/  IMAD.MOV.U32 R73, RZ, RZ, RZ ;  /* 0x000000ffff497224 */ /* 0x000fe200078e00ff */
[----:B------:R-:W-:Y:S01]  /*17a0*/  UISETP.GE.AND UP0, UPT, UR39, 0x1, UPT ;  /* 0x000000012700788c */ /* 0x000fe2000bf06270 */
[----:B------:R-:W-:Y:S02]  /*17b0*/  IMAD.MOV.U32 R14, RZ, RZ, RZ ;  /* 0x000000ffff0e7224 */ /* 0x000fe400078e00ff */
[----:B------:R-:W-:Y:S02]  /*17c0*/  IMAD.MOV.U32 R75, RZ, RZ, RZ ;  /* 0x000000ffff4b7224 */ /* 0x000fe400078e00ff */
[----:B------:R-:W-:Y:S01]  /*17d0*/  IMAD.MOV.U32 R24, RZ, RZ, RZ ;  /* 0x000000ffff187224 */ /* 0x000fe200078e00ff */
[----:B------:R-:W-:Y:S01]  /*17e0*/  PLOP3.LUT P1, PT, PT, PT, UP0, 0x80, 0x0 ;  /* 0x000000000000781c */ /* 0x000fe20003f2f008 */
[----:B------:R-:W-:-:S12]  /*17f0*/  IMAD.MOV.U32 R77, RZ, RZ, RZ ;  /* 0x000000ffff4d7224 */ /* 0x000fd800078e00ff */
        /* <DEDUP_REMOVED lines=34> */
.L_x_2069:
        /* <DEDUP_REMOVED lines=11> */
.L_x_2237:
[----:B------:R-:W-:Y:S05]  /*1ad0*/  @!P0 BRA `(.L_x_2071) ;  /* 0x0000000000048947 */ /* 0x000fea0003800000 */
[----:B------:R-:W-:Y:S01]  /*1ae0*/  BPT.TRAP 0x1 ;  /* 0x000000040000795c */ /* 0x000fe20000300000 */
.L_x_2071:
[----:B0-----:R-:W-:Y:S02]  /*1af0*/  IMAD.U32 R3, RZ, RZ, UR36 ;  /* 0x00000024ff037e24 */ /* 0x001fe4000f8e00ff */
[----:B------:R-:W-:-:S03]  /*1b00*/  IMAD.U32 R0, RZ, RZ, UR38 ;  /* 0x00000026ff007e24 */ /* 0x000fc6000f8e00ff */
[----:B------:R-:W-:Y:S02]  /*1b10*/  LEA R3, R3, UR37, 0x3 ;  /* 0x0000002503037c11 */ /* 0x000fe4000f8e18ff */
[----:B------:R-:W-:-:S04]  /*1b20*/  SHF.L.U32 R0, R0, 0x1f, RZ ;  /* 0x0000001f00007819 */ /* 0x000fc800000006ff */
[----:B------:R0:W1:Y:S01]  /*1b30*/  SYNCS.PHASECHK.TRANS64.TRYWAIT P2, [R3+URZ+0x31c30], R0 ;  /* 0x031c3000030075a7 */ /* 0x000062000804017f */
[----:B------:R-:W-:Y:S05]  /*1b40*/  @!P0 BRA `(.L_x_2072) ;  /* 0x0000000000048947 */ /* 0x000fea0003800000 */
[----:B------:R-:W-:Y:S01]  /*1b50*/  BPT.TRAP 0x1 ;  /* 0x000000040000795c */ /* 0x000fe20000300000 */
.L_x_2072:
[----:B------:R-:W2:Y:S02]  /*1b60*/  S2R R4, SR_TID.X ;  /* 0x0000000000047919 */ /* 0x000ea40000002100 */
[----:B--2---:R-:W-:Y:S01]  /*1b70*/  LOP3.LUT P1, RZ, R4, 0x7f, RZ, 0xc0, !PT ;  /* 0x0000007f04ff7812 */ /* 0x004fe2000782c0ff */
[----:B-1----:R-:W-:-:S12]  /*1b80*/  @P2 BRA `(.L_x_2073) ;  /* 0x0000000000082947 */ /* 0x002fd80003800000 */
[----:B------:R-:W1:Y:S02]  /*1b90*/  SYNCS.PHASECHK.TRANS64.TRYWAIT P2, [R3+URZ+0x31c30], R0 ;  /* 0x031c3000030075a7 */ /* 0x000e64000804017f */
[----:B-1----:R-:W-:Y:S05]  /*1ba0*/  @!P2 BRA `(.L_x_2074) ;  /* 0x0000013c00fca947 */ /* 0x002fea0003800000 */
.L_x_2073:
[----:B------:R-:W-:Y:S05]  /*1bb0*/  WARPSYNC.ALL ;  /* 0x0000000000007948 */ /* 0x000fea0003800000 */
[----:B------:R-:W-:Y:S01]  /*1bc0*/  UIADD3 UR4, UR37, 0x16a00, URZ ;  /* 0x00016a0025047890 */ /* 0x000fe2000fffe03f */
[----:B------:R-:W-:Y:S01]  /*1bd0*/  WARPGROUP.ARRIVE ;  /* 0x00000000000079c5 */ /* 0x000fe20000000000 */
[----:B------:R-:W-:Y:S01]  /*1be0*/  ULOP3.LUT UR6, UR40, 0x10000, URZ, 0xfc, !UPT ;  /* 0x0001000028067892 */ /* 0x000fe2000f8efc3f */
[----:B------:R-:W-:Y:S01]  /*1bf0*/  R2UR UR53, R18 ;  /* 0x00000000123572ca */ /* 0x000fe200000e0000 */
        /* <DEDUP_REMOVED lines=11> */
[----:B------:R-:W-:Y:S01]  /*1cb0*/  UIMAD UR4, UR36, 0x6c0, UR5 ;  /* 0x000006c0240478a4 */ /* 0x000fe2000f8e0205 */
[----:B------:R-:W-:Y:S01]  /*1cc0*/  VIADD R12, R22, UR53 ;  /* 0x00000035160c7c36 */ /* 0x000fe20008000000 */
[----:B------:R-:W-:Y:S01]  /*1cd0*/  UMOV UR12, UR28 ;  /* 0x0000001c000c7c82 */ /* 0x000fe20008000000 */
[----:B------:R-:W-:Y:S01]  /*1ce0*/  UMOV UR13, UR29 ;  /* 0x0000001d000d7c82 */ /* 0x000fe20008000000 */
[----:B------:R-:W-:Y:S02]  /*1cf0*/  UIADD3 UR10, UR4, 0x40, URZ ;  /* 0x00000040040a7890 */ /* 0x000fe4000fffe03f */
[----:B------:R-:W-:Y:S02]  /*1d00*/  UIADD3 UR14, UR4, 0xc0, URZ ;  /* 0x000000c0040e7890 */ /* 0x000fe4000fffe03f */
[----:B------:R-:W-:Y:S01]  /*1d10*/  UMOV UR30, UR4 ;  /* 0x00000004001e7c82 */ /* 0x000fe20008000000 */
[----:B------:R-:W-:Y:S01]  /*1d20*/  UMOV UR15, 0x80000020 ;  /* 0x80000020000f7882 */ /* 0x000fe20000000000 */
[----:B------:R-:W-:Y:S01]  /*1d30*/  HGMMA.64x16x16.F32.BF16 R88, gdesc[UR28], RZ, !UPT, gsb0 ;  /* 0x002000001c5879f0 */ /* 0x000fe2000c0018ff */
        /* <DEDUP_REMOVED lines=13> */
[----:B------:R-:W-:Y:S01]  /*1e10*/  UMOV UR31, 0x80000020 ;  /* 0x80000020001f7882 */ /* 0x000fe20000000000 */
[----:B------:R-:W-:-:S02]  /*1e20*/  UIADD3 UR7, UR6, 0x2, URZ ;  /* 0x0000000206077890 */ /* 0x000fc4000fffe03f */
        /* <DEDUP_REMOVED lines=25> */
[----:B------:R-:W-:Y:S02]  /*1fc0*/  UIADD3 UR12, UR4, 0x2, URZ ;  /* 0x00000002040c7890 */ /* 0x000fe4000fffe03f */
[----:B------:R-:W-:Y:S01]  /*1fd0*/  UIADD3 UR14, UR4, 0xc2, URZ ;  /* 0x000000c2040e7890 */ /* 0x000fe2000fffe03f */
[----:B------:R-:W-:Y:S01]  /*1fe0*/  UMOV UR15, 0x80000020 ;  /* 0x80000020000f7882 */ /* 0x000fe20000000000 */
[----:B------:R-:W-:Y:S02]  /*1ff0*/  WARPGROUP.DEPBAR.LE gsb0, 0x0 ;  /* 0x00008000000079c5 */ /* 0x000fe40000010000 */
        /* <DEDUP_REMOVED lines=16> */
[----:B------:R-:W-:Y:S03]  /*2100*/  HGMMA.64x16x16.F32.BF16 R32, gdesc[UR28], RZ, !UPT, gsb0 ;  /* 0x002000001c2079f0 */ /* 0x000fe6000c0018ff */
[----:B------:R-:W-:Y:S02]  /*2110*/  WARPGROUP.DEPBAR.LE gsb0, 0x0 ;  /* 0x00008000000079c5 */ /* 0x000fe40000010000 */
[----:B------:R-:W-:-:S06]  /*2120*/  WARPGROUP.ARRIVE ;  /* 0x00000000000079c5 */ /* 0x000fcc0000000000 */
[----:B------:R-:W-:Y:S01]  /*2130*/  HGMMA.64x16x16.F32.BF16 R24, gdesc[UR8], RZ, !UPT, gsb0 ;  /* 0x00200000081879f0 */ /* 0x000fe2000c0018ff */
[----:B------:R-:W-:Y:S01]  /*2140*/  UMOV UR8, UR7 ;  /* 0x0000000700087c82 */ /* 0x000fe20008000000 */
[----:B------:R-:W-:Y:S01]  /*2150*/  UMOV UR9, 0x80000020 ;  /* 0x8000002000097882 */ /* 0x000fe20000000000 */
[----:B------:R-:W-:Y:S01]  /*2160*/  UMOV UR10, UR12 ;  /* 0x0000000c000a7c82 */ /* 0x000fe20008000000 */
[----:B------:R-:W-:Y:S01]  /*2170*/  UMOV UR11, 0x80000020 ;  /* 0x80000020000b7882 */ /* 0x000fe20000000000 */
[----:B------:R-:W-:Y:S01]  /*2180*/  UMOV UR12, UR8 ;  /* 0x00000008000c7c82 */ /* 0x000fe20008000000 */
        /* <DEDUP_REMOVED lines=9> */
[----:B------:R-:W-:Y:S01]  /*2220*/  UIADD3 UR7, UR6, 0x300, URZ ;  /* 0x0000030006077890 */ /* 0x000fe2000fffe03f */
[----:B------:R-:W-:-:S02]  /*2230*/  WARPGROUP.DEPBAR.LE gsb0, 0x0 ;  /* 0x00008000000079c5 */ /* 0x000fc40000010000 */
        /* <DEDUP_REMOVED lines=19> */
[----:B------:R-:W-:Y:S01]  /*2370*/  UMOV UR13, 0x80000020 ;  /* 0x80000020000d7882 */ /* 0x000fe20000000000 */
[----:B------:R-:W-:Y:S01]  /*2380*/  UMOV UR15, 0x80000020 ;  /* 0x80000020000f7882 */ /* 0x000fe20000000000 */
[----:B------:R-:W-:Y:S01]  /*2390*/  UMOV UR40, UR12 ;  /* 0x0000000c00287c82 */ /* 0x000fe20008000000 */
[----:B------:R-:W-:Y:S01]  /*23a0*/  UMOV UR41, UR13 ;  /* 0x0000000d00297c82 */ /* 0x000fe20008000000 */
[----:B------:R-:W-:Y:S01]  /*23b0*/  UIADD3 UR7, UR6, 0x302, URZ ;  /* 0x0000030206077890 */ /* 0x000fe2000fffe03f */
        /* <DEDUP_REMOVED lines=55> */
[----:B------:R-:W-:Y:S02]  /*2730*/  UIADD3 UR7, UR6, 0x600, URZ ;  /* 0x0000060006077890 */ /* 0x000fe4000fffe03f */
[----:B------:R-:W-:Y:S01]  /*2740*/  UIADD3 UR6, UR6, 0x602, URZ ;  /* 0x0000060206067890 */ /* 0x000fe2000fffe03f */
[----:B------:R-:W-:-:S02]  /*2750*/  WARPGROUP.DEPBAR.LE gsb0, 0x0 ;  /* 0x00008000000079c5 */ /* 0x000fc40000010000 */
        /* <DEDUP_REMOVED lines=54> */
[----:B------:R-:W-:Y:S02]  /*2ac0*/  ULDC UR7, c[0x0][0x448] ;  /* 0x0001120000077ab9 */ /* 0x000fe40000000800 */
[----:B------:R-:W-:-:S03]  /*2ad0*/  UISETP.NE.AND UP0, UPT, UR7, 0x1, UPT ;  /* 0x000000010700788c */ /* 0x000fc6000bf05270 */
[----:B------:R-:W-:Y:S02]  /*2ae0*/  UMOV UR7, 0xffffff70 ;  /* 0xffffff7000077882 */ /* 0x000fe40000000000 */
[----:B------:R-:W-:Y:S01]  /*2af0*/  UIMAD UR7, UR39, UR7, 0x91 ;  /* 0x00000091270774a4 */ /* 0x000fe2000f8e0207 */
[----:B------:R-:W-:-:S05]  /*2b00*/  PLOP3.LUT P2, PT, PT, PT, UP0, 0x80, 0x0 ;  /* 0x000000000000781c */ /* 0x000fca0003f4f008 */
[----:B------:R-:W-:Y:S01]  /*2b10*/  IMAD.U32 R4, RZ, RZ, UR7 ;  /* 0x00000007ff047e24 */ /* 0x000fe2000f8e00ff */
[----:B------:R-:W-:Y:S01]  /*2b20*/  @UP0 ULDC UR10, c[0x0][0x44c] ;  /* 0x00011300000a0ab9 */ /* 0x000fe20000000800 */
[----:B------:R-:W-:Y:S01]  /*2b30*/  @UP0 ULDC UR14, c[0x0][0x450] ;  /* 0x00011400000e0ab9 */ /* 0x000fe20000000800 */
[----:B------:R-:W-:Y:S01]  /*2b40*/  UIMAD.WIDE.U32 UR10, UR53, UR10, URZ ;  /* 0x0000000a350a72a5 */ /* 0x000fe2000f8e003f */
[----:B------:R-:W-:Y:S01]  /*2b50*/  IMAD R7, R19, -0x2, R4 ;  /* 0xfffffffe13077824 */ /* 0x000fe200078e0204 */
[----:B------:R-:W-:Y:S01]  /*2b60*/  UIADD3 UR7, UR39, -0x2, URZ ;  /* 0xfffffffe27077890 */ /* 0x000fe2000fffe03f */
[----:B------:R-:W-:-:S05]  /*2b70*/  IMAD.U32 R4, RZ, RZ, UR61 ;  /* 0x0000003dff047e24 */ /* 0x000fca000f8e00ff */
[----:B------:R-:W-:Y:S01]  /*2b80*/  IADD3 R7, -R4, UR52, R7 ;  /* 0x0000003404077c10 */ /* 0x000fe2000fffe107 */
        /* <DEDUP_REMOVED lines=53> */
[----:B------:R-:W-:Y:S02]  /*2ee0*/  @UP0 ULDC UR6, c[0x0][0x44c] ;  /* 0x0001130000060ab9 */ /* 0x000fe40000000800 */
[----:B------:R-:W-:Y:S01]  /*2ef0*/  @P2 IMAD.HI.U32 R0, R12, UR6, RZ ;  /* 0x000000060c002c27 */ /* 0x000fe2000f8e00ff */
[----:B------:R-:W-:-:S04]  /*2f00*/  @UP0 ULDC UR6, c[0x0][0x450] ;  /* 0x0001140000060ab9 */ /* 0x000fc80000000800 */
[----:B------:R-:W-:Y:S01]  /*2f10*/  @P2 SHF.R.U32.HI R12, RZ, UR6, R0 ;  /* 0x00000006ff0c2c19 */ /* 0x000fe20008011600 */
[----:B------:R-:W-:-:S04]  /*2f20*/  UIMAD UR6, UR39, -0x90, UR52 ;  /* 0xffffff70270678a4 */ /* 0x000fc8000f8e0234 */
[----:B------:R-:W0:Y:S01]  /*2f30*/  SHFL.IDX PT, R0, R12, RZ, 0x1c1f ;  /* 0x001c1fff0c007589 */ /* 0x000e2200000e0000 */
[----:B------:R-:W-:-:S06]  /*2f40*/  UIADD3 UR6, UR6, 0x90, URZ ;  /* 0x0000009006067890 */ /* 0x000fcc000fffe03f */
[----:B------:R-:W-:Y:S01]  /*2f50*/  IMAD.U32 R6, RZ, RZ, UR6 ;  /* 0x00000006ff067e24 */ /* 0x000fe2000f8e00ff */
[----:B------:R-:W-:Y:S01]  /*2f60*/  UMOV UR6, UR53 ;  /* 0x0000003500067c82 */ /* 0x000fe20008000000 */
[----:B------:R-:W-:Y:S02]  /*2f70*/  @UP0 USHF.R.U32.HI UR6, URZ, UR14, UR11 ;  /* 0x0000000e3f060299 */ /* 0x000fe4000801160b */
[----:B------:R-:W-:Y:S02]  /*2f80*/  IMAD R6, R19, -0x2, R6 ;  /* 0xfffffffe13067824 */ /* 0x000fe400078e0206 */
[----:B------:R-:W-:-:S04]  /*2f90*/  UIADD3 UR10, UR6, UR52, -UR61 ;  /* 0x00000034060a7290 */ /* 0x000fc8000fffe83d */
[----:B------:R-:W-:-:S04]  /*2fa0*/  UIMAD.WIDE UR10, UR10, 0x38e38e39, URZ ;  /* 0x38e38e390a0a78a5 */ /* 0x000fc8000f8e023f */
[----:B------:R-:W-:Y:S01]  /*2fb0*/  USHF.R.U32.HI UR6, URZ, 0x1f, UR11 ;  /* 0x0000001f3f067899 */ /* 0x000fe2000801160b */
[----:B0-----:R-:W-:-:S03]  /*2fc0*/  VIADDMNMX R0, R0, R7, R6, PT ;  /* 0x0000000700007246 */ /* 0x001fc60003800106 */
[----:B------:R-:W-:Y:S01]  /*2fd0*/  ULEA.HI.SX32 UR6, UR11, UR6, 0x1b ;  /* 0x000000060b067291 */ /* 0x000fe2000f8fda3f */
[----:B------:R-:W-:-:S03]  /*2fe0*/  ISETP.GT.AND P3, PT, R0, RZ, PT ;  /* 0x000000ff0000720c */ /* 0x000fc60003f64270 */
[----:B------:R-:W-:Y:S01]  /*2ff0*/  UISETP.LT.AND UP1, UPT, URZ, UR6, UPT ;  /* 0x000000063f00728c */ /* 0x000fe2000bf21270 */
[C---:B------:R-:W-:Y:S02]  /*3000*/  ISETP.GT.AND P4, PT, R0.reuse, 0x1, PT ;  /* 0x000000010000780c */ /* 0x040fe40003f84270 */
[----:B------:R-:W-:Y:S01]  /*3010*/  ISETP.GT.AND P5, PT, R0, 0x8, PT ;  /* 0x000000080000780c */ /* 0x000fe20003fa4270 */
[----:B------:R-:W-:Y:S01]  /*3020*/  USEL UR14, URZ, UR6, !UP1 ;  /* 0x000000063f0e7287 */ /* 0x000fe2000c800000 */
[----:B------:R-:W-:Y:S02]  /*3030*/  WARPGROUP.DEPBAR.LE gsb0, 0x0 ;  /* 0x00008000000079c5 */ /* 0x000fe40000010000 */
[----:B------:R-:W-:Y:S01]  /*3040*/  WARPGROUP.ARRIVE ;  /* 0x00000000000079c5 */ /* 0x000fe20000000000 */
[----:B------:R-:W-:-:S05]  /*3050*/  UISETP.GE.AND UP1, UPT, UR7, UR14, UPT ;  /* 0x0000000e0700728c */ /* 0x000fca000bf26270 */
        /* <DEDUP_REMOVED lines=112> */
[----:B------:R-:W-:Y:S01]  /*3760*/  FMNMX.FTZ R4, R49, R4, !PT ;  /* 0x0000000431047209 */ /* 0x000fe20007810000 */
[----:B------:R-:W0:Y:S01]  /*3770*/  SHFL.IDX PT, R52, R12, 0x1, 0x1c1f ;  /* 0x003c1f000c347f89 */ /* 0x000e2200000e0000 */
[----:B------:R-:W-:-:S02]  /*3780*/  ISETP.GT.AND P4, PT, R0, 0x60, PT ;  /* 0x000000600000780c */ /* 0x000fc40003f84270 */
[----:B------:R-:W-:Y:S02]  /*3790*/  FSEL R53, R53, -INF , P3 ;  /* 0xff80000035357808 */ /* 0x000fe40001800000 */
[----:B------:R-:W-:Y:S02]  /*37a0*/  FMNMX.FTZ R4, R13, R4, !PT ;  /* 0x000000040d047209 */ /* 0x000fe40007810000 */
[----:B------:R-:W-:Y:S02]  /*37b0*/  ISETP.GT.AND P3, PT, R0, 0x61, PT ;  /* 0x000000610000780c */ /* 0x000fe40003f64270 */
[----:B------:R-:W-:Y:S02]  /*37c0*/  FMNMX.FTZ R4, R53, R4, !PT ;  /* 0x0000000435047209 */ /* 0x000fe40007810000 */
[----:B0-----:R-:W-:-:S04]  /*37d0*/  VIADDMNMX R52, R52, R7, R6, PT ;  /* 0x0000000734347246 */ /* 0x001fc80003800106 */
[----:B------:R-:W-:-:S04]  /*37e0*/  ISETP.GT.AND P5, PT, R52, 0x8, PT ;  /* 0x000000083400780c */ /* 0x000fc80003fa4270 */
[----:B------:R-:W-:Y:S01]  /*37f0*/  FSEL R94, R94, -INF , P5 ;  /* 0xff8000005e5e7808 */ /* 0x000fe20002800000 */
[----:B------:R-:W-:Y:S02]  /*3800*/  WARPGROUP.DEPBAR.LE gsb0, 0x0 ;  /* 0x00008000000079c5 */ /* 0x000fe40000010000 */
[----:B------:R-:W-:Y:S01]  /*3810*/  WARPGROUP.ARRIVE ;  /* 0x00000000000079c5 */ /* 0x000fe20000000000 */
[----:B------:R-:W-:Y:S02]  /*3820*/  FSEL R15, R40, -INF , P4 ;  /* 0xff800000280f7808 */ /* 0x000fe40002000000 */
[C---:B------:R-:W-:Y:S02]  /*3830*/  ISETP.GT.AND P4, PT, R0.reuse, 0x68, PT ;  /* 0x000000680000780c */ /* 0x040fe40003f84270 */
        /* <DEDUP_REMOVED lines=9> */
[C---:B------:R-:W-:Y:S02]  /*38d0*/  ISETP.GT.AND P4, PT, R0.reuse, 0x70, PT ;  /* 0x000000700000780c */ /* 0x040fe40003f84270 */
[----:B------:R-:W-:Y:S02]  /*38e0*/  FSEL R45, R45, -INF , P3 ;  /* 0xff8000002d2d7808 */ /* 0x000fe40001800000 */
[----:B------:R-:W-:Y:S02]  /*38f0*/  FMNMX.FTZ R4, R21, R4, !PT ;  /* 0x0000000415047209 */ /* 0x000fe40007810000 */
[----:B------:R-:W-:Y:S02]  /*3900*/  ISETP.GT.AND P3, PT, R0, 0x71, PT ;  /* 0x000000710000780c */ /* 0x000fe40003f64270 */
[----:B------:R-:W-:Y:S01]  /*3910*/  FMNMX.FTZ R4, R45, R4, !PT ;  /* 0x000000042d047209 */ /* 0x000fe20007810000 */
[----:B------:R-:W-:-:S02]  /*3920*/  WARPGROUP.DEPBAR.LE gsb0, 0x0 ;  /* 0x00008000000079c5 */ /* 0x000fc40000010000 */
[----:B------:R-:W-:Y:S01]  /*3930*/  WARPGROUP.ARRIVE ;  /* 0x00000000000079c5 */ /* 0x000fe20000000000 */
[----:B------:R-:W-:Y:S02]  /*3940*/  FSEL R65, R32, -INF , P4 ;  /* 0xff80000020417808 */ /* 0x000fe40002000000 */
[C---:B------:R-:W-:Y:S02]  /*3950*/  ISETP.GT.AND P4, PT, R0.reuse, 0x78, PT ;  /* 0x000000780000780c */ /* 0x040fe40003f84270 */
[----:B------:R-:W-:Y:S01]  /*3960*/  FSEL R33, R33, -INF , P3 ;  /* 0xff80000021217808 */ /* 0x000fe20001800000 */
[----:B------:R-:W-:Y:S01]  /*3970*/  HGMMA.64x16x16.F32.BF16 R24, gdesc[UR24], R24, gsb0 ;  /* 0x00200000181879f0 */ /* 0x000fe20008001818 */
[----:B------:R-:W-:Y:S02]  /*3980*/  FMNMX.FTZ R4, R65, R4, !PT ;  /* 0x0000000441047209 */ /* 0x000fe40007810000 */
[----:B------:R-:W-:Y:S02]  /*3990*/  ISETP.GT.AND P3, PT, R0, 0x79, PT ;  /* 0x000000790000780c */ /* 0x000fe40003f64270 */
        /* <DEDUP_REMOVED lines=8> */
[----:B------:R-:W-:Y:S02]  /*3a20*/  FSEL R73, R24, -INF , P4 ;  /* 0xff80000018497808 */ /* 0x000fe40002000000 */
[C---:B------:R-:W-:Y:S02]  /*3a30*/  ISETP.GT.AND P4, PT, R0.reuse, 0x88, PT ;  /* 0x000000880000780c */ /* 0x040fe40003f84270 */
        /* <DEDUP_REMOVED lines=20> */
[----:B0-----:R-:W-:Y:S02]  /*3b80*/  FMNMX.FTZ R77, R10, R77, !PT ;  /* 0x0000004d0a4d7209 */ /* 0x001fe40007810000 */
[----:B------:R-:W-:Y:S02]  /*3b90*/  FSEL R44, R67, -INF , P4 ;  /* 0xff800000432c7808 */ /* 0x000fe40002000000 */
[----:B------:R-:W-:Y:S01]  /*3ba0*/  ISETP.GT.AND P4, PT, R52, 0x39, PT ;  /* 0x000000393400780c */ /* 0x000fe20003f84270 */
[----:B------:R-:W0:Y:S03]  /*3bb0*/  SHFL.BFLY PT, R0, R77, 0x1, 0x1f ;  /* 0x0c201f004d007f89 */ /* 0x000e2600000e0000 */
[----:B------:R-:W-:-:S02]  /*3bc0*/  FSEL R71, R71, -INF , P4 ;  /* 0xff80000047477808 */ /* 0x000fc40002000000 */
        /* <DEDUP_REMOVED lines=9> */
[C---:B------:R-:W-:Y:S01]  /*3c60*/  FSETP.NEU.FTZ.AND P3, PT, R0.reuse, -INF , PT ;  /* 0xff8000000000780b */ /* 0x040fe20003f7d000 */
[----:B------:R-:W-:Y:S01]  /*3c70*/  FMUL.FTZ R4, R0, UR4 ;  /* 0x0000000400047c20 */ /* 0x000fe20008410000 */
[----:B------:R-:W-:-:S04]  /*3c80*/  ISETP.GT.AND P4, PT, R52, 0x61, PT ;  /* 0x000000613400780c */ /* 0x000fc80003f84270 */
[----:B------:R-:W-:Y:S02]  /*3c90*/  FSEL R4, R4, RZ, P3 ;  /* 0x000000ff04047208 */ /* 0x000fe40001800000 */
[----:B------:R-:W-:Y:S02]  /*3ca0*/  ISETP.GT.AND P3, PT, R52, RZ, PT ;  /* 0x000000ff3400720c */ /* 0x000fe40003f64270 */
[----:B------:R-:W-:Y:S01]  /*3cb0*/  FSEL R76, R43, -INF , P4 ;  /* 0xff8000002b4c7808 */ /* 0x000fe20002000000 */
        /* <DEDUP_REMOVED lines=18> */
[----:B------:R-:W-:Y:S01]  /*3de0*/  MUFU.EX2 R8, R8 ;  /* 0x0000000800087308 */ /* 0x000fe20000000800 */
[----:B------:R-:W-:Y:S01]  /*3df0*/  FMNMX.FTZ R109, R82, R109, !PT ;  /* 0x0000006d526d7209 */ /* 0x000fe20007810000 */
[--C-:B------:R-:W-:Y:S01]  /*3e00*/  FFMA.FTZ R117, R117, UR4, -R4.reuse ;  /* 0x0000000475757c23 */ /* 0x100fe20008010804 */
[----:B------:R-:W-:Y:S01]  /*3e10*/  FSEL R86, R86, -INF , P3 ;  /* 0xff80000056567808 */ /* 0x000fe20001800000 */
[--C-:B------:R-:W-:Y:S01]  /*3e20*/  FFMA.FTZ R12, R115, UR4, -R4.reuse ;  /* 0x00000004730c7c23 */ /* 0x100fe20008010804 */
[----:B------:R-:W-:Y:S01]  /*3e30*/  FMNMX.FTZ R109, R20, R109, !PT ;  /* 0x0000006d146d7209 */ /* 0x000fe20007810000 */
[--C-:B------:R-:W-:Y:S01]  /*3e40*/  FFMA.FTZ R57, R57, UR4, -R4.reuse ;  /* 0x0000000439397c23 */ /* 0x100fe20008010804 */
[----:B------:R-:W-:Y:S01]  /*3e50*/  ISETP.GT.AND P3, PT, R52, 0x20, PT ;  /* 0x000000203400780c */ /* 0x000fe20003f64270 */
[----:B------:R-:W0:Y:S01]  /*3e60*/  MUFU.EX2 R9, R9 ;  /* 0x0000000900097308 */ /* 0x000e220000000800 */
[----:B------:R-:W-:Y:S01]  /*3e70*/  FMNMX.FTZ R6, R86, R109, !PT ;  /* 0x0000006d56067209 */ /* 0x000fe20007810000 */
[--C-:B------:R-:W-:Y:S01]  /*3e80*/  FFMA.FTZ R25, R25, UR4, -R4.reuse ;  /* 0x0000000419197c23 */ /* 0x100fe20008010804 */
[----:B------:R-:W-:Y:S01]  /*3e90*/  FSEL R74, R74, -INF , P3 ;  /* 0xff8000004a4a7808 */ /* 0x000fe20001800000 */
[--C-:B------:R-:W-:Y:S01]  /*3ea0*/  FFMA.FTZ R56, R33, UR4, -R4.reuse ;  /* 0x0000000421387c23 */ /* 0x100fe20008010804 */
[----:B------:R-:W-:Y:S01]  /*3eb0*/  FMNMX.FTZ R105, R87, R6, !PT ;  /* 0x0000000657697209 */ /* 0x000fe20007810000 */
[--C-:B------:R-:W-:Y:S01]  /*3ec0*/  FFMA.FTZ R83, R107, UR4, -R4.reuse ;  /* 0x000000046b537c23 */ /* 0x100fe20008010804 */
[----:B------:R-:W-:Y:S01]  /*3ed0*/  ISETP.GT.AND P3, PT, R52, 0x28, PT ;  /* 0x000000283400780c */ /* 0x000fe20003f64270 */
[----:B------:R1:W-:Y:S01]  /*3ee0*/  MUFU.EX2 R6, R32 ;  /* 0x0000002000067308 */ /* 0x0003e20000000800 */
[----:B------:R-:W-:Y:S01]  /*3ef0*/  FMNMX.FTZ R105, R74, R105, !PT ;  /* 0x000000694a697209 */ /* 0x000fe20007810000 */
[--C-:B------:R-:W-:Y:S01]  /*3f00*/  FFMA.FTZ R33, R69, UR4, -R4.reuse ;  /* 0x0000000445217c23 */ /* 0x100fe20008010804 */
[----:B------:R-:W-:Y:S01]  /*3f10*/  FSEL R78, R78, -INF , P3 ;  /* 0xff8000004e4e7808 */ /* 0x000fe20001800000 */
[--C-:B------:R-:W-:Y:S01]  /*3f20*/  FFMA.FTZ R75, R103, UR4, -R4.reuse ;  /* 0x00000004674b7c23 */ /* 0x100fe20008010804 */
[----:B------:R-:W-:Y:S01]  /*3f30*/  FMNMX.FTZ R105, R36, R105, !PT ;  /* 0x0000006924697209 */ /* 0x000fe20007810000 */
[--C-:B------:R-:W-:Y:S01]  /*3f40*/  FFMA.FTZ R67, R99, UR4, -R4.reuse ;  /* 0x0000000463437c23 */ /* 0x100fe20008010804 */
[----:B------:R-:W-:Y:S01]  /*3f50*/  ISETP.GT.AND P3, PT, R52, 0x30, PT ;  /* 0x000000303400780c */ /* 0x000fe20003f64270 */
[----:B------:R-:W2:Y:S01]  /*3f60*/  MUFU.EX2 R10, R10 ;  /* 0x0000000a000a7308 */ /* 0x000ea20000000800 */
[----:B------:R-:W-:Y:S01]  /*3f70*/  FMNMX.FTZ R24, R78, R105, !PT ;  /* 0x000000694e187209 */ /* 0x000fe20007810000 */
[--C-:B------:R-:W-:Y:S01]  /*3f80*/  FFMA.FTZ R59, R93, UR4, -R4.reuse ;  /* 0x000000045d3b7c23 */ /* 0x100fe20008010804 */
[----:B------:R-:W-:Y:S01]  /*3f90*/  FSEL R66, R66, -INF , P3 ;  /* 0xff80000042427808 */ /* 0x000fe20001800000 */
[----:B------:R-:W-:Y:S01]  /*3fa0*/  FFMA.FTZ R64, R53, UR4, -R4 ;  /* 0x0000000435407c23 */ /* 0x000fe20008010804 */
[----:B------:R-:W-:-:S02]  /*3fb0*/  FMNMX.FTZ R101, R79, R24, !PT ;  /* 0x000000184f657209 */ /* 0x000fc40007810000 */
[----:B------:R-:W-:Y:S01]  /*3fc0*/  ISETP.GT.AND P3, PT, R52, 0x38, PT ;  /* 0x000000383400780c */ /* 0x000fe20003f64270 */
[----:B------:R3:W-:Y:S01]  /*3fd0*/  MUFU.EX2 R24, R40 ;  /* 0x0000002800187308 */ /* 0x0007e20000000800 */
[----:B------:R-:W-:Y:S02]  /*3fe0*/  FMNMX.FTZ R101, R66, R101, !PT ;  /* 0x0000006542657209 */ /* 0x000fe40007810000 */
[----:B------:R-:W-:Y:S02]  /*3ff0*/  FSEL R70, R70, -INF , P3 ;  /* 0xff80000046467808 */ /* 0x000fe40001800000 */
[----:B------:R-:W-:Y:S02]  /*4000*/  FMNMX.FTZ R101, R44, R101, !PT ;  /* 0x000000652c657209 */ /* 0x000fe40007810000 */
[----:B------:R-:W-:Y:S01]  /*4010*/  ISETP.GT.AND P3, PT, R52, 0x40, PT ;  /* 0x000000403400780c */ /* 0x000fe20003f64270 */
[----:B------:R-:W4:Y:S01]  /*4020*/  MUFU.EX2 R7, R117 ;  /* 0x0000007500077308 */ /* 0x000f220000000800 */
[----:B-1----:R-:W-:Y:S01]  /*4030*/  FMNMX.FTZ R32, R70, R101, !PT ;  /* 0x0000006546207209 */ /* 0x002fe20007810000 */
[----:B---3--:R-:W-:Y:S01]  /*4040*/  FFMA.FTZ R40, R97, UR4, -R4 ;  /* 0x0000000461287c23 */ /* 0x008fe20008010804 */
[----:B------:R-:W-:-:S02]  /*4050*/  FSEL R58, R58, -INF , P3 ;  /* 0xff8000003a3a7808 */ /* 0x000fc40001800000 */
[----:B------:R-:W-:Y:S02]  /*4060*/  FMNMX.FTZ R97, R71, R32, !PT ;  /* 0x0000002047617209 */ /* 0x000fe40007810000 */
[----:B------:R-:W-:Y:S01]  /*4070*/  ISETP.GT.AND P3, PT, R52, 0x48, PT ;  /* 0x000000483400780c */ /* 0x000fe20003f64270 */
[----:B------:R1:W-:Y:S01]  /*4080*/  MUFU.EX2 R32, R40 ;  /* 0x0000002800207308 */ /* 0x0003e20000000800 */
[----:B------:R-:W-:Y:S02]  /*4090*/  FMNMX.FTZ R97, R58, R97, !PT ;  /* 0x000000613a617209 */ /* 0x000fe40007810000 */
[----:B------:R-:W-:Y:S02]  /*40a0*/  FSEL R62, R62, -INF , P3 ;  /* 0xff8000003e3e7808 */ /* 0x000fe40001800000 */
[----:B------:R-:W-:Y:S02]  /*40b0*/  FMNMX.FTZ R97, R48, R97, !PT ;  /* 0x0000006130617209 */ /* 0x000fe40007810000 */
[----:B------:R-:W-:Y:S01]  /*40c0*/  ISETP.GT.AND P3, PT, R52, 0x50, PT ;  /* 0x000000503400780c */ /* 0x000fe20003f64270 */
[----:B------:R-:W-:Y:S01]  /*40d0*/  MUFU.EX2 R12, R12 ;  /* 0x0000000c000c7308 */ /* 0x000fe20000000800 */
[----:B------:R-:W-:Y:S01]  /*40e0*/  FMNMX.FTZ R97, R62, R97, !PT ;  /* 0x000000613e617209 */ /* 0x000fe20007810000 */
[----:B-1----:R-:W-:Y:S01]  /*40f0*/  FFMA.FTZ R40, R89, UR4, -R4 ;  /* 0x0000000459287c23 */ /* 0x002fe20008010804 */
[----:B------:R-:W-:-:S02]  /*4100*/  FSEL R68, R50, -INF , P3 ;  /* 0xff80000032447808 */ /* 0x000fc40001800000 */
[----:B------:R-:W-:Y:S02]  /*4110*/  FMNMX.FTZ R97, R80, R97, !PT ;  /* 0x0000006150617209 */ /* 0x000fe40007810000 */
[----:B------:R-:W-:Y:S01]  /*4120*/  ISETP.GT.AND P3, PT, R52, 0x58, PT ;  /* 0x000000583400780c */ /* 0x000fe20003f64270 */
[----:B------:R-:W-:Y:S01]  /*4130*/  MUFU.EX2 R77, R77 ;  /* 0x0000004d004d7308 */ /* 0x000fe20000000800 */
[----:B------:R-:W-:Y:S02]  /*4140*/  FMNMX.FTZ R97, R68, R97, !PT ;  /* 0x0000006144617209 */ /* 0x000fe40007810000 */
[----:B------:R-:W-:Y:S02]  /*4150*/  FSEL R54, R54, -INF , P3 ;  /* 0xff80000036367808 */ /* 0x000fe40001800000 */
[----:B------:R-:W-:Y:S02]  /*4160*/  FMNMX.FTZ R97, R72, R97, !PT ;  /* 0x0000006148617209 */ /* 0x000fe40007810000 */
[----:B------:R-:W-:Y:S01]  /*4170*/  ISETP.GT.AND P3, PT, R52, 0x60, PT ;  /* 0x000000603400780c */ /* 0x000fe20003f64270 */
[----:B------:R-:W-:Y:S01]  /*4180*/  MUFU.EX2 R14, R14 ;  /* 0x0000000e000e7308 */ /* 0x000fe20000000800 */
[----:B------:R-:W-:-:S02]  /*4190*/  FMNMX.FTZ R50, R54, R97, !PT ;  /* 0x0000006136327209 */ /* 0x000fc40007810000 */
[----:B------:R-:W-:Y:S01]  /*41a0*/  FSEL R63, R42, -INF , P3 ;  /* 0xff8000002a3f7808 */ /* 0x000fe20001800000 */
[----:B------:R-:W-:Y:S01]  /*41b0*/  FFMA.FTZ R42, R81, UR4, -R4 ;  /* 0x00000004512a7c23 */ /* 0x000fe20008010804 */
[----:B------:R-:W-:Y:S02]  /*41c0*/  FMNMX.FTZ R50, R55, R50, !PT ;  /* 0x0000003237327209 */ /* 0x000fe40007810000 */
[C---:B------:R-:W-:Y:S01]  /*41d0*/  ISETP.GT.AND P3, PT, R52.reuse, 0x68, PT ;  /* 0x000000683400780c */ /* 0x040fe20003f64270 */
[----:B------:R-:W-:Y:S01]  /*41e0*/  MUFU.EX2 R83, R83 ;  /* 0x0000005300537308 */ /* 0x000fe20000000800 */
[----:B------:R-:W-:Y:S02]  /*41f0*/  FMNMX.FTZ R43, R63, R50, !PT ;  /* 0x000000323f2b7209 */ /* 0x000fe40007810000 */
[----:B------:R-:W-:Y:S02]  /*4200*/  ISETP.GT.AND P4, PT, R52, 0x69, PT ;  /* 0x000000693400780c */ /* 0x000fe40003f84270 */
[----:B------:R-:W-:-:S02]  /*4210*/  FSEL R81, R46, -INF , P3 ;  /* 0xff8000002e517808 */ /* 0x000fc40001800000 */
[----:B------:R-:W-:Y:S01]  /*4220*/  FMNMX.FTZ R46, R76, R43, !PT ;  /* 0x0000002b4c2e7209 */ /* 0x000fe20007810000 */
[----:B------:R-:W-:Y:S01]  /*4230*/  MUFU.EX2 R75, R75 ;  /* 0x0000004b004b7308 */ /* 0x000fe20000000800 */
[----:B------:R-:W-:Y:S02]  /*4240*/  FSEL R84, R47, -INF , P4 ;  /* 0xff8000002f547808 */ /* 0x000fe40002000000 */
[C---:B------:R-:W-:Y:S02]  /*4250*/  ISETP.GT.AND P3, PT, R52.reuse, 0x70, PT ;  /* 0x000000703400780c */ /* 0x040fe40003f64270 */
[----:B------:R-:W-:Y:S02]  /*4260*/  FMNMX.FTZ R47, R81, R46, !PT ;  /* 0x0000002e512f7209 */ /* 0x000fe40007810000 */
[----:B------:R-:W-:Y:S01]  /*4270*/  ISETP.GT.AND P4, PT, R52, 0x71, PT ;  /* 0x000000713400780c */ /* 0x000fe20003f84270 */
[----:B------:R1:W-:Y:S01]  /*4280*/  MUFU.EX2 R43, R57 ;  /* 0x00000039002b7308 */ /* 0x0003e20000000800 */
[----:B------:R-:W-:Y:S01]  /*4290*/  FSEL R85, R34, -INF , P3 ;  /* 0xff80000022557808 */ /* 0x000fe20001800000 */
[--C-:B------:R-:W-:Y:S01]  /*42a0*/  FFMA.FTZ R34, R5, UR4, -R4.reuse ;  /* 0x0000000405227c23 */ /* 0x100fe20008010804 */
[----:B------:R-:W-:Y:S01]  /*42b0*/  FMNMX.FTZ R46, R84, R47, !PT ;  /* 0x0000002f542e7209 */ /* 0x000fe20007810000 */
[----:B------:R-:W-:Y:S01]  /*42c0*/  FFMA.FTZ R47, R13, UR4, -R4 ;  /* 0x000000040d2f7c23 */ /* 0x000fe20008010804 */
[----:B------:R-:W-:-:S02]  /*42d0*/  ISETP.GT.AND P3, PT, R52, 0x78, PT ;  /* 0x000000783400780c */ /* 0x000fc40003f64270 */
[----:B------:R-:W-:Y:S01]  /*42e0*/  FSEL R88, R35, -INF , P4 ;  /* 0xff80000023587808 */ /* 0x000fe20002000000 */
[--C-:B------:R-:W-:Y:S01]  /*42f0*/  FFMA.FTZ R35, R61, UR4, -R4.reuse ;  /* 0x000000043d237c23 */ /* 0x100fe20008010804 */
[----:B------:R-:W-:Y:S01]  /*4300*/  FMNMX.FTZ R5, R85, R46, !PT ;  /* 0x0000002e55057209 */ /* 0x000fe20007810000 */
[--C-:B-1----:R-:W-:Y:S01]  /*4310*/  FFMA.FTZ R57, R49, UR4, -R4.reuse ;  /* 0x0000000431397c23 */ /* 0x102fe20008010804 */
[----:B------:R-:W-:Y:S01]  /*4320*/  FSEL R89, R38, -INF , P3 ;  /* 0xff80000026597808 */ /* 0x000fe20001800000 */
[--C-:B------:R-:W-:Y:S01]  /*4330*/  FFMA.FTZ R49, R41, UR4, -R4.reuse ;  /* 0x0000000429317c23 */ /* 0x100fe20008010804 */
[----:B------:R-:W-:Y:S01]  /*4340*/  ISETP.GT.AND P4, PT, R52, 0x79, PT ;  /* 0x000000793400780c */ /* 0x000fe20003f84270 */
[--C-:B------:R-:W-:Y:S01]  /*4350*/  FFMA.FTZ R41, R21, UR4, -R4.reuse ;  /* 0x0000000415297c23 */ /* 0x100fe20008010804 */
[----:B------:R-:W-:Y:S01]  /*4360*/  FMNMX.FTZ R38, R88, R5, !PT ;  /* 0x0000000558267209 */ /* 0x000fe20007810000 */
[--C-:B------:R-:W-:Y:S01]  /*4370*/  FFMA.FTZ R21, R73, UR4, -R4.reuse ;  /* 0x0000000449157c23 */ /* 0x100fe20008010804 */
[----:B------:R-:W-:Y:S01]  /*4380*/  FSEL R61, R39, -INF , P4 ;  /* 0xff800000273d7808 */ /* 0x000fe20002000000 */
[----:B0-----:R-:W-:Y:S01]  /*4390*/  FADD.FTZ R73, R8, R9 ;  /* 0x0000000908497221 */ /* 0x001fe20000010000 */
[C---:B------:R-:W-:Y:S01]  /*43a0*/  ISETP.GT.AND P3, PT, R52.reuse, 0x80, PT ;  /* 0x000000803400780c */ /* 0x040fe20003f64270 */
        /* <DEDUP_REMOVED lines=10> */
[----:B------:R-:W-:Y:S01]  /*4450*/  ISETP.GT.AND P4, PT, R52, 0x89, PT ;  /* 0x000000893400780c */ /* 0x000fe20003f84270 */
[----:B------:R-:W-:Y:S01]  /*4460*/  FFMA.FTZ R52, R45, UR4, -R4 ;  /* 0x000000042d347c23 */ /* 0x000fe20008010804 */
[----:B------:R-:W-:Y:S01]  /*4470*/  FSEL R30, R30, -INF , P3 ;  /* 0xff8000001e1e7808 */ /* 0x000fe20001800000 */
[----:B------:R-:W-:Y:S01]  /*4480*/  MUFU.EX2 R59, R59 ;  /* 0x0000003b003b7308 */ /* 0x000fe20000000800 */
[----:B------:R-:W-:-:S02]  /*4490*/  FMNMX.FTZ R5, R27, R46, !PT ;  /* 0x0000002e1b057209 */ /* 0x000fc40007810000 */
[----:B------:R-:W-:Y:S02]  /*44a0*/  FSEL R31, R31, -INF , P4 ;  /* 0xff8000001f1f7808 */ /* 0x000fe40002000000 */
[----:B------:R-:W-:Y:S02]  /*44b0*/  FMNMX.FTZ R46, R30, R5, !PT ;  /* 0x000000051e2e7209 */ /* 0x000fe40007810000 */
[----:B------:R-:W-:Y:S01]  /*44c0*/  F2FP.BF16.F32.PACK_AB R8, R9, R8 ;  /* 0x000000080908723e */ /* 0x000fe200000010ff */
[----:B------:R-:W-:Y:S01]  /*44d0*/  MUFU.EX2 R40, R40 ;  /* 0x0000002800287308 */ /* 0x000fe20000000800 */
[----:B------:R-:W-:Y:S01]  /*44e0*/  FMNMX.FTZ R5, R31, R46, !PT ;  /* 0x0000002e1f057209 */ /* 0x000fe20007810000 */
[----:B------:R-:W-:-:S04]  /*44f0*/  FFMA.FTZ R46, R15, UR4, -R4 ;  /* 0x000000040f2e7c23 */ /* 0x000fc80008010804 */
[----:B------:R-:W0:Y:S02]  /*4500*/  SHFL.BFLY PT, R50, R5, 0x2, 0x1f ;  /* 0x0c401f0005327f89 */ /* 0x000e2400000e0000 */
[----:B------:R-:W-:Y:S08]  /*4510*/  MUFU.EX2 R51, R51 ;  /* 0x0000003300337308 */ /* 0x000ff00000000800 */
[----:B------:R-:W-:Y:S08]  /*4520*/  MUFU.EX2 R42, R42 ;  /* 0x0000002a002a7308 */ /* 0x000ff00000000800 */
[----:B------:R-:W-:Y:S01]  /*4530*/  MUFU.EX2 R34, R34 ;  /* 0x0000002200227308 */ /* 0x000fe20000000800 */
[----:B0-----:R-:W-:Y:S01]  /*4540*/  FMNMX.FTZ R11, R5, R50, !PT ;  /* 0x00000032050b7209 */ /* 0x001fe20007810000 */
[--C-:B------:R-:W-:Y:S01]  /*4550*/  FFMA.FTZ R50, R37, UR4, -R4.reuse ;  /* 0x0000000425327c23 */ /* 0x100fe20008010804 */
[--C-:B------:R-:W-:Y:S01]  /*4560*/  FFMA.FTZ R37, R28, UR4, -R4.reuse ;  /* 0x000000041c257c23 */ /* 0x100fe20008010804 */
[----:B------:R-:W-:-:S04]  /*4570*/  FFMA.FTZ R4, R29, UR4, -R4 ;  /* 0x000000041d047c23 */ /* 0x000fc80008010804 */
[----:B------:R-:W-:Y:S01]  /*4580*/  MUFU.EX2 R35, R35 ;  /* 0x0000002300237308 */ /* 0x000fe20000000800 */
[----:B------:R-:W0:Y:S07]  /*4590*/  SHFL.BFLY PT, R60, R11, 0x1, 0x1f ;  /* 0x0c201f000b3c7f89 */ /* 0x000e2e00000e0000 */
[----:B------:R-:W-:Y:S08]  /*45a0*/  MUFU.EX2 R57, R57 ;  /* 0x0000003900397308 */ /* 0x000ff00000000800 */
[----:B------:R-:W-:Y:S08]  /*45b0*/  MUFU.EX2 R47, R47 ;  /* 0x0000002f002f7308 */ /* 0x000ff00000000800 */
[----:B------:R-:W-:Y:S01]  /*45c0*/  MUFU.EX2 R64, R64 ;  /* 0x0000004000407308 */ /* 0x000fe20000000800 */
[----:B0-----:R-:W-:-:S02]  /*45d0*/  FMNMX.FTZ R5, R11, R60, !PT ;  /* 0x0000003c0b057209 */ /* 0x001fc40007810000 */
[----:B------:R-:W-:Y:S02]  /*45e0*/  @!P1 PRMT R11, RZ, 0x654, R3 ;  /* 0x00000654ff0b9816 */ /* 0x000fe40000000003 */
[C---:B------:R-:W-:Y:S01]  /*45f0*/  FSETP.NEU.FTZ.AND P3, PT, R5.reuse, -INF , PT ;  /* 0xff8000000500780b */ /* 0x040fe20003f7d000 */
[----:B------:R-:W-:Y:S01]  /*4600*/  FMUL.FTZ R13, R5, UR4 ;  /* 0x00000004050d7c20 */ /* 0x000fe20008410000 */
[----:B------:R0:W-:Y:S01]  /*4610*/  @!P1 SYNCS.ARRIVE.TRANS64.RED.A1T0 RZ, [R11+URZ], RZ ;  /* 0x000000ff0bff99a7 */ /* 0x0001e2000810043f */
[----:B------:R1:W-:Y:S03]  /*4620*/  MUFU.EX2 R60, R25 ;  /* 0x00000019003c7308 */ /* 0x0003e60000000800 */
[----:B------:R-:W-:Y:S02]  /*4630*/  FSEL R13, R13, RZ, P3 ;  /* 0x000000ff0d0d7208 */ /* 0x000fe40001800000 */
[----:B------:R-:W-:-:S03]  /*4640*/  PLOP3.LUT P3, PT, PT, PT, UP1, 0x80, 0x0 ;  /* 0x000000000000781c */ /* 0x000fc60003f6f018 */
        /* <DEDUP_REMOVED lines=10> */
[--C-:B-1----:R-:W-:Y:S01]  /*46f0*/  FFMA.FTZ R25, R87, UR4, -R13.reuse ;  /* 0x0000000457197c23 */ /* 0x102fe2000801080d */
        /* <DEDUP_REMOVED lines=8> */
[C---:B----4-:R-:W-:Y:S01]  /*4780*/  FADD.FTZ R73, R7.reuse, R62 ;  /* 0x0000003e07497221 */ /* 0x050fe20000010000 */
[----:B------:R-:W-:Y:S01]  /*4790*/  F2FP.BF16.F32.PACK_AB R10, R7, R10 ;  /* 0x0000000a070a723e */ /* 0x000fe200000010ff */
        /* <DEDUP_REMOVED lines=9> */
[----:B------:R-:W2:Y:S01]  /*4830*/  MUFU.EX2 R95, R95 ;  /* 0x0000005f005f7308 */ /* 0x000ea20000000800 */
[----:B0-----:R-:W-:Y:S01]  /*4840*/  FADD.FTZ R11, R90, R91 ;  /* 0x0000005b5a0b7221 */ /* 0x001fe20000010000 */
        /* <DEDUP_REMOVED lines=8> */
[----:B------:R-:W-:Y:S01]  /*48d0*/  FFMA.FTZ R89, R89, UR4, -R13 ;  /* 0x0000000459597c23 */ /* 0x000fe2000801080d */
[----:B------:R-:W-:-:S05]  /*48e0*/  F2FP.BF16.F32.PACK_AB R9, R91, R90 ;  /* 0x0000005a5b09723e */ /* 0x000fca00000010ff */
[----:B------:R-:W1:Y:S01]  /*48f0*/  MUFU.EX2 R28, R28 ;  /* 0x0000001c001c7308 */ /* 0x000e620000000800 */
[C---:B--2---:R-:W-:Y:S01]  /*4900*/  FADD.FTZ R72, R95.reuse, R72 ;  /* 0x000000485f487221 */ /* 0x044fe20000010000 */
[----:B------:R-:W-:-:S05]  /*4910*/  F2FP.BF16.F32.PACK_AB R11, R95, R94 ;  /* 0x0000005e5f0b723e */ /* 0x000fca00000010ff */
[----:B------:R2:W-:Y:S01]  /*4920*/  STSM.16.M88.4 [R2+0x24300], R8 ;  /* 0x0243000802007844 */ /* 0x0005e20000000200 */
[----:B------:R-:W3:Y:S01]  /*4930*/  MUFU.EX2 R20, R20 ;  /* 0x0000001400147308 */ /* 0x000ee20000000800 */
[----:B0-----:R-:W-:Y:S01]  /*4940*/  FADD.FTZ R63, R15, R72 ;  /* 0x000000480f3f7221 */ /* 0x001fe20000010000 */
[----:B------:R-:W-:-:S06]  /*4950*/  FFMA.FTZ R72, R81, UR4, -R13 ;  /* 0x0000000451487c23 */ /* 0x000fcc000801080d */
[----:B------:R-:W0:Y:S01]  /*4960*/  MUFU.EX2 R25, R25 ;  /* 0x0000001900197308 */ /* 0x000e220000000800 */
[----:B-1----:R-:W-:Y:S01]  /*4970*/  FADD.FTZ R63, R28, R63 ;  /* 0x0000003f1c3f7221 */ /* 0x002fe20000010000 */
[----:B--2---:R-:W-:-:S06]  /*4980*/  F2FP.BF16.F32.PACK_AB R8, R75, R6 ;  /* 0x000000064b08723e */ /* 0x004fcc00000010ff */
[----:B------:R1:W-:Y:S01]  /*4990*/  MUFU.EX2 R3, R68 ;  /* 0x0000004400037308 */ /* 0x0003e20000000800 */
[----:B---3--:R-:W-:-:S07]  /*49a0*/  FADD.FTZ R76, R20, R63 ;  /* 0x0000003f144c7221 */ /* 0x008fce0000010000 */
[----:B------:R-:W2:Y:S01]  /*49b0*/  MUFU.EX2 R29, R29 ;  /* 0x0000001d001d7308 */ /* 0x000ea20000000800 */
[----:B-1----:R-:W-:Y:S01]  /*49c0*/  FADD.FTZ R68, R12, R73 ;  /* 0x000000490c447221 */ /* 0x002fe20000010000 */
[----:B------:R-:W-:-:S03]  /*49d0*/  F2FP.BF16.F32.PACK_AB R12, R77, R12 ;  /* 0x0000000c4d0c723e */ /* 0x000fc600000010ff */
[----:B------:R-:W-:-:S03]  /*49e0*/  FADD.FTZ R73, R77, R68 ;  /* 0x000000444d497221 */ /* 0x000fc60000010000 */
[----:B------:R-:W1:Y:S01]  /*49f0*/  MUFU.EX2 R74, R74 ;  /* 0x0000004a004a7308 */ /* 0x000e620000000800 */
[----:B------:R-:W-:Y:S01]  /*4a00*/  FADD.FTZ R68, R14, R73 ;  /* 0x000000490e447221 */ /* 0x000fe20000010000 */
[----:B------:R-:W-:-:S03]  /*4a10*/  F2FP.BF16.F32.PACK_AB R14, R83, R14 ;  /* 0x0000000e530e723e */ /* 0x000fc600000010ff */
[----:B------:R-:W-:Y:S01]  /*4a20*/  FADD.FTZ R63, R83, R68 ;  /* 0x00000044533f7221 */ /* 0x000fe20000010000 */
[----:B0-----:R-:W-:Y:S01]  /*4a30*/  FADD.FTZ R68, R25, R76 ;  /* 0x0000004c19447221 */ /* 0x001fe20000010000 */
[----:B------:R-:W-:Y:S01]  /*4a40*/  FFMA.FTZ R76, R61, UR4, -R13 ;  /* 0x000000043d4c7c23 */ /* 0x000fe2000801080d */
[----:B------:R-:W0:Y:S01]  /*4a50*/  MUFU.EX2 R36, R36 ;  /* 0x0000002400247308 */ /* 0x000e220000000800 */
[----:B------:R-:W-:Y:S01]  /*4a60*/  FADD.FTZ R80, R6, R63 ;  /* 0x0000003f06507221 */ /* 0x000fe20000010000 */
[----:B--2---:R-:W-:Y:S01]  /*4a70*/  FADD.FTZ R63, R29, R68 ;  /* 0x000000441d3f7221 */ /* 0x004fe20000010000 */
[--C-:B------:R-:W-:Y:S01]  /*4a80*/  FFMA.FTZ R68, R30, UR4, -R13.reuse ;  /* 0x000000041e447c23 */ /* 0x100fe2000801080d */
[----:B------:R-:W-:Y:S01]  /*4a90*/  FFMA.FTZ R61, R27, UR4, -R13 ;  /* 0x000000041b3d7c23 */ /* 0x000fe2000801080d */
[----:B------:R-:W-:-:S03]  /*4aa0*/  FADD.FTZ R73, R75, R80 ;  /* 0x000000504b497221 */ /* 0x000fc60000010000 */
[----:B------:R-:W2:Y:S01]  /*4ab0*/  MUFU.EX2 R53, R53 ;  /* 0x0000003500357308 */ /* 0x000ea20000000800 */
[----:B-1----:R-:W-:Y:S01]  /*4ac0*/  FADD.FTZ R63, R74, R63 ;  /* 0x0000003f4a3f7221 */ /* 0x002fe20000010000 */
[----:B------:R-:W-:Y:S01]  /*4ad0*/  FADD.FTZ R26, R24, R73 ;  /* 0x00000049181a7221 */ /* 0x000fe20000010000 */
[----:B------:R-:W-:-:S05]  /*4ae0*/  F2FP.BF16.F32.PACK_AB R9, R74, R29 ;  /* 0x0000001d4a09723e */ /* 0x000fca00000010ff */
[----:B------:R-:W1:Y:S01]  /*4af0*/  MUFU.EX2 R45, R45 ;  /* 0x0000002d002d7308 */ /* 0x000e620000000800 */
[----:B0-----:R-:W-:Y:S01]  /*4b00*/  FADD.FTZ R30, R36, R63 ;  /* 0x0000003f241e7221 */ /* 0x001fe20000010000 */
[----:B------:R-:W-:Y:S01]  /*4b10*/  FFMA.FTZ R63, R31, UR4, -R13 ;  /* 0x000000041f3f7c23 */ /* 0x000fe2000801080d */
[----:B------:R-:W-:-:S04]  /*4b20*/  FADD.FTZ R13, R67, R26 ;  /* 0x0000001a430d7221 */ /* 0x000fc80000010000 */
[----:B------:R-:W-:Y:S01]  /*4b30*/  FADD.FTZ R26, R32, R13 ;  /* 0x0000000d201a7221 */ /* 0x000fe20000010000 */
[----:B------:R-:W0:Y:S01]  /*4b40*/  MUFU.EX2 R66, R66 ;  /* 0x0000004200427308 */ /* 0x000e220000000800 */
[----:B--2---:R-:W-:Y:S01]  /*4b50*/  FADD.FTZ R30, R53, R30 ;  /* 0x0000001e351e7221 */ /* 0x004fe20000010000 */
[----:B------:R-:W-:Y:S01]  /*4b60*/  F2FP.BF16.F32.PACK_AB R13, R28, R15 ;  /* 0x0000000f1c0d723e */ /* 0x000fe200000010ff */
[----:B------:R-:W-:Y:S01]  /*4b70*/  FADD.FTZ R15, R59, R26 ;  /* 0x0000001a3b0f7221 */ /* 0x000fe20000010000 */
[----:B------:R-:W-:-:S03]  /*4b80*/  F2FP.BF16.F32.PACK_AB R28, R43, R42 ;  /* 0x0000002a2b1c723e */ /* 0x000fc600000010ff */
[----:B------:R-:W-:Y:S01]  /*4b90*/  FADD.FTZ R10, R40, R15 ;  /* 0x0000000f280a7221 */ /* 0x000fe20000010000 */
[----:B------:R-:W2:Y:S01]  /*4ba0*/  MUFU.EX2 R65, R65 ;  /* 0x0000004100417308 */ /* 0x000ea20000000800 */
[----:B-1----:R-:W-:Y:S01]  /*4bb0*/  FADD.FTZ R27, R45, R30 ;  /* 0x0000001e2d1b7221 */ /* 0x002fe20000010000 */
[----:B------:R-:W-:Y:S01]  /*4bc0*/  F2FP.BF16.F32.PACK_AB R15, R25, R20 ;  /* 0x00000014190f723e */ /* 0x000fe200000010ff */
[----:B------:R-:W-:Y:S01]  /*4bd0*/  FADD.FTZ R25, R51, R10 ;  /* 0x0000000a33197221 */ /* 0x000fe20000010000 */
[----:B------:R-:W-:Y:S02]  /*4be0*/  F2FP.BF16.F32.PACK_AB R10, R67, R24 ;  /* 0x00000018430a723e */ /* 0x000fe400000010ff */
[----:B------:R-:W-:Y:S01]  /*4bf0*/  F2FP.BF16.F32.PACK_AB R24, R59, R32 ;  /* 0x000000203b18723e */ /* 0x000fe200000010ff */
[----:B------:R-:W-:Y:S01]  /*4c00*/  FADD.FTZ R6, R42, R25 ;  /* 0x000000192a067221 */ /* 0x000fe20000010000 */
[----:B------:R-:W1:Y:S01]  /*4c10*/  MUFU.EX2 R70, R70 ;  /* 0x0000004600467308 */ /* 0x000e620000000800 */
[----:B0-----:R-:W-:Y:S01]  /*4c20*/  FADD.FTZ R26, R66, R27 ;  /* 0x0000001b421a7221 */ /* 0x001fe20000010000 */
[----:B------:R-:W-:Y:S01]  /*4c30*/  STSM.16.M88.4 [R2+0x25b00], R12 ;  /* 0x025b000c02007844 */ /* 0x000fe20000000200 */
[----:B------:R-:W-:Y:S01]  /*4c40*/  FADD.FTZ R25, R43, R6 ;  /* 0x000000062b197221 */ /* 0x000fe20000010000 */
[----:B------:R-:W-:-:S03]  /*4c50*/  F2FP.BF16.F32.PACK_AB R30, R35, R34 ;  /* 0x00000022231e723e */ /* 0x000fc600000010ff */
[----:B------:R-:W-:Y:S01]  /*4c60*/  FADD.FTZ R6, R34, R25 ;  /* 0x0000001922067221 */ /* 0x000fe20000010000 */
[----:B------:R-:W0:Y:S01]  /*4c70*/  MUFU.EX2 R44, R44 ;  /* 0x0000002c002c7308 */ /* 0x000e220000000800 */
[----:B--2---:R-:W-:Y:S01]  /*4c80*/  FADD.FTZ R11, R65, R26 ;  /* 0x0000001a410b7221 */ /* 0x004fe20000010000 */
[----:B------:R-:W-:Y:S01]  /*4c90*/  F2FP.BF16.F32.PACK_AB R26, R51, R40 ;  /* 0x00000028331a723e */ /* 0x000fe200000010ff */
[----:B------:R-:W-:Y:S01]  /*4ca0*/  FADD.FTZ R29, R35, R6 ;  /* 0x00000006231d7221 */ /* 0x000fe20000010000 */
[----:B------:R-:W-:Y:S02]  /*4cb0*/  F2FP.BF16.F32.PACK_AB R25, R66, R45 ;  /* 0x0000002d4219723e */ /* 0x000fe400000010ff */
[----:B------:R-:W-:Y:S02]  /*4cc0*/  CS2R R66, SRZ ;  /* 0x0000000000427805 */ /* 0x000fe4000001ff00 */
[----:B------:R-:W-:Y:S01]  /*4cd0*/  CS2R R34, SRZ ;  /* 0x0000000000227805 */ /* 0x000fe2000001ff00 */
[----:B------:R-:W-:Y:S01]  /*4ce0*/  FADD.FTZ R6, R38, R29 ;  /* 0x0000001d26067221 */ /* 0x000fe20000010000 */
[----:B------:R-:W2:Y:S01]  /*4cf0*/  MUFU.EX2 R69, R69 ;  /* 0x0000004500457308 */ /* 0x000ea20000000800 */
[----:B-1----:R-:W-:-:S02]  /*4d00*/  FADD.FTZ R11, R70, R11 ;  /* 0x0000000b460b7221 */ /* 0x002fc40000010000 */
[----:B------:R-:W-:-:S04]  /*4d10*/  FADD.FTZ R6, R57, R6 ;  /* 0x0000000639067221 */ /* 0x000fc80000010000 */
[----:B------:R-:W-:Y:S01]  /*4d20*/  FADD.FTZ R31, R47, R6 ;  /* 0x000000062f1f7221 */ /* 0x000fe20000010000 */
[----:B------:R-:W1:Y:S01]  /*4d30*/  MUFU.EX2 R48, R48 ;  /* 0x0000003000307308 */ /* 0x000e620000000800 */
[----:B0-----:R-:W-:Y:S01]  /*4d40*/  FADD.FTZ R20, R44, R11 ;  /* 0x0000000b2c147221 */ /* 0x001fe20000010000 */
[----:B------:R-:W-:Y:S01]  /*4d50*/  F2FP.BF16.F32.PACK_AB R11, R53, R36 ;  /* 0x00000024350b723e */ /* 0x000fe200000010ff */
[----:B------:R-:W-:-:S04]  /*4d60*/  FADD.FTZ R31, R64, R31 ;  /* 0x0000001f401f7221 */ /* 0x000fc80000010000 */
[----:B------:R0:W-:Y:S01]  /*4d70*/  STSM.16.M88.4 [R2+0x27300], R8 ;  /* 0x0273000802007844 */ /* 0x0001e20000000200 */
[----:B------:R-:W3:Y:S01]  /*4d80*/  MUFU.EX2 R71, R71 ;  /* 0x0000004700477308 */ /* 0x000ee20000000800 */
[----:B--2---:R-:W-:-:S07]  /*4d90*/  FADD.FTZ R27, R69, R20 ;  /* 0x00000014451b7221 */ /* 0x004fce0000010000 */
[----:B------:R-:W2:Y:S01]  /*4da0*/  MUFU.EX2 R58, R58 ;  /* 0x0000003a003a7308 */ /* 0x000ea20000000800 */
[----:B-1----:R-:W-:Y:S01]  /*4db0*/  FADD.FTZ R20, R48, R27 ;  /* 0x0000001b30147221 */ /* 0x002fe20000010000 */
[----:B------:R-:W-:-:S05]  /*4dc0*/  F2FP.BF16.F32.PACK_AB R27, R70, R65 ;  /* 0x00000041461b723e */ /* 0x000fca00000010ff */
[----:B------:R1:W-:Y:S01]  /*4dd0*/  STSM.16.M88.4 [R2+0x28b00], R24 ;  /* 0x028b001802007844 */ /* 0x0003e20000000200 */
[----:B------:R-:W4:Y:S01]  /*4de0*/  MUFU.EX2 R7, R7 ;  /* 0x0000000700077308 */ /* 0x000f220000000800 */
[----:B---3--:R-:W-:Y:S01]  /*4df0*/  FADD.FTZ R20, R71, R20 ;  /* 0x0000001447147221 */ /* 0x008fe20000010000 */
[----:B0-----:R-:W-:-:S03]  /*4e00*/  F2FP.BF16.F32.PACK_AB R8, R57, R38 ;  /* 0x000000263908723e */ /* 0x001fc600000010ff */
[----:B------:R-:W-:-:S03]  /*4e10*/  FADD.FTZ R29, R3, R20 ;  /* 0x00000014031d7221 */ /* 0x000fc60000010000 */
[----:B------:R-:W0:Y:S01]  /*4e20*/  MUFU.EX2 R54, R54 ;  /* 0x0000003600367308 */ /* 0x000e220000000800 */
[C---:B--2---:R-:W-:Y:S01]  /*4e30*/  FADD.FTZ R20, R58.reuse, R29 ;  /* 0x0000001d3a147221 */ /* 0x044fe20000010000 */
[----:B------:R-:W-:Y:S02]  /*4e40*/  F2FP.BF16.F32.PACK_AB R9, R58, R3 ;  /* 0x000000033a09723e */ /* 0x000fe400000010ff */
[----:B------:R-:W-:Y:S02]  /*4e50*/  CS2R R58, SRZ ;  /* 0x00000000003a7805 */ /* 0x000fe4000001ff00 */
[----:B------:R-:W-:Y:S02]  /*4e60*/  F2FP.BF16.F32.PACK_AB R29, R69, R44 ;  /* 0x0000002c451d723e */ /* 0x000fe400000010ff */
[----:B------:R-:W-:Y:S02]  /*4e70*/  CS2R R44, SRZ ;  /* 0x00000000002c7805 */ /* 0x000fe4000001ff00 */
[----:B-1----:R-:W-:Y:S01]  /*4e80*/  CS2R R26, SRZ ;  /* 0x00000000001a7805 */ /* 0x002fe2000001ff00 */
[----:B------:R-:W1:Y:S01]  /*4e90*/  MUFU.EX2 R46, R46 ;  /* 0x0000002e002e7308 */ /* 0x000e620000000800 */
[----:B----4-:R-:W-:-:S07]  /*4ea0*/  FADD.FTZ R43, R7, R20 ;  /* 0x00000014072b7221 */ /* 0x010fce0000010000 */
[----:B------:R-:W2:Y:S01]  /*4eb0*/  MUFU.EX2 R55, R55 ;  /* 0x0000003700377308 */ /* 0x000ea20000000800 */
[----:B0-----:R-:W-:Y:S01]  /*4ec0*/  FADD.FTZ R6, R54, R43 ;  /* 0x0000002b36067221 */ /* 0x001fe20000010000 */
[----:B------:R-:W-:-:S06]  /*4ed0*/  CS2R R42, SRZ ;  /* 0x00000000002a7805 */ /* 0x000fcc000001ff00 */
[----:B------:R-:W0:Y:S01]  /*4ee0*/  MUFU.EX2 R49, R49 ;  /* 0x0000003100317308 */ /* 0x000e220000000800 */
[----:B-1----:R-:W-:Y:S01]  /*4ef0*/  FADD.FTZ R10, R46, R31 ;  /* 0x0000001f2e0a7221 */ /* 0x002fe20000010000 */
[----:B------:R-:W-:Y:S02]  /*4f00*/  F2FP.BF16.F32.PACK_AB R31, R71, R48 ;  /* 0x00000030471f723e */ /* 0x000fe400000010ff */
[----:B------:R-:W-:-:S03]  /*4f10*/  CS2R R70, SRZ ;  /* 0x0000000000467805 */ /* 0x000fc6000001ff00 */
[----:B------:R1:W-:Y:S01]  /*4f20*/  STSM.16.M88.4 [R2+0x2a300], R28 ;  /* 0x02a3001c02007844 */ /* 0x0003e20000000200 */
[----:B------:R-:W3:Y:S01]  /*4f30*/  MUFU.EX2 R62, R62 ;  /* 0x0000003e003e7308 */ /* 0x000ee20000000800 */
[----:B--2---:R-:W-:-:S07]  /*4f40*/  FADD.FTZ R11, R55, R6 ;  /* 0x00000006370b7221 */ /* 0x004fce0000010000 */
[----:B------:R-:W2:Y:S01]  /*4f50*/  MUFU.EX2 R41, R41 ;  /* 0x0000002900297308 */ /* 0x000ea20000000800 */
[----:B0-----:R-:W-:Y:S01]  /*4f60*/  FADD.FTZ R10, R49, R10 ;  /* 0x0000000a310a7221 */ /* 0x001fe20000010000 */
[----:B-1----:R-:W-:-:S06]  /*4f70*/  CS2R R30, SRZ ;  /* 0x00000000001e7805 */ /* 0x002fcc000001ff00 */
[----:B------:R-:W0:Y:S01]  /*4f80*/  MUFU.EX2 R72, R72 ;  /* 0x0000004800487308 */ /* 0x000e220000000800 */
[C---:B---3--:R-:W-:Y:S01]  /*4f90*/  FADD.FTZ R11, R62.reuse, R11 ;  /* 0x0000000b3e0b7221 */ /* 0x048fe20000010000 */
[----:B------:R-:W-:Y:S02]  /*4fa0*/  F2FP.BF16.F32.PACK_AB R13, R62, R55 ;  /* 0x000000373e0d723e */ /* 0x000fe400000010ff */
[----:B------:R-:W-:-:S04]  /*4fb0*/  CS2R R28, SRZ ;  /* 0x00000000001c7805 */ /* 0x000fc8000001ff00 */
[----:B------:R-:W1:Y:S01]  /*4fc0*/  MUFU.EX2 R52, R52 ;  /* 0x0000003400347308 */ /* 0x000e620000000800 */
[----:B--2---:R-:W-:Y:S01]  /*4fd0*/  FADD.FTZ R3, R41, R10 ;  /* 0x0000000a29037221 */ /* 0x004fe20000010000 */
[----:B------:R-:W-:Y:S02]  /*4fe0*/  F2FP.BF16.F32.PACK_AB R10, R64, R47 ;  /* 0x0000002f400a723e */ /* 0x000fe400000010ff */
[----:B------:R-:W-:-:S04]  /*4ff0*/  CS2R R64, SRZ ;  /* 0x0000000000407805 */ /* 0x000fc8000001ff00 */
[----:B------:R-:W2:Y:S01]  /*5000*/  MUFU.EX2 R73, R84 ;  /* 0x0000005400497308 */ /* 0x000ea20000000800 */
[----:B0-----:R-:W-:Y:S01]  /*5010*/  FADD.FTZ R6, R72, R11 ;  /* 0x0000000b48067221 */ /* 0x001fe20000010000 */
[----:B------:R-:W-:Y:S02]  /*5020*/  F2FP.BF16.F32.PACK_AB R11, R54, R7 ;  /* 0x00000007360b723e */ /* 0x000fe400000010ff */
[----:B------:R-:W-:-:S03]  /*5030*/  CS2R R54, SRZ ;  /* 0x0000000000367805 */ /* 0x000fc6000001ff00 */
[----:B------:R0:W-:Y:S01]  /*5040*/  STSM.16.M88.4 [R2+0x2bb00], R8 ;  /* 0x02bb000802007844 */ /* 0x0001e20000000200 */
[----:B------:R-:W3:Y:S01]  /*5050*/  MUFU.EX2 R39, R39 ;  /* 0x0000002700277308 */ /* 0x000ee20000000800 */
[C---:B-1----:R-:W-:Y:S01]  /*5060*/  FADD.FTZ R12, R52.reuse, R3 ;  /* 0x00000003340c7221 */ /* 0x042fe20000010000 */
[----:B------:R-:W-:Y:S02]  /*5070*/  F2FP.BF16.F32.PACK_AB R14, R52, R41 ;  /* 0x00000029340e723e */ /* 0x000fe400000010ff */
[----:B------:R-:W-:Y:S02]  /*5080*/  CS2R R52, SRZ ;  /* 0x0000000000347805 */ /* 0x000fe4000001ff00 */
[----:B------:R-:W-:Y:S02]  /*5090*/  CS2R R40, SRZ ;  /* 0x0000000000287805 */ /* 0x000fe4000001ff00 */
[----:B------:R-:W1:Y:S01]  /*50a0*/  MUFU.EX2 R85, R85 ;  /* 0x0000005500557308 */ /* 0x000e620000000800 */
[C---:B--2---:R-:W-:Y:S01]  /*50b0*/  FADD.FTZ R6, R73.reuse, R6 ;  /* 0x0000000649067221 */ /* 0x044fe20000010000 */
[----:B------:R-:W-:-:S06]  /*50c0*/  F2FP.BF16.F32.PACK_AB R15, R73, R72 ;  /* 0x00000048490f723e */ /* 0x000fcc00000010ff */
[----:B------:R-:W2:Y:S01]  /*50d0*/  MUFU.EX2 R56, R56 ;  /* 0x0000003800387308 */ /* 0x000ea20000000800 */
[----:B---3--:R-:W-:Y:S01]  /*50e0*/  FADD.FTZ R3, R39, R12 ;  /* 0x0000000c27037221 */ /* 0x008fe20000010000 */
[----:B------:R-:W-:Y:S02]  /*50f0*/  F2FP.BF16.F32.PACK_AB R12, R49, R46 ;  /* 0x0000002e310c723e */ /* 0x000fe400000010ff */
[----:B------:R-:W-:-:S03]  /*5100*/  CS2R R46, SRZ ;  /* 0x00000000002e7805 */ /* 0x000fc6000001ff00 */
[----:B------:R-:W-:Y:S01]  /*5110*/  STSM.16.M88.4 [R2+0x2d300], R12 ;  /* 0x02d3000c02007844 */ /* 0x000fe20000000200 */
[----:B------:R-:W3:Y:S01]  /*5120*/  MUFU.EX2 R88, R88 ;  /* 0x0000005800587308 */ /* 0x000ee20000000800 */
[----:B-1----:R-:W-:-:S07]  /*5130*/  FADD.FTZ R7, R85, R6 ;  /* 0x0000000655077221 */ /* 0x002fce0000010000 */
[----:B------:R-:W1:Y:S01]  /*5140*/  MUFU.EX2 R33, R33 ;  /* 0x0000002100217308 */ /* 0x000e620000000800 */
[C---:B--2---:R-:W-:Y:S01]  /*5150*/  FADD.FTZ R6, R56.reuse, R3 ;  /* 0x0000000338067221 */ /* 0x044fe20000010000 */
[----:B------:R-:W-:Y:S02]  /*5160*/  F2FP.BF16.F32.PACK_AB R48, R56, R39 ;  /* 0x000000273830723e */ /* 0x000fe400000010ff */
[----:B------:R-:W-:Y:S02]  /*5170*/  CS2R R56, SRZ ;  /* 0x0000000000387805 */ /* 0x000fe4000001ff00 */
[----:B------:R-:W-:Y:S02]  /*5180*/  CS2R R38, SRZ ;  /* 0x0000000000267805 */ /* 0x000fe4000001ff00 */
[----:B------:R-:W2:Y:S01]  /*5190*/  MUFU.EX2 R51, R89 ;  /* 0x0000005900337308 */ /* 0x000ea20000000800 */
[C---:B---3--:R-:W-:Y:S01]  /*51a0*/  FADD.FTZ R20, R88.reuse, R7 ;  /* 0x0000000758147221 */ /* 0x048fe20000010000 */
[----:B------:R-:W-:-:S06]  /*51b0*/  F2FP.BF16.F32.PACK_AB R49, R88, R85 ;  /* 0x000000555831723e */ /* 0x000fcc00000010ff */
[----:B------:R-:W3:Y:S01]  /*51c0*/  MUFU.EX2 R50, R50 ;  /* 0x0000003200327308 */ /* 0x000ee20000000800 */
[----:B-1----:R-:W-:-:S07]  /*51d0*/  FADD.FTZ R7, R33, R6 ;  /* 0x0000000621077221 */ /* 0x002fce0000010000 */
[----:B------:R-:W1:Y:S01]  /*51e0*/  MUFU.EX2 R76, R76 ;  /* 0x0000004c004c7308 */ /* 0x000e620000000800 */
[----:B--2---:R-:W-:-:S07]  /*51f0*/  FADD.FTZ R25, R51, R20 ;  /* 0x0000001433197221 */ /* 0x004fce0000010000 */
[----:B------:R-:W2:Y:S01]  /*5200*/  MUFU.EX2 R21, R21 ;  /* 0x0000001500157308 */ /* 0x000ea20000000800 */
[C---:B---3--:R-:W-:Y:S01]  /*5210*/  FADD.FTZ R6, R50.reuse, R7 ;  /* 0x0000000732067221 */ /* 0x048fe20000010000 */
[----:B------:R-:W-:Y:S02]  /*5220*/  F2FP.BF16.F32.PACK_AB R50, R50, R33 ;  /* 0x000000213232723e */ /* 0x000fe400000010ff */
[----:B------:R-:W-:-:S04]  /*5230*/  CS2R R32, SRZ ;  /* 0x0000000000207805 */ /* 0x000fc8000001ff00 */
[----:B------:R-:W3:Y:S01]  /*5240*/  MUFU.EX2 R78, R78 ;  /* 0x0000004e004e7308 */ /* 0x000ee20000000800 */
[C---:B-1----:R-:W-:Y:S01]  /*5250*/  FADD.FTZ R25, R76.reuse, R25 ;  /* 0x000000194c197221 */ /* 0x042fe20000010000 */
[----:B------:R-:W-:-:S05]  /*5260*/  F2FP.BF16.F32.PACK_AB R51, R76, R51 ;  /* 0x000000334c33723e */ /* 0x000fca00000010ff */
[----:B------:R1:W-:Y:S01]  /*5270*/  STSM.16.M88.4 [R2+0x2eb00], R48 ;  /* 0x02eb003002007844 */ /* 0x0003e20000000200 */
[----:B------:R-:W4:Y:S01]  /*5280*/  MUFU.EX2 R61, R61 ;  /* 0x0000003d003d7308 */ /* 0x000f220000000800 */
[----:B--2---:R-:W-:-:S04]  /*5290*/  FADD.FTZ R7, R21, R6 ;  /* 0x0000000615077221 */ /* 0x004fc80000010000 */
[C---:B0-----:R-:W-:Y:S01]  /*52a0*/  FADD.FTZ R8, R60.reuse, R7 ;  /* 0x000000073c087221 */ /* 0x041fe20000010000 */
[----:B------:R-:W-:Y:S02]  /*52b0*/  F2FP.BF16.F32.PACK_AB R60, R60, R21 ;  /* 0x000000153c3c723e */ /* 0x000fe400000010ff */
[----:B------:R-:W-:Y:S01]  /*52c0*/  MUFU.EX2 R37, R37 ;  /* 0x0000002500257308 */ /* 0x000fe20000000800 */
[----:B---3--:R-:W-:Y:S01]  /*52d0*/  FADD.FTZ R6, R78, R25 ;  /* 0x000000194e067221 */ /* 0x008fe20000010000 */
[----:B------:R-:W-:Y:S02]  /*52e0*/  CS2R R24, SRZ ;  /* 0x0000000000187805 */ /* 0x000fe4000001ff00 */
[----:B-1----:R-:W-:-:S04]  /*52f0*/  CS2R R50, SRZ ;  /* 0x0000000000327805 */ /* 0x002fc8000001ff00 */
[----:B------:R-:W0:Y:S01]  /*5300*/  MUFU.EX2 R4, R4 ;  /* 0x0000000400047308 */ /* 0x000e220000000800 */
[C---:B----4-:R-:W-:Y:S01]  /*5310*/  FADD.FTZ R7, R61.reuse, R6 ;  /* 0x000000063d077221 */ /* 0x050fe20000010000 */
[----:B------:R-:W-:Y:S02]  /*5320*/  F2FP.BF16.F32.PACK_AB R61, R61, R78 ;  /* 0x0000004e3d3d723e */ /* 0x000fe400000010ff */
[----:B------:R-:W-:-:S04]  /*5330*/  CS2R R48, SRZ ;  /* 0x0000000000307805 */ /* 0x000fc8000001ff00 */
[----:B------:R-:W-:Y:S08]  /*5340*/  MUFU.EX2 R68, R68 ;  /* 0x0000004400447308 */ /* 0x000ff00000000800 */
[----:B------:R-:W1:Y:S01]  /*5350*/  MUFU.EX2 R3, R63 ;  /* 0x0000003f00037308 */ /* 0x000e620000000800 */
[----:B0-----:R-:W-:Y:S01]  /*5360*/  F2FP.BF16.F32.PACK_AB R62, R4, R37 ;  /* 0x00000025043e723e */ /* 0x001fe200000010ff */
[----:B------:R-:W-:Y:S01]  /*5370*/  FADD.FTZ R37, R37, R8 ;  /* 0x0000000825257221 */ /* 0x000fe20000010000 */
[----:B------:R-:W-:-:S03]  /*5380*/  IMAD.U32 R8, RZ, RZ, UR14 ;  /* 0x0000000eff087e24 */ /* 0x000fc6000f8e00ff */
[----:B------:R-:W-:Y:S01]  /*5390*/  FADD.FTZ R4, R4, R37 ;  /* 0x0000002504047221 */ /* 0x000fe20000010000 */
[----:B------:R-:W-:Y:S02]  /*53a0*/  CS2R R36, SRZ ;  /* 0x0000000000247805 */ /* 0x000fe4000001ff00 */
[----:B-1----:R-:W-:Y:S01]  /*53b0*/  F2FP.BF16.F32.PACK_AB R63, R3, R68 ;  /* 0x00000044033f723e */ /* 0x002fe200000010ff */
[----:B------:R-:W-:-:S04]  /*53c0*/  FADD.FTZ R68, R68, R7 ;  /* 0x0000000744447221 */ /* 0x000fc80000010000 */
        /* <DEDUP_REMOVED lines=14> */
.L_x_2084:
        /* <DEDUP_REMOVED lines=10> */
.L_x_2077:
[----:B------:R-:W-:Y:S01]  /*5550*/  ULEA UR4, UR36, UR37, 0x3 ;  /* 0x0000002524047291 */ /* 0x000fe2000f8e183f */
[----:B------:R-:W-:-:S05]  /*5560*/  IMAD.U32 R0, RZ, RZ, UR38 ;  /* 0x00000026ff007e24 */ /* 0x000fca000f8e00ff */
[----:B------:R-:W-:-:S04]  /*5570*/  SHF.L.U32 R0, R0, 0x1f, RZ ;  /* 0x0000001f00007819 */ /* 0x000fc800000006ff */
[----:B------:R0:W1:Y:S01]  /*5580*/  SYNCS.PHASECHK.TRANS64.TRYWAIT P3, [UR4+0x31c30], R0 ;  /* 0x031c3000ff0075a7 */ /* 0x0000620008060144 */
[----:B------:R-:W-:Y:S05]  /*5590*/  @!P0 BRA `(.L_x_2078) ;  /* 0x0000000000048947 */ /* 0x000fea0003800000 */
[----:B------:R-:W-:Y:S01]  /*55a0*/  BPT.TRAP 0x1 ;  /* 0x000000040000795c */ /* 0x000fe20000300000 */
.L_x_2078:
[----:B-1----:R-:W-:Y:S05]  /*55b0*/  @P3 BRA `(.L_x_2076) ;  /* 0x0000000000083947 */ /* 0x002fea0003800000 */
[----:B------:R-:W1:Y:S02]  /*55c0*/  SYNCS.PHASECHK.TRANS64.TRYWAIT P3, [UR4+0x31c30], R0 ;  /* 0x031c3000ff0075a7 */ /* 0x000e640008060144 */
[----:B-1----:R-:W-:Y:S05]  /*55d0*/  @!P3 BRA `(.L_x_2079) ;  /* 0x000001040084b947 */ /* 0x002fea0003800000 */
.L_x_2076:
        /* <DEDUP_REMOVED lines=356> */
.L_x_2081:
[----:B------:R-:W-:Y:S01]  /*6c20*/  ULEA UR4, UR6, UR37, 0x3 ;  /* 0x0000002506047291 */ /* 0x000fe2000f8e183f */
[----:B------:R-:W-:-:S05]  /*6c30*/  IMAD.U32 R0, RZ, RZ, UR39 ;  /* 0x00000027ff007e24 */ /* 0x000fca000f8e00ff */
[----:B------:R-:W-:-:S04]  /*6c40*/  SHF.L.U32 R0, R0, 0x1f, RZ ;  /* 0x0000001f00007819 */ /* 0x000fc800000006ff */
[----:B------:R0:W1:Y:S01]  /*6c50*/  SYNCS.PHASECHK.TRANS64.TRYWAIT P3, [UR4+0x31c50], R0 ;  /* 0x031c5000ff0075a7 */ /* 0x0000620008060144 */
[----:B------:R-:W-:Y:S05]  /*6c60*/  @!P0 BRA `(.L_x_2082) ;  /* 0x0000000000048947 */ /* 0x000fea0003800000 */
[----:B------:R-:W-:Y:S01]  /*6c70*/  BPT.TRAP 0x1 ;  /* 0x000000040000795c */ /* 0x000fe20000300000 */
.L_x_2082:
[----:B-1----:R-:W-:Y:S05]  /*6c80*/  @P3 BRA `(.L_x_2080) ;  /* 0x0000000000083947 */ /* 0x002fea0003800000 */
[----:B------:R-:W1:Y:S02]  /*6c90*/  SYNCS.PHASECHK.TRANS64.TRYWAIT P3, [UR4+0x31c50], R0 ;  /* 0x031c5000ff0075a7 */ /* 0x000e640008060144 */
[----:B-1----:R-:W-:Y:S05]  /*6ca0*/  @!P3 BRA `(.L_x_2083) ;  /* 0x000000ec00e8b947 */ /* 0x002fea0003800000 */
.L_x_2080:
        /* <DEDUP_REMOVED lines=9> */
[----:B------:R-:W-:Y:S01]  /*6d40*/  IMAD.MOV.U32 R12, RZ, RZ, -0x2 ;  /* 0xfffffffeff0c7424 */ /* 0x000fe200078e00ff */
[----:B------:R-:W-:Y:S01]  /*6d50*/  UMOV UR32, UR10 ;  /* 0x0000000a00207c82 */ /* 0x000fe20008000000 */
[----:B------:R-:W-:Y:S01]  /*6d60*/  UMOV UR39, UR38 ;  /* 0x0000002600277c82 */ /* 0x000fe20008000000 */
[----:B------:R-:W-:-:S04]  /*6d70*/  ULOP3.LUT UR4, UR4, 0x2400000, URZ, 0xfc, !UPT ;  /* 0x0240000004047892 */ /* 0x000fc8000f8efc3f */
[----:B------:R-:W-:Y:S01]  /*6d80*/  UIMAD UR11, UR6, 0x6c0, UR4 ;  /* 0x000006c0060b78a4 */ /* 0x000fe2000f8e0204 */
[----:B01----:R-:W-:Y:S02]  /*6d90*/  VIADD R0, R22, UR15 ;  /* 0x0000000f16007c36 */ /* 0x003fe40008000000 */
        /* <DEDUP_REMOVED lines=10> */
[----:B------:R-:W0:Y:S01]  /*6e40*/  SHFL.IDX PT, R10, R0, 0x1, 0x1c1f ;  /* 0x003c1f00000a7f89 */ /* 0x000e2200000e0000 */
[----:B------:R-:W-:Y:S02]  /*6e50*/  UMOV UR4, 0x1 ;  /* 0x0000000100047882 */ /* 0x000fe40000000000 */
[----:B------:R-:W-:Y:S01]  /*6e60*/  UIMAD UR4, UR7, -0x90, UR4 ;  /* 0xffffff70070478a4 */ /* 0x000fe2000f8e0204 */
[----:B------:R-:W1:Y:S05]  /*6e70*/  SHFL.IDX PT, R0, R0, RZ, 0x1c1f ;  /* 0x001c1fff00007589 */ /* 0x000e6a00000e0000 */
[----:B------:R-:W-:Y:S01]  /*6e80*/  IMAD R9, R19, R12, UR4 ;  /* 0x0000000413097e24 */ /* 0x000fe2000f8e020c */
[----:B------:R-:W-:Y:S01]  /*6e90*/  ULDC UR4, c[0x0][0x988] ;  /* 0x0002620000047ab9 */ /* 0x000fe20000000800 */
[----:B------:R-:W-:-:S05]  /*6ea0*/  IMAD.U32 R12, RZ, RZ, UR61 ;  /* 0x0000003dff0c7e24 */ /* 0x000fca000f8e00ff */
[----:B------:R-:W-:Y:S02]  /*6eb0*/  IADD3 R9, -R12, UR14, R9 ;  /* 0x0000000e0c097c10 */ /* 0x000fe4000fffe109 */
[----:B------:R-:W-:-:S03]  /*6ec0*/  R2UR UR14, R8 ;  /* 0x00000000080e72ca */ /* 0x000fc600000e0000 */
[C---:B0-----:R-:W-:Y:S02]  /*6ed0*/  IMAD.IADD R5, R9.reuse, 0x1, R10 ;  /* 0x0000000109057824 */ /* 0x041fe400078e020a */
[----:B-1----:R-:W-:-:S03]  /*6ee0*/  IMAD.IADD R9, R9, 0x1, R0 ;  /* 0x0000000109097824 */ /* 0x002fc600078e0200 */
[C---:B------:R-:W-:Y:S02]  /*6ef0*/  ISETP.GT.AND P3, PT, R5.reuse, RZ, PT ;  /* 0x000000ff0500720c */ /* 0x040fe40003f64270 */
[----:B------:R-:W-:-:S03]  /*6f00*/  ISETP.GT.AND P4, PT, R5, 0x1, PT ;  /* 0x000000010500780c */ /* 0x000fc60003f84270 */
[----:B------:R-:W-:Y:S01]  /*6f10*/  UISETP.GT.AND UP1, UPT, UR7, UR14, UPT ;  /* 0x0000000e0700728c */ /* 0x000fe2000bf24270 */
        /* <DEDUP_REMOVED lines=30> */
[----:B------:R-:W-:Y:S01]  /*7100*/  FMNMX.FTZ R11, R123, R10, !PT ;  /* 0x0000000a7b0b7209 */ /* 0x000fe20007810000 */
[----:B------:R-:W-:Y:S02]  /*7110*/  WARPGROUP.DEPBAR.LE gsb0, 0x0 ;  /* 0x00008000000079c5 */ /* 0x000fe40000010000 */
[----:B------:R-:W-:Y:S01]  /*7120*/  WARPGROUP.ARRIVE ;  /* 0x00000000000079c5 */ /* 0x000fe20000000000 */
[----:B------:R-:W-:Y:S02]  /*7130*/  ISETP.GT.AND P3, PT, R5, 0x30, PT ;  /* 0x000000300500780c */ /* 0x000fe40003f64270 */
        /* <DEDUP_REMOVED lines=56> */
[----:B------:R-:W-:Y:S01]  /*74c0*/  FSEL R82, R82, -INF , P3 ;  /* 0xff80000052527808 */ /* 0x000fe20001800000 */
[----:B------:R-:W-:Y:S02]  /*74d0*/  WARPGROUP.DEPBAR.LE gsb0, 0x0 ;  /* 0x00008000000079c5 */ /* 0x000fe40000010000 */
[----:B------:R-:W-:Y:S01]  /*74e0*/  WARPGROUP.ARRIVE ;  /* 0x00000000000079c5 */ /* 0x000fe20000000000 */
[----:B------:R-:W-:-:S02]  /*74f0*/  FMNMX.FTZ R11, R95, R10, !PT ;  /* 0x0000000a5f0b7209 */ /* 0x000fc40007810000 */
[----:B------:R-:W-:Y:S02]  /*7500*/  ISETP.GT.AND P3, PT, R5, 0x78, PT ;  /* 0x000000780500780c */ /* 0x000fe40003f64270 */
[----:B------:R-:W-:Y:S01]  /*7510*/  FSEL R83, R83, -INF , P4 ;  /* 0xff80000053537808 */ /* 0x000fe20002000000 */
[----:B------:R-:W-:Y:S01]  /*7520*/  HGMMA.64x96x16.F32.BF16 R24, gdesc[UR32].tnspB, R24, gsb0 ;  /* 0x41600000201879f0 */ /* 0x000fe20008001818 */
[----:B------:R-:W-:Y:S01]  /*7530*/  UIADD3 UR32, UR10, 0x480, URZ ;  /* 0x000004800a207890 */ /* 0x000fe2000fffe03f */
[----:B------:R-:W-:Y:S01]  /*7540*/  FMNMX.FTZ R10, R82, R11, !PT ;  /* 0x0000000b520a7209 */ /* 0x000fe20007810000 */
[----:B------:R-:W-:Y:S01]  /*7550*/  UIADD3 UR34, UR11, 0xc0, URZ ;  /* 0x000000c00b227890 */ /* 0x000fe2000fffe03f */
[----:B------:R-:W-:Y:S01]  /*7560*/  ISETP.GT.AND P4, PT, R5, 0x79, PT ;  /* 0x000000790500780c */ /* 0x000fe20003f84270 */
[----:B------:R-:W-:Y:S01]  /*7570*/  UMOV UR33, 0xc0000010 ;  /* 0xc000001000217882 */ /* 0x000fe20000000000 */
[----:B------:R-:W-:Y:S01]  /*7580*/  UMOV UR35, 0x80000020 ;  /* 0x8000002000237882 */ /* 0x000fe20000000000 */
        /* <DEDUP_REMOVED lines=16> */
[----:B------:R-:W-:Y:S02]  /*7690*/  ISETP.GT.AND P6, PT, R9, RZ, PT ;  /* 0x000000ff0900720c */ /* 0x000fe40003fc4270 */
[----:B------:R-:W-:Y:S02]  /*76a0*/  FMNMX.FTZ R10, R79, R10, !PT ;  /* 0x0000000a4f0a7209 */ /* 0x000fe40007810000 */
[----:B------:R-:W-:-:S02]  /*76b0*/  ISETP.GT.AND P5, PT, R9, 0x1, PT ;  /* 0x000000010900780c */ /* 0x000fc40003fa4270 */
[----:B------:R-:W-:Y:S01]  /*76c0*/  FSEL R136, R136, -INF , P6 ;  /* 0xff80000088887808 */ /* 0x000fe20003000000 */
[----:B------:R-:W0:Y:S01]  /*76d0*/  SHFL.BFLY PT, R5, R10, 0x2, 0x1f ;  /* 0x0c401f000a057f89 */ /* 0x000e2200000e0000 */
[----:B------:R-:W-:Y:S02]  /*76e0*/  ISETP.GT.AND P4, PT, R9, 0x8, PT ;  /* 0x000000080900780c */ /* 0x000fe40003f84270 */
[----:B------:R-:W-:Y:S02]  /*76f0*/  FSEL R137, R137, -INF , P5 ;  /* 0xff80000089897808 */ /* 0x000fe40002800000 */
[----:B------:R-:W-:Y:S02]  /*7700*/  FMNMX.FTZ R0, R136, R6, !PT ;  /* 0x0000000688007209 */ /* 0x000fe40007810000 */
[----:B------:R-:W-:Y:S02]  /*7710*/  ISETP.GT.AND P6, PT, R9, 0x9, PT ;  /* 0x000000090900780c */ /* 0x000fe40003fc4270 */
[----:B------:R-:W-:-:S02]  /*7720*/  FSEL R140, R140, -INF , P4 ;  /* 0xff8000008c8c7808 */ /* 0x000fc40002000000 */
[----:B------:R-:W-:Y:S02]  /*7730*/  FSEL R141, R141, -INF , P6 ;  /* 0xff8000008d8d7808 */ /* 0x000fe40003000000 */
[C---:B------:R-:W-:Y:S02]  /*7740*/  ISETP.GT.AND P6, PT, R9.reuse, 0x10, PT ;  /* 0x000000100900780c */ /* 0x040fe40003fc4270 */
[C---:B------:R-:W-:Y:S02]  /*7750*/  ISETP.GT.AND P5, PT, R9.reuse, 0x11, PT ;  /* 0x000000110900780c */ /* 0x040fe40003fa4270 */
[----:B------:R-:W-:Y:S02]  /*7760*/  FSEL R128, R128, -INF , P6 ;  /* 0xff80000080807808 */ /* 0x000fe40003000000 */
[----:B------:R-:W-:Y:S02]  /*7770*/  ISETP.GT.AND P4, PT, R9, 0x18, PT ;  /* 0x000000180900780c */ /* 0x000fe40003f84270 */
[----:B------:R-:W-:-:S02]  /*7780*/  FSEL R129, R129, -INF , P5 ;  /* 0xff80000081817808 */ /* 0x000fc40002800000 */
[----:B------:R-:W-:Y:S02]  /*7790*/  ISETP.GT.AND P6, PT, R9, 0x19, PT ;  /* 0x000000190900780c */ /* 0x000fe40003fc4270 */
[----:B0-----:R-:W-:Y:S02]  /*77a0*/  FMNMX.FTZ R11, R10, R5, !PT ;  /* 0x000000050a0b7209 */ /* 0x001fe40007810000 */
[----:B------:R-:W-:Y:S02]  /*77b0*/  FSEL R132, R132, -INF , P4 ;  /* 0xff80000084847808 */ /* 0x000fe40002000000 */
[----:B------:R-:W-:Y:S01]  /*77c0*/  FSEL R133, R133, -INF , P6 ;  /* 0xff80000085857808 */ /* 0x000fe20003000000 */
[----:B------:R-:W0:Y:S01]  /*77d0*/  SHFL.BFLY PT, R12, R11, 0x1, 0x1f ;  /* 0x0c201f000b0c7f89 */ /* 0x000e2200000e0000 */
[C---:B------:R-:W-:Y:S02]  /*77e0*/  ISETP.GT.AND P6, PT, R9.reuse, 0x20, PT ;  /* 0x000000200900780c */ /* 0x040fe40003fc4270 */
[----:B------:R-:W-:-:S02]  /*77f0*/  ISETP.GT.AND P5, PT, R9, 0x21, PT ;  /* 0x000000210900780c */ /* 0x000fc40003fa4270 */
[----:B------:R-:W-:Y:S02]  /*7800*/  ISETP.GT.AND P4, PT, R9, 0x28, PT ;  /* 0x000000280900780c */ /* 0x000fe40003f84270 */
[----:B------:R-:W-:Y:S02]  /*7810*/  FSEL R121, R121, -INF , P5 ;  /* 0xff80000079797808 */ /* 0x000fe40002800000 */
[----:B------:R-:W-:Y:S02]  /*7820*/  FSEL R124, R124, -INF , P4 ;  /* 0xff8000007c7c7808 */ /* 0x000fe40002000000 */
[C---:B------:R-:W-:Y:S02]  /*7830*/  ISETP.GT.AND P5, PT, R9.reuse, 0x31, PT ;  /* 0x000000310900780c */ /* 0x040fe40003fa4270 */
[----:B------:R-:W-:-:S04]  /*7840*/  ISETP.GT.AND P4, PT, R9, 0x38, PT ;  /* 0x000000380900780c */ /* 0x000fc80003f84270 */
[----:B------:R-:W-:Y:S02]  /*7850*/  FSEL R116, R116, -INF , P4 ;  /* 0xff80000074747808 */ /* 0x000fe40002000000 */
[----:B------:R-:W-:-:S04]  /*7860*/  ISETP.GT.AND P4, PT, R9, 0x48, PT ;  /* 0x000000480900780c */ /* 0x000fc80003f84270 */
[----:B------:R-:W-:Y:S02]  /*7870*/  FSEL R108, R108, -INF , P4 ;  /* 0xff8000006c6c7808 */ /* 0x000fe40002000000 */
[----:B0-----:R-:W-:Y:S01]  /*7880*/  FMNMX.FTZ R5, R11, R12, !PT ;  /* 0x0000000c0b057209 */ /* 0x001fe20007810000 */
[----:B------:R-:W-:Y:S02]  /*7890*/  WARPGROUP.DEPBAR.LE gsb0, 0x0 ;  /* 0x00008000000079c5 */ /* 0x000fe40000010000 */
[----:B------:R-:W-:Y:S01]  /*78a0*/  WARPGROUP.ARRIVE ;  /* 0x00000000000079c5 */ /* 0x000fe20000000000 */
[C---:B------:R-:W-:Y:S01]  /*78b0*/  FSETP.NEU.FTZ.AND P3, PT, R5.reuse, -INF , PT ;  /* 0xff8000000500780b */ /* 0x040fe20003f7d000 */
[----:B------:R-:W-:Y:S01]  /*78c0*/  FMUL.FTZ R10, R5, UR4 ;  /* 0x00000004050a7c20 */ /* 0x000fe20008410000 */
[----:B------:R-:W-:-:S03]  /*78d0*/  ISETP.GT.AND P4, PT, R9, 0x58, PT ;  /* 0x000000580900780c */ /* 0x000fc60003f84270 */
        /* <DEDUP_REMOVED lines=23> */
[--C-:B------:R-:W-:Y:S01]  /*7a50*/  FFMA.FTZ R14, R143, UR4, -R10.reuse ;  /* 0x000000048f0e7c23 */ /* 0x100fe2000801080a */
[----:B------:R-:W-:Y:S01]  /*7a60*/  FMNMX.FTZ R131, R129, R0, !PT ;  /* 0x0000000081837209 */ /* 0x000fe20007810000 */
[----:B------:R0:W-:Y:S01]  /*7a70*/  MUFU.EX2 R11, R138 ;  /* 0x0000008a000b7308 */ /* 0x0001e20000000800 */
[----:B------:R-:W-:Y:S01]  /*7a80*/  FSEL R112, R112, -INF , P6 ;  /* 0xff80000070707808 */ /* 0x000fe20003000000 */
[----:B------:R-:W1:Y:S01]  /*7a90*/  S2R R143, SR_TID.X ;  /* 0x00000000008f7919 */ /* 0x000e620000002100 */
[----:B------:R-:W-:Y:S01]  /*7aa0*/  FMNMX.FTZ R0, R132, R131, !PT ;  /* 0x0000008384007209 */ /* 0x000fe20007810000 */
[--C-:B------:R-:W-:Y:S01]  /*7ab0*/  FFMA.FTZ R13, R142, UR4, -R10.reuse ;  /* 0x000000048e0d7c23 */ /* 0x100fe2000801080a */
[----:B------:R-:W-:Y:S01]  /*7ac0*/  ISETP.GT.AND P6, PT, R9, 0x39, PT ;  /* 0x000000390900780c */ /* 0x000fe20003fc4270 */
[--C-:B------:R-:W-:Y:S01]  /*7ad0*/  FFMA.FTZ R122, R122, UR4, -R10.reuse ;  /* 0x000000047a7a7c23 */ /* 0x100fe2000801080a */
[----:B------:R-:W-:Y:S01]  /*7ae0*/  FMNMX.FTZ R131, R133, R0, !PT ;  /* 0x0000000085837209 */ /* 0x000fe20007810000 */
[--C-:B------:R-:W-:Y:S01]  /*7af0*/  FFMA.FTZ R123, R123, UR4, -R10.reuse ;  /* 0x000000047b7b7c23 */ /* 0x100fe2000801080a */
[----:B------:R-:W-:Y:S01]  /*7b00*/  FSEL R126, R113, -INF , P5 ;  /* 0xff800000717e7808 */ /* 0x000fe20002800000 */
[--C-:B0-----:R-:W-:Y:S01]  /*7b10*/  FFMA.FTZ R138, R106, UR4, -R10.reuse ;  /* 0x000000046a8a7c23 */ /* 0x101fe2000801080a */
[----:B------:R-:W-:Y:S01]  /*7b20*/  FMNMX.FTZ R0, R130, R131, !PT ;  /* 0x0000008382007209 */ /* 0x000fe20007810000 */
[----:B------:R0:W-:Y:S01]  /*7b30*/  MUFU.EX2 R113, R134 ;  /* 0x0000008600717308 */ /* 0x0001e20000000800 */
        /* <DEDUP_REMOVED lines=11> */
[--C-:B------:R-:W-:Y:S01]  /*7bf0*/  FFMA.FTZ R87, R87, UR4, -R10.reuse ;  /* 0x0000000457577c23 */ /* 0x100fe2000801080a */
[C---:B------:R-:W-:Y:S01]  /*7c00*/  ISETP.GT.AND P6, PT, R9.reuse, 0x49, PT ;  /* 0x000000490900780c */ /* 0x040fe20003fc4270 */
[----:B------:R-:W-:Y:S01]  /*7c10*/  FFMA.FTZ R78, R78, UR4, -R10 ;  /* 0x000000044e4e7c23 */ /* 0x000fe2000801080a */
[----:B------:R-:W-:Y:S01]  /*7c20*/  FMNMX.FTZ R131, R112, R131, !PT ;  /* 0x0000008370837209 */ /* 0x000fe20007810000 */
[----:B------:R-:W-:Y:S01]  /*7c30*/  MUFU.EX2 R12, R12 ;  /* 0x0000000c000c7308 */ /* 0x000fe20000000800 */
[----:B------:R-:W-:-:S02]  /*7c40*/  ISETP.GT.AND P5, PT, R9, 0x41, PT ;  /* 0x000000410900780c */ /* 0x000fc40003fa4270 */
[----:B------:R-:W-:Y:S02]  /*7c50*/  FMNMX.FTZ R135, R126, R131, !PT ;  /* 0x000000837e877209 */ /* 0x000fe40007810000 */
[----:B------:R-:W-:Y:S01]  /*7c60*/  FSEL R131, R109, -INF , P6 ;  /* 0xff8000006d837808 */ /* 0x000fe20003000000 */
[----:B------:R-:W-:Y:S01]  /*7c70*/  FFMA.FTZ R109, R115, UR4, -R10 ;  /* 0x00000004736d7c23 */ /* 0x000fe2000801080a */
[----:B------:R-:W-:Y:S01]  /*7c80*/  FMNMX.FTZ R0, R116, R135, !PT ;  /* 0x0000008774007209 */ /* 0x000fe20007810000 */
[----:B------:R-:W-:Y:S01]  /*7c90*/  MUFU.EX2 R13, R13 ;  /* 0x0000000d000d7308 */ /* 0x000fe20000000800 */
[----:B------:R-:W-:Y:S02]  /*7ca0*/  ISETP.GT.AND P6, PT, R9, 0x50, PT ;  /* 0x000000500900780c */ /* 0x000fe40003fc4270 */
[----:B------:R-:W-:Y:S02]  /*7cb0*/  FMNMX.FTZ R135, R117, R0, !PT ;  /* 0x0000000075877209 */ /* 0x000fe40007810000 */
[----:B------:R-:W-:-:S02]  /*7cc0*/  FSEL R114, R105, -INF , P5 ;  /* 0xff80000069727808 */ /* 0x000fc40002800000 */
[----:B------:R-:W-:Y:S01]  /*7cd0*/  ISETP.GT.AND P5, PT, R9, 0x51, PT ;  /* 0x000000510900780c */ /* 0x000fe20003fa4270 */
[----:B------:R0:W-:Y:S01]  /*7ce0*/  MUFU.EX2 R105, R134 ;  /* 0x0000008600697308 */ /* 0x0001e20000000800 */
[----:B------:R-:W-:Y:S02]  /*7cf0*/  FMNMX.FTZ R135, R104, R135, !PT ;  /* 0x0000008768877209 */ /* 0x000fe40007810000 */
[----:B------:R-:W-:Y:S01]  /*7d00*/  FSEL R115, R96, -INF , P6 ;  /* 0xff80000060737808 */ /* 0x000fe20003000000 */
[--C-:B------:R-:W-:Y:S01]  /*7d10*/  FFMA.FTZ R96, R118, UR4, -R10.reuse ;  /* 0x0000000476607c23 */ /* 0x100fe2000801080a */
[----:B------:R-:W-:Y:S02]  /*7d20*/  FSEL R118, R97, -INF , P5 ;  /* 0xff80000061767808 */ /* 0x000fe40002800000 */
[----:B------:R-:W-:Y:S01]  /*7d30*/  FMNMX.FTZ R97, R114, R135, !PT ;  /* 0x0000008772617209 */ /* 0x000fe20007810000 */
[----:B------:R-:W-:Y:S01]  /*7d40*/  MUFU.EX2 R14, R14 ;  /* 0x0000000e000e7308 */ /* 0x000fe20000000800 */
[----:B------:R-:W-:Y:S01]  /*7d50*/  ISETP.GT.AND P6, PT, R9, 0x59, PT ;  /* 0x000000590900780c */ /* 0x000fe20003fc4270 */
[----:B0-----:R-:W-:Y:S01]  /*7d60*/  FFMA.FTZ R134, R119, UR4, -R10 ;  /* 0x0000000477867c23 */ /* 0x001fe2000801080a */
[----:B------:R-:W-:-:S02]  /*7d70*/  FMNMX.FTZ R0, R108, R97, !PT ;  /* 0x000000616c007209 */ /* 0x000fc40007810000 */
[----:B------:R-:W-:Y:S02]  /*7d80*/  ISETP.GT.AND P5, PT, R9, 0x61, PT ;  /* 0x000000610900780c */ /* 0x000fe40003fa4270 */
[----:B------:R-:W-:Y:S01]  /*7d90*/  FMNMX.FTZ R0, R131, R0, !PT ;  /* 0x0000000083007209 */ /* 0x000fe20007810000 */
[----:B------:R0:W-:Y:S01]  /*7da0*/  MUFU.EX2 R97, R134 ;  /* 0x0000008600617308 */ /* 0x0001e20000000800 */
[----:B------:R-:W-:Y:S02]  /*7db0*/  FSEL R101, R101, -INF , P6 ;  /* 0xff80000065657808 */ /* 0x000fe40003000000 */
[----:B------:R-:W-:Y:S02]  /*7dc0*/  FMNMX.FTZ R135, R115, R0, !PT ;  /* 0x0000000073877209 */ /* 0x000fe40007810000 */
[----:B------:R-:W-:Y:S02]  /*7dd0*/  ISETP.GT.AND P6, PT, R9, 0x60, PT ;  /* 0x000000600900780c */ /* 0x000fe40003fc4270 */
[----:B------:R-:W-:Y:S01]  /*7de0*/  FMNMX.FTZ R135, R118, R135, !PT ;  /* 0x0000008776877209 */ /* 0x000fe20007810000 */
[----:B------:R-:W-:Y:S01]  /*7df0*/  MUFU.EX2 R15, R15 ;  /* 0x0000000f000f7308 */ /* 0x000fe20000000800 */
[----:B------:R-:W-:Y:S01]  /*7e00*/  FSEL R119, R89, -INF , P5 ;  /* 0xff80000059777808 */ /* 0x000fe20002800000 */
[--C-:B------:R-:W-:Y:S01]  /*7e10*/  FFMA.FTZ R89, R107, UR4, -R10.reuse ;  /* 0x000000046b597c23 */ /* 0x100fe2000801080a */
[----:B------:R-:W-:Y:S01]  /*7e20*/  FMNMX.FTZ R0, R100, R135, !PT ;  /* 0x0000008764007209 */ /* 0x000fe20007810000 */
[--C-:B0-----:R-:W-:Y:S01]  /*7e30*/  FFMA.FTZ R134, R110, UR4, -R10.reuse ;  /* 0x000000046e867c23 */ /* 0x101fe2000801080a */
[----:B------:R-:W-:Y:S01]  /*7e40*/  FSEL R106, R88, -INF , P6 ;  /* 0xff800000586a7808 */ /* 0x000fe20003000000 */
[----:B------:R-:W-:Y:S01]  /*7e50*/  FFMA.FTZ R135, R111, UR4, -R10 ;  /* 0x000000046f877c23 */ /* 0x000fe2000801080a */
[----:B------:R-:W-:Y:S01]  /*7e60*/  FMNMX.FTZ R107, R101, R0, !PT ;  /* 0x00000000656b7209 */ /* 0x000fe20007810000 */
[----:B------:R-:W-:Y:S01]  /*7e70*/  MUFU.EX2 R88, R138 ;  /* 0x0000008a00587308 */ /* 0x000fe20000000800 */
[----:B------:R-:W-:-:S02]  /*7e80*/  WARPGROUP.DEPBAR.LE gsb0, 0x0 ;  /* 0x00008000000079c5 */ /* 0x000fc40000010000 */
[----:B------:R-:W-:Y:S01]  /*7e90*/  WARPGROUP.ARRIVE ;  /* 0x00000000000079c5 */ /* 0x000fe20000000000 */
[C---:B------:R-:W-:Y:S02]  /*7ea0*/  ISETP.GT.AND P4, PT, R9.reuse, 0x68, PT ;  /* 0x000000680900780c */ /* 0x040fe40003f84270 */
        /* <DEDUP_REMOVED lines=9> */
[----:B------:R-:W-:Y:S01]  /*7f40*/  FSEL R93, R93, -INF , P6 ;  /* 0xff8000005d5d7808 */ /* 0x000fe20003000000 */
[----:B------:R-:W-:Y:S01]  /*7f50*/  MUFU.EX2 R20, R20 ;  /* 0x0000001400147308 */ /* 0x000fe20000000800 */
[----:B------:R-:W-:-:S02]  /*7f60*/  ISETP.GT.AND P6, PT, R9, 0x70, PT ;  /* 0x000000700900780c */ /* 0x000fc40003fc4270 */
[----:B------:R-:W-:Y:S02]  /*7f70*/  FMNMX.FTZ R0, R92, R139, !PT ;  /* 0x0000008b5c007209 */ /* 0x000fe40007810000 */
[----:B------:R-:W-:Y:S02]  /*7f80*/  ISETP.GT.AND P5, PT, R9, 0x71, PT ;  /* 0x000000710900780c */ /* 0x000fe40003fa4270 */
[----:B------:R-:W-:Y:S01]  /*7f90*/  FSEL R107, R80, -INF , P6 ;  /* 0xff800000506b7808 */ /* 0x000fe20003000000 */
[----:B------:R-:W-:Y:S01]  /*7fa0*/  MUFU.EX2 R21, R21 ;  /* 0x0000001500157308 */ /* 0x000fe20000000800 */
[----:B------:R-:W-:Y:S02]  /*7fb0*/  FMNMX.FTZ R0, R93, R0, !PT ;  /* 0x000000005d007209 */ /* 0x000fe40007810000 */
[----:B------:R-:W-:Y:S02]  /*7fc0*/  ISETP.GT.AND P4, PT, R9, 0x78, PT ;  /* 0x000000780900780c */ /* 0x000fe40003f84270 */
[----:B------:R-:W-:-:S02]  /*7fd0*/  FSEL R110, R81, -INF , P5 ;  /* 0xff800000516e7808 */ /* 0x000fc40002800000 */
[----:B------:R-:W-:Y:S01]  /*7fe0*/  FMNMX.FTZ R139, R107, R0, !PT ;  /* 0x000000006b8b7209 */ /* 0x000fe20007810000 */
[----:B------:R0:W-:Y:S01]  /*7ff0*/  MUFU.EX2 R80, R134 ;  /* 0x0000008600507308 */ /* 0x0001e20000000800 */
[----:B------:R-:W-:Y:S02]  /*8000*/  ISETP.GT.AND P6, PT, R9, 0x79, PT ;  /* 0x000000790900780c */ /* 0x000fe40003fc4270 */
[----:B------:R-:W-:Y:S01]  /*8010*/  FSEL R111, R84, -INF , P4 ;  /* 0xff800000546f7808 */ /* 0x000fe20002000000 */
[--C-:B------:R-:W-:Y:S01]  /*8020*/  FFMA.FTZ R84, R98, UR4, -R10.reuse ;  /* 0x0000000462547c23 */ /* 0x100fe2000801080a */
[----:B------:R-:W-:Y:S01]  /*8030*/  FMNMX.FTZ R0, R110, R139, !PT ;  /* 0x0000008b6e007209 */ /* 0x000fe20007810000 */
[--C-:B------:R-:W-:Y:S01]  /*8040*/  FFMA.FTZ R98, R99, UR4, -R10.reuse ;  /* 0x0000000463627c23 */ /* 0x100fe2000801080a */
[----:B------:R-:W-:Y:S01]  /*8050*/  ISETP.GT.AND P5, PT, R9, 0x81, PT ;  /* 0x000000810900780c */ /* 0x000fe20003fa4270 */
[----:B------:R2:W-:Y:S01]  /*8060*/  MUFU.EX2 R81, R135 ;  /* 0x0000008700517308 */ /* 0x0005e20000000800 */
[----:B0-----:R-:W-:Y:S01]  /*8070*/  FSEL R134, R85, -INF , P6 ;  /* 0xff80000055867808 */ /* 0x001fe20003000000 */
[----:B------:R-:W-:Y:S01]  /*8080*/  FFMA.FTZ R139, R102, UR4, -R10 ;  /* 0x00000004668b7c23 */ /* 0x000fe2000801080a */
[----:B------:R-:W-:-:S02]  /*8090*/  ISETP.GT.AND P6, PT, R9, 0x80, PT ;  /* 0x000000800900780c */ /* 0x000fc40003fc4270 */
[----:B------:R-:W-:Y:S02]  /*80a0*/  FMNMX.FTZ R85, R111, R0, !PT ;  /* 0x000000006f557209 */ /* 0x000fe40007810000 */
[----:B------:R-:W-:Y:S01]  /*80b0*/  FSEL R99, R72, -INF , P6 ;  /* 0xff80000048637808 */ /* 0x000fe20003000000 */
[----:B------:R-:W-:Y:S01]  /*80c0*/  MUFU.EX2 R122, R122 ;  /* 0x0000007a007a7308 */ /* 0x000fe20000000800 */
[----:B------:R-:W-:Y:S01]  /*80d0*/  FMNMX.FTZ R0, R134, R85, !PT ;  /* 0x0000005586007209 */ /* 0x000fe20007810000 */
[--C-:B------:R-:W-:Y:S01]  /*80e0*/  FFMA.FTZ R85, R90, UR4, -R10.reuse ;  /* 0x000000045a557c23 */ /* 0x100fe2000801080a */
[----:B------:R-:W-:Y:S01]  /*80f0*/  ISETP.GT.AND P4, PT, R9, 0x88, PT ;  /* 0x000000880900780c */ /* 0x000fe20003f84270 */
[--C-:B------:R-:W-:Y:S01]  /*8100*/  FFMA.FTZ R90, R91, UR4, -R10.reuse ;  /* 0x000000045b5a7c23 */ /* 0x100fe2000801080a */
[----:B--2---:R-:W-:Y:S01]  /*8110*/  FSEL R135, R73, -INF , P5 ;  /* 0xff80000049877808 */ /* 0x004fe20002800000 */
[--C-:B------:R-:W-:Y:S01]  /*8120*/  FFMA.FTZ R91, R94, UR4, -R10.reuse ;  /* 0x000000045e5b7c23 */ /* 0x100fe2000801080a */
[----:B------:R-:W-:Y:S01]  /*8130*/  FMNMX.FTZ R0, R99, R0, !PT ;  /* 0x0000000063007209 */ /* 0x000fe20007810000 */
[--C-:B------:R-:W-:Y:S01]  /*8140*/  FFMA.FTZ R94, R95, UR4, -R10.reuse ;  /* 0x000000045f5e7c23 */ /* 0x100fe2000801080a */
[----:B------:R-:W-:Y:S01]  /*8150*/  ISETP.GT.AND P6, PT, R9, 0x89, PT ;  /* 0x000000890900780c */ /* 0x000fe20003fc4270 */
[----:B------:R-:W-:Y:S01]  /*8160*/  FFMA.FTZ R95, R74, UR4, -R10 ;  /* 0x000000044a5f7c23 */ /* 0x000fe2000801080a */
[----:B------:R-:W-:Y:S01]  /*8170*/  FSEL R102, R76, -INF , P4 ;  /* 0xff8000004c667808 */ /* 0x000fe20002000000 */
[----:B------:R0:W-:Y:S01]  /*8180*/  MUFU.EX2 R9, R98 ;  /* 0x0000006200097308 */ /* 0x0001e20000000800 */
[----:B------:R-:W-:-:S02]  /*8190*/  FMNMX.FTZ R73, R135, R0, !PT ;  /* 0x0000000087497209 */ /* 0x000fc40007810000 */
[----:B------:R-:W-:Y:S01]  /*81a0*/  FSEL R138, R77, -INF , P6 ;  /* 0xff8000004d8a7808 */ /* 0x000fe20003000000 */
[--C-:B------:R-:W-:Y:S01]  /*81b0*/  FFMA.FTZ R77, R103, UR4, -R10.reuse ;  /* 0x00000004674d7c23 */ /* 0x100fe2000801080a */
[----:B------:R-:W-:Y:S02]  /*81c0*/  FMNMX.FTZ R73, R102, R73, !PT ;  /* 0x0000004966497209 */ /* 0x000fe40007810000 */
[----:B-1----:R-:W-:Y:S01]  /*81d0*/  SHF.R.U32.HI R142, RZ, 0x7, R143 ;  /* 0x00000007ff8e7819 */ /* 0x002fe2000001168f */
[----:B------:R1:W-:Y:S01]  /*81e0*/  MUFU.EX2 R76, R139 ;  /* 0x0000008b004c7308 */ /* 0x0003e20000000800 */
[----:B------:R-:W-:Y:S01]  /*81f0*/  FMNMX.FTZ R0, R138, R73, !PT ;  /* 0x000000498a007209 */ /* 0x000fe20007810000 */
[--C-:B0-----:R-:W-:Y:S01]  /*8200*/  FFMA.FTZ R98, R75, UR4, -R10.reuse ;  /* 0x000000044b627c23 */ /* 0x101fe2000801080a */
[----:B------:R-:W-:Y:S01]  /*8210*/  FFMA.FTZ R10, R79, UR4, -R10 ;  /* 0x000000044f0a7c23 */ /* 0x000fe2000801080a */
[----:B------:R-:W-:Y:S01]  /*8220*/  VIADD R73, R142, 0x9 ;  /* 0x000000098e497836 */ /* 0x000fe20000000000 */
[----:B------:R-:W-:Y:S01]  /*8230*/  ISETP.GE.U32.AND P4, PT, R143, 0x180, PT ;  /* 0x000001808f00780c */ /* 0x000fe20003f86070 */
[----:B------:R-:W0:Y:S01]  /*8240*/  SHFL.BFLY PT, R72, R0, 0x2, 0x1f ;  /* 0x0c401f0000487f89 */ /* 0x000e2200000e0000 */
[----:B------:R-:W-:Y:S01]  /*8250*/  IMAD.U32 R75, RZ, RZ, UR36 ;  /* 0x00000024ff4b7e24 */ /* 0x000fe2000f8e00ff */
[----:B------:R-:W-:Y:S04]  /*8260*/  MUFU.EX2 R123, R123 ;  /* 0x0000007b007b7308 */ /* 0x000fe80000000800 */
[----:B------:R-:W-:-:S04]  /*8270*/  @!P1 LEA R75, R75, UR37, 0x3 ;  /* 0x000000254b4b9c11 */ /* 0x000fc8000f8e18ff */
[----:B------:R-:W-:Y:S01]  /*8280*/  MUFU.EX2 R127, R127 ;  /* 0x0000007f007f7308 */ /* 0x000fe20000000800 */
[----:B------:R-:W-:-:S05]  /*8290*/  @!P1 VIADD R75, R75, 0x31c40 ;  /* 0x00031c404b4b9836 */ /* 0x000fca0000000000 */
[----:B------:R-:W-:Y:S02]  /*82a0*/  @!P1 PRMT R75, RZ, 0x654, R75 ;  /* 0x00000654ff4b9816 */ /* 0x000fe4000000004b */
[----:B------:R-:W-:Y:S01]  /*82b0*/  MUFU.EX2 R109, R109 ;  /* 0x0000006d006d7308 */ /* 0x000fe20000000800 */
[----:B0-----:R-:W-:-:S07]  /*82c0*/  FMNMX.FTZ R0, R0, R72, !PT ;  /* 0x0000004800007209 */ /* 0x001fce0007810000 */
[----:B------:R-:W-:Y:S01]  /*82d0*/  MUFU.EX2 R96, R96 ;  /* 0x0000006000607308 */ /* 0x000fe20000000800 */
[----:B------:R-:W0:Y:S07]  /*82e0*/  SHFL.BFLY PT, R72, R0, 0x1, 0x1f ;  /* 0x0c201f0000487f89 */ /* 0x000e2e00000e0000 */
[----:B------:R-:W-:Y:S01]  /*82f0*/  MUFU.EX2 R89, R89 ;  /* 0x0000005900597308 */ /* 0x000fe20000000800 */
[----:B------:R-:W-:Y:S02]  /*8300*/  WARPGROUP.DEPBAR.LE gsb0, 0x0 ;  /* 0x00008000000079c5 */ /* 0x000fe40000010000 */
        /* <DEDUP_REMOVED lines=8> */
[----:B0-----:R-:W-:-:S04]  /*8390*/  FMNMX.FTZ R0, R0, R72, !PT ;  /* 0x0000004800007209 */ /* 0x001fc80007810000 */
[C---:B------:R-:W-:Y:S01]  /*83a0*/  FSETP.NEU.FTZ.AND P5, PT, R0.reuse, -INF , PT ;  /* 0xff8000000000780b */ /* 0x040fe20003fbd000 */
[----:B------:R-:W-:Y:S02]  /*83b0*/  FMUL.FTZ R72, R0, UR4 ;  /* 0x0000000400487c20 */ /* 0x000fe40008410000 */
[----:B------:R-:W-:Y:S03]  /*83c0*/  MUFU.EX2 R85, R85 ;  /* 0x0000005500557308 */ /* 0x000fe60000000800 */
[----:B------:R-:W-:-:S05]  /*83d0*/  FSEL R79, R72, RZ, P5 ;  /* 0x000000ff484f7208 */ /* 0x000fca0002800000 */
        /* <DEDUP_REMOVED lines=8> */
[----:B------:R-:W-:Y:S01]  /*8460*/  FSEL R104, R5, RZ, P3 ;  /* 0x000000ff05687208 */ /* 0x000fe20001800000 */
[----:B------:R-:W-:Y:S01]  /*8470*/  FFMA.FTZ R72, R136, UR4, -R79 ;  /* 0x0000000488487c23 */ /* 0x000fe2000801084f */
[----:B------:R-:W-:Y:S01]  /*8480*/  SEL R124, R73, 0x9, !P4 ;  /* 0x00000009497c7807 */ /* 0x000fe20006000000 */
[----:B------:R-:W-:Y:S01]  /*8490*/  MUFU.EX2 R74, R74 ;  /* 0x0000004a004a7308 */ /* 0x000fe20000000800 */
[----:B------:R-:W-:Y:S01]  /*84a0*/  FSEL R73, R0, RZ, P5 ;  /* 0x000000ff00497208 */ /* 0x000fe20002800000 */
[----:B------:R-:W-:Y:S01]  /*84b0*/  FADD.FTZ R7, -R104, R7 ;  /* 0x0000000768077221 */ /* 0x000fe20000010100 */
[--C-:B------:R-:W-:Y:S01]  /*84c0*/  FFMA.FTZ R136, R141, UR4, -R79.reuse ;  /* 0x000000048d887c23 */ /* 0x100fe2000801084f */
[--C-:B------:R-:W-:Y:S01]  /*84d0*/  FFMA.FTZ R141, R129, UR4, -R79.reuse ;  /* 0x00000004818d7c23 */ /* 0x100fe2000801084f */
[--C-:B------:R-:W-:Y:S01]  /*84e0*/  FFMA.FTZ R132, R132, UR4, -R79.reuse ;  /* 0x0000000484847c23 */ /* 0x100fe2000801084f */
[----:B------:R-:W-:Y:S01]  /*84f0*/  FADD.FTZ R73, -R73, R6 ;  /* 0x0000000649497221 */ /* 0x000fe20000010100 */
[----:B------:R-:W-:Y:S01]  /*8500*/  FMUL.FTZ R6, R7, UR4 ;  /* 0x0000000407067c20 */ /* 0x000fe20008410000 */
[----:B------:R-:W-:Y:S01]  /*8510*/  MUFU.EX2 R72, R72 ;  /* 0x0000004800487308 */ /* 0x000fe20000000800 */
[----:B------:R-:W-:Y:S01]  /*8520*/  FFMA.FTZ R133, R133, UR4, -R79 ;  /* 0x0000000485857c23 */ /* 0x000fe2000801084f */
[----:B------:R-:W-:Y:S01]  /*8530*/  FMUL.FTZ R7, R73, UR4 ;  /* 0x0000000449077c20 */ /* 0x000fe20008410000 */
[----:B------:R-:W-:-:S02]  /*8540*/  IMAD.U32 R73, RZ, RZ, UR6 ;  /* 0x00000006ff497e24 */ /* 0x000fc4000f8e00ff */
[--C-:B-1----:R-:W-:Y:S01]  /*8550*/  FFMA.FTZ R139, R125, UR4, -R79.reuse ;  /* 0x000000047d8b7c23 */ /* 0x102fe2000801084f */
[--C-:B------:R-:W-:Y:S01]  /*8560*/  FFMA.FTZ R129, R130, UR4, -R79.reuse ;  /* 0x0000000482817c23 */ /* 0x100fe2000801084f */
[--C-:B------:R-:W-:Y:S01]  /*8570*/  FFMA.FTZ R115, R115, UR4, -R79.reuse ;  /* 0x0000000473737c23 */ /* 0x100fe2000801084f */
[--C-:B------:R-:W-:Y:S01]  /*8580*/  FFMA.FTZ R130, R126, UR4, -R79.reuse ;  /* 0x000000047e827c23 */ /* 0x100fe2000801084f */
[----:B------:R-:W-:Y:S01]  /*8590*/  MUFU.EX2 R6, R6 ;  /* 0x0000000600067308 */ /* 0x000fe20000000800 */
[----:B------:R-:W-:Y:S01]  /*85a0*/  @!P1 LEA R73, R73, UR37, 0x3 ;  /* 0x0000002549499c11 */ /* 0x000fe2000f8e18ff */
[--C-:B------:R-:W-:Y:S01]  /*85b0*/  FFMA.FTZ R116, R116, UR4, -R79.reuse ;  /* 0x0000000474747c23 */ /* 0x100fe2000801084f */
[--C-:B------:R-:W-:Y:S01]  /*85c0*/  FFMA.FTZ R117, R117, UR4, -R79.reuse ;  /* 0x0000000475757c23 */ /* 0x100fe2000801084f */
[--C-:B------:R-:W-:Y:S01]  /*85d0*/  FFMA.FTZ R114, R114, UR4, -R79.reuse ;  /* 0x0000000472727c23 */ /* 0x100fe2000801084f */
[----:B------:R-:W-:Y:S01]  /*85e0*/  FFMA.FTZ R108, R108, UR4, -R79 ;  /* 0x000000046c6c7c23 */ /* 0x000fe2000801084f */
[----:B------:R-:W-:-:S02]  /*85f0*/  @!P1 VIADD R73, R73, 0x31c60 ;  /* 0x00031c6049499836 */ /* 0x000fc40000000000 */
[--C-:B------:R-:W-:Y:S01]  /*8600*/  FFMA.FTZ R119, R119, UR4, -R79.reuse ;  /* 0x0000000477777c23 */ /* 0x100fe2000801084f */
[----:B------:R-:W-:Y:S01]  /*8610*/  MUFU.EX2 R7, R7 ;  /* 0x0000000700077308 */ /* 0x000fe20000000800 */
[--C-:B------:R-:W-:Y:S01]  /*8620*/  FFMA.FTZ R131, R131, UR4, -R79.reuse ;  /* 0x0000000483837c23 */ /* 0x100fe2000801084f */
[----:B------:R-:W-:Y:S01]  /*8630*/  FFMA.FTZ R106, R106, UR4, -R79 ;  /* 0x000000046a6a7c23 */ /* 0x000fe2000801084f */
[----:B------:R-:W-:Y:S01]  /*8640*/  @!P1 PRMT R73, RZ, 0x654, R73 ;  /* 0x00000654ff499816 */ /* 0x000fe20000000049 */
[--C-:B------:R-:W-:Y:S01]  /*8650*/  FFMA.FTZ R107, R107, UR4, -R79.reuse ;  /* 0x000000046b6b7c23 */ /* 0x100fe2000801084f */
[--C-:B------:R-:W-:Y:S01]  /*8660*/  FFMA.FTZ R110, R110, UR4, -R79.reuse ;  /* 0x000000046e6e7c23 */ /* 0x100fe2000801084f */
[--C-:B------:R-:W-:Y:S01]  /*8670*/  FFMA.FTZ R111, R111, UR4, -R79.reuse ;  /* 0x000000046f6f7c23 */ /* 0x100fe2000801084f */
[--C-:B------:R-:W-:Y:S01]  /*8680*/  FFMA.FTZ R134, R134, UR4, -R79.reuse ;  /* 0x0000000486867c23 */ /* 0x100fe2000801084f */
[----:B------:R-:W-:Y:S01]  /*8690*/  MUFU.EX2 R103, R103 ;  /* 0x0000006700677308 */ /* 0x000fe20000000800 */
[--C-:B------:R-:W-:Y:S01]  /*86a0*/  FFMA.FTZ R135, R135, UR4, -R79.reuse ;  /* 0x0000000487877c23 */ /* 0x100fe2000801084f */
[----:B------:R-:W-:Y:S01]  /*86b0*/  FFMA.FTZ R102, R102, UR4, -R79 ;  /* 0x0000000466667c23 */ /* 0x000fe2000801084f */
[----:B------:R-:W-:Y:S01]  /*86c0*/  PLOP3.LUT P3, PT, PT, PT, UP1, 0x80, 0x0 ;  /* 0x000000000000781c */ /* 0x000fe20003f6f018 */
[----:B------:R-:W-:-:S04]  /*86d0*/  UMOV UR6, UR36 ;  /* 0x0000002400067c82 */ /* 0x000fc80008000000 */
        /* <DEDUP_REMOVED lines=15> */
[----:B------:R-:W0:Y:S08]  /*87d0*/  MUFU.EX2 R139, R139 ;  /* 0x0000008b008b7308 */ /* 0x000e300000000800 */
[----:B------:R-:W-:Y:S08]  /*87e0*/  MUFU.EX2 R121, R121 ;  /* 0x0000007900797308 */ /* 0x000ff00000000800 */
[----:B------:R-:W1:Y:S01]  /*87f0*/  MUFU.EX2 R130, R130 ;  /* 0x0000008200827308 */ /* 0x000e620000000800 */
[----:B0-----:R-:W-:-:S07]  /*8800*/  F2FP.BF16.F32.PACK_AB R126, R139, R128 ;  /* 0x000000808b7e723e */ /* 0x001fce00000010ff */
[----:B------:R-:W0:Y:S08]  /*8810*/  MUFU.EX2 R116, R116 ;  /* 0x0000007400747308 */ /* 0x000e300000000800 */
[----:B------:R-:W2:Y:S08]  /*8820*/  MUFU.EX2 R117, R117 ;  /* 0x0000007500757308 */ /* 0x000eb00000000800 */
[----:B------:R-:W3:Y:S08]  /*8830*/  MUFU.EX2 R112, R112 ;  /* 0x0000007000707308 */ /* 0x000ef00000000800 */
[----:B------:R-:W4:Y:S08]  /*8840*/  MUFU.EX2 R114, R114 ;  /* 0x0000007200727308 */ /* 0x000f300000000800 */
[----:B------:R-:W5:Y:S08]  /*8850*/  MUFU.EX2 R108, R108 ;  /* 0x0000006c006c7308 */ /* 0x000f700000000800 */
[----:B------:R-:W5:Y:S08]  /*8860*/  MUFU.EX2 R131, R131 ;  /* 0x0000008300837308 */ /* 0x000f700000000800 */
        /* <DEDUP_REMOVED lines=10> */
[----:B------:R-:W-:-:S07]  /*8910*/  UIADD3 UR10, UR7, -0x1, URZ ;  /* 0xffffffff070a7890 */ /* 0x000fce000fffe03f */
[----:B------:R-:W-:Y:S01]  /*8920*/  MUFU.EX2 R83, R83 ;  /* 0x0000005300537308 */ /* 0x000fe20000000800 */
[----:B------:R-:W-:-:S07]  /*8930*/  UMOV UR7, UR10 ;  /* 0x0000000a00077c82 */ /* 0x000fce0008000000 */
        /* <DEDUP_REMOVED lines=23> */
[----:B0-----:R-:W-:Y:S01]  /*8ab0*/  FFMA.FTZ R75, R6, R3, R11 ;  /* 0x00000003064b7223 */ /* 0x001fe2000001000b */
[----:B------:R0:W-:Y:S01]  /*8ac0*/  @!P1 SYNCS.ARRIVE.TRANS64.RED.A1T0 RZ, [R73+URZ], RZ ;  /* 0x000000ff49ff99a7 */ /* 0x0001e2000810043f */
[----:B------:R2:W5:Y:S01]  /*8ad0*/  MUFU.EX2 R3, R115 ;  /* 0x0000007300037308 */ /* 0x0005620000000800 */
[-C--:B------:R-:W-:Y:S01]  /*8ae0*/  FMUL.FTZ R37, R37, R7.reuse ;  /* 0x0000000725257220 */ /* 0x080fe20000410000 */
[----:B-1----:R-:W-:Y:S01]  /*8af0*/  FADD.FTZ R124, R12, R75 ;  /* 0x0000004b0c7c7221 */ /* 0x002fe20000010000 */
[-C--:B------:R-:W-:Y:S01]  /*8b00*/  FMUL.FTZ R40, R40, R7.reuse ;  /* 0x0000000728287220 */ /* 0x080fe20000410000 */
[-C--:B------:R-:W-:Y:S01]  /*8b10*/  FMUL.FTZ R41, R41, R7.reuse ;  /* 0x0000000729297220 */ /* 0x080fe20000410000 */
[----:B------:R-:W-:Y:S01]  /*8b20*/  FMUL.FTZ R44, R44, R7 ;  /* 0x000000072c2c7220 */ /* 0x000fe20000410000 */
[----:B------:R-:W-:Y:S01]  /*8b30*/  FADD.FTZ R75, R13, R124 ;  /* 0x0000007c0d4b7221 */ /* 0x000fe20000010000 */
[----:B0-----:R-:W-:Y:S01]  /*8b40*/  FFMA.FTZ R73, R7, R4, R72 ;  /* 0x0000000407497223 */ /* 0x001fe20000010048 */
[----:B------:R-:W-:Y:S01]  /*8b50*/  F2FP.BF16.F32.PACK_AB R72, R74, R72 ;  /* 0x000000484a48723e */ /* 0x000fe200000010ff */
[----:B------:R-:W-:Y:S01]  /*8b60*/  FFMA.FTZ R4, R118, UR4, -R79 ;  /* 0x0000000476047c23 */ /* 0x000fe2000801084f */
[----:B------:R-:W-:Y:S01]  /*8b70*/  F2FP.BF16.F32.PACK_AB R124, R140, R129 ;  /* 0x000000818c7c723e */ /* 0x000fe200000010ff */
[----:B------:R-:W-:Y:S01]  /*8b80*/  FADD.FTZ R104, R74, R73 ;  /* 0x000000494a687221 */ /* 0x000fe20000010000 */
[----:B------:R-:W-:Y:S01]  /*8b90*/  F2FP.BF16.F32.PACK_AB R73, R12, R11 ;  /* 0x0000000b0c49723e */ /* 0x000fe200000010ff */
[C---:B------:R-:W-:Y:S01]  /*8ba0*/  FADD.FTZ R12, R14.reuse, R75 ;  /* 0x0000004b0e0c7221 */ /* 0x040fe20000010000 */
[----:B------:R-:W-:Y:S01]  /*8bb0*/  F2FP.BF16.F32.PACK_AB R75, R14, R13 ;  /* 0x0000000d0e4b723e */ /* 0x000fe200000010ff */
[----:B------:R-:W-:Y:S01]  /*8bc0*/  FADD.FTZ R125, R103, R104 ;  /* 0x00000068677d7221 */ /* 0x000fe20000010000 */
[C---:B------:R-:W-:Y:S01]  /*8bd0*/  F2FP.BF16.F32.PACK_AB R74, R136.reuse, R103 ;  /* 0x00000067884a723e */ /* 0x040fe200000010ff */
[----:B--2---:R-:W-:Y:S01]  /*8be0*/  FADD.FTZ R115, R15, R12 ;  /* 0x0000000c0f737221 */ /* 0x004fe20000010000 */
[----:B------:R-:W-:Y:S01]  /*8bf0*/  FFMA.FTZ R103, R93, UR4, -R79 ;  /* 0x000000045d677c23 */ /* 0x000fe2000801084f */
[----:B------:R-:W-:Y:S01]  /*8c00*/  FADD.FTZ R14, R136, R125 ;  /* 0x0000007d880e7221 */ /* 0x000fe20000010000 */
[----:B------:R-:W-:Y:S01]  /*8c10*/  FFMA.FTZ R13, R101, UR4, -R79 ;  /* 0x00000004650d7c23 */ /* 0x000fe2000801084f */
[----:B------:R-:W-:Y:S01]  /*8c20*/  FADD.FTZ R12, R20, R115 ;  /* 0x00000073140c7221 */ /* 0x000fe20000010000 */
[--C-:B------:R-:W-:Y:S01]  /*8c30*/  FFMA.FTZ R11, R100, UR4, -R79.reuse ;  /* 0x00000004640b7c23 */ /* 0x100fe2000801084f */
[----:B------:R-:W-:Y:S01]  /*8c40*/  FADD.FTZ R14, R137, R14 ;  /* 0x0000000e890e7221 */ /* 0x000fe20000010000 */
[--C-:B------:R-:W-:Y:S01]  /*8c50*/  FFMA.FTZ R101, R92, UR4, -R79.reuse ;  /* 0x000000045c657c23 */ /* 0x100fe2000801084f */
[----:B------:R-:W-:Y:S01]  /*8c60*/  FADD.FTZ R93, R21, R12 ;  /* 0x0000000c155d7221 */ /* 0x000fe20000010000 */
[----:B------:R-:W-:Y:S01]  /*8c70*/  FFMA.FTZ R100, R99, UR4, -R79 ;  /* 0x0000000463647c23 */ /* 0x000fe2000801084f */
[----:B------:R-:W-:Y:S01]  /*8c80*/  FADD.FTZ R125, R141, R14 ;  /* 0x0000000e8d7d7221 */ /* 0x000fe20000010000 */
[----:B------:R0:W-:Y:S01]  /*8c90*/  MUFU.EX2 R92, R13 ;  /* 0x0000000d005c7308 */ /* 0x0001e20000000800 */
[----:B------:R-:W-:Y:S01]  /*8ca0*/  FADD.FTZ R115, R120, R93 ;  /* 0x0000005d78737221 */ /* 0x000fe20000010000 */
[----:B------:R1:W-:Y:S01]  /*8cb0*/  STSM.16.M88.4 [R2+0x24300], R72 ;  /* 0x0243004802007844 */ /* 0x0003e20000000200 */
[----:B------:R-:W-:Y:S01]  /*8cc0*/  FADD.FTZ R14, R132, R125 ;  /* 0x0000007d840e7221 */ /* 0x000fe20000010000 */
[----:B------:R-:W-:Y:S01]  /*8cd0*/  FFMA.FTZ R79, R138, UR4, -R79 ;  /* 0x000000048a4f7c23 */ /* 0x000fe2000801084f */
[----:B------:R-:W-:Y:S01]  /*8ce0*/  FADD.FTZ R12, R122, R115 ;  /* 0x000000737a0c7221 */ /* 0x000fe20000010000 */
[----:B------:R-:W-:Y:S01]  /*8cf0*/  FMUL.FTZ R45, R45, R7 ;  /* 0x000000072d2d7220 */ /* 0x000fe20000410000 */
[----:B------:R-:W-:Y:S01]  /*8d00*/  FADD.FTZ R14, R133, R14 ;  /* 0x0000000e850e7221 */ /* 0x000fe20000010000 */
[----:B------:R2:W-:Y:S01]  /*8d10*/  MUFU.EX2 R99, R119 ;  /* 0x0000007700637308 */ /* 0x0005e20000000800 */
[----:B------:R-:W-:Y:S01]  /*8d20*/  FADD.FTZ R12, R123, R12 ;  /* 0x0000000c7b0c7221 */ /* 0x000fe20000010000 */
[----:B0-----:R-:W-:Y:S01]  /*8d30*/  F2FP.BF16.F32.PACK_AB R13, R20, R15 ;  /* 0x0000000f140d723e */ /* 0x001fe200000010ff */
[----:B------:R-:W-:Y:S01]  /*8d40*/  FADD.FTZ R125, R129, R14 ;  /* 0x0000000e817d7221 */ /* 0x000fe20000010000 */
[----:B------:R-:W-:Y:S01]  /*8d50*/  F2FP.BF16.F32.PACK_AB R15, R120, R21 ;  /* 0x00000015780f723e */ /* 0x000fe200000010ff */
[----:B------:R-:W-:Y:S01]  /*8d60*/  FADD.FTZ R12, R113, R12 ;  /* 0x0000000c710c7221 */ /* 0x000fe20000010000 */
[----:B------:R-:W-:Y:S01]  /*8d70*/  FMUL.FTZ R48, R48, R7 ;  /* 0x0000000730307220 */ /* 0x000fe20000410000 */
[----:B------:R-:W-:Y:S01]  /*8d80*/  FADD.FTZ R125, R140, R125 ;  /* 0x0000007d8c7d7221 */ /* 0x000fe20000010000 */
[----:B------:R-:W0:Y:S01]  /*8d90*/  MUFU.EX2 R4, R4 ;  /* 0x0000000400047308 */ /* 0x000e220000000800 */
[----:B------:R-:W-:Y:S01]  /*8da0*/  FADD.FTZ R104, R127, R12 ;  /* 0x0000000c7f687221 */ /* 0x000fe20000010000 */
[----:B------:R-:W-:Y:S01]  /*8db0*/  F2FP.BF16.F32.PACK_AB R12, R141, R137 ;  /* 0x000000898d0c723e */ /* 0x000fe200000010ff */
[----:B------:R-:W-:Y:S01]  /*8dc0*/  FADD.FTZ R14, R128, R125 ;  /* 0x0000007d800e7221 */ /* 0x000fe20000010000 */
[----:B------:R-:W-:Y:S01]  /*8dd0*/  F2FP.BF16.F32.PACK_AB R125, R123, R122 ;  /* 0x0000007a7b7d723e */ /* 0x000fe200000010ff */
[----:B------:R-:W-:Y:S01]  /*8de0*/  FADD.FTZ R104, R105, R104 ;  /* 0x0000006869687221 */ /* 0x000fe20000010000 */
[----:B------:R-:W-:Y:S01]  /*8df0*/  F2FP.BF16.F32.PACK_AB R127, R127, R113 ;  /* 0x000000717f7f723e */ /* 0x000fe200000010ff */
[----:B------:R-:W-:Y:S01]  /*8e00*/  FADD.FTZ R14, R139, R14 ;  /* 0x0000000e8b0e7221 */ /* 0x000fe20000010000 */
[----:B------:R-:W0:Y:S01]  /*8e10*/  MUFU.EX2 R11, R11 ;  /* 0x0000000b000b7308 */ /* 0x000e220000000800 */
[----:B--2---:R-:W-:Y:S01]  /*8e20*/  FADD.FTZ R119, R109, R104 ;  /* 0x000000686d777221 */ /* 0x004fe20000010000 */
[----:B------:R-:W-:Y:S01]  /*8e30*/  F2FP.BF16.F32.PACK_AB R104, R130, R121 ;  /* 0x000000798268723e */ /* 0x000fe200000010ff */
[----:B------:R-:W-:Y:S01]  /*8e40*/  FADD.FTZ R115, R121, R14 ;  /* 0x0000000e79737221 */ /* 0x000fe20000010000 */
[----:B------:R-:W-:Y:S01]  /*8e50*/  F2FP.BF16.F32.PACK_AB R14, R133, R132 ;  /* 0x00000084850e723e */ /* 0x000fe200000010ff */
[----:B-1----:R-:W-:Y:S01]  /*8e60*/  FADD.FTZ R72, R96, R119 ;  /* 0x0000007760487221 */ /* 0x002fe20000010000 */
[----:B------:R-:W-:Y:S01]  /*8e70*/  F2FP.BF16.F32.PACK_AB R105, R109, R105 ;  /* 0x000000696d69723e */ /* 0x000fe200000010ff */
[----:B------:R-:W-:Y:S01]  /*8e80*/  FADD.FTZ R115, R130, R115 ;  /* 0x0000007382737221 */ /* 0x000fe20000010000 */
[----:B------:R1:W2:Y:S01]  /*8e90*/  MUFU.EX2 R93, R106 ;  /* 0x0000006a005d7308 */ /* 0x0002a20000000800 */
[----:B------:R-:W-:Y:S01]  /*8ea0*/  FADD.FTZ R73, R97, R72 ;  /* 0x0000004861497221 */ /* 0x000fe20000010000 */
[----:B------:R5:W-:Y:S01]  /*8eb0*/  STSM.16.M88.4 [R2+0x25b00], R12 ;  /* 0x025b000c02007844 */ /* 0x000be20000000200 */
[----:B------:R-:W-:Y:S01]  /*8ec0*/  FADD.FTZ R20, R116, R115 ;  /* 0x0000007374147221 */ /* 0x000fe20000010000 */
[-C--:B------:R-:W-:Y:S01]  /*8ed0*/  FMUL.FTZ R49, R49, R7.reuse ;  /* 0x0000000731317220 */ /* 0x080fe20000410000 */
[----:B------:R-:W-:Y:S01]  /*8ee0*/  FADD.FTZ R72, R88, R73 ;  /* 0x0000004958487221 */ /* 0x000fe20000010000 */
[----:B------:R-:W-:Y:S01]  /*8ef0*/  STSM.16.M88.4 [R2+0x27300], R124 ;  /* 0x0273007c02007844 */ /* 0x000fe20000000200 */
[----:B------:R-:W-:Y:S01]  /*8f00*/  FADD.FTZ R21, R117, R20 ;  /* 0x0000001475157221 */ /* 0x000fe20000010000 */
[----:B------:R-:W2:Y:S01]  /*8f10*/  MUFU.EX2 R101, R101 ;  /* 0x0000006500657308 */ /* 0x000ea20000000800 */
[----:B------:R-:W-:Y:S01]  /*8f20*/  FADD.FTZ R75, R89, R72 ;  /* 0x00000048594b7221 */ /* 0x000fe20000010000 */
[----:B-1----:R-:W-:Y:S01]  /*8f30*/  F2FP.BF16.F32.PACK_AB R106, R117, R116 ;  /* 0x00000074756a723e */ /* 0x002fe200000010ff */
[----:B---3--:R-:W-:Y:S01]  /*8f40*/  FADD.FTZ R21, R112, R21 ;  /* 0x0000001570157221 */ /* 0x008fe20000010000 */
[-C--:B------:R-:W-:Y:S01]  /*8f50*/  FMUL.FTZ R52, R52, R7.reuse ;  /* 0x0000000734347220 */ /* 0x080fe20000410000 */
[----:B------:R-:W-:Y:S01]  /*8f60*/  FADD.FTZ R74, R80, R75 ;  /* 0x0000004b504a7221 */ /* 0x000fe20000010000 */
[-C--:B------:R-:W-:Y:S01]  /*8f70*/  FMUL.FTZ R53, R53, R7.reuse ;  /* 0x0000000735357220 */ /* 0x080fe20000410000 */
[----:B----4-:R-:W-:Y:S01]  /*8f80*/  FADD.FTZ R73, R114, R21 ;  /* 0x0000001572497221 */ /* 0x010fe20000010000 */
[----:B------:R-:W1:Y:S01]  /*8f90*/  MUFU.EX2 R103, R103 ;  /* 0x0000006700677308 */ /* 0x000e620000000800 */
[-C--:B------:R-:W-:Y:S01]  /*8fa0*/  FMUL.FTZ R56, R56, R7.reuse ;  /* 0x0000000738387220 */ /* 0x080fe20000410000 */
[C---:B-----5:R-:W-:Y:S01]  /*8fb0*/  F2FP.BF16.F32.PACK_AB R15, R81.reuse, R80 ;  /* 0x00000050510f723e */ /* 0x060fe200000010ff */
[----:B------:R-:W-:Y:S01]  /*8fc0*/  FADD.FTZ R72, R108, R73 ;  /* 0x000000496c487221 */ /* 0x000fe20000010000 */
[----:B------:R-:W-:Y:S01]  /*8fd0*/  FADD.FTZ R73, R81, R74 ;  /* 0x0000004a51497221 */ /* 0x000fe20000010000 */
[----:B------:R-:W-:Y:S01]  /*8fe0*/  F2FP.BF16.F32.PACK_AB R12, R114, R112 ;  /* 0x00000070720c723e */ /* 0x000fe200000010ff */
[-C--:B------:R-:W-:Y:S01]  /*8ff0*/  FMUL.FTZ R57, R57, R7.reuse ;  /* 0x0000000739397220 */ /* 0x080fe20000410000 */
[----:B------:R-:W-:Y:S01]  /*9000*/  FADD.FTZ R72, R131, R72 ;  /* 0x0000004883487221 */ /* 0x000fe20000010000 */
[----:B------:R3:W4:Y:S01]  /*9010*/  MUFU.EX2 R20, R107 ;  /* 0x0000006b00147308 */ /* 0x0007220000000800 */
[----:B------:R-:W-:Y:S01]  /*9020*/  F2FP.BF16.F32.PACK_AB R13, R89, R88 ;  /* 0x00000058590d723e */ /* 0x000fe200000010ff */
[-C--:B------:R-:W-:Y:S01]  /*9030*/  FMUL.FTZ R60, R60, R7.reuse ;  /* 0x000000073c3c7220 */ /* 0x080fe20000410000 */
[----:B------:R-:W-:Y:S01]  /*9040*/  FADD.FTZ R75, R3, R72 ;  /* 0x00000048034b7221 */ /* 0x000fe20000010000 */
[----:B------:R-:W-:Y:S01]  /*9050*/  FADD.FTZ R72, R84, R73 ;  /* 0x0000004954487221 */ /* 0x000fe20000010000 */
[----:B------:R-:W-:Y:S01]  /*9060*/  F2FP.BF16.F32.PACK_AB R14, R131, R108 ;  /* 0x0000006c830e723e */ /* 0x000fe200000010ff */
[-C--:B------:R-:W-:Y:S01]  /*9070*/  FMUL.FTZ R61, R61, R7.reuse ;  /* 0x000000073d3d7220 */ /* 0x080fe20000410000 */
[----:B0-----:R-:W-:Y:S01]  /*9080*/  FADD.FTZ R74, R4, R75 ;  /* 0x0000004b044a7221 */ /* 0x001fe20000010000 */
[----:B------:R-:W-:Y:S01]  /*9090*/  FADD.FTZ R73, R9, R72 ;  /* 0x0000004809497221 */ /* 0x000fe20000010000 */
[----:B------:R-:W0:Y:S01]  /*90a0*/  MUFU.EX2 R21, R110 ;  /* 0x0000006e00157308 */ /* 0x000e220000000800 */
[----:B---3--:R-:W-:Y:S01]  /*90b0*/  F2FP.BF16.F32.PACK_AB R107, R97, R96 ;  /* 0x00000060616b723e */ /* 0x008fe200000010ff */
[----:B------:R-:W-:Y:S01]  /*90c0*/  FADD.FTZ R75, R11, R74 ;  /* 0x0000004a0b4b7221 */ /* 0x000fe20000010000 */
[----:B------:R-:W-:Y:S01]  /*90d0*/  FADD.FTZ R72, R76, R73 ;  /* 0x000000494c487221 */ /* 0x000fe20000010000 */
[----:B------:R-:W-:Y:S01]  /*90e0*/  F2FP.BF16.F32.PACK_AB R73, R9, R84 ;  /* 0x000000540949723e */ /* 0x000fe200000010ff */
[----:B------:R-:W-:Y:S01]  /*90f0*/  FMUL.FTZ R64, R64, R7 ;  /* 0x0000000740407220 */ /* 0x000fe20000410000 */
[----:B------:R-:W-:Y:S01]  /*9100*/  FADD.FTZ R74, R92, R75 ;  /* 0x0000004b5c4a7221 */ /* 0x000fe20000010000 */
[----:B------:R-:W-:Y:S01]  /*9110*/  FADD.FTZ R72, R77, R72 ;  /* 0x000000484d487221 */ /* 0x000fe20000010000 */
[----:B------:R-:W3:Y:S01]  /*9120*/  MUFU.EX2 R100, R100 ;  /* 0x0000006400647308 */ /* 0x000ee20000000800 */
[----:B------:R-:W-:Y:S01]  /*9130*/  STSM.16.M88.4 [R2+0x28b00], R104 ;  /* 0x028b006802007844 */ /* 0x000fe20000000200 */
[----:B--2---:R-:W-:Y:S01]  /*9140*/  FADD.FTZ R74, R93, R74 ;  /* 0x0000004a5d4a7221 */ /* 0x004fe20000010000 */
[----:B------:R-:W-:Y:S01]  /*9150*/  FADD.FTZ R75, R85, R72 ;  /* 0x00000048554b7221 */ /* 0x000fe20000010000 */
[----:B------:R-:W-:Y:S01]  /*9160*/  F2FP.BF16.F32.PACK_AB R72, R4, R3 ;  /* 0x000000030448723e */ /* 0x000fe200000010ff */
[----:B------:R0:W-:Y:S01]  /*9170*/  STSM.16.M88.4 [R2+0x2a300], R12 ;  /* 0x02a3000c02007844 */ /* 0x0001e20000000200 */
[----:B------:R-:W-:Y:S01]  /*9180*/  FADD.FTZ R74, R99, R74 ;  /* 0x0000004a634a7221 */ /* 0x000fe20000010000 */
[----:B------:R-:W-:Y:S01]  /*9190*/  FADD.FTZ R4, R90, R75 ;  /* 0x0000004b5a047221 */ /* 0x000fe20000010000 */
[----:B------:R-:W2:Y:S01]  /*91a0*/  MUFU.EX2 R79, R79 ;  /* 0x0000004f004f7308 */ /* 0x000ea20000000800 */
[----:B------:R-:W-:Y:S01]  /*91b0*/  F2FP.BF16.F32.PACK_AB R75, R77, R76 ;  /* 0x0000004c4d4b723e */ /* 0x000fe200000010ff */
[----:B------:R-:W-:Y:S01]  /*91c0*/  FADD.FTZ R80, R101, R74 ;  /* 0x0000004a65507221 */ /* 0x000fe20000010000 */
[----:B------:R-:W-:Y:S01]  /*91d0*/  F2FP.BF16.F32.PACK_AB R74, R92, R11 ;  /* 0x0000000b5c4a723e */ /* 0x000fe200000010ff */
[----:B------:R-:W-:Y:S01]  /*91e0*/  FADD.FTZ R3, R91, R4 ;  /* 0x000000045b037221 */ /* 0x000fe20000010000 */
[----:B------:R-:W-:Y:S01]  /*91f0*/  F2FP.BF16.F32.PACK_AB R89, R90, R85 ;  /* 0x000000555a59723e */ /* 0x000fe200000010ff */
[----:B-1----:R-:W-:Y:S01]  /*9200*/  FADD.FTZ R9, R103, R80 ;  /* 0x0000005067097221 */ /* 0x002fe20000010000 */
[----:B------:R-:W-:Y:S01]  /*9210*/  F2FP.BF16.F32.PACK_AB R88, R99, R93 ;  /* 0x0000005d6358723e */ /* 0x000fe200000010ff */
[----:B------:R3:W-:Y:S01]  /*9220*/  STSM.16.M88.4 [R2+0x2bb00], R72 ;  /* 0x02bb004802007844 */ /* 0x0007e20000000200 */
[----:B------:R-:W-:Y:S01]  /*9230*/  F2FP.BF16.F32.PACK_AB R90, R103, R101 ;  /* 0x00000065675a723e */ /* 0x000fe200000010ff */
[C---:B------:R-:W-:Y:S01]  /*9240*/  FADD.FTZ R3, R94.reuse, R3 ;  /* 0x000000035e037221 */ /* 0x040fe20000010000 */
[----:B------:R-:W-:Y:S01]  /*9250*/  F2FP.BF16.F32.PACK_AB R91, R94, R91 ;  /* 0x0000005b5e5b723e */ /* 0x000fe200000010ff */
[----:B----4-:R-:W-:Y:S01]  /*9260*/  FADD.FTZ R4, R20, R9 ;  /* 0x0000000914047221 */ /* 0x010fe20000010000 */
[----:B0-----:R-:W-:Y:S01]  /*9270*/  F2FP.BF16.F32.PACK_AB R12, R21, R20 ;  /* 0x00000014150c723e */ /* 0x001fe200000010ff */
[----:B------:R-:W-:Y:S01]  /*9280*/  FADD.FTZ R76, R82, R3 ;  /* 0x00000003524c7221 */ /* 0x000fe20000010000 */
[----:B------:R-:W-:Y:S01]  /*9290*/  F2FP.BF16.F32.PACK_AB R13, R83, R82 ;  /* 0x00000052530d723e */ /* 0x000fe200000010ff */
[----:B------:R0:W-:Y:S01]  /*92a0*/  STSM.16.M88.4 [R2+0x2d300], R88 ;  /* 0x02d3005802007844 */ /* 0x0001e20000000200 */
[----:B------:R-:W-:Y:S01]  /*92b0*/  F2FP.BF16.F32.PACK_AB R14, R134, R111 ;  /* 0x0000006f860e723e */ /* 0x000fe200000010ff */
[----:B------:R-:W-:Y:S01]  /*92c0*/  FADD.FTZ R4, R21, R4 ;  /* 0x0000000415047221 */ /* 0x000fe20000010000 */
[----:B------:R-:W-:Y:S01]  /*92d0*/  F2FP.BF16.F32.PACK_AB R15, R87, R86 ;  /* 0x00000056570f723e */ /* 0x000fe200000010ff */
[----:B------:R-:W-:Y:S01]  /*92e0*/  FADD.FTZ R3, R83, R76 ;  /* 0x0000004c53037221 */ /* 0x000fe20000010000 */
[-C--:B------:R-:W-:Y:S01]  /*92f0*/  FMUL.FTZ R65, R65, R7.reuse ;  /* 0x0000000741417220 */ /* 0x080fe20000410000 */
[----:B------:R-:W-:Y:S01]  /*9300*/  FADD.FTZ R9, R111, R4 ;  /* 0x000000046f097221 */ /* 0x000fe20000010000 */
[----:B------:R-:W-:Y:S01]  /*9310*/  FMUL.FTZ R68, R68, R7 ;  /* 0x0000000744447220 */ /* 0x000fe20000410000 */
[----:B---3--:R-:W-:Y:S01]  /*9320*/  F2FP.BF16.F32.PACK_AB R72, R135, R100 ;  /* 0x000000648748723e */ /* 0x008fe200000010ff */
[----:B------:R0:W-:Y:S01]  /*9330*/  STSM.16.M88.4 [R2+0x2eb00], R12 ;  /* 0x02eb000c02007844 */ /* 0x0001e20000000200 */
[----:B------:R-:W-:Y:S01]  /*9340*/  F2FP.BF16.F32.PACK_AB R73, R98, R95 ;  /* 0x0000005f6249723e */ /* 0x000fe200000010ff */
[----:B------:R-:W-:Y:S01]  /*9350*/  FADD.FTZ R4, R86, R3 ;  /* 0x0000000356047221 */ /* 0x000fe20000010000 */
[----:B--2---:R-:W-:Y:S01]  /*9360*/  F2FP.BF16.F32.PACK_AB R74, R79, R102 ;  /* 0x000000664f4a723e */ /* 0x004fe200000010ff */
[----:B------:R-:W-:Y:S01]  /*9370*/  FADD.FTZ R9, R134, R9 ;  /* 0x0000000986097221 */ /* 0x000fe20000010000 */
[----:B------:R-:W-:Y:S01]  /*9380*/  F2FP.BF16.F32.PACK_AB R75, R10, R78 ;  /* 0x0000004e0a4b723e */ /* 0x000fe200000010ff */
[----:B------:R-:W-:Y:S01]  /*9390*/  FADD.FTZ R4, R87, R4 ;  /* 0x0000000457047221 */ /* 0x000fe20000010000 */
[----:B------:R-:W-:Y:S01]  /*93a0*/  FMUL.FTZ R69, R69, R7 ;  /* 0x0000000745457220 */ /* 0x000fe20000410000 */
        /* <DEDUP_REMOVED lines=44> */
.L_x_2075:
[----:B------:R-:W-:-:S13]  /*9670*/  ISETP.LE.AND P2, PT, RZ, UR7, PT ;  /* 0x00000007ff007c0c */ /* 0x000fda000bf43270 */
[----:B------:R-:W-:Y:S05]  /*9680*/  @!P2 BRA `(.L_x_2085) ;  /* 0x0000003400dca947 */ /* 0x000fea0003800000 */
[----:B------:R-:W-:Y:S01]  /*9690*/  IMAD.MOV.U32 R7, RZ, RZ, R5 ;  /* 0x000000ffff077224 */ /* 0x000fe200078e0005 */
[----:B------:R-:W-:Y:S01]  /*96a0*/  UMOV UR39, UR38 ;  /* 0x0000002600277c82 */ /* 0x000fe20008000000 */
[----:B------:R-:W-:Y:S01]  /*96b0*/  IMAD.MOV.U32 R9, RZ, RZ, R0 ;  /* 0x000000ffff097224 */ /* 0x000fe200078e0000 */
[----:B------:R-:W-:Y:S01]  /*96c0*/  UMOV UR6, UR36 ;  /* 0x0000002400067c82 */ /* 0x000fe20008000000 */
[----:B------:R-:W-:-:S05]  /*96d0*/  ULDC UR61, c[0x0][0x988] ;  /* 0x00026200003d7ab9 */ /* 0x000fca0000000800 */
.L_x_2094:
        /* <DEDUP_REMOVED lines=10> */
.L_x_2087:
[----:B------:R-:W-:Y:S01]  /*9780*/  ULEA UR4, UR36, UR37, 0x3 ;  /* 0x0000002524047291 */ /* 0x000fe2000f8e183f */
[----:B------:R-:W-:-:S05]  /*9790*/  IMAD.U32 R0, RZ, RZ, UR38 ;  /* 0x00000026ff007e24 */ /* 0x000fca000f8e00ff */
[----:B------:R-:W-:-:S04]  /*97a0*/  SHF.L.U32 R0, R0, 0x1f, RZ ;  /* 0x0000001f00007819 */ /* 0x000fc800000006ff */
[----:B------:R0:W1:Y:S01]  /*97b0*/  SYNCS.PHASECHK.TRANS64.TRYWAIT P2, [UR4+0x31c30], R0 ;  /* 0x031c3000ff0075a7 */ /* 0x0000620008040144 */
[----:B------:R-:W-:Y:S05]  /*97c0*/  @!P0 BRA `(.L_x_2088) ;  /* 0x0000000000048947 */ /* 0x000fea0003800000 */
[----:B------:R-:W-:Y:S01]  /*97d0*/  BPT.TRAP 0x1 ;  /* 0x000000040000795c */ /* 0x000fe20000300000 */
.L_x_2088:
[----:B-1----:R-:W-:Y:S05]  /*97e0*/  @P2 BRA `(.L_x_2086) ;  /* 0x0000000000082947 */ /* 0x002fea0003800000 */
[----:B------:R-:W1:Y:S02]  /*97f0*/  SYNCS.PHASECHK.TRANS64.TRYWAIT P2, [UR4+0x31c30], R0 ;  /* 0x031c3000ff0075a7 */ /* 0x000e640008040144 */
[----:B-1----:R-:W-:Y:S05]  /*9800*/  @!P2 BRA `(.L_x_2089) ;  /* 0x000000c40028a947 */ /* 0x002fea0003800000 */
.L_x_2086:
        /* <DEDUP_REMOVED lines=356> */
.L_x_2091:
[----:B------:R-:W-:Y:S01]  /*ae50*/  ULEA UR4, UR6, UR37, 0x3 ;  /* 0x0000002506047291 */ /* 0x000fe2000f8e183f */
[----:B------:R-:W-:-:S05]  /*ae60*/  IMAD.U32 R0, RZ, RZ, UR39 ;  /* 0x00000027ff007e24 */ /* 0x000fca000f8e00ff */
[----:B------:R-:W-:-:S04]  /*ae70*/  SHF.L.U32 R0, R0, 0x1f, RZ ;  /* 0x0000001f00007819 */ /* 0x000fc800000006ff */
[----:B------:R0:W1:Y:S01]  /*ae80*/  SYNCS.PHASECHK.TRANS64.TRYWAIT P2, [UR4+0x31c50], R0 ;  /* 0x031c5000ff0075a7 */ /* 0x0000620008040144 */
[----:B------:R-:W-:Y:S05]  /*ae90*/  @!P0 BRA `(.L_x_2092) ;  /* 0x0000000000048947 */ /* 0x000fea0003800000 */
[----:B------:R-:W-:Y:S01]  /*aea0*/  BPT.TRAP 0x1 ;  /* 0x000000040000795c */ /* 0x000fe20000300000 */
.L_x_2092:
[----:B-1----:R-:W-:Y:S05]  /*aeb0*/  @P2 BRA `(.L_x_2090) ;  /* 0x0000000000082947 */ /* 0x002fea0003800000 */
[----:B------:R-:W1:Y:S02]  /*aec0*/  SYNCS.PHASECHK.TRANS64.TRYWAIT P2, [UR4+0x31c50], R0 ;  /* 0x031c5000ff0075a7 */ /* 0x000e640008040144 */
[----:B-1----:R-:W-:Y:S05]  /*aed0*/  @!P2 BRA `(.L_x_2093) ;  /* 0x000000ac008ca947 */ /* 0x002fea0003800000 */
.L_x_2090:
        /* <DEDUP_REMOVED lines=11> */
[----:B------:R-:W-:Y:S01]  /*af90*/  UMOV UR39, UR38 ;  /* 0x0000002600277c82 */ /* 0x000fe20008000000 */
[----:B------:R-:W-:Y:S01]  /*afa0*/  ULOP3.LUT UR4, UR4, 0x2400000, URZ, 0xfc, !UPT ;  /* 0x0240000004047892 */ /* 0x000fe2000f8efc3f */
[----:B------:R-:W-:-:S03]  /*afb0*/  FMNMX.FTZ R0, R140, R5, !PT ;  /* 0x000000058c007209 */ /* 0x000fc60007810000 */
        /* <DEDUP_REMOVED lines=484> */
.L_x_2085:
[----:B------:R-:W-:Y:S06]  /*ce00*/  BAR.ARV 0x8, 0x200 ;  /* 0x0208000000007b1d */ /* 0x000fec0000002000 */
[----:B------:R-:W-:Y:S05]  /*ce10*/  @!P0 BRA `(.L_x_2095) ;  /* 0x0000000000048947 */ /* 0x000fea0003800000 */
[----:B------:R-:W-:Y:S01]  /*ce20*/  BPT.TRAP 0x1 ;  /* 0x000000040000795c */ /* 0x000fe20000300000 */
.L_x_2095:
[----:B------:R-:W-:Y:S01]  /*ce30*/  ULEA UR6, UR36, UR37, 0x3 ;  /* 0x0000002524067291 */ /* 0x000fe2000f8e183f */
[----:B------:R-:W-:-:S05]  /*ce40*/  IMAD.U32 R6, RZ, RZ, UR38 ;  /* 0x00000026ff067e24 */ /* 0x000fca000f8e00ff */
[----:B------:R-:W-:-:S04]  /*ce50*/  SHF.L.U32 R6, R6, 0x1f, RZ ;  /* 0x0000001f06067819 */ /* 0x000fc800000006ff */
[----:B------:R0:W1:Y:S01]  /*ce60*/  SYNCS.PHASECHK.TRANS64.TRYWAIT P2, [UR6+0x31c50], R6 ;  /* 0x031c5006ff0075a7 */ /* 0x0000620008040146 */
[----:B------:R-:W-:Y:S05]  /*ce70*/  @!P0 BRA `(.L_x_2096) ;  /* 0x0000000000048947 */ /* 0x000fea0003800000 */
[----:B------:R-:W-:Y:S01]  /*ce80*/  BPT.TRAP 0x1 ;  /* 0x000000040000795c */ /* 0x000fe20000300000 */
.L_x_2096:
[----:B-1----:R-:W-:Y:S05]  /*ce90*/  @P2 BRA `(.L_x_2097) ;  /* 0x0000000000082947 */ /* 0x002fea0003800000 */
[----:B------:R-:W1:Y:S02]  /*cea0*/  SYNCS.PHASECHK.TRANS64.TRYWAIT P0, [UR6+0x31c50], R6 ;  /* 0x031c5006ff0075a7 */ /* 0x000e640008000146 */
[----:B-1----:R-:W-:Y:S05]  /*ceb0*/  @!P0 BRA `(.L_x_2098) ;  /* 0x0000008c00ac8947 */ /* 0x002fea0003800000 */
.L_x_2097:
        /* <DEDUP_REMOVED lines=13> */
[----:B------:R-:W-:-:S03]  /*cf90*/  IMAD.MOV.U32 R16, RZ, RZ, -0x800000 ;  /* 0xff800000ff107424 */ /* 0x000fc600078e00ff */
        /* <DEDUP_REMOVED lines=32> */
[----:B------:R3:W4:Y:S01]  /*d1a0*/  @P0 MUFU.RCP R4, R11 ;  /* 0x0000000b00040308 */ /* 0x0007220000001000 */
[----:B0-----:R-:W-:-:S04]  /*d1b0*/  @P0 FMUL.FTZ R6, R6, 0.69314718246459960938 ;  /* 0x3f31721806060820 */ /* 0x001fc80000410000 */
[----:B------:R-:W-:Y:S01]  /*d1c0*/  @P0 FFMA.FTZ R16, R7, R0, R6 ;  /* 0x0000000007100223 */ /* 0x000fe20000010006 */
[----:B------:R-:W-:Y:S02]  /*d1d0*/  PLOP3.LUT P0, PT, PT, PT, PT, 0x8, 0x0 ;  /* 0x000000000000781c */ /* 0x000fe40003f0e170 */
[----:B------:R-:W2:Y:S01]  /*d1e0*/  @P2 MUFU.RCP R9, R12 ;  /* 0x0000000c00092308 */ /* 0x000ea20000001000 */
[----:B---3--:R-:W-:Y:S01]  /*d1f0*/  @P2 FMUL.FTZ R11, R13, 0.69314718246459960938 ;  /* 0x3f3172180d0b2820 */ /* 0x008fe20000410000 */
        /* <DEDUP_REMOVED lines=56> */
[-C--:B----4-:R-:W-:Y:S01]  /*d580*/  FMUL.FTZ R77, R24, R4.reuse ;  /* 0x00000004184d7220 */ /* 0x090fe20000410000 */
[-C--:B------:R-:W-:Y:S01]  /*d590*/  FMUL.FTZ R7, R29, R4.reuse ;  /* 0x000000041d077220 */ /* 0x080fe20000410000 */
        /* <DEDUP_REMOVED lines=45> */
[----:B0-----:R-:W-:-:S07]  /*d870*/  FMUL.FTZ R71, R71, R9 ;  /* 0x0000000947477220 */ /* 0x001fce0000410000 */
.L_x_2068:
[----:B------:R-:W0:Y:S08]  /*d880*/  S2UR UR4, SR_CgaCtaId ;  /* 0x00000000000479c3 */ /* 0x000e300000008800 */
[----:B------:R-:W-:Y:S06]  /*d890*/  BAR.SYNC.DEFER_BLOCKING 0x5, 0x200 ;  /* 0x0148000000007b1d */ /* 0x000fec0000010000 */
[----:B------:R-:W-:Y:S01]  /*d8a0*/  UMOV UR37, 0x400 ;  /* 0x0000040000257882 */ /* 0x000fe20000000000 */
[----:B------:R-:W-:Y:S01]  /*d8b0*/  BSSY B0, `(.L_x_2099) ;  /* 0x00001d5000007945 */ /* 0x000fe20003800000 */
[----:B0-----:R-:W-:-:S09]  /*d8c0*/  ULEA UR37, UR4, UR37, 0x18 ;  /* 0x0000002504257291 */ /* 0x001fd2000f8ec03f */
[----:B------:R-:W0:Y:S02]  /*d8d0*/  LDS.128 R32, [UR37+0x31cd0] ;  /* 0x031cd025ff207984 */ /* 0x000e240008000c00 */
[----:B0-----:R-:W-:Y:S02]  /*d8e0*/  R2UR UR5, R33 ;  /* 0x00000000210572ca */ /* 0x001fe400000e0000 */
[----:B------:R-:W-:Y:S01]  /*d8f0*/  R2UR UR6, R34 ;  /* 0x00000000220672ca */ /* 0x000fe200000e0000 */
[----:B------:R-:W-:Y:S06]  /*d900*/  BAR.ARV 0x4, 0x200 ;  /* 0x0108000000007b1d */ /* 0x000fec0000002000 */
[----:B------:R-:W-:Y:S08]  /*d910*/  @P0 BRA `(.L_x_2100) ;  /* 0x0000001000840947 */ /* 0x000ff00003800000 */
[----:B------:R-:W0:Y:S08]  /*d920*/  S2UR UR4, SR_SWINHI ;  /* 0x00000000000479c3 */ /* 0x000e300000002f00 */
[----:B------:R-:W-:Y:S01]  /*d930*/  BAR.SYNC.DEFER_BLOCKING 0x1, 0x180 ;  /* 0x0046000000007b1d */ /* 0x000fe20000010000 */
[----:B------:R-:W-:Y:S02]  /*d940*/  F2FP.BF16.F32.PACK_AB R6, R7, R6 ;  /* 0x000000060706723e */ /* 0x000fe400000010ff */
[----:B------:R-:W-:-:S02]  /*d950*/  F2FP.BF16.F32.PACK_AB R7, R12, R73 ;  /* 0x000000490c07723e */ /* 0x000fc400000010ff */
[----:B------:R-:W-:Y:S01]  /*d960*/  R2UR UR10, R149 ;  /* 0x00000000950a72ca */ /* 0x000fe200000e0000 */
[----:B------:R-:W-:Y:S01]  /*d970*/  ULDC.64 UR12, c[0x0][0x208] ;  /* 0x00008200000c7ab9 */ /* 0x000fe20000000a00 */
[----:B------:R-:W-:Y:S02]  /*d980*/  R2UR UR7, R144 ;  /* 0x00000000900772ca */ /* 0x000fe400000e0000 */
[----:B------:R-:W-:Y:S02]  /*d990*/  F2FP.BF16.F32.PACK_AB R27, R27, R62 ;  /* 0x0000003e1b1b723e */ /* 0x000fe400000010ff */
[----:B------:R-:W-:-:S09]  /*d9a0*/  R2UR UR14, R18 ;  /* 0x00000000120e72ca */ /* 0x000fd200000e0000 */
[----:B------:R-:W-:Y:S02]  /*d9b0*/  USHF.L.U64.HI UR11, UR7, 0x2, UR10 ;  /* 0x00000002070b7899 */ /* 0x000fe4000801020a */
[----:B------:R-:W-:Y:S01]  /*d9c0*/  USHF.L.U32 UR10, UR7, 0x2, URZ ;  /* 0x00000002070a7899 */ /* 0x000fe2000800063f */
[----:B------:R-:W-:Y:S01]  /*d9d0*/  UMOV UR8, UR37 ;  /* 0x0000002500087c82 */ /* 0x000fe20008000000 */
[----:B0-----:R-:W-:Y:S01]  /*d9e0*/  UMOV UR9, UR4 ;  /* 0x0000000400097c82 */ /* 0x001fe20008000000 */
[----:B------:R-:W-:Y:S02]  /*d9f0*/  IMAD.U32 R20, RZ, RZ, UR8 ;  /* 0x00000008ff147e24 */ /* 0x000fe4000f8e00ff */
[----:B------:R-:W-:Y:S01]  /*da00*/  IMAD.U32 R21, RZ, RZ, UR9 ;  /* 0x00000009ff157e24 */ /* 0x000fe2000f8e00ff */
[----:B------:R-:W-:Y:S02]  /*da10*/  ULDC.64 UR8, c[0x0][0xc00] ;  /* 0x0003000000087ab9 */ /* 0x000fe40000000a00 */
[----:B------:R-:W-:Y:S01]  /*da20*/  UISETP.NE.U32.AND UP0, UPT, UR8, URZ, UPT ;  /* 0x0000003f0800728c */ /* 0x000fe2000bf05070 */
[----:B------:R-:W-:Y:S01]  /*da30*/  IMAD.WIDE R4, R155, 0x2, R20 ;  /* 0x000000029b047825 */ /* 0x000fe200078e0214 */
[----:B------:R-:W-:-:S02]  /*da40*/  UIADD3 UR4, UP1, UR10, UR8, URZ ;  /* 0x000000080a047290 */ /* 0x000fc4000ff3e03f */
[----:B------:R-:W-:Y:S01]  /*da50*/  UISETP.NE.AND.EX UP0, UPT, UR9, URZ, UPT, UP0 ;  /* 0x0000003f0900728c */ /* 0x000fe2000bf05300 */
[C---:B------:R-:W-:Y:S01]  /*da60*/  LOP3.LUT R11, R4.reuse, 0x180, RZ, 0xc0, !PT ;  /* 0x00000180040b7812 */ /* 0x040fe200078ec0ff */
[----:B------:R-:W-:Y:S01]  /*da70*/  UIADD3.X UR7, UR11, UR9, URZ, UP1, !UPT ;  /* 0x000000090b077290 */ /* 0x000fe20008ffe43f */
[C---:B------:R-:W-:Y:S02]  /*da80*/  IADD3 R13, P0, R4.reuse, 0x6020, RZ ;  /* 0x00006020040d7810 */ /* 0x040fe40007f1e0ff */
[C---:B------:R-:W-:Y:S01]  /*da90*/  IADD3 R9, P1, R4.reuse, 0x6000, RZ ;  /* 0x0000600004097810 */ /* 0x040fe20007f3e0ff */
[----:B------:R-:W-:Y:S01]  /*daa0*/  ULDC.64 UR8, c[0x0][0xc08] ;  /* 0x0003020000087ab9 */ /* 0x000fe20000000a00 */
[----:B------:R-:W-:Y:S02]  /*dab0*/  SHF.R.U64 R11, R11, 0x3, RZ ;  /* 0x000000030b0b7819 */ /* 0x000fe400000012ff */
[C---:B------:R-:W-:Y:S02]  /*dac0*/  IADD3 R63, P2, R4.reuse, 0x3020, RZ ;  /* 0x00003020043f7810 */ /* 0x040fe40007f5e0ff */
[----:B------:R-:W-:-:S02]  /*dad0*/  IADD3 R33, P3, R4, 0x3000, RZ ;  /* 0x0000300004217810 */ /* 0x000fc40007f7e0ff */
[----:B------:R-:W-:Y:S01]  /*dae0*/  IADD3 R30, P4, R4, 0x20, RZ ;  /* 0x00000020041e7810 */ /* 0x000fe20007f9e0ff */
[--C-:B------:R-:W-:Y:S01]  /*daf0*/  IMAD.X R15, RZ, RZ, R5.reuse, P2 ;  /* 0x000000ffff0f7224 */ /* 0x100fe200010e0605 */
[----:B------:R-:W-:Y:S02]  /*db00*/  LOP3.LUT R8, R13, 0x180, RZ, 0xc0, !PT ;  /* 0x000001800d087812 */ /* 0x000fe400078ec0ff */
[----:B------:R-:W-:Y:S01]  /*db10*/  LOP3.LUT R10, R9, 0x180, RZ, 0xc0, !PT ;  /* 0x00000180090a7812 */ /* 0x000fe200078ec0ff */
[--C-:B------:R-:W-:Y:S01]  /*db20*/  IMAD.X R25, RZ, RZ, R5.reuse, P4 ;  /* 0x000000ffff197224 */ /* 0x100fe200020e0605 */
[----:B------:R-:W-:Y:S01]  /*db30*/  LOP3.LUT R4, R11, R4, RZ, 0x3c, !PT ;  /* 0x000000040b047212 */ /* 0x000fe200078e3cff */
[----:B------:R-:W-:Y:S01]  /*db40*/  IMAD.X R11, RZ, RZ, R5, P1 ;  /* 0x000000ffff0b7224 */ /* 0x000fe200008e0605 */
[----:B------:R-:W-:Y:S02]  /*db50*/  SHF.R.U64 R8, R8, 0x3, RZ ;  /* 0x0000000308087819 */ /* 0x000fe400000012ff */
[----:B------:R-:W-:-:S02]  /*db60*/  SHF.R.U64 R10, R10, 0x3, RZ ;  /* 0x000000030a0a7819 */ /* 0x000fc400000012ff */
[----:B------:R-:W-:Y:S02]  /*db70*/  MOV R28, R4 ;  /* 0x00000004001c7202 */ /* 0x000fe40000000f00 */
[----:B------:R-:W-:Y:S02]  /*db80*/  F2FP.BF16.F32.PACK_AB R4, R24, R77 ;  /* 0x0000004d1804723e */ /* 0x000fe400000010ff */
[----:B------:R-:W-:Y:S02]  /*db90*/  LOP3.LUT R24, R33, 0x180, RZ, 0xc0, !PT ;  /* 0x0000018021187812 */ /* 0x000fe400078ec0ff */
[----:B------:R-:W-:Y:S02]  /*dba0*/  LOP3.LUT R17, R30, 0x180, RZ, 0xc0, !PT ;  /* 0x000001801e117812 */ /* 0x000fe400078ec0ff */
[----:B------:R-:W-:Y:S01]  /*dbb0*/  LOP3.LUT R8, R8, R13, RZ, 0x3c, !PT ;  /* 0x0000000d08087212 */ /* 0x000fe200078e3cff */
[--C-:B------:R-:W-:Y:S01]  /*dbc0*/  IMAD.X R13, RZ, RZ, R5.reuse, P3 ;  /* 0x000000ffff0d7224 */ /* 0x100fe200018e0605 */
[----:B------:R-:W-:Y:S01]  /*dbd0*/  LOP3.LUT R10, R10, R9, RZ, 0x3c, !PT ;  /* 0x000000090a0a7212 */ /* 0x000fe200078e3cff */
[----:B------:R-:W-:Y:S01]  /*dbe0*/  IMAD.X R9, RZ, RZ, R5, P0 ;  /* 0x000000ffff097224 */ /* 0x000fe200000e0605 */
[----:B------:R-:W-:-:S02]  /*dbf0*/  F2FP.BF16.F32.PACK_AB R5, R14, R75 ;  /* 0x0000004b0e05723e */ /* 0x000fc400000010ff */
[----:B------:R-:W-:Y:S02]  /*dc00*/  SHF.R.U64 R24, R24, 0x3, RZ ;  /* 0x0000000318187819 */ /* 0x000fe400000012ff */
[----:B------:R-:W-:Y:S01]  /*dc10*/  LOP3.LUT R14, R63, 0x180, RZ, 0xc0, !PT ;  /* 0x000001803f0e7812 */ /* 0x000fe200078ec0ff */
[----:B------:R0:W-:Y:S01]  /*dc20*/  STSM.16.M88.4 [R28], R4 ;  /* 0x000000041c007844 */ /* 0x0001e20000000200 */
[----:B------:R-:W-:Y:S02]  /*dc30*/  SHF.R.U64 R17, R17, 0x3, RZ ;  /* 0x0000000311117819 */ /* 0x000fe400000012ff */
[----:B------:R-:W-:Y:S02]  /*dc40*/  LOP3.LUT R12, R24, R33, RZ, 0x3c, !PT ;  /* 0x00000021180c7212 */ /* 0x000fe400078e3cff */
[----:B------:R-:W-:Y:S02]  /*dc50*/  SHF.R.U64 R14, R14, 0x3, RZ ;  /* 0x000000030e0e7819 */ /* 0x000fe400000012ff */
[----:B------:R-:W-:-:S02]  /*dc60*/  LOP3.LUT R24, R17, R30, RZ, 0x3c, !PT ;  /* 0x0000001e11187212 */ /* 0x000fc400078e3cff */
[----:B------:R-:W-:Y:S02]  /*dc70*/  MOV R17, R8 ;  /* 0x0000000800117202 */ /* 0x000fe40000000f00 */
[----:B------:R-:W-:Y:S02]  /*dc80*/  MOV R30, R10 ;  /* 0x0000000a001e7202 */ /* 0x000fe40000000f00 */
[----:B------:R-:W-:Y:S02]  /*dc90*/  LOP3.LUT R14, R14, R63, RZ, 0x3c, !PT ;  /* 0x0000003f0e0e7212 */ /* 0x000fe400078e3cff */
[----:B------:R-:W-:Y:S01]  /*dca0*/  MOV R25, R24 ;  /* 0x0000001800197202 */ /* 0x000fe20000000f00 */
[----:B0-----:R-:W-:Y:S01]  /*dcb0*/  IMAD.U32 R28, RZ, RZ, UR4 ;  /* 0x00000004ff1c7e24 */ /* 0x001fe2000f8e00ff */
[----:B------:R-:W-:Y:S01]  /*dcc0*/  F2FP.BF16.F32.PACK_AB R8, R29, R0 ;  /* 0x000000001d08723e */ /* 0x000fe200000010ff */
[----:B------:R-:W-:Y:S01]  /*dcd0*/  IMAD.U32 R29, RZ, RZ, UR7 ;  /* 0x00000007ff1d7e24 */ /* 0x000fe2000f8e00ff */
[----:B------:R-:W-:-:S02]  /*dce0*/  F2FP.BF16.F32.PACK_AB R9, R26, R31 ;  /* 0x0000001f1a09723e */ /* 0x000fc400000010ff */
[----:B------:R-:W-:Y:S02]  /*dcf0*/  F2FP.BF16.F32.PACK_AB R10, R37, R36 ;  /* 0x00000024250a723e */ /* 0x000fe400000010ff */
[----:B------:R-:W-:Y:S02]  /*dd00*/  F2FP.BF16.F32.PACK_AB R11, R39, R38 ;  /* 0x00000026270b723e */ /* 0x000fe400000010ff */
[----:B------:R-:W-:Y:S02]  /*dd10*/  MOV R32, R14 ;  /* 0x0000000e00207202 */ /* 0x000fe40000000f00 */
[----:B------:R-:W-:Y:S01]  /*dd20*/  MOV R31, R12 ;  /* 0x0000000c001f7202 */ /* 0x000fe20000000f00 */
[----:B------:R0:W-:Y:S01]  /*dd30*/  STSM.16.M88.4 [R25], R8 ;  /* 0x0000000819007844 */ /* 0x0001e20000000200 */
[----:B------:R-:W-:Y:S02]  /*dd40*/  F2FP.BF16.F32.PACK_AB R4, R41, R40 ;  /* 0x000000282904723e */ /* 0x000fe400000010ff */
[----:B------:R-:W-:-:S02]  /*dd50*/  F2FP.BF16.F32.PACK_AB R5, R43, R42 ;  /* 0x0000002a2b05723e */ /* 0x000fc400000010ff */
[----:B------:R-:W-:Y:S01]  /*dd60*/  F2FP.BF16.F32.PACK_AB R6, R45, R44 ;  /* 0x0000002c2d06723e */ /* 0x000fe200000010ff */
[----:B------:R-:W1:Y:S01]  /*dd70*/  LDC R43, c[0x0][0xbe8] ;  /* 0x0002fa00ff2b7b82 */ /* 0x000e620000000800 */
[----:B------:R-:W-:Y:S02]  /*dd80*/  F2FP.BF16.F32.PACK_AB R7, R47, R46 ;  /* 0x0000002e2f07723e */ /* 0x000fe400000010ff */
[----:B------:R-:W-:Y:S02]  /*dd90*/  F2FP.BF16.F32.PACK_AB R12, R49, R48 ;  /* 0x00000030310c723e */ /* 0x000fe400000010ff */
[----:B------:R-:W-:Y:S01]  /*dda0*/  F2FP.BF16.F32.PACK_AB R13, R51, R50 ;  /* 0x00000032330d723e */ /* 0x000fe200000010ff */
[----:B------:R-:W-:Y:S01]  /*ddb0*/  STSM.16.M88.4 [R31], R4 ;  /* 0x000000041f007844 */ /* 0x000fe20000000200 */
[----:B------:R-:W-:Y:S02]  /*ddc0*/  F2FP.BF16.F32.PACK_AB R14, R53, R52 ;  /* 0x00000034350e723e */ /* 0x000fe400000010ff */
[----:B------:R-:W-:-:S02]  /*ddd0*/  F2FP.BF16.F32.PACK_AB R15, R55, R54 ;  /* 0x00000036370f723e */ /* 0x000fc400000010ff */
[----:B------:R-:W-:Y:S02]  /*dde0*/  F2FP.BF16.F32.PACK_AB R24, R57, R56 ;  /* 0x000000383918723e */ /* 0x000fe400000010ff */
[----:B0-----:R-:W-:Y:S01]  /*ddf0*/  F2FP.BF16.F32.PACK_AB R25, R59, R58 ;  /* 0x0000003a3b19723e */ /* 0x001fe200000010ff */
[----:B------:R-:W-:Y:S01]  /*de00*/  STSM.16.M88.4 [R32], R12 ;  /* 0x0000000c20007844 */ /* 0x000fe20000000200 */
[----:B------:R-:W-:Y:S02]  /*de10*/  F2FP.BF16.F32.PACK_AB R26, R61, R60 ;  /* 0x0000003c3d1a723e */ /* 0x000fe400000010ff */
[----:B------:R-:W-:Y:S02]  /*de20*/  F2FP.BF16.F32.PACK_AB R8, R65, R64 ;  /* 0x000000404108723e */ /* 0x000fe400000010ff */
[----:B------:R-:W-:Y:S01]  /*de30*/  F2FP.BF16.F32.PACK_AB R9, R67, R66 ;  /* 0x000000424309723e */ /* 0x000fe200000010ff */
[----:B------:R-:W-:Y:S01]  /*de40*/  STSM.16.M88.4 [R30], R24 ;  /* 0x000000181e007844 */ /* 0x000fe20000000200 */
[----:B------:R-:W-:-:S02]  /*de50*/  F2FP.BF16.F32.PACK_AB R10, R69, R68 ;  /* 0x00000044450a723e */ /* 0x000fc400000010ff */
[----:B------:R-:W-:Y:S02]  /*de60*/  F2FP.BF16.F32.PACK_AB R11, R71, R70 ;  /* 0x00000046470b723e */ /* 0x000fe400000010ff */
[----:B------:R-:W-:-:S03]  /*de70*/  PLOP3.LUT P0, PT, PT, PT, UP0, 0x80, 0x0 ;  /* 0x000000000000781c */ /* 0x000fc60003f0f008 */
[----:B------:R0:W-:Y:S01]  /*de80*/  STSM.16.M88.4 [R17], R8 ;  /* 0x0000000811007844 */ /* 0x0001e20000000200 */
[----:B------:R-:W-:Y:S09]  /*de90*/  BAR.SYNC.DEFER_BLOCKING 0x1, 0x180 ;  /* 0x0046000000007b1d */ /* 0x000ff20000010000 */
[----:B------:R-:W2:Y:S01]  /*dea0*/  @P0 LDG.E R0, desc[UR12][R28.64] ;  /* 0x0000000c1c000981 */ /* 0x000ea2000c1e1900 */
[----:B-1----:R-:W-:Y:S01]  /*deb0*/  ISETP.NE.AND P1, PT, R43, 0x1, PT ;  /* 0x000000012b00780c */ /* 0x002fe20003f25270 */
[----:B------:R-:W-:Y:S01]  /*dec0*/  UISETP.NE.U32.AND UP1, UPT, UR8, URZ, UPT ;  /* 0x0000003f0800728c */ /* 0x000fe2000bf25070 */
[----:B0-----:R-:W-:Y:S01]  /*ded0*/  VIADD R8, R22, UR14 ;  /* 0x0000000e16087c36 */ /* 0x001fe20008000000 */
[----:B------:R-:W-:Y:S01]  /*dee0*/  ULDC UR7, c[0x0][0xa88] ;  /* 0x0002a20000077ab9 */ /* 0x000fe20000000800 */
[----:B------:R-:W-:Y:S01]  /*def0*/  UMOV UR4, URZ ;  /* 0x0000003f00047c82 */ /* 0x000fe20008000000 */
[----:B------:R-:W-:-:S06]  /*df00*/  UISETP.NE.AND.EX UP1, UPT, UR9, URZ, UPT, UP1 ;  /* 0x0000003f0900728c */ /* 0x000fcc000bf25310 */
[----:B------:R-:W-:Y:S02]  /*df10*/  PLOP3.LUT P2, PT, PT, PT, UP1, 0x80, 0x0 ;  /* 0x000000000000781c */ /* 0x000fe40003f4f018 */
[----:B------:R-:W0:Y:S03]  /*df20*/  @P1 LDC R5, c[0x0][0xbec] ;  /* 0x0002fb00ff051b82 */ /* 0x000e260000000800 */
[----:B------:R-:W-:-:S04]  /*df30*/  @UP1 UIADD3 UR8, UP2, UR10, UR8, URZ ;  /* 0x000000080a081290 */ /* 0x000fc8000ff5e03f */
[----:B------:R-:W-:Y:S01]  /*df40*/  @UP1 UIADD3.X UR9, UR11, UR9, URZ, UP2, !UPT ;  /* 0x000000090b091290 */ /* 0x000fe200097fe43f */
[----:B------:R-:W1:Y:S01]  /*df50*/  @P1 LDC R6, c[0x0][0xbf0] ;  /* 0x0002fc00ff061b82 */ /* 0x000e620000000800 */
[----:B------:R-:W-:-:S04]  /*df60*/  IMAD.U32 R10, RZ, RZ, UR8 ;  /* 0x00000008ff0a7e24 */ /* 0x000fc8000f8e00ff */
[----:B------:R-:W-:Y:S01]  /*df70*/  IMAD.U32 R11, RZ, RZ, UR9 ;  /* 0x00000009ff0b7e24 */ /* 0x000fe2000f8e00ff */
[----:B--2---:R-:W-:Y:S01]  /*df80*/  @P0 R2UR UR4, R0 ;  /* 0x00000000000402ca */ /* 0x004fe200000e0000 */
[----:B------:R-:W-:-:S06]  /*df90*/  IMAD.U32 R0, RZ, RZ, UR7 ;  /* 0x00000007ff007e24 */ /* 0x000fcc000f8e00ff */
[----:B------:R2:W5:Y:S01]  /*dfa0*/  @P2 LDG.E R0, desc[UR12][R10.64] ;  /* 0x0000000c0a002981 */ /* 0x000562000c1e1900 */
[----:B01----:R-:W-:Y:S07]  /*dfb0*/  @P2 BRA `(.L_x_2101) ;  /* 0x0000000000142947 */ /* 0x003fee0003800000 */
[----:B------:R-:W-:Y:S05]  /*dfc0*/  @!P0 BRA `(.L_x_2101) ;  /* 0x0000000000108947 */ /* 0x000fea0003800000 */
[----:B------:R-:W-:Y:S02]  /*dfd0*/  ULDC.64 UR8, c[0x0][0x208] ;  /* 0x0000820000087ab9 */ /* 0x000fe40000000a00 */
[----:B------:R-:W3:Y:S04]  /*dfe0*/  LDG.E R7, desc[UR8][R28.64] ;  /* 0x000000081c077981 */ /* 0x000ee8000c1e1900 */
[----:B-----5:R-:W3:Y:S02]  /*dff0*/  LDG.E R0, desc[UR8][R28.64+0x4] ;  /* 0x000004081c007981 */ /* 0x020ee4000c1e1900 */
[----:B---3--:R-:W-:-:S07]  /*e000*/  IMAD.IADD R0, R0, 0x1, -R7 ;  /* 0x0000000100007824 */ /* 0x008fce00078e0a07 */
.L_x_2101:
[----:B------:R-:W-:Y:S01]  /*e010*/  R2UR UR18, R146 ;  /* 0x00000000921272ca */ /* 0x000fe200000e0000 */
[----:B------:R-:W-:Y:S01]  /*e020*/  ULDC.64 UR12, c[0x0][0xb90] ;  /* 0x0002e400000c7ab9 */ /* 0x000fe20000000a00 */
[----:B------:R-:W-:Y:S01]  /*e030*/  R2UR UR16, R149 ;  /* 0x00000000951072ca */ /* 0x000fe200000e0000 */
[----:B------:R-:W-:Y:S01]  /*e040*/  @P1 IMAD.HI.U32 R5, R8, R5, RZ ;  /* 0x0000000508051227 */ /* 0x000fe200078e00ff */
[----:B------:R-:W-:Y:S01]  /*e050*/  R2UR UR15, R144 ;  /* 0x00000000900f72ca */ /* 0x000fe200000e0000 */
[----:B------:R-:W-:Y:S01]  /*e060*/  USHF.R.S32.HI UR9, URZ, 0x1f, UR4 ;  /* 0x0000001f3f097899 */ /* 0x000fe20008011404 */
[----:B------:R-:W-:Y:S01]  /*e070*/  R2UR UR17, R18 ;  /* 0x00000000121172ca */ /* 0x000fe200000e0000 */
[----:B------:R-:W-:Y:S01]  /*e080*/  UMOV UR8, UR4 ;  /* 0x0000000400087c82 */ /* 0x000fe20008000000 */
[----:B------:R-:W-:Y:S01]  /*e090*/  IMAD.MOV.U32 R4, RZ, RZ, R8 ;  /* 0x000000ffff047224 */ /* 0x000fe200078e0008 */
[----:B------:R-:W-:Y:S01]  /*e0a0*/  @P1 SHF.R.U32.HI R4, RZ, R6, R5 ;  /* 0x00000006ff041219 */ /* 0x000fe20000011605 */
[----:B------:R-:W-:Y:S01]  /*e0b0*/  IMAD R5, R150, 0x20, R23 ;  /* 0x0000002096057824 */ /* 0x000fe200078e0217 */
[----:B------:R-:W-:Y:S01]  /*e0c0*/  ULDC.64 UR20, c[0x0][0x208] ;  /* 0x0000820000147ab9 */ /* 0x000fe20000000a00 */
[----:B-----5:R-:W-:Y:S01]  /*e0d0*/  IMAD R45, R0, R43, RZ ;  /* 0x0000002b002d7224 */ /* 0x020fe200078e02ff */
[----:B------:R-:W-:Y:S01]  /*e0e0*/  USHF.R.S32.HI UR14, URZ, 0x1f, UR18 ;  /* 0x0000001f3f0e7899 */ /* 0x000fe20008011412 */
[----:B------:R-:W-:Y:S01]  /*e0f0*/  IMAD.MOV R6, RZ, RZ, -R4 ;  /* 0x000000ffff067224 */ /* 0x000fe200078e0a04 */
[----:B------:R-:W-:Y:S01]  /*e100*/  UIMAD.WIDE.U32 UR10, UR18, UR12, UR8 ;  /* 0x0000000c120a72a5 */ /* 0x000fe2000f8e0008 */
[----:B------:R-:W-:Y:S01]  /*e110*/  IMAD.WIDE R20, R5, 0x2, R20 ;  /* 0x0000000205147825 */ /* 0x000fe200078e0214 */
[----:B------:R-:W-:Y:S01]  /*e120*/  UIMAD UR7, UR14, UR12, URZ ;  /* 0x0000000c0e0772a4 */ /* 0x000fe2000f8e023f */
[----:B------:R-:W0:Y:S01]  /*e130*/  @P1 LDC R17, c[0x0][0xbec] ;  /* 0x0002fb00ff111b82 */ /* 0x000e220000000800 */
[----:B------:R-:W-:Y:S01]  /*e140*/  USEL UR16, UR16, URZ, !UP0 ;  /* 0x0000003f10107287 */ /* 0x000fe2000c000000 */
[----:B------:R-:W-:Y:S01]  /*e150*/  IMAD R7, R43, R6, R8 ;  /* 0x000000062b077224 */ /* 0x000fe200078e0208 */
[----:B------:R-:W-:Y:S01]  /*e160*/  UIMAD UR7, UR18, UR13, UR7 ;  /* 0x0000000d120772a4 */ /* 0x000fe2000f8e0207 */
[C---:B------:R-:W-:Y:S01]  /*e170*/  IADD3 R9, P2, R20.reuse, 0x1800, RZ ;  /* 0x0000180014097810 */ /* 0x040fe20007f5e0ff */
[----:B------:R-:W-:Y:S01]  /*e180*/  USEL UR15, UR15, URZ, !UP0 ;  /* 0x0000003f0f0f7287 */ /* 0x000fe2000c000000 */
[----:B------:R-:W-:Y:S01]  /*e190*/  SHF.R.S32.HI R6, RZ, 0x1f, R4 ;  /* 0x0000001fff067819 */ /* 0x000fe20000011404 */
[----:B------:R-:W-:Y:S01]  /*e1a0*/  ULDC.64 UR12, c[0x0][0xb98] ;  /* 0x0002e600000c7ab9 */ /* 0x000fe20000000a00 */
[----:B------:R-:W-:Y:S01]  /*e1b0*/  UIADD3 UR11, UR11, UR7, URZ ;  /* 0x000000070b0b7290 */ /* 0x000fe2000fffe03f */
[----:B------:R-:W-:Y:S01]  /*e1c0*/  SHF.R.S32.HI R5, RZ, 0x1f, R7 ;  /* 0x0000001fff057819 */ /* 0x000fe20000011407 */
[----:B------:R-:W-:Y:S01]  /*e1d0*/  UIMAD UR7, UR16, UR12, URZ ;  /* 0x0000000c100772a4 */ /* 0x000fe2000f8e023f */
[----:B------:R-:W-:Y:S01]  /*e1e0*/  LOP3.LUT R8, R9, 0x180, RZ, 0xc0, !PT ;  /* 0x0000018009087812 */ /* 0x000fe200078ec0ff */
[----:B------:R-:W-:Y:S01]  /*e1f0*/  UIMAD.WIDE.U32 UR10, UR15, UR12, UR10 ;  /* 0x0000000c0f0a72a5 */ /* 0x000fe2000f8e000a */
[----:B------:R-:W-:Y:S01]  /*e200*/  IADD3 R29, P6, R20, 0x3000, RZ ;  /* 0x00003000141d7810 */ /* 0x000fe20007fde0ff */
[----:B------:R-:W-:Y:S01]  /*e210*/  UIMAD UR7, UR15, UR13, UR7 ;  /* 0x0000000d0f0772a4 */ /* 0x000fe2000f8e0207 */
[----:B------:R-:W-:-:S02]  /*e220*/  SHF.R.U64 R8, R8, 0x3, RZ ;  /* 0x0000000308087819 */ /* 0x000fc400000012ff */
[----:B------:R-:W-:Y:S01]  /*e230*/  ULDC.64 UR12, c[0x0][0xb88] ;  /* 0x0002e200000c7ab9 */ /* 0x000fe20000000a00 */
[----:B------:R-:W-:Y:S01]  /*e240*/  IADD3 R4, P0, R4, UR10, RZ ;  /* 0x0000000a04047c10 */ /* 0x000fe2000ff1e0ff */
[----:B--2---:R-:W-:Y:S01]  /*e250*/  IMAD R10, R5, UR12, RZ ;  /* 0x0000000c050a7c24 */ /* 0x004fe2000f8e02ff */
[C---:B------:R-:W-:Y:S01]  /*e260*/  IADD3 R13, P5, R20.reuse, 0x4800, RZ ;  /* 0x00004800140d7810 */ /* 0x040fe20007fbe0ff */
[----:B------:R-:W-:Y:S01]  /*e270*/  IMAD.U32 R11, RZ, RZ, UR7 ;  /* 0x00000007ff0b7e24 */ /* 0x000fe2000f8e00ff */
[----:B------:R-:W-:Y:S02]  /*e280*/  IADD3 R37, P4, R20, 0x6000, RZ ;  /* 0x0000600014257810 */ /* 0x000fe40007f9e0ff */
[----:B------:R-:W-:Y:S02]  /*e290*/  LOP3.LUT R28, R29, 0x180, RZ, 0xc0, !PT ;  /* 0x000001801d1c7812 */ /* 0x000fe400078ec0ff */
[----:B------:R-:W-:Y:S01]  /*e2a0*/  IADD3.X R5, R6, UR11, R11, P0, !PT ;  /* 0x0000000b06057c10 */ /* 0x000fe200087fe40b */
[----:B------:R-:W-:Y:S01]  /*e2b0*/  ULDC.64 UR10, c[0x0][0xb50] ;  /* 0x0002d400000a7ab9 */ /* 0x000fe20000000a00 */
[----:B------:R-:W-:Y:S01]  /*e2c0*/  LOP3.LUT R6, R8, R9, RZ, 0x3c, !PT ;  /* 0x0000000908067212 */ /* 0x000fe200078e3cff */
[----:B------:R-:W-:Y:S01]  /*e2d0*/  IMAD R9, R7, UR13, R10 ;  /* 0x0000000d07097c24 */ /* 0x000fe2000f8e020a */
[----:B------:R-:W-:Y:S01]  /*e2e0*/  LOP3.LUT R12, R13, 0x180, RZ, 0xc0, !PT ;  /* 0x000001800d0c7812 */ /* 0x000fe200078ec0ff */
[----:B------:R-:W-:Y:S01]  /*e2f0*/  IMAD.WIDE.U32 R4, R7, UR12, R4 ;  /* 0x0000000c07047c25 */ /* 0x000fe2000f8e0004 */
[----:B------:R-:W-:-:S02]  /*e300*/  LOP3.LUT R36, R37, 0x180, RZ, 0xc0, !PT ;  /* 0x0000018025247812 */ /* 0x000fc400078ec0ff */
[----:B------:R-:W-:Y:S01]  /*e310*/  SHF.R.U64 R28, R28, 0x3, RZ ;  /* 0x000000031c1c7819 */ /* 0x000fe200000012ff */
[----:B------:R-:W-:Y:S01]  /*e320*/  IMAD.IADD R5, R5, 0x1, R9 ;  /* 0x0000000105057824 */ /* 0x000fe200078e0209 */
[----:B------:R-:W-:Y:S01]  /*e330*/  LEA R8, P0, R4, UR10, 0x2 ;  /* 0x0000000a04087c11 */ /* 0x000fe2000f8010ff */
[----:B------:R-:W-:Y:S01]  /*e340*/  VIADD R10, R154, UR17 ;  /* 0x000000119a0a7c36 */ /* 0x000fe20008000000 */
[----:B------:R-:W-:Y:S01]  /*e350*/  LOP3.LUT R9, R20, 0x180, RZ, 0xc0, !PT ;  /* 0x0000018014097812 */ /* 0x000fe200078ec0ff */
[----:B------:R-:W-:Y:S01]  /*e360*/  IMAD.X R7, RZ, RZ, R21, P2 ;  /* 0x000000ffff077224 */ /* 0x000fe200010e0615 */
[----:B------:R-:W-:Y:S01]  /*e370*/  LEA.HI.X R4, R4, UR11, R5, 0x2, P0 ;  /* 0x0000000b04047c11 */ /* 0x000fe200080f1405 */
[----:B------:R-:W-:Y:S01]  /*e380*/  SHFL.IDX PT, R32, R8, RZ, 0x1c1f ;  /* 0x001c1fff08207589 */ /* 0x000fe200000e0000 */
[----:B------:R-:W-:Y:S01]  /*e390*/  LOP3.LUT P0, RZ, R152, 0x3, RZ, 0xc0, !PT ;  /* 0x0000000398ff7812 */ /* 0x000fe2000780c0ff */
[C---:B------:R-:W-:Y:S01]  /*e3a0*/  VIADD R0, R10.reuse, 0x8 ;  /* 0x000000080a007836 */ /* 0x040fe20000000000 */
[----:B------:R-:W-:Y:S01]  /*e3b0*/  SHF.R.U64 R9, R9, 0x3, RZ ;  /* 0x0000000309097819 */ /* 0x000fe200000012ff */
[----:B------:R-:W1:Y:S01]  /*e3c0*/  SHFL.IDX PT, R33, R4, RZ, 0x1c1f ;  /* 0x001c1fff04217589 */ /* 0x000e6200000e0000 */
[-C--:B------:R-:W-:Y:S01]  /*e3d0*/  ISETP.GE.OR P2, PT, R10, R45.reuse, P0 ;  /* 0x0000002d0a00720c */ /* 0x080fe20000746670 */
[----:B------:R-:W-:Y:S01]  /*e3e0*/  ULDC.64 UR10, c[0x0][0xaa0] ;  /* 0x0002a800000a7ab9 */ /* 0x000fe20000000a00 */
[----:B------:R-:W-:Y:S01]  /*e3f0*/  ISETP.GE.OR P0, PT, R0, R45, P0 ;  /* 0x0000002d0000720c */ /* 0x000fe20000706670 */
[----:B------:R-:W-:Y:S01]  /*e400*/  SHFL.IDX PT, R40, R8, 0x1, 0x1c1f ;  /* 0x003c1f0008287f89 */ /* 0x000fe200000e0000 */
[----:B------:R-:W-:-:S02]  /*e410*/  IADD3 R5, P3, R20, 0x7800, RZ ;  /* 0x0000780014057810 */ /* 0x000fc40007f7e0ff */
[----:B------:R-:W-:Y:S01]  /*e420*/  SHF.R.U64 R12, R12, 0x3, RZ ;  /* 0x000000030c0c7819 */ /* 0x000fe200000012ff */
[----:B------:R-:W2:Y:S01]  /*e430*/  SHFL.IDX PT, R41, R4, 0x1, 0x1c1f ;  /* 0x003c1f0004297f89 */ /* 0x000ea200000e0000 */
[----:B------:R-:W-:Y:S01]  /*e440*/  SHF.R.U64 R36, R36, 0x3, RZ ;  /* 0x0000000324247819 */ /* 0x000fe200000012ff */
[--C-:B------:R-:W-:Y:S01]  /*e450*/  IMAD.X R25, RZ, RZ, R21.reuse, P3 ;  /* 0x000000ffff197224 */ /* 0x100fe200018e0615 */
[----:B------:R-:W-:Y:S02]  /*e460*/  LOP3.LUT R20, R9, R20, RZ, 0x3c, !PT ;  /* 0x0000001409147212 */ /* 0x000fe400078e3cff */
[----:B------:R-:W-:Y:S01]  /*e470*/  LOP3.LUT R28, R28, R29, RZ, 0x3c, !PT ;  /* 0x0000001d1c1c7212 */ /* 0x000fe200078e3cff */
[--C-:B------:R-:W-:Y:S01]  /*e480*/  IMAD.X R29, RZ, RZ, R21.reuse, P6 ;  /* 0x000000ffff1d7224 */ /* 0x100fe200030e0615 */
[----:B------:R-:W-:Y:S01]  /*e490*/  LOP3.LUT R12, R12, R13, RZ, 0x3c, !PT ;  /* 0x0000000d0c0c7212 */ /* 0x000fe200078e3cff */
[--C-:B------:R-:W-:Y:S01]  /*e4a0*/  IMAD.X R13, RZ, RZ, R21.reuse, P5 ;  /* 0x000000ffff0d7224 */ /* 0x100fe200028e0615 */
[----:B------:R-:W-:Y:S01]  /*e4b0*/  LOP3.LUT R36, R36, R37, RZ, 0x3c, !PT ;  /* 0x0000002524247212 */ /* 0x000fe200078e3cff */
[----:B------:R-:W-:Y:S01]  /*e4c0*/  IMAD.X R37, RZ, RZ, R21, P4 ;  /* 0x000000ffff257224 */ /* 0x000fe200020e0615 */
[----:B------:R-:W-:Y:S01]  /*e4d0*/  LOP3.LUT R0, R5, 0x180, RZ, 0xc0, !PT ;  /* 0x0000018005007812 */ /* 0x000fe200078ec0ff */
[----:B-1----:R-:W-:Y:S03]  /*e4e0*/  @!P2 ST.E desc[UR20][R32.64], R16 ;  /* 0x000000102000a985 */ /* 0x002fe6000c101914 */
[----:B------:R-:W-:Y:S01]  /*e4f0*/  SHF.R.U64 R0, R0, 0x3, RZ ;  /* 0x0000000300007819 */ /* 0x000fe200000012ff */
[----:B------:R-:W-:-:S03]  /*e500*/  UIMAD UR7, UR9, UR10, URZ ;  /* 0x0000000a090772a4 */ /* 0x000fc6000f8e023f */
[----:B------:R-:W-:Y:S01]  /*e510*/  LOP3.LUT R24, R0, R5, RZ, 0x3c, !PT ;  /* 0x0000000500187212 */ /* 0x000fe200078e3cff */
[----:B--2---:R1:W-:Y:S04]  /*e520*/  @!P0 ST.E desc[UR20][R40.64], R3 ;  /* 0x0000000328008985 */ /* 0x0043e8000c101914 */
[----:B------:R2:W5:Y:S01]  /*e530*/  LD.E.128 R8, desc[UR20][R20.64] ;  /* 0x0000001414087980 */ /* 0x000562000c101d00 */
[----:B------:R-:W-:Y:S01]  /*e540*/  IMAD R0, R148, 0x60, R150 ;  /* 0x0000006094007824 */ /* 0x000fe200078e0296 */
[----:B------:R-:W-:Y:S02]  /*e550*/  UIMAD.WIDE.U32 UR8, UR4, UR10, URZ ;  /* 0x0000000a040872a5 */ /* 0x000fe4000f8e003f */
[----:B------:R-:W-:Y:S01]  /*e560*/  UIMAD UR7, UR4, UR11, UR7 ;  /* 0x0000000b040772a4 */ /* 0x000fe2000f8e0207 */
[----:B------:R-:W5:Y:S02]  /*e570*/  LD.E.128 R4, desc[UR20][R6.64] ;  /* 0x0000001406047980 */ /* 0x000f64000c101d00 */
[----:B------:R-:W-:-:S02]  /*e580*/  ULDC.64 UR10, c[0x0][0xae8] ;  /* 0x0002ba00000a7ab9 */ /* 0x000fc40000000a00 */
[----:B------:R-:W5:Y:S01]  /*e590*/  LD.E.128 R28, desc[UR20][R28.64] ;  /* 0x000000141c1c7980 */ /* 0x000f62000c101d00 */
[----:B--2---:R-:W2:Y:S01]  /*e5a0*/  @P1 LDC R21, c[0x0][0xbf0] ;  /* 0x0002fc00ff151b82 */ /* 0x004ea20000000800 */
[----:B------:R-:W-:Y:S01]  /*e5b0*/  VIADD R20, R0, UR17 ;  /* 0x0000001100147c36 */ /* 0x000fe20008000000 */
[----:B------:R-:W-:Y:S01]  /*e5c0*/  UIADD3 UR9, UR9, UR7, URZ ;  /* 0x0000000709097290 */ /* 0x000fe2000fffe03f */
[----:B------:R-:W5:Y:S01]  /*e5d0*/  LD.E.128 R12, desc[UR20][R12.64] ;  /* 0x000000140c0c7980 */ /* 0x000f62000c101d00 */
[----:B------:R-:W-:Y:S01]  /*e5e0*/  UIMAD UR4, UR14, UR10, URZ ;  /* 0x0000000a0e0472a4 */ /* 0x000fe2000f8e023f */
[----:B0-----:R-:W-:Y:S01]  /*e5f0*/  @P1 IMAD.HI.U32 R0, R20, R17, RZ ;  /* 0x0000001114001227 */ /* 0x001fe200078e00ff */
[----:B------:R-:W-:Y:S01]  /*e600*/  UIMAD.WIDE.U32 UR8, UR18, UR10, UR8 ;  /* 0x0000000a120872a5 */ /* 0x000fe2000f8e0008 */
[----:B------:R-:W5:Y:S01]  /*e610*/  LD.E.128 R36, desc[UR20][R36.64] ;  /* 0x0000001424247980 */ /* 0x000f62000c101d00 */
[----:B------:R-:W-:Y:S01]  /*e620*/  UIMAD UR4, UR18, UR11, UR4 ;  /* 0x0000000b120472a4 */ /* 0x000fe2000f8e0204 */
[----:B-1----:R-:W-:-:S02]  /*e630*/  IMAD.MOV.U32 R3, RZ, RZ, R20 ;  /* 0x000000ffff037224 */ /* 0x002fc400078e0014 */
[----:B------:R-:W-:Y:S01]  /*e640*/  ULDC.64 UR10, c[0x0][0xaf0] ;  /* 0x0002bc00000a7ab9 */ /* 0x000fe20000000a00 */
[----:B------:R-:W-:Y:S01]  /*e650*/  UIADD3 UR9, UR9, UR4, URZ ;  /* 0x0000000409097290 */ /* 0x000fe2000fffe03f */
[----:B------:R-:W5:Y:S01]  /*e660*/  LD.E.128 R24, desc[UR20][R24.64] ;  /* 0x0000001418187980 */ /* 0x000f62000c101d00 */
[----:B------:R-:W-:Y:S01]  /*e670*/  UIMAD UR4, UR16, UR10, URZ ;  /* 0x0000000a100472a4 */ /* 0x000fe2000f8e023f */
[----:B------:R-:W-:Y:S01]  /*e680*/  BSSY B1, `(.L_x_2102) ;  /* 0x0000035000017945 */ /* 0x000fe20003800000 */
[----:B------:R-:W-:Y:S01]  /*e690*/  UIMAD.WIDE.U32 UR8, UR15, UR10, UR8 ;  /* 0x0000000a0f0872a5 */ /* 0x000fe2000f8e0008 */
[----:B------:R-:W-:Y:S01]  /*e6a0*/  @!PT LDS RZ, [RZ] ;  /* 0x00000000fffff984 */ /* 0x000fe20000000800 */
[----:B------:R-:W-:Y:S01]  /*e6b0*/  @!PT LDS RZ, [RZ] ;  /* 0x00000000fffff984 */ /* 0x000fe20000000800 */
[----:B------:R-:W-:Y:S01]  /*e6c0*/  @!PT LDS RZ, [RZ] ;  /* 0x00000000fffff984 */ /* 0x000fe20000000800 */
[----:B------:R-:W-:Y:S01]  /*e6d0*/  @!PT LDS RZ, [RZ] ;  /* 0x00000000fffff984 */ /* 0x000fe20000000800 */
[----:B------:R0:W-:Y:S06]  /*e6e0*/  MEMBAR.ALL.CTA ;  /* 0x0000000000007992 */ /* 0x0001ec0000008000 */
[----:B0-----:R-:W0:Y:S01]  /*e6f0*/  FENCE.VIEW.ASYNC.S ;  /* 0x00000000000073c6 */ /* 0x001e220000000000 */
[----:B------:R-:W-:Y:S01]  /*e700*/  UIMAD UR4, UR15, UR11, UR4 ;  /* 0x0000000b0f0472a4 */ /* 0x000fe2000f8e0204 */
[----:B------:R-:W-:-:S02]  /*e710*/  SHF.R.S32.HI R34, RZ, 0x1f, R145 ;  /* 0x0000001fff227819 */ /* 0x000fc40000011491 */
[----:B------:R-:W-:Y:S01]  /*e720*/  ULDC.64 UR10, c[0x0][0xae0] ;  /* 0x0002b800000a7ab9 */ /* 0x000fe20000000a00 */
[----:B------:R-:W-:Y:S02]  /*e730*/  UIADD3 UR4, UR9, UR4, URZ ;  /* 0x0000000409047290 */ /* 0x000fe4000fffe03f */
[----:B------:R-:W-:Y:S01]  /*e740*/  IMAD.U32 R17, RZ, RZ, UR9 ;  /* 0x00000009ff117e24 */ /* 0x000fe2000f8e00ff */
[----:B--2---:R-:W-:Y:S01]  /*e750*/  @P1 SHF.R.U32.HI R3, RZ, R21, R0 ;  /* 0x00000015ff031219 */ /* 0x004fe20000011600 */
[----:B------:R-:W-:Y:S01]  /*e760*/  IMAD.U32 R16, RZ, RZ, UR8 ;  /* 0x00000008ff107e24 */ /* 0x000fe2000f8e00ff */
[----:B------:R-:W-:Y:S02]  /*e770*/  ULDC.64 UR8, c[0x0][0xad8] ;  /* 0x0002b60000087ab9 */ /* 0x000fe40000000a00 */
[--C-:B------:R-:W-:Y:S01]  /*e780*/  SHF.R.S32.HI R0, RZ, 0x1f, R3.reuse ;  /* 0x0000001fff007819 */ /* 0x100fe20000011403 */
[----:B------:R-:W-:Y:S02]  /*e790*/  IMAD.MOV R18, RZ, RZ, -R3 ;  /* 0x000000ffff127224 */ /* 0x000fe400078e0a03 */
[----:B------:R-:W-:Y:S01]  /*e7a0*/  IMAD.U32 R17, RZ, RZ, UR4 ;  /* 0x00000004ff117e24 */ /* 0x000fe2000f8e00ff */
[----:B------:R-:W-:Y:S01]  /*e7b0*/  UIADD3 UR4, UR37, 0x31c20, URZ ;  /* 0x00031c2025047890 */ /* 0x000fe2000fffe03f */
[----:B------:R-:W-:-:S02]  /*e7c0*/  IMAD R0, R0, UR10, RZ ;  /* 0x0000000a00007c24 */ /* 0x000fc4000f8e02ff */
[----:B------:R-:W-:Y:S01]  /*e7d0*/  IMAD R21, R43, R18, R20 ;  /* 0x000000122b157224 */ /* 0x000fe200078e0214 */
[----:B------:R-:W-:Y:S01]  /*e7e0*/  UPRMT UR4, URZ, 0x654, UR4 ;  /* 0x000006543f047896 */ /* 0x000fe20008000004 */
[C---:B------:R-:W-:Y:S02]  /*e7f0*/  IMAD R33, R3.reuse, UR11, R0 ;  /* 0x0000000b03217c24 */ /* 0x040fe4000f8e0200 */
[----:B------:R-:W-:Y:S01]  /*e800*/  IMAD.WIDE.U32 R16, R3, UR10, R16 ;  /* 0x0000000a03107c25 */ /* 0x000fe2000f8e0010 */
[----:B------:R-:W-:-:S03]  /*e810*/  SHF.R.S32.HI R0, RZ, 0x1f, R21 ;  /* 0x0000001fff007819 */ /* 0x000fc60000011415 */
[----:B------:R-:W-:Y:S02]  /*e820*/  IMAD.IADD R17, R17, 0x1, R33 ;  /* 0x0000000111117824 */ /* 0x000fe400078e0221 */
[----:B------:R-:W-:Y:S01]  /*e830*/  IMAD R0, R0, UR8, RZ ;  /* 0x0000000800007c24 */ /* 0x000fe2000f8e02ff */
[----:B0-----:R-:W-:Y:S01]  /*e840*/  SYNCS.ARRIVE.TRANS64.RED.A1T0 RZ, [UR4], RZ ;  /* 0x000000ffffff79a7 */ /* 0x001fe20008100404 */
[----:B------:R-:W-:-:S04]  /*e850*/  IMAD.WIDE.U32 R16, R21, UR8, R16 ;  /* 0x0000000815107c25 */ /* 0x000fc8000f8e0010 */
[----:B------:R-:W-:Y:S01]  /*e860*/  IMAD R3, R21, UR9, R0 ;  /* 0x0000000915037c24 */ /* 0x000fe2000f8e0200 */
[----:B------:R-:W-:Y:S01]  /*e870*/  ULDC.64 UR8, c[0x0][0xa80] ;  /* 0x0002a00000087ab9 */ /* 0x000fe20000000a00 */
[----:B------:R-:W-:Y:S01]  /*e880*/  VIADD R0, R150, UR17 ;  /* 0x0000001196007c36 */ /* 0x000fe20008000000 */
[----:B------:R-:W-:Y:S01]  /*e890*/  LEA R18, P1, R16, UR8, 0x1 ;  /* 0x0000000810127c11 */ /* 0x000fe2000f8208ff */
[----:B------:R-:W-:-:S03]  /*e8a0*/  IMAD.IADD R3, R17, 0x1, R3 ;  /* 0x0000000111037824 */ /* 0x000fc600078e0203 */
[----:B------:R-:W-:Y:S01]  /*e8b0*/  ISETP.GE.AND P0, PT, R0, R45, PT ;  /* 0x0000002d0000720c */ /* 0x000fe20003f06270 */
[----:B------:R0:W1:Y:S01]  /*e8c0*/  SHFL.IDX PT, R20, R18, RZ, 0x1c1f ;  /* 0x001c1fff12147589 */ /* 0x00006200000e0000 */
[----:B------:R-:W-:-:S05]  /*e8d0*/  LEA.HI.X R3, R16, UR9, R3, 0x1, P1 ;  /* 0x0000000910037c11 */ /* 0x000fca00088f0c03 */
[----:B------:R0:W2:Y:S06]  /*e8e0*/  SHFL.IDX PT, R21, R3, RZ, 0x1c1f ;  /* 0x001c1fff03157589 */ /* 0x0000ac00000e0000 */
[----:B------:R-:W-:Y:S05]  /*e8f0*/  @P0 BRA `(.L_x_2103) ;  /* 0x0000000000340947 */ /* 0x000fea0003800000 */
[----:B------:R-:W-:Y:S01]  /*e900*/  ULDC UR4, c[0x0][0xac8] ;  /* 0x0002b20000047ab9 */ /* 0x000fe20000000800 */
[----:B------:R-:W-:Y:S01]  /*e910*/  ULDC.64 UR8, c[0x0][0x208] ;  /* 0x0000820000087ab9 */ /* 0x000fe20000000a00 */
[----:B------:R-:W-:Y:S02]  /*e920*/  ISETP.GE.AND P1, PT, R145, UR4, PT ;  /* 0x0000000491007c0c */ /* 0x000fe4000bf26270 */
[----:B------:R-:W-:Y:S02]  /*e930*/  ISETP.GE.AND P2, PT, R147, UR4, PT ;  /* 0x0000000493007c0c */ /* 0x000fe4000bf46270 */
[----:B------:R-:W-:-:S09]  /*e940*/  ISETP.GE.AND P0, PT, R23, UR4, PT ;  /* 0x0000000417007c0c */ /* 0x000fd2000bf06270 */
[-C--:B-1----:R-:W-:Y:S02]  /*e950*/  @!P1 LEA R32, P3, R145, R20.reuse, 0x1 ;  /* 0x0000001491209211 */ /* 0x082fe400078608ff */
[----:B------:R-:W-:Y:S02]  /*e960*/  @!P2 LEA R40, P4, R147, R20, 0x1 ;  /* 0x000000149328a211 */ /* 0x000fe400078808ff */
[----:B--2---:R-:W-:Y:S01]  /*e970*/  @!P0 IMAD.WIDE R16, R23, 0x2, R20 ;  /* 0x0000000217108825 */ /* 0x004fe200078e0214 */
[-C--:B------:R-:W-:Y:S02]  /*e980*/  @!P1 LEA.HI.X R33, R145, R21.reuse, R34, 0x1, P3 ;  /* 0x0000001591219211 */ /* 0x080fe400018f0c22 */
[----:B------:R-:W-:Y:S02]  /*e990*/  @!P2 LEA.HI.X R41, R147, R21, R157, 0x1, P4 ;  /* 0x000000159329a211 */ /* 0x000fe400020f0c9d */
[----:B-----5:R3:W-:Y:S04]  /*e9a0*/  @!P0 ST.E.128 desc[UR8][R16.64], R8 ;  /* 0x0000000810008985 */ /* 0x0207e8000c101d08 */
[----:B------:R3:W-:Y:S04]  /*e9b0*/  @!P1 ST.E.128 desc[UR8][R32.64], R28 ;  /* 0x0000001c20009985 */ /* 0x0007e8000c101d08 */
[----:B------:R3:W-:Y:S02]  /*e9c0*/  @!P2 ST.E.128 desc[UR8][R40.64], R36 ;  /* 0x000000242800a985 */ /* 0x0007e4000c101d08 */
.L_x_2103:
[----:B------:R-:W-:Y:S05]  /*e9d0*/  BSYNC B1 ;  /* 0x0000000000017941 */ /* 0x000fea0003800000 */
.L_x_2102:
[----:B------:R-:W-:Y:S01]  /*e9e0*/  VIADD R0, R0, 0x60 ;  /* 0x0000006000007836 */ /* 0x000fe20000000000 */
[----:B---3-5:R3:W4:Y:S04]  /*e9f0*/  SHFL.IDX PT, R11, R3, 0x1, 0x1c1f ;  /* 0x003c1f00030b7f89 */ /* 0x02872800000e0000 */
[----:B------:R-:W-:Y:S01]  /*ea00*/  ISETP.GE.AND P0, PT, R0, R45, PT ;  /* 0x0000002d0000720c */ /* 0x000fe20003f06270 */
[----:B------:R3:W0:-:S12]  /*ea10*/  SHFL.IDX PT, R10, R18, 0x1, 0x1c1f ;  /* 0x003c1f00120a7f89 */ /* 0x00061800000e0000 */
[----:B---3--:R-:W-:Y:S05]  /*ea20*/  @P0 BRA `(.L_x_2104) ;  /* 0x0000000800f40947 */ /* 0x008fea0003800000 */
[----:B------:R-:W-:Y:S01]  /*ea30*/  ULDC UR4, c[0x0][0xac8] ;  /* 0x0002b20000047ab9 */ /* 0x000fe20000000800 */
[----:B------:R-:W-:Y:S01]  /*ea40*/  ULDC.64 UR8, c[0x0][0x208] ;  /* 0x0000820000087ab9 */ /* 0x000fe20000000a00 */
        /* <DEDUP_REMOVED lines=9> */
[----:B0-----:R-:W-:Y:S01]  /*eae0*/  LEA R4, P0, R147, R10, 0x1 ;  /* 0x0000000a93047211 */ /* 0x001fe200078008ff */
[----:B------:R-:W-:-:S03]  /*eaf0*/  ULDC.64 UR8, c[0x0][0x208] ;  /* 0x0000820000087ab9 */ /* 0x000fc60000000a00 */
[----:B------:R-:W-:-:S05]  /*eb00*/  LEA.HI.X R5, R147, R11, R157, 0x1, P0 ;  /* 0x0000000b93057211 */ /* 0x000fca00000f0c9d */
[----:B------:R0:W-:Y:S01]  /*eb10*/  ST.E.128 desc[UR8][R4.64], R24 ;  /* 0x0000001804007985 */ /* 0x0001e2000c101d08 */
[----:B------:R-:W-:Y:S05]  /*eb20*/  BRA `(.L_x_2104) ;  /* 0x0000000800b47947 */ /* 0x000fea0003800000 */
.L_x_2100:
[----:B------:R-:W-:Y:S01]  /*eb30*/  ULDC.64 UR8, c[0x0][0xc00] ;  /* 0x0003000000087ab9 */ /* 0x000fe20000000a00 */
[----:B------:R-:W-:Y:S01]  /*eb40*/  R2UR UR4, R144 ;  /* 0x00000000900472ca */ /* 0x000fe200000e0000 */
[----:B------:R-:W-:Y:S01]  /*eb50*/  UISETP.NE.U32.AND UP0, UPT, UR8, URZ, UPT ;  /* 0x0000003f0800728c */ /* 0x000fe2000bf05070 */
[----:B------:R-:W0:Y:S01]  /*eb60*/  LDC R11, c[0x0][0xbe8] ;  /* 0x0002fa00ff0b7b82 */ /* 0x000e220000000800 */
[----:B------:R-:W-:Y:S01]  /*eb70*/  ULDC.64 UR10, c[0x0][0x208] ;  /* 0x00008200000a7ab9 */ /* 0x000fe20000000a00 */
[----:B------:R-:W-:Y:S01]  /*eb80*/  R2UR UR7, R146 ;  /* 0x00000000920772ca */ /* 0x000fe200000e0000 */
[----:B------:R-:W-:-:S03]  /*eb90*/  UISETP.NE.AND.EX UP0, UPT, UR9, URZ, UPT, UP0 ;  /* 0x0000003f0900728c */ /* 0x000fc6000bf05300 */
[----:B------:R-:W-:-:S03]  /*eba0*/  ULDC.64 UR8, c[0x0][0xc00] ;  /* 0x0003000000087ab9 */ /* 0x000fc60000000a00 */
[----:B------:R-:W-:Y:S02]  /*ebb0*/  PLOP3.LUT P2, PT, PT, PT, UP0, 0x80, 0x0 ;  /* 0x000000000000781c */ /* 0x000fe40003f4f008 */
[----:B------:R-:W-:-:S06]  /*ebc0*/  UIMAD.WIDE UR8, UR4, 0x4, UR8 ;  /* 0x00000004040878a5 */ /* 0x000fcc000f8e0208 */
[----:B------:R-:W-:Y:S02]  /*ebd0*/  IMAD.U32 R4, RZ, RZ, UR8 ;  /* 0x00000008ff047e24 */ /* 0x000fe4000f8e00ff */
[----:B------:R-:W-:Y:S01]  /*ebe0*/  IMAD.U32 R5, RZ, RZ, UR9 ;  /* 0x00000009ff057e24 */ /* 0x000fe2000f8e00ff */
[----:B------:R-:W-:-:S04]  /*ebf0*/  ULDC.64 UR8, c[0x0][0xc08] ;  /* 0x0003020000087ab9 */ /* 0x000fc80000000a00 */
[----:B------:R-:W2:Y:S01]  /*ec00*/  @P2 LDG.E R3, desc[UR10][R4.64] ;  /* 0x0000000a04032981 */ /* 0x000ea2000c1e1900 */
[----:B------:R-:W-:Y:S01]  /*ec10*/  UISETP.NE.U32.AND UP1, UPT, UR8, URZ, UPT ;  /* 0x0000003f0800728c */ /* 0x000fe2000bf25070 */
[----:B------:R-:W1:Y:S03]  /*ec20*/  S2R R8, SR_TID.X ;  /* 0x0000000000087919 */ /* 0x000e660000002100 */
[----:B------:R-:W-:Y:S01]  /*ec30*/  UISETP.NE.AND.EX UP1, UPT, UR9, URZ, UPT, UP1 ;  /* 0x0000003f0900728c */ /* 0x000fe2000bf25310 */
[----:B0-----:R-:W-:-:S05]  /*ec40*/  ISETP.NE.AND P0, PT, R11, 0x1, PT ;  /* 0x000000010b00780c */ /* 0x001fca0003f05270 */
[----:B------:R-:W-:-:S05]  /*ec50*/  PLOP3.LUT P3, PT, PT, PT, UP1, 0x80, 0x0 ;  /* 0x000000000000781c */ /* 0x000fca0003f6f018 */
[----:B------:R-:W-:Y:S02]  /*ec60*/  @UP1 ULDC.64 UR8, c[0x0][0xc08] ;  /* 0x0003020000081ab9 */ /* 0x000fe40000000a00 */
[----:B------:R-:W-:Y:S01]  /*ec70*/  @UP1 UIMAD.WIDE UR8, UR4, 0x4, UR8 ;  /* 0x00000004040818a5 */ /* 0x000fe2000f8e0208 */
[----:B------:R-:W0:Y:S02]  /*ec80*/  @P0 LDC R9, c[0x0][0xbec] ;  /* 0x0002fb00ff090b82 */ /* 0x000e240000000800 */
[----:B------:R-:W-:Y:S02]  /*ec90*/  ULDC UR4, c[0x0][0xa88] ;  /* 0x0002a20000047ab9 */ /* 0x000fe40000000800 */
[----:B------:R-:W-:Y:S01]  /*eca0*/  IMAD.U32 R0, RZ, RZ, UR4 ;  /* 0x00000004ff007e24 */ /* 0x000fe2000f8e00ff */
[----:B------:R-:W-:Y:S01]  /*ecb0*/  UMOV UR4, URZ ;  /* 0x0000003f00047c82 */ /* 0x000fe20008000000 */
[----:B------:R-:W-:Y:S02]  /*ecc0*/  IMAD.U32 R6, RZ, RZ, UR8 ;  /* 0x00000008ff067e24 */ /* 0x000fe4000f8e00ff */
[----:B------:R-:W-:-:S05]  /*ecd0*/  IMAD.U32 R7, RZ, RZ, UR9 ;  /* 0x00000009ff077e24 */ /* 0x000fca000f8e00ff */
[----:B------:R3:W5:Y:S01]  /*ece0*/  @P3 LDG.E R0, desc[UR10][R6.64] ;  /* 0x0000000a06003981 */ /* 0x000762000c1e1900 */
[----:B------:R-:W-:Y:S01]  /*ecf0*/  USHF.R.S32.HI UR11, URZ, 0x1f, UR7 ;  /* 0x0000001f3f0b7899 */ /* 0x000fe20008011407 */
[----:B-1----:R-:W-:-:S05]  /*ed00*/  VIADD R8, R8, 0xffffff80 ;  /* 0xffffff8008087836 */ /* 0x002fca0000000000 */
[----:B------:R-:W-:Y:S02]  /*ed10*/  ISETP.GE.AND P1, PT, R8, 0xc0, PT ;  /* 0x000000c00800780c */ /* 0x000fe40003f26270 */
[----:B--2---:R-:W-:-:S13]  /*ed20*/  @P2 R2UR UR4, R3 ;  /* 0x00000000030422ca */ /* 0x004fda00000e0000 */
[----:B------:R-:W-:Y:S01]  /*ed30*/  USHF.R.S32.HI UR10, URZ, 0x1f, UR4 ;  /* 0x0000001f3f0a7899 */ /* 0x000fe20008011404 */
[----:B0--3--:R-:W-:Y:S11]  /*ed40*/  @P3 BRA `(.L_x_2105) ;  /* 0x0000000000143947 */ /* 0x009ff60003800000 */
[----:B------:R-:W-:Y:S05]  /*ed50*/  @!P2 BRA `(.L_x_2105) ;  /* 0x000000000010a947 */ /* 0x000fea0003800000 */
[----:B------:R-:W-:Y:S02]  /*ed60*/  ULDC.64 UR8, c[0x0][0x208] ;  /* 0x0000820000087ab9 */ /* 0x000fe40000000a00 */
[----:B------:R-:W2:Y:S04]  /*ed70*/  LDG.E R3, desc[UR8][R4.64] ;  /* 0x0000000804037981 */ /* 0x000ea8000c1e1900 */
[----:B-----5:R-:W2:Y:S02]  /*ed80*/  LDG.E R0, desc[UR8][R4.64+0x4] ;  /* 0x0000040804007981 */ /* 0x020ea4000c1e1900 */
[----:B--2---:R-:W-:-:S07]  /*ed90*/  IMAD.IADD R0, R0, 0x1, -R3 ;  /* 0x0000000100007824 */ /* 0x004fce00078e0a03 */
.L_x_2105:
[----:B------:R-:W-:Y:S01]  /*eda0*/  R2UR UR8, R144 ;  /* 0x00000000900872ca */ /* 0x000fe200000e0000 */
[----:B------:R-:W-:Y:S01]  /*edb0*/  BSSY B1, `(.L_x_2106) ;  /* 0x0000031000017945 */ /* 0x000fe20003800000 */
[----:B------:R-:W-:-:S11]  /*edc0*/  R2UR UR7, R149 ;  /* 0x00000000950772ca */ /* 0x000fd600000e0000 */
[----:B------:R-:W-:Y:S02]  /*edd0*/  USEL UR12, UR8, URZ, !UP0 ;  /* 0x0000003f080c7287 */ /* 0x000fe4000c000000 */
[----:B------:R-:W-:Y:S01]  /*ede0*/  USEL UR13, UR7, URZ, !UP0 ;  /* 0x0000003f070d7287 */ /* 0x000fe2000c000000 */
[----:B------:R-:W-:Y:S11]  /*edf0*/  @P1 BRA `(.L_x_2107) ;  /* 0x0000000000b01947 */ /* 0x000ff60003800000 */
[----:B------:R-:W0:Y:S01]  /*ee00*/  S2R R4, SR_TID.X ;  /* 0x0000000000047919 */ /* 0x000e220000002100 */
[----:B------:R-:W1:Y:S01]  /*ee10*/  LDC R5, c[0x0][0xbe8] ;  /* 0x0002fa00ff057b82 */ /* 0x000e620000000800 */
[----:B------:R-:W-:-:S13]  /*ee20*/  R2UR UR7, R18 ;  /* 0x00000000120772ca */ /* 0x000fda00000e0000 */
[----:B------:R-:W-:Y:S02]  /*ee30*/  IMAD.U32 R6, RZ, RZ, UR7 ;  /* 0x00000007ff067e24 */ /* 0x000fe4000f8e00ff */
[----:B-1---5:R-:W-:-:S03]  /*ee40*/  IMAD R3, R0, R5, RZ ;  /* 0x0000000500037224 */ /* 0x022fc600078e02ff */
[----:B0-----:R-:W-:-:S04]  /*ee50*/  IADD3 R6, R6, -0x80, R4 ;  /* 0xffffff8006067810 */ /* 0x001fc80007ffe004 */
[----:B------:R-:W-:-:S13]  /*ee60*/  ISETP.GE.AND P1, PT, R6, R3, PT ;  /* 0x000000030600720c */ /* 0x000fda0003f26270 */
[----:B------:R-:W-:Y:S05]  /*ee70*/  @P1 BRA `(.L_x_2107) ;  /* 0x0000000000901947 */ /* 0x000fea0003800000 */
[----:B------:R-:W-:Y:S01]  /*ee80*/  ISETP.NE.AND P1, PT, R5, 0x1, PT ;  /* 0x000000010500780c */ /* 0x000fe20003f25270 */
[----:B------:R-:W-:Y:S01]  /*ee90*/  ULDC.64 UR14, c[0x0][0xb90] ;  /* 0x0002e400000e7ab9 */ /* 0x000fe20000000a00 */
[----:B------:R-:W-:Y:S01]  /*eea0*/  R2UR UR16, R146 ;  /* 0x00000000921072ca */ /* 0x000fe200000e0000 */
[----:B------:R-:W-:Y:S01]  /*eeb0*/  UIMAD UR7, UR11, UR14, URZ ;  /* 0x0000000e0b0772a4 */ /* 0x000fe2000f8e023f */
[----:B------:R-:W-:Y:S01]  /*eec0*/  IMAD.MOV.U32 R4, RZ, RZ, R6 ;  /* 0x000000ffff047224 */ /* 0x000fe200078e0006 */
[----:B------:R-:W-:Y:S01]  /*eed0*/  UMOV UR8, UR4 ;  /* 0x0000000400087c82 */ /* 0x000fe20008000000 */
[----:B------:R-:W-:-:S07]  /*eee0*/  UMOV UR9, UR10 ;  /* 0x0000000a00097c82 */ /* 0x000fce0008000000 */
[----:B------:R-:W0:Y:S02]  /*eef0*/  @P1 LDC R3, c[0x0][0xbec] ;  /* 0x0002fb00ff031b82 */ /* 0x000e240000000800 */
[----:B------:R-:W-:Y:S02]  /*ef00*/  UIMAD.WIDE.U32 UR8, UR16, UR14, UR8 ;  /* 0x0000000e100872a5 */ /* 0x000fe4000f8e0008 */
[----:B------:R-:W-:-:S03]  /*ef10*/  UIMAD UR7, UR16, UR15, UR7 ;  /* 0x0000000f100772a4 */ /* 0x000fc6000f8e0207 */
[----:B------:R-:W-:Y:S01]  /*ef20*/  ULDC.64 UR14, c[0x0][0xb98] ;  /* 0x0002e600000e7ab9 */ /* 0x000fe20000000a00 */
[----:B------:R-:W1:Y:S01]  /*ef30*/  @P1 LDC R8, c[0x0][0xbf0] ;  /* 0x0002fc00ff081b82 */ /* 0x000e620000000800 */
[----:B------:R-:W-:Y:S02]  /*ef40*/  UIADD3 UR9, UR9, UR7, URZ ;  /* 0x0000000709097290 */ /* 0x000fe4000fffe03f */
[----:B------:R-:W-:Y:S02]  /*ef50*/  UIMAD UR7, UR13, UR14, URZ ;  /* 0x0000000e0d0772a4 */ /* 0x000fe4000f8e023f */
[----:B------:R-:W-:Y:S02]  /*ef60*/  UIMAD.WIDE.U32 UR8, UR12, UR14, UR8 ;  /* 0x0000000e0c0872a5 */ /* 0x000fe4000f8e0008 */
[----:B------:R-:W-:Y:S01]  /*ef70*/  UIMAD UR7, UR12, UR15, UR7 ;  /* 0x0000000f0c0772a4 */ /* 0x000fe2000f8e0207 */
[----:B------:R-:W-:Y:S02]  /*ef80*/  ULDC.64 UR16, c[0x0][0x208] ;  /* 0x0000820000107ab9 */ /* 0x000fe40000000a00 */
[----:B------:R-:W-:Y:S01]  /*ef90*/  ULDC.64 UR14, c[0x0][0xb88] ;  /* 0x0002e200000e7ab9 */ /* 0x000fe20000000a00 */
[----:B0-----:R-:W-:-:S05]  /*efa0*/  @P1 IMAD.HI.U32 R3, R6, R3, RZ ;  /* 0x0000000306031227 */ /* 0x001fca00078e00ff */
[----:B-1----:R-:W-:Y:S01]  /*efb0*/  @P1 SHF.R.U32.HI R4, RZ, R8, R3 ;  /* 0x00000008ff041219 */ /* 0x002fe20000011603 */
[----:B------:R-:W-:-:S04]  /*efc0*/  IMAD.U32 R8, RZ, RZ, UR7 ;  /* 0x00000007ff087e24 */ /* 0x000fc8000f8e00ff */
[----:B------:R-:W-:-:S04]  /*efd0*/  IMAD.MOV R3, RZ, RZ, -R4 ;  /* 0x000000ffff037224 */ /* 0x000fc800078e0a04 */
[----:B------:R-:W-:Y:S01]  /*efe0*/  IMAD R3, R5, R3, R6 ;  /* 0x0000000305037224 */ /* 0x000fe200078e0206 */
[----:B------:R-:W-:Y:S02]  /*eff0*/  SHF.R.S32.HI R5, RZ, 0x1f, R4 ;  /* 0x0000001fff057819 */ /* 0x000fe40000011404 */
        /* <DEDUP_REMOVED lines=12> */
.L_x_2107:
[----:B------:R-:W-:Y:S05]  /*f0c0*/  BSYNC B1 ;  /* 0x0000000000017941 */ /* 0x000fea0003800000 */
.L_x_2106:
[----:B------:R-:W1:Y:S01]  /*f0d0*/  @P0 LDC R5, c[0x0][0xbf0] ;  /* 0x0002fc00ff050b82 */ /* 0x000e620000000800 */
[----:B------:R-:W-:Y:S01]  /*f0e0*/  R2UR UR16, R18 ;  /* 0x00000000121072ca */ /* 0x000fe200000e0000 */
[----:B------:R-:W-:Y:S01]  /*f0f0*/  ULDC.64 UR14, c[0x0][0xaa0] ;  /* 0x0002a800000e7ab9 */ /* 0x000fe20000000a00 */
[----:B------:R-:W-:Y:S01]  /*f100*/  R2UR UR17, R146 ;  /* 0x00000000921172ca */ /* 0x000fe200000e0000 */
[----:B------:R-:W-:Y:S01]  /*f110*/  UIMAD UR7, UR10, UR14, URZ ;  /* 0x0000000e0a0772a4 */ /* 0x000fe2000f8e023f */
[----:B0-----:R-:W-:Y:S01]  /*f120*/  IMAD R3, R148, 0x60, R150 ;  /* 0x0000006094037824 */ /* 0x001fe200078e0296 */
[----:B------:R-:W-:Y:S01]  /*f130*/  UIMAD.WIDE.U32 UR8, UR4, UR14, URZ ;  /* 0x0000000e040872a5 */ /* 0x000fe2000f8e003f */
[----:B------:R-:W-:Y:S01]  /*f140*/  BSSY B1, `(.L_x_2108) ;  /* 0x0000039000017945 */ /* 0x000fe20003800000 */
[----:B------:R-:W-:Y:S01]  /*f150*/  UIMAD UR7, UR4, UR15, UR7 ;  /* 0x0000000f040772a4 */ /* 0x000fe2000f8e0207 */
[----:B------:R-:W-:Y:S02]  /*f160*/  SHF.R.S32.HI R16, RZ, 0x1f, R145 ;  /* 0x0000001fff107819 */ /* 0x000fe40000011491 */
[----:B------:R-:W-:Y:S01]  /*f170*/  ULDC.64 UR14, c[0x0][0xae8] ;  /* 0x0002ba00000e7ab9 */ /* 0x000fe20000000a00 */
[----:B------:R-:W-:-:S02]  /*f180*/  UIADD3 UR9, UR9, UR7, URZ ;  /* 0x0000000709097290 */ /* 0x000fc4000fffe03f */
[----:B------:R-:W-:Y:S01]  /*f190*/  UIMAD UR4, UR11, UR14, URZ ;  /* 0x0000000e0b0472a4 */ /* 0x000fe2000f8e023f */
[----:B------:R-:W-:Y:S01]  /*f1a0*/  VIADD R6, R3, UR16 ;  /* 0x0000001003067c36 */ /* 0x000fe20008000000 */
[----:B------:R-:W-:Y:S02]  /*f1b0*/  UIMAD.WIDE.U32 UR8, UR17, UR14, UR8 ;  /* 0x0000000e110872a5 */ /* 0x000fe4000f8e0008 */
[----:B------:R-:W-:Y:S01]  /*f1c0*/  UIMAD UR4, UR17, UR15, UR4 ;  /* 0x0000000f110472a4 */ /* 0x000fe2000f8e0204 */
[----:B------:R-:W-:Y:S01]  /*f1d0*/  @P0 IMAD.HI.U32 R4, R6, R9, RZ ;  /* 0x0000000906040227 */ /* 0x000fe200078e00ff */
[----:B------:R-:W-:Y:S02]  /*f1e0*/  ULDC.64 UR10, c[0x0][0xaf0] ;  /* 0x0002bc00000a7ab9 */ /* 0x000fe40000000a00 */
[----:B------:R-:W-:Y:S01]  /*f1f0*/  UIADD3 UR9, UR9, UR4, URZ ;  /* 0x0000000409097290 */ /* 0x000fe2000fffe03f */
[----:B------:R-:W-:Y:S01]  /*f200*/  IMAD.MOV.U32 R3, RZ, RZ, R6 ;  /* 0x000000ffff037224 */ /* 0x000fe200078e0006 */
[----:B------:R-:W-:Y:S01]  /*f210*/  UIMAD UR4, UR13, UR10, URZ ;  /* 0x0000000a0d0472a4 */ /* 0x000fe2000f8e023f */
[----:B-1----:R-:W-:Y:S01]  /*f220*/  @P0 SHF.R.U32.HI R3, RZ, R5, R4 ;  /* 0x00000005ff030219 */ /* 0x002fe20000011604 */
[----:B------:R-:W-:-:S02]  /*f230*/  UIMAD.WIDE.U32 UR8, UR12, UR10, UR8 ;  /* 0x0000000a0c0872a5 */ /* 0x000fc4000f8e0008 */
[----:B------:R-:W-:Y:S01]  /*f240*/  UIMAD UR4, UR12, UR11, UR4 ;  /* 0x0000000b0c0472a4 */ /* 0x000fe2000f8e0204 */
[--C-:B------:R-:W-:Y:S01]  /*f250*/  SHF.R.S32.HI R4, RZ, 0x1f, R3.reuse ;  /* 0x0000001fff047819 */ /* 0x100fe20000011403 */
[----:B------:R-:W-:Y:S01]  /*f260*/  IMAD.MOV R7, RZ, RZ, -R3 ;  /* 0x000000ffff077224 */ /* 0x000fe200078e0a03 */
[----:B------:R-:W-:Y:S01]  /*f270*/  ULDC.64 UR10, c[0x0][0xae0] ;  /* 0x0002b800000a7ab9 */ /* 0x000fe20000000a00 */
[----:B------:R-:W-:Y:S02]  /*f280*/  UIADD3 UR4, UR9, UR4, URZ ;  /* 0x0000000409047290 */ /* 0x000fe4000fffe03f */
[----:B------:R-:W-:Y:S02]  /*f290*/  IMAD.U32 R5, RZ, RZ, UR9 ;  /* 0x00000009ff057e24 */ /* 0x000fe4000f8e00ff */
[----:B------:R-:W-:Y:S02]  /*f2a0*/  IMAD R7, R11, R7, R6 ;  /* 0x000000070b077224 */ /* 0x000fe400078e0206 */
[----:B------:R-:W-:-:S02]  /*f2b0*/  IMAD R8, R4, UR10, RZ ;  /* 0x0000000a04087c24 */ /* 0x000fc4000f8e02ff */
[----:B------:R-:W-:Y:S01]  /*f2c0*/  IMAD.U32 R4, RZ, RZ, UR8 ;  /* 0x00000008ff047e24 */ /* 0x000fe2000f8e00ff */
[----:B------:R-:W-:Y:S01]  /*f2d0*/  SHF.R.S32.HI R6, RZ, 0x1f, R7 ;  /* 0x0000001fff067819 */ /* 0x000fe20000011407 */
[----:B------:R-:W-:Y:S01]  /*f2e0*/  IMAD.U32 R5, RZ, RZ, UR4 ;  /* 0x00000004ff057e24 */ /* 0x000fe2000f8e00ff */
[----:B------:R-:W-:Y:S01]  /*f2f0*/  ULDC.64 UR8, c[0x0][0xad8] ;  /* 0x0002b60000087ab9 */ /* 0x000fe20000000a00 */
        /* <DEDUP_REMOVED lines=26> */
[----:B------:R3:W-:Y:S04]  /*f4a0*/  @!P2 ST.E.128 desc[UR8][R8.64], RZ ;  /* 0x000000ff0800a985 */ /* 0x0007e8000c101d08 */
[----:B------:R3:W-:Y:S04]  /*f4b0*/  @!P3 ST.E.128 desc[UR8][R12.64], RZ ;  /* 0x000000ff0c00b985 */ /* 0x0007e8000c101d08 */
[----:B------:R3:W-:Y:S02]  /*f4c0*/  @!P4 ST.E.128 desc[UR8][R14.64], RZ ;  /* 0x000000ff0e00c985 */ /* 0x0007e4000c101d08 */
.L_x_2109:
[----:B------:R-:W-:Y:S05]  /*f4d0*/  BSYNC B1 ;  /* 0x0000000000017941 */ /* 0x000fea0003800000 */
.L_x_2108:
        /* <DEDUP_REMOVED lines=10> */
[-C--:B-1-3--:R-:W-:Y:S02]  /*f580*/  @!P3 LEA R8, P0, R145, R4.reuse, 0x1 ;  /* 0x000000049108b211 */ /* 0x08afe400078008ff */
[----:B------:R-:W-:Y:S02]  /*f590*/  @!P4 LEA R10, P1, R147, R4, 0x1 ;  /* 0x00000004930ac211 */ /* 0x000fe400078208ff */
[----:B0---4-:R-:W-:Y:S01]  /*f5a0*/  @!P2 IMAD.WIDE R6, R23, 0x2, R4 ;  /* 0x000000021706a825 */ /* 0x011fe200078e0204 */
[-C--:B------:R-:W-:Y:S02]  /*f5b0*/  @!P3 LEA.HI.X R9, R145, R5.reuse, R16, 0x1, P0 ;  /* 0x000000059109b211 */ /* 0x080fe400000f0c10 */
[----:B------:R-:W-:Y:S02]  /*f5c0*/  @!P4 LEA.HI.X R11, R147, R5, R157, 0x1, P1 ;  /* 0x00000005930bc211 */ /* 0x000fe400008f0c9d */
[----:B------:R2:W-:Y:S04]  /*f5d0*/  @!P2 ST.E.128 desc[UR8][R6.64], RZ ;  /* 0x000000ff0600a985 */ /* 0x0005e8000c101d08 */
[----:B------:R2:W-:Y:S04]  /*f5e0*/  @!P3 ST.E.128 desc[UR8][R8.64], RZ ;  /* 0x000000ff0800b985 */ /* 0x0005e8000c101d08 */
[----:B------:R2:W-:Y:S02]  /*f5f0*/  @!P4 ST.E.128 desc[UR8][R10.64], RZ ;  /* 0x000000ff0a00c985 */ /* 0x0005e4000c101d08 */
.L_x_2104:
[----:B------:R-:W-:Y:S05]  /*f600*/  BSYNC B0 ;  /* 0x0000000000007941 */ /* 0x000fea0003800000 */
.L_x_2099:
[----:B------:R-:W-:Y:S02]  /*f610*/  ULDC UR4, c[0x0][0xc3c] ;  /* 0x00030f0000047ab9 */ /* 0x000fe40000000800 */
[----:B------:R-:W-:-:S13]  /*f620*/  ISETP.GE.AND P0, PT, R35, UR4, PT ;  /* 0x0000000423007c0c */ /* 0x000fda000bf06270 */
[----:B------:R-:W-:Y:S05]  /*f630*/  @!P0 BRA `(.L_x_2110) ;  /* 0xffffff1800448947 */ /* 0x000fea000383ffff */
[----:B------:R-:W-:Y:S05]  /*f640*/  EXIT ;  /* 0x000000000000794d */ /* 0x000fea0003800000 */
.L_x_2063:
[----:B------:R-:W-:-:S08]  /*f650*/  NOP ;  /* 0x0000000000007918 */ /* 0x000fd00000000000 */
[----:B0-----:R-:W0:-:S00]  /*f660*/  USETMAXREG.DEALLOC.CTAPOOL 0x20 ;  /* 0x00000020000079c8 */ /* 0x001e0000080e0500 */
[----:B0-----:R-:W-:-:S06]  /*f670*/  LOP3.LUT R0, R0, 0x3, RZ, 0xc0, !PT ;  /* 0x0000000300007812 */ /* 0x001fcc00078ec0ff */
[----:B------:R-:W0:Y:S02]  /*f680*/  SHFL.IDX PT, R0, R0, RZ, 0x1f ;  /* 0x00001fff00007589 */ /* 0x000e2400000e0000 */
[----:B0-----:R-:W-:Y:S01]  /*f690*/  ISETP.NE.AND P0, PT, R0, RZ, PT ;  /* 0x000000ff0000720c */ /* 0x001fe20003f05270 */
[----:B------:R-:W-:-:S03]  /*f6a0*/  IMAD.MOV.U32 R0, RZ, RZ, RZ ;  /* 0x000000ffff007224 */ /* 0x000fc600078e00ff */
[----:B------:R-:W-:-:S05]  /*f6b0*/  P2R R2, PR, RZ, 0x1 ;  /* 0x00000001ff027803 */ /* 0x000fca0000000000 */
[----:B------:R0:W-:Y:S04]  /*f6c0*/  STL [R1+0x30], R2 ;  /* 0x0000300201007387 */ /* 0x0001e80000100800 */
        /* <DEDUP_REMOVED lines=8> */
.L_x_2111:
[----:B0-----:R-:W0:Y:S01]  /*f750*/  S2R R2, SR_TID.X ;  /* 0x0000000000027919 */ /* 0x001e220000002100 */
[----:B------:R-:W-:Y:S01]  /*f760*/  ULDC UR4, c[0x0][0xc3c] ;  /* 0x00030f0000047ab9 */ /* 0x000fe20000000800 */
[----:B------:R-:W-:Y:S01]  /*f770*/  ULDC.64 UR6, c[0x0][0x208] ;  /* 0x0000820000067ab9 */ /* 0x000fe20000000a00 */
        /* <DEDUP_REMOVED lines=8> */
[----:B------:R-:W0:Y:S01]  /*f800*/  S2UR UR6, SR_CTAID.X ;  /* 0x00000000000679c3 */ /* 0x000e220000002500 */
[C---:B------:R-:W-:Y:S01]  /*f810*/  ISETP.GE.U32.AND P2, PT, R5.reuse, 0x2, PT ;  /* 0x000000020500780c */ /* 0x040fe20003f46070 */
[----:B------:R-:W-:Y:S01]  /*f820*/  UMOV UR4, URZ ;  /* 0x0000003f00047c82 */ /* 0x000fe20008000000 */
[C---:B------:R-:W-:Y:S01]  /*f830*/  ISETP.GE.U32.AND P3, PT, R5.reuse, 0x4, PT ;  /* 0x000000040500780c */ /* 0x040fe20003f66070 */
[----:B------:R-:W-:Y:S01]  /*f840*/  IMAD.MOV.U32 R16, RZ, RZ, RZ ;  /* 0x000000ffff107224 */ /* 0x000fe200078e00ff */
[C---:B------:R-:W-:Y:S02]  /*f850*/  ISETP.GE.U32.AND P4, PT, R5.reuse, 0x8, PT ;  /* 0x000000080500780c */ /* 0x040fe40003f86070 */
[----:B------:R-:W-:Y:S01]  /*f860*/  ISETP.GE.U32.AND P5, PT, R5, 0x10, PT ;  /* 0x000000100500780c */ /* 0x000fe20003fa6070 */
[----:B--2---:R-:W1:Y:S02]  /*f870*/  SHFL.UP PT, R4, R0, 0x1, RZ ;  /* 0x0420000000047989 */ /* 0x004e6400000e00ff */
        /* <DEDUP_REMOVED lines=14> */
[----:B------:R-:W1:Y:S02]  /*f960*/  SHFL.IDX PT, R4, R6, 0x1f, 0x1f ;  /* 0x03e01f0006047f89 */ /* 0x000e6400000e0000 */
[----:B-1----:R-:W-:-:S04]  /*f970*/  IMAD R4, R4, UR5, RZ ;  /* 0x0000000504047c24 */ /* 0x002fc8000f8e02ff */
[----:B------:R-:W-:Y:S01]  /*f980*/  IMAD.MOV.U32 R9, RZ, RZ, R4 ;  /* 0x000000ffff097224 */ /* 0x000fe200078e0004 */
[----:B0-----:R-:W-:-:S13]  /*f990*/  ISETP.GT.AND P6, PT, R4, UR6, PT ;  /* 0x0000000604007c0c */ /* 0x001fda000bfc4270 */
[----:B------:R-:W-:Y:S05]  /*f9a0*/  @P6 BRA `(.L_x_2113) ;  /* 0x0000000000a46947 */ /* 0x000fea0003800000 */
[----:B------:R-:W0:Y:S01]  /*f9b0*/  LDC R6, c[0x0][0xc3c] ;  /* 0x00030f00ff067b82 */ /* 0x000e220000000800 */
[----:B------:R-:W-:Y:S01]  /*f9c0*/  IMAD.MOV.U32 R4, RZ, RZ, R9 ;  /* 0x000000ffff047224 */ /* 0x000fe200078e0009 */
[----:B------:R-:W-:Y:S01]  /*f9d0*/  UMOV UR4, URZ ;  /* 0x0000003f00047c82 */ /* 0x000fe20008000000 */
[----:B------:R-:W-:Y:S01]  /*f9e0*/  ULDC UR7, c[0x0][0xc3c] ;  /* 0x00030f0000077ab9 */ /* 0x000fe20000000800 */
[----:B------:R-:W-:-:S05]  /*f9f0*/  ULDC UR5, c[0x0][0xc38] ;  /* 0x00030e0000057ab9 */ /* 0x000fca0000000800 */
.L_x_2117:
        /* <DEDUP_REMOVED lines=9> */
[----:B------:R-:W0:Y:S01]  /*fa90*/  LDC.64 R2, c[0x0][0xc80] ;  /* 0x00032000ff027b82 */ /* 0x000e220000000a00 */
[----:B------:R-:W-:Y:S01]  /*faa0*/  ULDC.64 UR8, c[0x0][0x208] ;  /* 0x0000820000087ab9 */ /* 0x000fe20000000a00 */
[----:B0-----:R-:W-:-:S05]  /*fab0*/  IMAD.WIDE R2, R7, 0x4, R2 ;  /* 0x0000000407027825 */ /* 0x001fca00078e0202 */
[----:B------:R0:W5:Y:S02]  /*fac0*/  LDG.E R0, desc[UR8][R2.64] ;  /* 0x0000000802007981 */ /* 0x000164000c1e1900 */
.L_x_2116:
[----:B------:R-:W-:Y:S05]  /*fad0*/  BSYNC B0 ;  /* 0x0000000000007941 */ /* 0x000fea0003800000 */
.L_x_2115:
        /* <DEDUP_REMOVED lines=20> */
[----:B------:R-:W-:Y:S02]  /*fc20*/  IMAD.MOV.U32 R6, RZ, RZ, R9 ;  /* 0x000000ffff067224 */ /* 0x000fe400078e0009 */
[----:B------:R-:W-:-:S07]  /*fc30*/  IMAD.MOV.U32 R9, RZ, RZ, R3 ;  /* 0x000000ffff097224 */ /* 0x000fce00078e0003 */
.L_x_2113:
[----:B------:R-:W-:Y:S01]  /*fc40*/  IMAD.IADD R9, R4, 0x1, -R9 ;  /* 0x0000000104097824 */ /* 0x000fe200078e0a09 */
[----:B------:R-:W-:-:S03]  /*fc50*/  ULDC.64 UR8, c[0x0][0x208] ;  /* 0x0000820000087ab9 */ /* 0x000fc60000000a00 */
        /* <DEDUP_REMOVED lines=20> */
.L_x_2118:
[----:B-1----:R-:W-:Y:S02]  /*fda0*/  IMAD R16, R16, UR5, R9 ;  /* 0x0000000510107c24 */ /* 0x002fe4000f8e0209 */
[----:B0-----:R-:W-:Y:S01]  /*fdb0*/  IMAD.MOV.U32 R11, RZ, RZ, R10 ;  /* 0x000000ffff0b7224 */ /* 0x001fe200078e000a */
[----:B------:R-:W-:Y:S01]  /*fdc0*/  IABS R10, R4 ;  /* 0x00000004000a7213 */ /* 0x000fe20000000000 */
[----:B------:R-:W-:Y:S01]  /*fdd0*/  IMAD.MOV.U32 R2, RZ, RZ, RZ ;  /* 0x000000ffff027224 */ /* 0x000fe200078e00ff */
[----:B------:R-:W-:Y:S01]  /*fde0*/  IADD3 R9, -R16, UR6, RZ ;  /* 0x0000000610097c10 */ /* 0x000fe2000fffe1ff */
[----:B------:R-:W-:Y:S02]  /*fdf0*/  IMAD R11, R11, R8, RZ ;  /* 0x000000080b0b7224 */ /* 0x000fe400078e02ff */
[----:B------:R-:W-:Y:S01]  /*fe00*/  IMAD.MOV R10, RZ, RZ, -R10 ;  /* 0x000000ffff0a7224 */ /* 0x000fe200078e0a0a */
[----:B------:R-:W-:Y:S01]  /*fe10*/  IABS R6, R9 ;  /* 0x0000000900067213 */ /* 0x000fe20000000000 */
        /* <DEDUP_REMOVED lines=51> */
.L_x_2114:
[----:B------:R-:W-:Y:S02]  /*10150*/  IMAD.MOV.U32 R17, RZ, RZ, RZ ;  /* 0x000000ffff117224 */ /* 0x000fe400078e00ff */
[----:B------:R-:W-:Y:S02]  /*10160*/  IMAD.U32 R16, RZ, RZ, UR6 ;  /* 0x00000006ff107e24 */ /* 0x000fe4000f8e00ff */
[----:B------:R-:W-:-:S07]  /*10170*/  IMAD.MOV.U32 R18, RZ, RZ, RZ ;  /* 0x000000ffff127224 */ /* 0x000fce00078e00ff */
.L_x_2119:
[----:B------:R-:W-:-:S13]  /*10180*/  ISETP.NE.AND P0, PT, R5, RZ, PT ;  /* 0x000000ff0500720c */ /* 0x000fda0003f05270 */
[----:B------:R-:W0:Y:S01]  /*10190*/  @!P0 S2R R3, SR_CgaCtaId ;  /* 0x0000000000038919 */ /* 0x000e220000008800 */
[----:B------:R-:W-:-:S04]  /*101a0*/  @!P0 MOV R0, 0x400 ;  /* 0x0000040000008802 */ /* 0x000fc80000000f00 */
[----:B0-----:R-:W-:-:S05]  /*101b0*/  @!P0 LEA R0, R3, R0, 0x18 ;  /* 0x0000000003008211 */ /* 0x001fca00078ec0ff */
[----:B------:R2:W-:Y:S01]  /*101c0*/  @!P0 STS.128 [R0+0x31cd0], R16 ;  /* 0x031cd01000008388 */ /* 0x0005e20000000c00 */
[----:B------:R-:W-:Y:S06]  /*101d0*/  BAR.ARV 0x5, 0x200 ;  /* 0x0148000000007b1d */ /* 0x000fec0000002000 */
.L_x_2112:
        /* <DEDUP_REMOVED lines=12> */
[----:B------:R-:W-:Y:S01]  /*102a0*/  ULDC UR38, c[0x0][0xc] ;  /* 0x0000030000267ab9 */ /* 0x000fe20000000800 */
[----:B------:R-:W-:Y:S01]  /*102b0*/  IMAD.MOV.U32 R23, RZ, RZ, RZ ;  /* 0x000000ffff177224 */ /* 0x000fe200078e00ff */
[----:B------:R-:W-:Y:S01]  /*102c0*/  ULDC.64 UR36, c[0x0][0x198] ;  /* 0x0000660000247ab9 */ /* 0x000fe20000000a00 */
        /* <DEDUP_REMOVED lines=18> */
.L_x_2224:
[----:B0---4-:R-:W0:Y:S01]  /*103f0*/  LDC.64 R2, c[0x0][0xc88] ;  /* 0x00032200ff027b82 */ /* 0x011e220000000a00 */
[----:B------:R-:W-:Y:S01]  /*10400*/  ULDC.64 UR4, c[0x0][0x208] ;  /* 0x0000820000047ab9 */ /* 0x000fe20000000a00 */
[----:B0-----:R-:W-:-:S05]  /*10410*/  IMAD.WIDE R2, R19, 0x4, R2 ;  /* 0x0000000413027825 */ /* 0x001fca00078e0202 */
[----:B------:R-:W2:Y:S01]  /*10420*/  LDG.E R9, desc[UR4][R2.64] ;  /* 0x0000000402097981 */ /* 0x000ea2000c1e1900 */
[----:B------:R-:W-:Y:S05]  /*10430*/  YIELD ;  /* 0x0000000000007946 */ /* 0x000fea0003800000 */
[----:B------:R-:W-:Y:S01]  /*10440*/  ULDC.64 UR4, c[0x0][0xa28] ;  /* 0x00028a0000047ab9 */ /* 0x000fe20000000a00 */
[----:B------:R-:W-:Y:S01]  /*10450*/  IMAD.MOV.U32 R0, RZ, RZ, RZ ;  /* 0x000000ffff007224 */ /* 0x000fe200078e00ff */
[----:B------:R-:W-:Y:S01]  /*10460*/  ISETP.NE.U32.AND P0, PT, RZ, UR4, PT ;  /* 0x00000004ff007c0c */ /* 0x000fe2000bf05070 */
[----:B------:R-:W-:Y:S01]  /*10470*/  ULDC.64 UR10, c[0x0][0x208] ;  /* 0x00008200000a7ab9 */ /* 0x000fe20000000a00 */
[----:B------:R-:W-:Y:S01]  /*10480*/  IMAD.MOV.U32 R6, RZ, RZ, RZ ;  /* 0x000000ffff067224 */ /* 0x000fe200078e00ff */
[----:B------:R-:W-:Y:S01]  /*10490*/  ULDC.64 UR8, c[0x0][0xa18] ;  /* 0x0002860000087ab9 */ /* 0x000fe20000000a00 */
[----:B------:R-:W-:Y:S01]  /*104a0*/  ISETP.NE.AND.EX P0, PT, RZ, UR5, PT, P0 ;  /* 0x00000005ff007c0c */ /* 0x000fe2000bf05300 */
[----:B------:R-:W-:Y:S01]  /*104b0*/  ULDC.64 UR6, c[0x0][0xa08] ;  /* 0x0002820000067ab9 */ /* 0x000fe20000000a00 */
        /* <DEDUP_REMOVED lines=9> */
[----:B-1----:R1:W5:Y:S01]  /*10550*/  @P0 LDG.E R0, desc[UR10][R2.64] ;  /* 0x0000000a02000981 */ /* 0x002362000c1e1900 */
[----:B------:R-:W-:Y:S01]  /*10560*/  ISETP.NE.AND.EX P1, PT, RZ, UR5, PT, P1 ;  /* 0x00000005ff007c0c */ /* 0x000fe2000bf25310 */
[----:B------:R-:W-:Y:S01]  /*10570*/  IMAD.MOV.U32 R28, RZ, RZ, RZ ;  /* 0x000000ffff1c7224 */ /* 0x000fe200078e00ff */
[----:B------:R-:W-:Y:S02]  /*10580*/  ISETP.NE.U32.AND P2, PT, RZ, UR8, PT ;  /* 0x00000008ff007c0c */ /* 0x000fe4000bf45070 */
        /* <DEDUP_REMOVED lines=24> */
[----:B---3--:R-:W-:Y:S05]  /*10710*/  @P2 BRA `(.L_x_2121) ;  /* 0x0000000000182947 */ /* 0x008fea0003800000 */
[----:B------:R-:W-:Y:S05]  /*10720*/  @!P1 BRA `(.L_x_2121) ;  /* 0x0000000000149947 */ /* 0x000fea0003800000 */
[----:B------:R-:W-:Y:S02]  /*10730*/  ULDC.64 UR4, c[0x0][0x208] ;  /* 0x0000820000047ab9 */ /* 0x000fe40000000a00 */
[----:B------:R-:W0:Y:S04]  /*10740*/  LDG.E R7, desc[UR4][R2.64] ;  /* 0x0000000402077981 */ /* 0x000e28000c1e1900 */
[----:B------:R-:W0:Y:S02]  /*10750*/  LDG.E R2, desc[UR4][R2.64+0x4] ;  /* 0x0000040402027981 */ /* 0x000e24000c1e1900 */
[----:B0-----:R-:W-:-:S05]  /*10760*/  IMAD.IADD R8, R2, 0x1, -R7 ;  /* 0x0000000102087824 */ /* 0x001fca00078e0a07 */
[----:B------:R1:W-:Y:S02]  /*10770*/  STL [R1+0x14], R8 ;  /* 0x0000140801007387 */ /* 0x0003e40000100800 */
.L_x_2121:
[----:B------:R-:W-:Y:S01]  /*10780*/  ULDC.64 UR4, c[0x0][0xa20] ;  /* 0x0002880000047ab9 */ /* 0x000fe20000000a00 */
[----:B-----5:R-:W-:Y:S01]  /*10790*/  IMAD.IADD R28, R28, 0x1, R0 ;  /* 0x000000011c1c7824 */ /* 0x020fe200078e0200 */
[----:B------:R-:W-:Y:S01]  /*107a0*/  ISETP.NE.U32.AND P1, PT, RZ, UR4, PT ;  /* 0x00000004ff007c0c */ /* 0x000fe2000bf25070 */
[----:B------:R-:W-:-:S03]  /*107b0*/  IMAD.MOV.U32 R26, RZ, RZ, R9 ;  /* 0x000000ffff1a7224 */ /* 0x000fc600078e0009 */
[----:B------:R-:W-:-:S13]  /*107c0*/  ISETP.NE.AND.EX P1, PT, RZ, UR5, PT, P1 ;  /* 0x00000005ff007c0c */ /* 0x000fda000bf25310 */
[----:B------:R-:W-:Y:S05]  /*107d0*/  @!P1 BRA `(.L_x_2122) ;  /* 0x0000000000149947 */ /* 0x000fea0003800000 */
[----:B------:R-:W-:Y:S01]  /*107e0*/  IADD3 R2, P0, R24, UR4, RZ ;  /* 0x0000000418027c10 */ /* 0x000fe2000ff1e0ff */
[----:B------:R-:W-:-:S03]  /*107f0*/  ULDC.64 UR6, c[0x0][0x208] ;  /* 0x0000820000067ab9 */ /* 0x000fc60000000a00 */
[----:B------:R-:W-:-:S05]  /*10800*/  IADD3.X R3, R25, UR5, RZ, P0, !PT ;  /* 0x0000000519037c10 */ /* 0x000fca00087fe4ff */
[----:B------:R2:W5:Y:S01]  /*10810*/  LDG.E R6, desc[UR6][R2.64] ;  /* 0x0000000602067981 */ /* 0x000562000c1e1900 */
[----:B------:R-:W-:Y:S05]  /*10820*/  BRA `(.L_x_2123) ;  /* 0x0000000000147947 */ /* 0x000fea0003800000 */
.L_x_2122:
[----:B------:R-:W-:Y:S05]  /*10830*/  @!P0 BRA `(.L_x_2123) ;  /* 0x0000000000108947 */ /* 0x000fea0003800000 */
[----:B------:R-:W-:Y:S02]  /*10840*/  ULDC.64 UR4, c[0x0][0x208] ;  /* 0x0000820000047ab9 */ /* 0x000fe40000000a00 */
[----:B------:R-:W2:Y:S04]  /*10850*/  LDG.E R6, desc[UR4][R4.64] ;  /* 0x0000000404067981 */ /* 0x000ea8000c1e1900 */
[----:B------:R-:W2:Y:S02]  /*10860*/  LDG.E R4, desc[UR4][R4.64+0x4] ;  /* 0x0000040404047981 */ /* 0x000ea4000c1e1900 */
[----:B--2---:R-:W-:-:S07]  /*10870*/  IMAD.IADD R6, R4, 0x1, -R6 ;  /* 0x0000000104067824 */ /* 0x004fce00078e0a06 */
.L_x_2123:
[----:B-----5:R-:W-:Y:S01]  /*10880*/  IMAD.IADD R6, R6, 0x1, -R0 ;  /* 0x0000000106067824 */ /* 0x020fe200078e0a00 */
[----:B------:R-:W-:Y:S01]  /*10890*/  BSSY B7, `(.L_x_2124) ;  /* 0x0000428000077945 */ /* 0x000fe20003800000 */
[----:B------:R-:W3:Y:S01]  /*108a0*/  LDC R0, c[0x0][0x448] ;  /* 0x00011200ff007b82 */ /* 0x000ee20000000800 */
[----:B--2---:R-:W-:-:S04]  /*108b0*/  IMAD R2, R17, 0xc0, RZ ;  /* 0x000000c011027824 */ /* 0x004fc800078e02ff */
[----:B------:R-:W-:Y:S01]  /*108c0*/  VIADD R2, R2, 0xbf ;  /* 0x000000bf02027836 */ /* 0x000fe20000000000 */
[----:B---3--:R-:W-:-:S13]  /*108d0*/  ISETP.NE.AND P0, PT, R0, 0x1, PT ;  /* 0x000000010000780c */ /* 0x008fda0003f05270 */
[----:B------:R-:W2:Y:S08]  /*108e0*/  @P0 LDC R3, c[0x0][0x44c] ;  /* 0x00011300ff030b82 */ /* 0x000eb00000000800 */
[----:B------:R-:W3:Y:S01]  /*108f0*/  @P0 LDC R0, c[0x0][0x450] ;  /* 0x00011400ff000b82 */ /* 0x000ee20000000800 */
[----:B--2---:R-:W-:-:S05]  /*10900*/  @P0 IMAD.HI.U32 R3, R2, R3, RZ ;  /* 0x0000000302030227 */ /* 0x004fca00078e00ff */
[----:B---3--:R-:W-:Y:S01]  /*10910*/  @P0 SHF.R.U32.HI R2, RZ, R0, R3 ;  /* 0x00000000ff020219 */ /* 0x008fe20000011603 */
[C---:B------:R-:W-:Y:S01]  /*10920*/  VIADD R0, R6.reuse, 0x8f ;  /* 0x0000008f06007836 */ /* 0x040fe20000000000 */
[----:B------:R-:W-:-:S03]  /*10930*/  IADD3 R6, R6, 0x90, -R8 ;  /* 0x0000009006067810 */ /* 0x000fc60007ffe808 */
[----:B------:R-:W-:-:S04]  /*10940*/  IMAD.HI R0, R0, 0x38e38e39, RZ ;  /* 0x38e38e3900007827 */ /* 0x000fc800078e02ff */
[----:B------:R-:W-:Y:S01]  /*10950*/  IMAD.IADD R2, R6, 0x1, R2 ;  /* 0x0000000106027824 */ /* 0x000fe200078e0202 */
[----:B------:R-:W-:-:S03]  /*10960*/  SHF.R.U32.HI R3, RZ, 0x1f, R0 ;  /* 0x0000001fff037819 */ /* 0x000fc60000011600 */
[----:B------:R-:W-:Y:S01]  /*10970*/  IMAD.HI R2, R2, 0x38e38e39, RZ ;  /* 0x38e38e3902027827 */ /* 0x000fe200078e02ff */
[----:B------:R-:W-:-:S04]  /*10980*/  LEA.HI.SX32 R3, R0, R3, 0x1b ;  /* 0x0000000300037211 */ /* 0x000fc800078fdaff */
[----:B------:R-:W-:-:S04]  /*10990*/  SHF.R.U32.HI R0, RZ, 0x1f, R2 ;  /* 0x0000001fff007819 */ /* 0x000fc80000011602 */
[----:B------:R-:W-:-:S04]  /*109a0*/  LEA.HI.SX32 R0, R2, R0, 0x1b ;  /* 0x0000000002007211 */ /* 0x000fc800078fdaff */
[----:B------:R-:W-:-:S04]  /*109b0*/  VIMNMX R4, R3, R0, PT ;  /* 0x0000000003047248 */ /* 0x000fc80003fe0100 */
[----:B------:R-:W-:Y:S01]  /*109c0*/  ISETP.GT.AND P0, PT, R4, RZ, PT ;  /* 0x000000ff0400720c */ /* 0x000fe20003f04270 */
[----:B------:R2:W-:-:S12]  /*109d0*/  STL [R1+0xc], R4 ;  /* 0x00000c0401007387 */ /* 0x0005d80000100800 */
[----:B--2---:R-:W-:Y:S05]  /*109e0*/  @P0 BRA `(.L_x_2125) ;  /* 0x0000000000480947 */ /* 0x004fea0003800000 */
[----:B------:R-:W2:Y:S02]  /*109f0*/  S2R R4, SR_TID.X ;  /* 0x0000000000047919 */ /* 0x000ea40000002100 */
[----:B--2---:R-:W-:-:S04]  /*10a00*/  LOP3.LUT R4, R4, 0x7f, RZ, 0xc0, !PT ;  /* 0x0000007f04047812 */ /* 0x004fc800078ec0ff */
[----:B------:R-:W-:-:S13]  /*10a10*/  ISETP.NE.AND P0, PT, R4, RZ, PT ;  /* 0x000000ff0400720c */ /* 0x000fda0003f05270 */
[----:B------:R-:W-:Y:S05]  /*10a20*/  @P0 BRA `(.L_x_2126) ;  /* 0x0000004000380947 */ /* 0x000fea0003800000 */
[----:B------:R-:W2:Y:S01]  /*10a30*/  S2R R5, SR_LANEID ;  /* 0x0000000000057919 */ /* 0x000ea20000000000 */
[----:B------:R-:W-:Y:S01]  /*10a40*/  VOTEU.ANY UR4, UPT, PT ;  /* 0x0000000000047886 */ /* 0x000fe200038e0100 */
[----:B------:R-:W3:Y:S01]  /*10a50*/  LDC.64 R2, c[0x0][0xc60] ;  /* 0x00031800ff027b82 */ /* 0x000ee20000000a00 */
[----:B------:R-:W2:Y:S01]  /*10a60*/  FLO.U32 R0, UR4 ;  /* 0x0000000400007d00 */ /* 0x000ea200080e0000 */
[----:B------:R-:W-:Y:S01]  /*10a70*/  ULDC.64 UR6, c[0x0][0x208] ;  /* 0x0000820000067ab9 */ /* 0x000fe20000000a00 */
        /* <DEDUP_REMOVED lines=9> */
.L_x_2125:
        /* <DEDUP_REMOVED lines=15> */
[----:B01----:R-:W-:Y:S02]  /*10c00*/  IMAD.MOV.U32 R8, RZ, RZ, 0x70 ;  /* 0x00000070ff087424 */ /* 0x003fe400078e00ff */
[----:B------:R-:W-:Y:S02]  /*10c10*/  IMAD.MOV.U32 R12, RZ, RZ, 0x1 ;  /* 0x00000001ff0c7424 */ /* 0x000fe400078e00ff */
[----:B------:R-:W-:-:S07]  /*10c20*/  IMAD.MOV.U32 R13, RZ, RZ, RZ ;  /* 0x000000ffff0d7224 */ /* 0x000fce00078e00ff */
[----:B------:R-:W-:-:S07]  /*10c30*/  LEPC R20, `(.L_x_2128) ;  /* 0x000000001014794e */ /* 0x000fce0000000000 */
[----:B--2---:R-:W-:Y:S05]  /*10c40*/  CALL.ABS.NOINC R2 ;  /* 0x0000000002007343 */ /* 0x004fea0003c00000 */
.L_x_2128:
[----:B------:R-:W-:Y:S05]  /*10c50*/  BSYNC B6 ;  /* 0x0000000000067941 */ /* 0x000fea0003800000 */
.L_x_2127:
        /* <DEDUP_REMOVED lines=15> */
[----:B01----:R-:W-:Y:S02]  /*10d50*/  IMAD.MOV.U32 R8, RZ, RZ, 0x70 ;  /* 0x00000070ff087424 */ /* 0x003fe400078e00ff */
[----:B------:R-:W-:Y:S02]  /*10d60*/  IMAD.MOV.U32 R12, RZ, RZ, 0x1 ;  /* 0x00000001ff0c7424 */ /* 0x000fe400078e00ff */
[----:B--2---:R-:W-:-:S07]  /*10d70*/  IMAD.MOV.U32 R13, RZ, RZ, RZ ;  /* 0x000000ffff0d7224 */ /* 0x004fce00078e00ff */
[----:B------:R-:W-:-:S07]  /*10d80*/  LEPC R20, `(.L_x_2131) ;  /* 0x000000001014794e */ /* 0x000fce0000000000 */
[----:B---3--:R-:W-:Y:S05]  /*10d90*/  CALL.ABS.NOINC R2 ;  /* 0x0000000002007343 */ /* 0x008fea0003c00000 */
.L_x_2131:
        /* <DEDUP_REMOVED lines=15> */
.L_x_2130:
[----:B------:R-:W-:Y:S05]  /*10e90*/  BSYNC B6 ;  /* 0x0000000000067941 */ /* 0x000fea0003800000 */
.L_x_2129:
[----:B------:R-:W-:Y:S01]  /*10ea0*/  ULDC.64 UR4, c[0x0][0x9f8] ;  /* 0x00027e0000047ab9 */ /* 0x000fe20000000a00 */
[----:B------:R-:W-:Y:S01]  /*10eb0*/  ULDC.64 UR6, c[0x0][0x208] ;  /* 0x0000820000067ab9 */ /* 0x000fe20000000a00 */
[----:B------:R-:W-:Y:S01]  /*10ec0*/  ISETP.NE.U32.AND P0, PT, RZ, UR4, PT ;  /* 0x00000004ff007c0c */ /* 0x000fe2000bf05070 */
[----:B------:R-:W2:Y:S01]  /*10ed0*/  LDL R20, [R1+0xc] ;  /* 0x00000c0001147983 */ /* 0x000ea20000100800 */
[----:B------:R-:W3:Y:S02]  /*10ee0*/  LDC.64 R2, c[0x0][0x418] ;  /* 0x00010600ff027b82 */ /* 0x000ee40000000a00 */
[----:B------:R-:W-:-:S13]  /*10ef0*/  ISETP.NE.AND.EX P0, PT, RZ, UR5, PT, P0 ;  /* 0x00000005ff007c0c */ /* 0x000fda000bf05300 */
[----:B------:R-:W-:-:S04]  /*10f00*/  @P0 IADD3 R24, P1, R24, UR4, RZ ;  /* 0x0000000418180c10 */ /* 0x000fc8000ff3e0ff */
[----:B------:R-:W-:Y:S01]  /*10f10*/  @P0 IADD3.X R25, R25, UR5, RZ, P1, !PT ;  /* 0x0000000519190c10 */ /* 0x000fe20008ffe4ff */
[----:B------:R-:W-:-:S04]  /*10f20*/  ULDC.64 UR4, c[0x0][0xa08] ;  /* 0x0002820000047ab9 */ /* 0x000fc80000000a00 */
[----:B------:R2:W4:Y:S01]  /*10f30*/  @P0 LDG.E R26, desc[UR6][R24.64] ;  /* 0x00000006181a0981 */ /* 0x000522000c1e1900 */
[----:B---3--:R-:W-:Y:S01]  /*10f40*/  LOP3.LUT P0, RZ, R2, UR4, RZ, 0xfc, !PT ;  /* 0x0000000402ff7c12 */ /* 0x008fe2000f80fcff */
[----:B------:R-:W-:-:S03]  /*10f50*/  UMOV UR4, 0xffffffff ;  /* 0xffffffff00047882 */ /* 0x000fc60000000000 */
[----:B------:R-:W-:Y:S01]  /*10f60*/  LOP3.LUT P0, RZ, R3, UR5, RZ, 0xfc, P0 ;  /* 0x0000000503ff7c12 */ /* 0x000fe2000800fcff */
[----:B--2---:R-:W-:Y:S01]  /*10f70*/  VIADD R25, R20, 0xffffffff ;  /* 0xffffffff14197836 */ /* 0x004fe20000000000 */
[----:B----4-:R-:W-:Y:S02]  /*10f80*/  SHF.R.S32.HI R29, RZ, 0x1f, R26 ;  /* 0x0000001fff1d7819 */ /* 0x010fe4000001141a */
[----:B------:R-:W-:Y:S01]  /*10f90*/  SEL R24, R26, RZ, !P0 ;  /* 0x000000ff1a187207 */ /* 0x000fe20004000000 */
[----:B------:R-:W-:Y:S08]  /*10fa0*/  BRA.DIV UR4, `(.L_x_2132) ;  /* 0x0000004e04887947 */ /* 0x000ff0000b800000 */
[----:B------:R-:W2:Y:S02]  /*10fb0*/  S2R R0, SR_TID.X ;  /* 0x0000000000007919 */ /* 0x000ea40000002100 */
[----:B--2---:R-:W-:-:S04]  /*10fc0*/  SHF.R.U32.HI R0, RZ, 0x5, R0 ;  /* 0x00000005ff007819 */ /* 0x004fc80000011600 */
[----:B------:R-:W-:-:S05]  /*10fd0*/  LOP3.LUT R0, R0, 0x3, RZ, 0xc0, !PT ;  /* 0x0000000300007812 */ /* 0x000fca00078ec0ff */
[----:B------:R2:W3:Y:S02]  /*10fe0*/  SHFL.IDX PT, R14, R0, RZ, 0x1f ;  /* 0x00001fff000e7589 */ /* 0x0004e400000e0000 */
.L_x_2240:
[----:B------:R-:W-:Y:S02]  /*10ff0*/  PLOP3.LUT P1, PT, PT, PT, PT, 0x8, 0x0 ;  /* 0x000000000000781c */ /* 0x000fe40003f2e170 */
[----:B---3--:R-:W-:Y:S02]  /*11000*/  ISETP.NE.AND P0, PT, R14, RZ, PT ;  /* 0x000000ff0e00720c */ /* 0x008fe40003f05270 */
[----:B--2---:R-:W-:-:S05]  /*11010*/  P2R R0, PR, RZ, 0x2 ;  /* 0x00000002ff007803 */ /* 0x004fca0000000000 */
[----:B------:R2:W-:Y:S06]  /*11020*/  STL [R1], R0 ;  /* 0x0000000001007387 */ /* 0x0005ec0000100800 */
[----:B------:R-:W-:Y:S05]  /*11030*/  @P0 BRA `(.L_x_2133) ;  /* 0x00000004001c0947 */ /* 0x000fea0003800000 */
[----:B------:R-:W-:-:S03]  /*11040*/  UMOV UR4, 0xffffffff ;  /* 0xffffffff00047882 */ /* 0x000fc60000000000 */
[----:B------:R-:W-:Y:S05]  /*11050*/  BRA.DIV UR4, `(.L_x_2134) ;  /* 0x0000004e04907947 */ /* 0x000fea000b800000 */
[----:B------:R-:W-:-:S13]  /*11060*/  ELECT P6, URZ, PT ;  /* 0x00000000003f782f */ /* 0x000fda00038c0000 */
.L_x_2243:
[----:B------:R-:W-:Y:S05]  /*11070*/  @!P6 BRA `(.L_x_2133) ;  /* 0x00000004000ce947 */ /* 0x000fea0003800000 */
[----:B------:R-:W-:-:S04]  /*11080*/  ISETP.NE.U32.AND P0, PT, R2, RZ, PT ;  /* 0x000000ff0200720c */ /* 0x000fc80003f05070 */
[----:B------:R-:W-:-:S13]  /*11090*/  ISETP.NE.AND.EX P0, PT, R3, RZ, PT, P0 ;  /* 0x000000ff0300720c */ /* 0x000fda0003f05300 */
[----:B------:R-:W-:Y:S05]  /*110a0*/  @!P0 BRA `(.L_x_2135) ;  /* 0x0000000000488947 */ /* 0x000fea0003800000 */
[----:B------:R-:W3:Y:S01]  /*110b0*/  LDC R6, c[0x0][0x43c] ;  /* 0x00010f00ff067b82 */ /* 0x000ee20000000800 */
[----:B------:R-:W-:Y:S01]  /*110c0*/  ULDC.64 UR4, c[0x0][0x428] ;  /* 0x00010a0000047ab9 */ /* 0x000fe20000000a00 */
        /* <DEDUP_REMOVED lines=16> */
.L_x_2135:
[----:B--2---:R-:W-:Y:S01]  /*111d0*/  IMAD R0, R23, 0x8, R22 ;  /* 0x0000000817007824 */ /* 0x004fe200078e0216 */
[----:B---3--:R-:W-:-:S04]  /*111e0*/  SHF.L.U32 R2, R27, 0x1f, RZ ;  /* 0x0000001f1b027819 */ /* 0x008fc800000006ff */
[----:B------:R-:W2:Y:S02]  /*111f0*/  SYNCS.PHASECHK.TRANS64.TRYWAIT P0, [R0+URZ+0x31c40], R2 ;  /* 0x031c4002000075a7 */ /* 0x000ea4000800017f */
[----:B--2---:R-:W-:Y:S05]  /*11200*/  @!P0 BRA `(.L_x_2136) ;  /* 0x0000004c00448947 */ /* 0x004fea0003800000 */
.L_x_2244:
        /* <DEDUP_REMOVED lines=11> */
.L_x_2137:
[----:B------:R-:W-:Y:S01]  /*112c0*/  R2UR UR9, R0 ;  /* 0x00000000000972ca */ /* 0x000fe200000e0000 */
[----:B--2---:R-:W-:Y:S01]  /*112d0*/  IMAD R0, R23, 0x6c00, R22 ;  /* 0x00006c0017007824 */ /* 0x004fe200078e0216 */
        /* <DEDUP_REMOVED lines=11> */
[----:B------:R-:W-:-:S03]  /*11390*/  UIADD3 UR9, UR9, 0x31c30, URZ ;  /* 0x00031c3009097890 */ /* 0x000fc6000fffe03f */
[----:B------:R-:W-:Y:S01]  /*113a0*/  P2R R0, PR, RZ, 0x1 ;  /* 0x00000001ff007803 */ /* 0x000fe20000000000 */
[----:B------:R-:W-:Y:S02]  /*113b0*/  UIMAD UR11, UR11, 0x90, UR5 ;  /* 0x000000900b0b78a4 */ /* 0x000fe4000f8e0205 */
[----:B------:R-:W-:Y:S02]  /*113c0*/  UIADD3 UR14, UR8, 0x16a00, URZ ;  /* 0x00016a00080e7890 */ /* 0x000fe4000fffe03f */
[----:B------:R-:W-:Y:S01]  /*113d0*/  UIADD3.X UR5, URZ, UR37, URZ, UP0, !UPT ;  /* 0x000000253f057290 */ /* 0x000fe200087fe43f */
[----:B------:R3:W-:Y:S01]  /*113e0*/  STL [R1], R0 ;  /* 0x0000000001007387 */ /* 0x0007e20000100800 */
[----:B------:R-:W-:Y:S02]  /*113f0*/  UIADD3 UR15, UR8, 0x18e00, URZ ;  /* 0x00018e00080f7890 */ /* 0x000fe4000fffe03f */
[----:B------:R-:W-:-:S03]  /*11400*/  UIADD3 UR17, UR8, 0x1b200, URZ ;  /* 0x0001b20008117890 */ /* 0x000fc6000fffe03f */
[----:B------:R-:W-:Y:S01]  /*11410*/  UMOV UR8, UR14 ;  /* 0x0000000e00087c82 */ /* 0x000fe20008000000 */
[----:B------:R-:W-:Y:S01]  /*11420*/  UMOV UR14, 0x40 ;  /* 0x00000040000e7882 */ /* 0x000fe20000000000 */
[----:B------:R2:W-:Y:S02]  /*11430*/  UTMALDG.4D [UR8], [UR4], desc[UR6] ;  /* 0x00000608040075b4 */ /* 0x0005e40008019000 */
[----:B--2---:R-:W-:Y:S01]  /*11440*/  UMOV UR8, UR15 ;  /* 0x0000000f00087c82 */ /* 0x004fe20008000000 */
[----:B------:R-:W-:Y:S02]  /*11450*/  UMOV UR10, UR16 ;  /* 0x00000010000a7c82 */ /* 0x000fe40008000000 */
[----:B------:R2:W-:Y:S02]  /*11460*/  UTMALDG.4D [UR8], [UR4], desc[UR6] ;  /* 0x00000608040075b4 */ /* 0x0005e40008019000 */
[----:B--2---:R-:W-:Y:S01]  /*11470*/  UMOV UR8, UR17 ;  /* 0x0000001100087c82 */ /* 0x004fe20008000000 */
[----:B------:R-:W-:-:S02]  /*11480*/  UMOV UR10, UR14 ;  /* 0x0000000e000a7c82 */ /* 0x000fc40008000000 */
[----:B------:R3:W-:Y:S02]  /*11490*/  UTMALDG.4D [UR8], [UR4], desc[UR6] ;  /* 0x00000608040075b4 */ /* 0x0007e40008019000 */
[----:B---3--:R-:W-:Y:S01]  /*114a0*/  NOP ;  /* 0x0000000000007918 */ /* 0x008fe20000000000 */
.L_x_2133:
[----:B------:R-:W3:Y:S04]  /*114b0*/  LDL.LU R4, [R1+0x10] ;  /* 0x0000100001047983 */ /* 0x000ee80000300800 */
[----:B------:R-:W4:Y:S04]  /*114c0*/  LDL.LU R6, [R1+0x8] ;  /* 0x0000080001067983 */ /* 0x000f280000300800 */
[----:B------:R-:W5:Y:S01]  /*114d0*/  LDL.LU R3, [R1+0x18] ;  /* 0x0000180001037983 */ /* 0x000f620000300800 */
[----:B------:R-:W-:Y:S05]  /*114e0*/  WARPSYNC.ALL ;  /* 0x0000000000007948 */ /* 0x000fea0003800000 */
[----:B------:R-:W-:Y:S01]  /*114f0*/  ULDC.64 UR6, c[0x0][0xa00] ;  /* 0x0002800000067ab9 */ /* 0x000fe20000000a00 */
[----:B------:R-:W-:Y:S01]  /*11500*/  ULDC.64 UR4, c[0x0][0x298] ;  /* 0x0000a60000047ab9 */ /* 0x000fe20000000a00 */
[----:B------:R-:W-:Y:S01]  /*11510*/  BAR.SYNC.DEFER_BLOCKING 0x8, 0x200 ;  /* 0x0208000000007b1d */ /* 0x000fe20000010000 */
[----:B------:R-:W-:Y:S01]  /*11520*/  ISETP.NE.U32.AND P0, PT, RZ, UR6, PT ;  /* 0x00000006ff007c0c */ /* 0x000fe2000bf05070 */
[----:B--2---:R-:W-:-:S03]  /*11530*/  VIADD R0, R22, 0xda00 ;  /* 0x0000da0016007836 */ /* 0x004fc60000000000 */
[----:B------:R-:W-:Y:S01]  /*11540*/  ISETP.NE.AND.EX P0, PT, RZ, UR7, PT, P0 ;  /* 0x00000007ff007c0c */ /* 0x000fe2000bf05300 */
[----:B------:R-:W-:Y:S01]  /*11550*/  BSSY B6, `(.L_x_2138) ;  /* 0x0000020000067945 */ /* 0x000fe20003800000 */
[----:B------:R-:W-:Y:S02]  /*11560*/  LOP3.LUT P1, RZ, R0, 0x1bf, RZ, 0xc0, !PT ;  /* 0x000001bf00ff7812 */ /* 0x000fe4000782c0ff */
[----:B---3--:R-:W-:-:S05]  /*11570*/  SHF.R.S32.HI R2, RZ, 0x1f, R4 ;  /* 0x0000001fff027819 */ /* 0x008fca0000011404 */
        /* <DEDUP_REMOVED lines=8> */
[----:B--2---:R-:W-:Y:S01]  /*11600*/  IMAD.IADD R2, R5, 0x1, R0 ;  /* 0x0000000105027824 */ /* 0x004fe200078e0200 */
[----:B------:R-:W-:-:S05]  /*11610*/  SHF.R.S32.HI R0, RZ, 0x1f, R18 ;  /* 0x0000001fff007819 */ /* 0x000fca0000011412 */
        /* <DEDUP_REMOVED lines=19> */
.L_x_2139:
[----:B------:R-:W-:Y:S05]  /*11750*/  BSYNC B6 ;  /* 0x0000000000067941 */ /* 0x000fea0003800000 */
.L_x_2138:
        /* <DEDUP_REMOVED lines=8> */
[----:B------:R-:W4:Y:S01]  /*117e0*/  LDL.LU R4, [R1+0x8] ;  /* 0x0000080001047983 */ /* 0x000f220000300800 */
[----:B------:R-:W4:Y:S01]  /*117f0*/  S2R R10, SR_TID.X ;  /* 0x00000000000a7919 */ /* 0x000f220000002100 */
[----:B------:R-:W4:Y:S01]  /*11800*/  S2R R11, SR_TID.X ;  /* 0x00000000000b7919 */ /* 0x000f220000002100 */
[----:B---3--:R-:W-:-:S13]  /*11810*/  ISETP.NE.AND P1, PT, R9, 0x1, PT ;  /* 0x000000010900780c */ /* 0x008fda0003f25270 */
[----:B------:R-:W3:Y:S08]  /*11820*/  @P1 LDC R5, c[0x0][0x450] ;  /* 0x00011400ff051b82 */ /* 0x000ef00000000800 */
[----:B01----:R-:W0:Y:S01]  /*11830*/  @P1 LDC R8, c[0x0][0x44c] ;  /* 0x00011300ff081b82 */ /* 0x003e220000000800 */
[----:B--2---:R-:W-:Y:S02]  /*11840*/  IMAD.MOV.U32 R3, RZ, RZ, R0 ;  /* 0x000000ffff037224 */ /* 0x004fe400078e0000 */
[----:B----4-:R-:W-:-:S02]  /*11850*/  IMAD R0, R20, UR4, RZ ;  /* 0x0000000414007c24 */ /* 0x010fc4000f8e02ff */
[C---:B------:R-:W-:Y:S01]  /*11860*/  IMAD.WIDE.U32 R2, R18.reuse, UR4, R2 ;  /* 0x0000000412027c25 */ /* 0x040fe2000f8e0002 */
[----:B------:R-:W1:Y:S03]  /*11870*/  S2R R20, SR_TID.X ;  /* 0x0000000000147919 */ /* 0x000e660000002100 */
[----:B------:R-:W-:Y:S01]  /*11880*/  IMAD R0, R18, UR5, R0 ;  /* 0x0000000512007c24 */ /* 0x000fe2000f8e0200 */
[----:B------:R-:W-:-:S03]  /*11890*/  ULDC.64 UR4, c[0x0][0x2e0] ;  /* 0x0000b80000047ab9 */ /* 0x000fc60000000a00 */
[----:B------:R-:W-:Y:S02]  /*118a0*/  IMAD.IADD R3, R3, 0x1, R0 ;  /* 0x0000000103037824 */ /* 0x000fe400078e0200 */
[----:B------:R-:W-:Y:S02]  /*118b0*/  IMAD R0, R21, UR4, RZ ;  /* 0x0000000415007c24 */ /* 0x000fe4000f8e02ff */
[----:B------:R-:W2:Y:S01]  /*118c0*/  S2R R21, SR_TID.X ;  /* 0x0000000000157919 */ /* 0x000ea20000002100 */
[----:B------:R-:W-:-:S04]  /*118d0*/  IMAD.WIDE.U32 R2, R4, UR4, R2 ;  /* 0x0000000404027c25 */ /* 0x000fc8000f8e0002 */
[----:B------:R-:W-:Y:S01]  /*118e0*/  IMAD R0, R4, UR5, R0 ;  /* 0x0000000504007c24 */ /* 0x000fe2000f8e0200 */
[----:B------:R-:W-:Y:S01]  /*118f0*/  ULDC.64 UR4, c[0x0][0x2d0] ;  /* 0x0000b40000047ab9 */ /* 0x000fe20000000a00 */
[----:B------:R-:W4:Y:S02]  /*11900*/  @P1 LDC R4, c[0x0][0x44c] ;  /* 0x00011300ff041b82 */ /* 0x000f240000000800 */
[----:B------:R-:W-:Y:S01]  /*11910*/  IMAD.IADD R3, R3, 0x1, R0 ;  /* 0x0000000103037824 */ /* 0x000fe200078e0200 */
[----:B-1----:R-:W-:-:S04]  /*11920*/  LOP3.LUT R20, R20, 0x7f, RZ, 0xc0, !PT ;  /* 0x0000007f14147812 */ /* 0x002fc800078ec0ff */
[----:B------:R-:W-:Y:S01]  /*11930*/  SHF.R.U32.HI R20, RZ, 0x2, R20 ;  /* 0x00000002ff147819 */ /* 0x000fe20000011614 */
[----:B--2---:R-:W-:Y:S02]  /*11940*/  IMAD.SHL.U32 R6, R21, 0x20, RZ ;  /* 0x0000002015067824 */ /* 0x004fe400078e00ff */
[----:B------:R-:W-:-:S03]  /*11950*/  IMAD.SHL.U32 R21, R10, 0x8, RZ ;  /* 0x000000080a157824 */ /* 0x000fc600078e00ff */
[----:B------:R-:W-:Y:S01]  /*11960*/  LOP3.LUT R6, R20, 0x60, R6, 0xf8, !PT ;  /* 0x0000006014067812 */ /* 0x000fe200078ef806 */
[----:B------:R-:W-:Y:S01]  /*11970*/  IMAD.SHL.U32 R20, R11, 0x8, RZ ;  /* 0x000000080b147824 */ /* 0x000fe200078e00ff */
[----:B------:R-:W-:-:S03]  /*11980*/  LOP3.LUT R21, R21, 0x18, RZ, 0xc0, !PT ;  /* 0x0000001815157812 */ /* 0x000fc600078ec0ff */
[----:B------:R-:W-:Y:S01]  /*11990*/  IMAD R6, R17, 0xc0, R6 ;  /* 0x000000c011067824 */ /* 0x000fe200078e0206 */
[C---:B------:R-:W-:Y:S02]  /*119a0*/  LOP3.LUT R10, R21.reuse, 0x40, RZ, 0xfc, !PT ;  /* 0x00000040150a7812 */ /* 0x040fe400078efcff */
[----:B------:R-:W-:Y:S01]  /*119b0*/  LOP3.LUT R20, R20, 0x18, RZ, 0xc0, !PT ;  /* 0x0000001814147812 */ /* 0x000fe200078ec0ff */
[----:B----4-:R-:W-:Y:S01]  /*119c0*/  @P1 IMAD.HI.U32 R0, R6, R4, RZ ;  /* 0x0000000406001227 */ /* 0x010fe200078e00ff */
[----:B------:R-:W-:-:S03]  /*119d0*/  LOP3.LUT R12, R21, 0x20, RZ, 0xfc, !PT ;  /* 0x00000020150c7812 */ /* 0x000fc600078efcff */
[----:B------:R-:W-:Y:S01]  /*119e0*/  IMAD.MOV.U32 R4, RZ, RZ, R6 ;  /* 0x000000ffff047224 */ /* 0x000fe200078e0006 */
[----:B---3--:R-:W-:-:S04]  /*119f0*/  @P1 SHF.R.U32.HI R4, RZ, R5, R0 ;  /* 0x00000005ff041219 */ /* 0x008fc80000011600 */
        /* <DEDUP_REMOVED lines=15> */
[----:B0-----:R-:W-:Y:S01]  /*11af0*/  @P1 IMAD.HI.U32 R8, R7, R8, RZ ;  /* 0x0000000807081227 */ /* 0x001fe200078e00ff */
        /* <DEDUP_REMOVED lines=27> */
[----:B------:R-:W-:Y:S01]  /*11cb0*/  IMAD R17, R17, 0xc0, R21 ;  /* 0x000000c011117824 */ /* 0x000fe200078e0215 */
[----:B------:R-:W-:Y:S02]  /*11cc0*/  ULDC.64 UR4, c[0x0][0x208] ;  /* 0x0000820000047ab9 */ /* 0x000fe40000000a00 */
[----:B------:R-:W0:Y:S04]  /*11cd0*/  SHFL.IDX PT, R3, R0, RZ, 0x1c1f ;  /* 0x001c1fff00037589 */ /* 0x000e2800000e0000 */
[----:B------:R-:W-:Y:S01]  /*11ce0*/  SHFL.IDX PT, R14, R7, 0x1, 0x1c1f ;  /* 0x003c1f00070e7f89 */ /* 0x000fe200000e0000 */
[----:B--2---:R-:W-:-:S03]  /*11cf0*/  IMAD R5, R2, R9, RZ ;  /* 0x0000000902057224 */ /* 0x004fc600078e02ff */
[----:B------:R-:W1:Y:S02]  /*11d00*/  SHFL.IDX PT, R2, R4, RZ, 0x1c1f ;  /* 0x001c1fff04027589 */ /* 0x000e6400000e0000 */
        /* <DEDUP_REMOVED lines=54> */
.L_x_2257:
[----:B------:R-:W-:Y:S01]  /*12070*/  VIADD R0, R17, 0xa0 ;  /* 0x000000a011007836 */ /* 0x000fe20000000000 */
[----:B------:R-:W-:-:S04]  /*12080*/  ULDC.64 UR4, c[0x0][0x208] ;  /* 0x0000820000047ab9 */ /* 0x000fc80000000a00 */
[----:B------:R-:W-:Y:S01]  /*12090*/  ISETP.GE.AND P3, PT, R0, R5, PT ;  /* 0x000000050000720c */ /* 0x000fe20003f66270 */
[----:B------:R-:W-:-:S12]  /*120a0*/  VIADD R0, R22, 0x31c00 ;  /* 0x00031c0016007836 */ /* 0x000fd80000000000 */
        /* <DEDUP_REMOVED lines=10> */
.L_x_2141:
        /* <DEDUP_REMOVED lines=8> */
[----:B------:R-:W-:Y:S01]  /*121d0*/  LEA.HI R2, R3, R3, RZ, 0x1 ;  /* 0x0000000303027211 */ /* 0x000fe200078f08ff */
[----:B------:R0:W-:Y:S03]  /*121e0*/  STL [R1+0x28], R3 ;  /* 0x0000280301007387 */ /* 0x0001e60000100800 */
[----:B------:R-:W-:-:S05]  /*121f0*/  LOP3.LUT R2, R2, 0xfffffffe, RZ, 0xc0, !PT ;  /* 0xfffffffe02027812 */ /* 0x000fca00078ec0ff */
[----:B------:R-:W-:-:S05]  /*12200*/  IMAD.IADD R2, R3, 0x1, -R2 ;  /* 0x0000000103027824 */ /* 0x000fca00078e0a02 */
[----:B0-----:R-:W-:Y:S01]  /*12210*/  SHF.L.U32 R3, R2, 0x1f, RZ ;  /* 0x0000001f02037819 */ /* 0x001fe200000006ff */
[----:B------:R-:W-:Y:S01]  /*12220*/  NOP ;  /* 0x0000000000007918 */ /* 0x000fe20000000000 */
[----:B------:R-:W2:Y:S01]  /*12230*/  LDL R4, [R1+0xc] ;  /* 0x00000c0001047983 */ /* 0x000ea20000100800 */
[----:B------:R0:W-:Y:S01]  /*12240*/  SYNCS.ARRIVE.TRANS64.A1T0 RZ, [R22+URZ+0x31c00], RZ ;  /* 0x031c00ff16ff79a7 */ /* 0x0001e2000810003f */
[----:B------:R-:W-:Y:S01]  /*12250*/  BSSY B0, `(.L_x_2142) ;  /* 0x0000004000007945 */ /* 0x000fe20003800000 */
[----:B------:R-:W1:Y:S01]  /*12260*/  SYNCS.PHASECHK.TRANS64.TRYWAIT P0, [R22+URZ+0x31c20], R3 ;  /* 0x031c2003160075a7 */ /* 0x000e62000800017f */
[----:B--2---:R-:W-:Y:S02]  /*12270*/  ISETP.GE.AND P1, PT, R4, 0x2, PT ;  /* 0x000000020400780c */ /* 0x004fe40003f26270 */
[----:B01----:R-:W-:Y:S11]  /*12280*/  @!P0 BRA `(.L_x_2143) ;  /* 0x0000004400588947 */ /* 0x003ff60003800000 */
.L_x_2258:
[----:B------:R-:W-:Y:S05]  /*12290*/  BSYNC B0 ;  /* 0x0000000000007941 */ /* 0x000fea0003800000 */
.L_x_2142:
[----:B------:R-:W-:Y:S04]  /*122a0*/  BSSY B0, `(.L_x_2144) ;  /* 0x0000226000007945 */ /* 0x000fe80003800000 */
[----:B------:R-:W-:Y:S05]  /*122b0*/  @!P1 BRA `(.L_x_2145) ;  /* 0x0000002000909947 */ /* 0x000fea0003800000 */
[----:B------:R-:W2:Y:S01]  /*122c0*/  LDL R4, [R1+0xc] ;  /* 0x00000c0001047983 */ /* 0x000ea20000100800 */
[----:B------:R-:W-:Y:S01]  /*122d0*/  BSSY B2, `(.L_x_2146) ;  /* 0x00000bc000027945 */ /* 0x000fe20003800000 */
[C---:B--2---:R-:W-:Y:S01]  /*122e0*/  LOP3.LUT R2, R4.reuse, 0x1, RZ, 0xc0, !PT ;  /* 0x0000000104027812 */ /* 0x044fe200078ec0ff */
[----:B------:R-:W-:-:S03]  /*122f0*/  VIADD R7, R4, 0xfffffffe ;  /* 0xfffffffe04077836 */ /* 0x000fc60000000000 */
[----:B------:R-:W-:Y:S01]  /*12300*/  ISETP.NE.U32.AND P0, PT, R2, 0x1, PT ;  /* 0x000000010200780c */ /* 0x000fe20003f05070 */
[----:B------:R-:W-:-:S12]  /*12310*/  IMAD.MOV.U32 R6, RZ, RZ, R7 ;  /* 0x000000ffff067224 */ /* 0x000fd800078e0007 */
[----:B------:R-:W-:Y:S05]  /*12320*/  @!P0 BRA `(.L_x_2147) ;  /* 0x0000000800d88947 */ /* 0x000fea0003800000 */
[----:B------:R-:W2:Y:S01]  /*12330*/  LDL R4, [R1] ;  /* 0x0000000001047983 */ /* 0x000ea20000100800 */
[----:B------:R-:W-:Y:S01]  /*12340*/  VIADD R8, R23, 0x1 ;  /* 0x0000000117087836 */ /* 0x000fe20000000000 */
[----:B------:R-:W-:Y:S04]  /*12350*/  BSSY B1, `(.L_x_2148) ;  /* 0x00000af000017945 */ /* 0x000fe80003800000 */
[----:B------:R-:W-:-:S04]  /*12360*/  ISETP.NE.AND P0, PT, R8, 0x2, PT ;  /* 0x000000020800780c */ /* 0x000fc80003f05270 */
[----:B------:R-:W-:Y:S02]  /*12370*/  SEL R2, RZ, 0x1, P0 ;  /* 0x00000001ff027807 */ /* 0x000fe40000000000 */
[----:B------:R-:W-:Y:S02]  /*12380*/  SEL R8, R8, RZ, P0 ;  /* 0x000000ff08087207 */ /* 0x000fe40000000000 */
[----:B------:R-:W-:Y:S02]  /*12390*/  LOP3.LUT R9, R27, R2, RZ, 0x3c, !PT ;  /* 0x000000021b097212 */ /* 0x000fe400078e3cff */
[----:B--2---:R-:W-:-:S13]  /*123a0*/  ISETP.NE.AND P2, PT, R4, RZ, PT ;  /* 0x000000ff0400720c */ /* 0x004fda0003f45270 */
[----:B------:R-:W-:Y:S05]  /*123b0*/  @!P2 BRA `(.L_x_2149) ;  /* 0x0000000800a0a947 */ /* 0x000fea0003800000 */
[----:B------:R-:W-:Y:S01]  /*123c0*/  ULDC.64 UR4, c[0x0][0x418] ;  /* 0x0001060000047ab9 */ /* 0x000fe20000000a00 */
[----:B------:R-:W-:Y:S01]  /*123d0*/  IMAD.MOV.U32 R5, RZ, RZ, R24 ;  /* 0x000000ffff057224 */ /* 0x000fe200078e0018 */
[----:B------:R-:W-:Y:S01]  /*123e0*/  ISETP.NE.U32.AND P0, PT, RZ, UR4, PT ;  /* 0x00000004ff007c0c */ /* 0x000fe2000bf05070 */
[----:B------:R-:W-:-:S03]  /*123f0*/  IMAD.MOV.U32 R6, RZ, RZ, R7 ;  /* 0x000000ffff067224 */ /* 0x000fc600078e0007 */
[----:B------:R-:W-:-:S13]  /*12400*/  ISETP.NE.AND.EX P0, PT, RZ, UR5, PT, P0 ;  /* 0x00000005ff007c0c */ /* 0x000fda000bf05300 */
        /* <DEDUP_REMOVED lines=19> */
.L_x_2150:
[----:B0-----:R-:W-:Y:S01]  /*12540*/  IMAD R3, R8, 0x8, R22 ;  /* 0x0000000808037824 */ /* 0x001fe200078e0216 */
[----:B------:R-:W-:Y:S01]  /*12550*/  SHF.L.U32 R2, R9, 0x1f, RZ ;  /* 0x0000001f09027819 */ /* 0x000fe200000006ff */
[----:B------:R-:W-:Y:S03]  /*12560*/  BSSY B3, `(.L_x_2151) ;  /* 0x0000003000037945 */ /* 0x000fe60003800000 */
[----:B------:R-:W0:Y:S02]  /*12570*/  SYNCS.PHASECHK.TRANS64.TRYWAIT P0, [R3+URZ+0x31c40], R2 ;  /* 0x031c4002030075a7 */ /* 0x000e24000800017f */
[----:B0-----:R-:W-:Y:S05]  /*12580*/  @!P0 BRA `(.L_x_2152) ;  /* 0x0000004000ac8947 */ /* 0x001fea0003800000 */
.L_x_2259:
[----:B------:R-:W-:Y:S05]  /*12590*/  BSYNC B3 ;  /* 0x0000000000037941 */ /* 0x000fea0003800000 */
.L_x_2151:
        /* <DEDUP_REMOVED lines=12> */
.L_x_2154:
[----:B------:R-:W-:Y:S05]  /*12660*/  BSYNC B3 ;  /* 0x0000000000037941 */ /* 0x000fea0003800000 */
.L_x_2153:
        /* <DEDUP_REMOVED lines=11> */
.L_x_2155:
        /* <DEDUP_REMOVED lines=16> */
.L_x_2156:
        /* <DEDUP_REMOVED lines=16> */
.L_x_2157:
        /* <DEDUP_REMOVED lines=15> */
.L_x_2260:
[----:B------:R-:W-:Y:S05]  /*12a10*/  BSYNC B3 ;  /* 0x0000000000037941 */ /* 0x000fea0003800000 */
.L_x_2158:
        /* <DEDUP_REMOVED lines=12> */
.L_x_2161:
[----:B------:R-:W-:Y:S05]  /*12ae0*/  BSYNC B3 ;  /* 0x0000000000037941 */ /* 0x000fea0003800000 */
.L_x_2160:
        /* <DEDUP_REMOVED lines=11> */
.L_x_2162:
        /* <DEDUP_REMOVED lines=15> */
.L_x_2163:
        /* <DEDUP_REMOVED lines=15> */
.L_x_2164:
        /* <DEDUP_REMOVED lines=12> */
.L_x_2149:
[----:B------:R-:W-:Y:S05]  /*12e40*/  BSYNC B1 ;  /* 0x0000000000017941 */ /* 0x000fea0003800000 */
.L_x_2148:
[----:B------:R-:W2:Y:S01]  /*12e50*/  LDL.LU R2, [R1+0xc] ;  /* 0x00000c0001027983 */ /* 0x000ea20000300800 */
[----:B------:R-:W-:Y:S02]  /*12e60*/  IMAD.MOV.U32 R23, RZ, RZ, R8 ;  /* 0x000000ffff177224 */ /* 0x000fe400078e0008 */
[----:B------:R-:W-:Y:S02]  /*12e70*/  IMAD.MOV.U32 R27, RZ, RZ, R9 ;  /* 0x000000ffff1b7224 */ /* 0x000fe400078e0009 */
[----:B--2---:R-:W-:-:S07]  /*12e80*/  VIADD R6, R2, 0xfffffffd ;  /* 0xfffffffd02067836 */ /* 0x004fce0000000000 */
.L_x_2147:
[----:B------:R-:W-:Y:S05]  /*12e90*/  BSYNC B2 ;  /* 0x0000000000027941 */ /* 0x000fea0003800000 */
.L_x_2146:
[----:B------:R-:W-:-:S13]  /*12ea0*/  ISETP.NE.AND P0, PT, R7, RZ, PT ;  /* 0x000000ff0700720c */ /* 0x000fda0003f05270 */
[----:B------:R-:W-:Y:S05]  /*12eb0*/  @!P0 BRA `(.L_x_2145) ;  /* 0x0000001400908947 */ /* 0x000fea0003800000 */
[----:B------:R-:W-:-:S07]  /*12ec0*/  IMAD.MOV.U32 R4, RZ, RZ, R24 ;  /* 0x000000ffff047224 */ /* 0x000fce00078e0018 */
.L_x_2199:
        /* <DEDUP_REMOVED lines=8> */
[----:B--2---:R-:W-:-:S13]  /*12f50*/  ISETP.NE.AND P1, PT, R2, RZ, PT ;  /* 0x000000ff0200720c */ /* 0x004fda0003f25270 */
[----:B------:R-:W-:Y:S05]  /*12f60*/  @!P1 BRA `(.L_x_2166) ;  /* 0x0000000800949947 */ /* 0x000fea0003800000 */
[----:B------:R-:W-:Y:S01]  /*12f70*/  ULDC.64 UR4, c[0x0][0x418] ;  /* 0x0001060000047ab9 */ /* 0x000fe20000000a00 */
[----:B------:R-:W-:Y:S01]  /*12f80*/  IMAD.MOV.U32 R9, RZ, RZ, R6 ;  /* 0x000000ffff097224 */ /* 0x000fe200078e0006 */
[----:B------:R-:W-:-:S04]  /*12f90*/  ISETP.NE.U32.AND P0, PT, RZ, UR4, PT ;  /* 0x00000004ff007c0c */ /* 0x000fc8000bf05070 */
        /* <DEDUP_REMOVED lines=20> */
.L_x_2167:
[----:B0-----:R-:W-:Y:S01]  /*130e0*/  IMAD R3, R7, 0x8, R22 ;  /* 0x0000000807037824 */ /* 0x001fe200078e0216 */
[----:B------:R-:W-:Y:S01]  /*130f0*/  SHF.L.U32 R2, R8, 0x1f, RZ ;  /* 0x0000001f08027819 */ /* 0x000fe200000006ff */
[----:B------:R-:W-:Y:S03]  /*13100*/  BSSY B2, `(.L_x_2168) ;  /* 0x0000003000027945 */ /* 0x000fe60003800000 */
[----:B------:R-:W0:Y:S02]  /*13110*/  SYNCS.PHASECHK.TRANS64.TRYWAIT P0, [R3+URZ+0x31c40], R2 ;  /* 0x031c4002030075a7 */ /* 0x000e24000800017f */
[----:B0-----:R-:W-:Y:S05]  /*13120*/  @!P0 BRA `(.L_x_2169) ;  /* 0x0000003400ec8947 */ /* 0x001fea0003800000 */
.L_x_2261:
[----:B------:R-:W-:Y:S05]  /*13130*/  BSYNC B2 ;  /* 0x0000000000027941 */ /* 0x000fea0003800000 */
.L_x_2168:
        /* <DEDUP_REMOVED lines=12> */
.L_x_2171:
[----:B------:R-:W-:Y:S05]  /*13200*/  BSYNC B2 ;  /* 0x0000000000027941 */ /* 0x000fea0003800000 */
.L_x_2170:
        /* <DEDUP_REMOVED lines=11> */
.L_x_2172:
        /* <DEDUP_REMOVED lines=16> */
.L_x_2173:
        /* <DEDUP_REMOVED lines=16> */
.L_x_2174:
        /* <DEDUP_REMOVED lines=15> */
.L_x_2262:
[----:B------:R-:W-:Y:S05]  /*135b0*/  BSYNC B2 ;  /* 0x0000000000027941 */ /* 0x000fea0003800000 */
.L_x_2175:
        /* <DEDUP_REMOVED lines=11> */
.L_x_2178:
[----:B------:R-:W-:Y:S05]  /*13670*/  BSYNC B2 ;  /* 0x0000000000027941 */ /* 0x000fea0003800000 */
.L_x_2177:
        /* <DEDUP_REMOVED lines=10> */
.L_x_2179:
        /* <DEDUP_REMOVED lines=15> */
.L_x_2180:
        /* <DEDUP_REMOVED lines=15> */
.L_x_2181:
        /* <DEDUP_REMOVED lines=12> */
.L_x_2166:
[----:B------:R-:W-:Y:S05]  /*139c0*/  BSYNC B1 ;  /* 0x0000000000017941 */ /* 0x000fea0003800000 */
.L_x_2165:
        /* <DEDUP_REMOVED lines=10> */
[----:B------:R-:W-:Y:S01]  /*13a70*/  VIADD R9, R6, 0xffffffff ;  /* 0xffffffff06097836 */ /* 0x000fe20000000000 */
        /* <DEDUP_REMOVED lines=16> */
[----:B------:R-:W-:-:S04]  /*13b80*/  IMAD.WIDE.U32 R2, R26, UR6, R2 ;  /* 0x000000061a027c25 */ /* 0x000fc8000f8e0002 */
[----:B------:R-:W-:Y:S01]  /*13b90*/  IMAD.IADD R3, R4, 0x1, R3 ;  /* 0x0000000104037824 */ /* 0x000fe200078e0203 */
[----:B------:R-:W-:-:S04]  /*13ba0*/  LEA R4, P0, R2, UR4, 0x2 ;  /* 0x0000000402047c11 */ /* 0x000fc8000f8010ff */
[----:B------:R-:W-:-:S05]  /*13bb0*/  LEA.HI.X R5, R2, UR5, R3, 0x2, P0 ;  /* 0x0000000502057c11 */ /* 0x000fca00080f1403 */
[----:B------:R1:W5:Y:S04]  /*13bc0*/  LDG.E R4, desc[UR8][R4.64] ;  /* 0x0000000804047981 */ /* 0x000368000c1e1900 */
.L_x_2184:
[----:B------:R-:W-:Y:S01]  /*13bd0*/  IMAD R2, R23, 0x8, R22 ;  /* 0x0000000817027824 */ /* 0x000fe200078e0216 */
[----:B0-----:R-:W-:Y:S01]  /*13be0*/  SHF.L.U32 R3, R27, 0x1f, RZ ;  /* 0x0000001f1b037819 */ /* 0x001fe200000006ff */
[----:B------:R-:W-:Y:S03]  /*13bf0*/  BSSY B2, `(.L_x_2185) ;  /* 0x0000003000027945 */ /* 0x000fe60003800000 */
[----:B------:R-:W0:Y:S02]  /*13c00*/  SYNCS.PHASECHK.TRANS64.TRYWAIT P0, [R2+URZ+0x31c40], R3 ;  /* 0x031c4003020075a7 */ /* 0x000e24000800017f */
[----:B0-----:R-:W-:Y:S05]  /*13c10*/  @!P0 BRA `(.L_x_2186) ;  /* 0x0000002c00588947 */ /* 0x001fea0003800000 */
.L_x_2263:
[----:B------:R-:W-:Y:S05]  /*13c20*/  BSYNC B2 ;  /* 0x0000000000027941 */ /* 0x000fea0003800000 */
.L_x_2185:
        /* <DEDUP_REMOVED lines=12> */
.L_x_2188:
[----:B------:R-:W-:Y:S05]  /*13cf0*/  BSYNC B2 ;  /* 0x0000000000027941 */ /* 0x000fea0003800000 */
.L_x_2187:
        /* <DEDUP_REMOVED lines=12> */
.L_x_2189:
        /* <DEDUP_REMOVED lines=16> */
.L_x_2190:
        /* <DEDUP_REMOVED lines=16> */
.L_x_2191:
        /* <DEDUP_REMOVED lines=15> */
.L_x_2264:
[----:B------:R-:W-:Y:S05]  /*140b0*/  BSYNC B2 ;  /* 0x0000000000027941 */ /* 0x000fea0003800000 */
.L_x_2192:
        /* <DEDUP_REMOVED lines=11> */
.L_x_2195:
[----:B------:R-:W-:Y:S05]  /*14170*/  BSYNC B2 ;  /* 0x0000000000027941 */ /* 0x000fea0003800000 */
.L_x_2194:
        /* <DEDUP_REMOVED lines=10> */
.L_x_2196:
        /* <DEDUP_REMOVED lines=15> */
.L_x_2197:
        /* <DEDUP_REMOVED lines=15> */
.L_x_2198:
        /* <DEDUP_REMOVED lines=12> */
.L_x_2183:
[----:B------:R-:W-:Y:S05]  /*144c0*/  BSYNC B1 ;  /* 0x0000000000017941 */ /* 0x000fea0003800000 */
.L_x_2182:
[C---:B------:R-:W-:Y:S01]  /*144d0*/  ISETP.GT.AND P0, PT, R6.reuse, 0x1, PT ;  /* 0x000000010600780c */ /* 0x040fe20003f04270 */
[----:B------:R-:W-:-:S12]  /*144e0*/  VIADD R6, R6, 0xfffffffe ;  /* 0xfffffffe06067836 */ /* 0x000fd80000000000 */
[----:B------:R-:W-:Y:S05]  /*144f0*/  @P0 BRA `(.L_x_2199) ;  /* 0xffffffe800740947 */ /* 0x000fea000383ffff */
.L_x_2145:
[----:B------:R-:W-:Y:S05]  /*14500*/  BSYNC B0 ;  /* 0x0000000000007941 */ /* 0x000fea0003800000 */
.L_x_2144:
        /* <DEDUP_REMOVED lines=18> */
.L_x_2201:
[----:B------:R-:W-:Y:S05]  /*14630*/  BSYNC B0 ;  /* 0x0000000000007941 */ /* 0x000fea0003800000 */
.L_x_2200:
[----:B------:R-:W2:Y:S01]  /*14640*/  LDL.LU R0, [R1] ;  /* 0x0000000001007983 */ /* 0x000ea20000300800 */
[----:B------:R-:W-:Y:S01]  /*14650*/  BSSY B0, `(.L_x_2202) ;  /* 0x0000046000007945 */ /* 0x000fe20003800000 */
[----:B--2---:R-:W-:-:S13]  /*14660*/  ISETP.NE.AND P0, PT, R0, RZ, PT ;  /* 0x000000ff0000720c */ /* 0x004fda0003f05270 */
[----:B------:R-:W-:Y:S05]  /*14670*/  @!P0 BRA `(.L_x_2203) ;  /* 0x00000004000c8947 */ /* 0x000fea0003800000 */
[----:B0-----:R-:W-:Y:S01]  /*14680*/  IMAD R3, R23, 0x8, R22 ;  /* 0x0000000817037824 */ /* 0x001fe200078e0216 */
[----:B------:R-:W-:Y:S01]  /*14690*/  SHF.L.U32 R0, R27, 0x1f, RZ ;  /* 0x0000001f1b007819 */ /* 0x000fe200000006ff */
[----:B------:R-:W-:Y:S01]  /*146a0*/  BSSY B1, `(.L_x_2204) ;  /* 0x0000004000017945 */ /* 0x000fe20003800000 */
[----:B------:R-:W-:Y:S02]  /*146b0*/  ISETP.NE.AND P1, PT, R8, RZ, PT ;  /* 0x000000ff0800720c */ /* 0x000fe40003f25270 */
[----:B------:R-:W0:Y:S02]  /*146c0*/  SYNCS.PHASECHK.TRANS64.TRYWAIT P0, [R3+URZ+0x31c60], R0 ;  /* 0x031c6000030075a7 */ /* 0x000e24000800017f */
[----:B0-----:R-:W-:Y:S09]  /*146d0*/  @!P0 BRA `(.L_x_2205) ;  /* 0x0000002000d08947 */ /* 0x001ff20003800000 */
.L_x_2265:
[----:B------:R-:W-:Y:S05]  /*146e0*/  BSYNC B1 ;  /* 0x0000000000017941 */ /* 0x000fea0003800000 */
.L_x_2204:
        /* <DEDUP_REMOVED lines=9> */
.L_x_2207:
[----:B------:R-:W-:Y:S05]  /*14780*/  BSYNC B1 ;  /* 0x0000000000017941 */ /* 0x000fea0003800000 */
.L_x_2206:
        /* <DEDUP_REMOVED lines=10> */
.L_x_2208:
        /* <DEDUP_REMOVED lines=15> */
.L_x_2209:
        /* <DEDUP_REMOVED lines=15> */
.L_x_2210:
        /* <DEDUP_REMOVED lines=10> */
.L_x_2203:
[----:B------:R-:W-:Y:S05]  /*14ab0*/  BSYNC B0 ;  /* 0x0000000000007941 */ /* 0x000fea0003800000 */
.L_x_2202:
[----:B------:R-:W-:-:S05]  /*14ac0*/  VIADD R23, R23, 0x1 ;  /* 0x0000000117177836 */ /* 0x000fca0000000000 */
[----:B------:R-:W-:-:S04]  /*14ad0*/  ISETP.NE.AND P0, PT, R23, 0x2, PT ;  /* 0x000000021700780c */ /* 0x000fc80003f05270 */
[----:B------:R-:W-:Y:S02]  /*14ae0*/  SEL R0, RZ, 0x1, P0 ;  /* 0x00000001ff007807 */ /* 0x000fe40000000000 */
[----:B------:R-:W-:Y:S02]  /*14af0*/  SEL R23, R23, RZ, P0 ;  /* 0x000000ff17177207 */ /* 0x000fe40000000000 */
[----:B------:R-:W-:-:S07]  /*14b00*/  LOP3.LUT R27, R27, R0, RZ, 0x3c, !PT ;  /* 0x000000001b1b7212 */ /* 0x000fce00078e3cff */
.L_x_2126:
[----:B------:R-:W-:Y:S05]  /*14b10*/  BSYNC B7 ;  /* 0x0000000000077941 */ /* 0x000fea0003800000 */
.L_x_2124:
[----:B------:R-:W2:Y:S02]  /*14b20*/  LDL R0, [R1+0x30] ;  /* 0x0000300001007983 */ /* 0x000ea40000100800 */
[----:B--2---:R-:W-:-:S13]  /*14b30*/  ISETP.NE.AND P0, PT, R0, RZ, PT ;  /* 0x000000ff0000720c */ /* 0x004fda0003f05270 */
[----:B------:R-:W-:Y:S05]  /*14b40*/  @!P0 BRA `(.L_x_2211) ;  /* 0x0000000000248947 */ /* 0x000fea0003800000 */
[----:B------:R-:W-:Y:S05]  /*14b50*/  WARPSYNC.ALL ;  /* 0x0000000000007948 */ /* 0x000fea0003800000 */
[----:B------:R-:W2:Y:S08]  /*14b60*/  S2UR UR5, SR_CgaCtaId ;  /* 0x00000000000579c3 */ /* 0x000eb00000008800 */
[----:B------:R-:W-:Y:S06]  /*14b70*/  BAR.SYNC.DEFER_BLOCKING 0x5, 0x200 ;  /* 0x0148000000007b1d */ /* 0x000fec0000010000 */
[----:B------:R-:W-:-:S02]  /*14b80*/  UMOV UR4, 0x400 ;  /* 0x0000040000047882 */ /* 0x000fc40000000000 */
[----:B--2---:R-:W-:-:S06]  /*14b90*/  ULEA UR4, UR5, UR4, 0x18 ;  /* 0x0000000405047291 */ /* 0x004fcc000f8ec03f */
[----:B0-----:R-:W-:-:S05]  /*14ba0*/  IMAD.U32 R22, RZ, RZ, UR4 ;  /* 0x00000004ff167e24 */ /* 0x001fca000f8e00ff */
[----:B------:R0:W2:Y:S01]  /*14bb0*/  LDS.128 R16, [R22+0x31cd0] ;  /* 0x031cd00016107984 */ /* 0x0000a20000000c00 */
[----:B------:R-:W-:Y:S06]  /*14bc0*/  BAR.ARV 0x4, 0x200 ;  /* 0x0108000000007b1d */ /* 0x000fec0000002000 */
[----:B------:R-:W-:Y:S05]  /*14bd0*/  BRA `(.L_x_2212) ;  /* 0x0000000800d87947 */ /* 0x000fea0003800000 */
.L_x_2211:
[----:B------:R-:W0:Y:S01]  /*14be0*/  S2R R0, SR_TID.X ;  /* 0x0000000000007919 */ /* 0x000e220000002100 */
[----:B------:R-:W-:Y:S01]  /*14bf0*/  UMOV UR4, 0xffffffff ;  /* 0xffffffff00047882 */ /* 0x000fe20000000000 */
[----:B01----:R-:W-:-:S04]  /*14c00*/  LOP3.LUT R8, R0, 0x1f, RZ, 0xc0, !PT ;  /* 0x0000001f00087812 */ /* 0x003fc800078ec0ff */
[----:B------:R-:W-:Y:S01]  /*14c10*/  ISETP.NE.AND P0, PT, R8, 0x1f, PT ;  /* 0x0000001f0800780c */ /* 0x000fe20003f05270 */
[----:B------:R-:W-:-:S12]  /*14c20*/  BRA.DIV UR4, `(.L_x_2213) ;  /* 0x0000001e04907947 */ /* 0x000fd8000b800000 */
[----:B------:R-:W-:Y:S01]  /*14c30*/  IMAD.IADD R5, R19, 0x1, R8 ;  /* 0x0000000113057824 */ /* 0x000fe200078e0208 */
[----:B------:R-:W-:Y:S01]  /*14c40*/  ULDC UR4, c[0x0][0xc3c] ;  /* 0x00030f0000047ab9 */ /* 0x000fe20000000800 */
[----:B------:R-:W-:-:S03]  /*14c50*/  ULDC.64 UR6, c[0x0][0x208] ;  /* 0x0000820000067ab9 */ /* 0x000fc60000000a00 */
[----:B------:R-:W-:-:S13]  /*14c60*/  ISETP.GE.OR P1, PT, R5, UR4, !P0 ;  /* 0x0000000405007c0c */ /* 0x000fda000c726670 */
[----:B------:R-:W0:Y:S02]  /*14c70*/  @!P1 LDC.64 R2, c[0x0][0xc80] ;  /* 0x00032000ff029b82 */ /* 0x000e240000000a00 */
[----:B0-----:R-:W-:-:S06]  /*14c80*/  @!P1 IMAD.WIDE R2, R5, 0x4, R2 ;  /* 0x0000000405029825 */ /* 0x001fcc00078e0202 */
        /* <DEDUP_REMOVED lines=9> */
[----:B------:R-:W0:Y:S02]  /*14d20*/  SHFL.UP PT, R14, R17, 0x1, RZ ;  /* 0x04200000110e7989 */ /* 0x000e2400000e00ff */
[----:B0-----:R-:W-:-:S05]  /*14d30*/  SEL R4, R14, RZ, P1 ;  /* 0x000000ff0e047207 */ /* 0x001fca0000800000 */
[----:B------:R-:W-:-:S05]  /*14d40*/  IMAD.IADD R4, R17, 0x1, R4 ;  /* 0x0000000111047824 */ /* 0x000fca00078e0204 */
[----:B------:R-:W0:Y:S02]  /*14d50*/  SHFL.UP PT, R14, R4, 0x2, RZ ;  /* 0x04400000040e7989 */ /* 0x000e2400000e00ff */
[----:B0-----:R-:W-:-:S05]  /*14d60*/  SEL R5, R14, RZ, P2 ;  /* 0x000000ff0e057207 */ /* 0x001fca0001000000 */
[----:B------:R-:W-:Y:S02]  /*14d70*/  IMAD.IADD R6, R4, 0x1, R5 ;  /* 0x0000000104067824 */ /* 0x000fe400078e0205 */
[----:B------:R-:W-:Y:S04]  /*14d80*/  SHFL.IDX PT, R5, R16, 0x1, 0x1f ;  /* 0x00201f0010057f89 */ /* 0x000fe800000e0000 */
        /* <DEDUP_REMOVED lines=10> */
.L_x_2275:
[----:B------:R-:W-:Y:S02]  /*14e30*/  ULDC UR4, c[0x0][0xc38] ;  /* 0x00030e0000047ab9 */ /* 0x000fe40000000800 */
[----:B------:R-:W-:-:S04]  /*14e40*/  IMAD.U32 R4, RZ, RZ, UR4 ;  /* 0x00000004ff047e24 */ /* 0x000fc8000f8e00ff */
[----:B-1----:R-:W-:-:S04]  /*14e50*/  IMAD R14, R14, R4, RZ ;  /* 0x000000040e0e7224 */ /* 0x002fc800078e02ff */
[----:B------:R-:W-:-:S05]  /*14e60*/  IMAD.IADD R5, R5, 0x1, R14 ;  /* 0x0000000105057824 */ /* 0x000fca00078e020e */
[----:B------:R-:W-:-:S13]  /*14e70*/  ISETP.GT.AND P6, PT, R5, R0, PT ;  /* 0x000000000500720c */ /* 0x000fda0003fc4270 */
[----:B------:R-:W-:Y:S05]  /*14e80*/  @P6 BRA `(.L_x_2214) ;  /* 0x0000000000a06947 */ /* 0x000fea0003800000 */
.L_x_2219:
[----:B------:R-:W1:Y:S01]  /*14e90*/  LDC R2, c[0x0][0xc3c] ;  /* 0x00030f00ff027b82 */ /* 0x000e620000000800 */
[----:B------:R-:W-:-:S05]  /*14ea0*/  VIADD R19, R19, 0x1f ;  /* 0x0000001f13137836 */ /* 0x000fca0000000000 */
[----:B-1----:R-:W-:-:S13]  /*14eb0*/  ISETP.GE.AND P6, PT, R19, R2, PT ;  /* 0x000000021300720c */ /* 0x002fda0003fc6270 */
[----:B------:R-:W-:Y:S05]  /*14ec0*/  @P6 BRA `(.L_x_2215) ;  /* 0x0000000400d86947 */ /* 0x000fea0003800000 */
[----:B0-----:R-:W0:Y:S01]  /*14ed0*/  S2R R3, SR_TID.X ;  /* 0x0000000000037919 */ /* 0x001e220000002100 */
[----:B------:R-:W-:Y:S01]  /*14ee0*/  BSSY B0, `(.L_x_2216) ;  /* 0x000000a000007945 */ /* 0x000fe20003800000 */
[----:B------:R-:W-:Y:S01]  /*14ef0*/  IMAD.MOV.U32 R17, RZ, RZ, RZ ;  /* 0x000000ffff117224 */ /* 0x000fe200078e00ff */
[----:B0-----:R-:W-:-:S05]  /*14f00*/  LOP3.LUT R3, R3, 0x1f, RZ, 0xc0, !PT ;  /* 0x0000001f03037812 */ /* 0x001fca00078ec0ff */
[----:B------:R-:W-:-:S05]  /*14f10*/  IMAD.IADD R7, R19, 0x1, R3 ;  /* 0x0000000113077824 */ /* 0x000fca00078e0203 */
[----:B------:R-:W-:-:S13]  /*14f20*/  ISETP.GE.OR P6, PT, R7, R2, !P0 ;  /* 0x000000020700720c */ /* 0x000fda00047c6670 */
[----:B------:R-:W-:Y:S05]  /*14f30*/  @P6 BRA `(.L_x_2217) ;  /* 0x0000000000106947 */ /* 0x000fea0003800000 */
[----:B------:R-:W0:Y:S01]  /*14f40*/  LDC.64 R2, c[0x0][0xc80] ;  /* 0x00032000ff027b82 */ /* 0x000e220000000a00 */
[----:B------:R-:W-:Y:S01]  /*14f50*/  ULDC.64 UR4, c[0x0][0x208] ;  /* 0x0000820000047ab9 */ /* 0x000fe20000000a00 */
[----:B0-----:R-:W-:-:S05]  /*14f60*/  IMAD.WIDE R2, R7, 0x4, R2 ;  /* 0x0000000407027825 */ /* 0x001fca00078e0202 */
[----:B------:R0:W5:Y:S02]  /*14f70*/  LDG.E R17, desc[UR4][R2.64] ;  /* 0x0000000402117981 */ /* 0x000164000c1e1900 */
.L_x_2217:
[----:B------:R-:W-:Y:S05]  /*14f80*/  BSYNC B0 ;  /* 0x0000000000007941 */ /* 0x000fea0003800000 */
.L_x_2216:
[----:B------:R-:W-:-:S03]  /*14f90*/  UMOV UR4, 0xffffffff ;  /* 0xffffffff00047882 */ /* 0x000fc60000000000 */
[----:B------:R-:W-:Y:S05]  /*14fa0*/  BRA.DIV UR4, `(.L_x_2218) ;  /* 0x0000001e04d87947 */ /* 0x000fea000b800000 */
[----:B-----5:R-:W1:Y:S02]  /*14fb0*/  SHFL.UP PT, R14, R17, 0x1, RZ ;  /* 0x04200000110e7989 */ /* 0x020e6400000e00ff */
        /* <DEDUP_REMOVED lines=15> */
.L_x_2283:
[----:B------:R-:W-:Y:S02]  /*150b0*/  ULDC UR4, c[0x0][0xc38] ;  /* 0x00030e0000047ab9 */ /* 0x000fe40000000800 */
[----:B------:R-:W-:-:S04]  /*150c0*/  IMAD.U32 R4, RZ, RZ, UR4 ;  /* 0x00000004ff047e24 */ /* 0x000fc8000f8e00ff */
[----:B-1----:R-:W-:-:S04]  /*150d0*/  IMAD R14, R14, R4, RZ ;  /* 0x000000040e0e7224 */ /* 0x002fc800078e02ff */
[----:B------:R-:W-:-:S05]  /*150e0*/  IMAD.IADD R5, R14, 0x1, R5 ;  /* 0x000000010e057824 */ /* 0x000fca00078e0205 */
[----:B------:R-:W-:-:S13]  /*150f0*/  ISETP.GT.AND P6, PT, R5, R0, PT ;  /* 0x000000000500720c */ /* 0x000fda0003fc4270 */
[----:B------:R-:W-:Y:S05]  /*15100*/  @!P6 BRA `(.L_x_2219) ;  /* 0xfffffffc0060e947 */ /* 0x000fea000383ffff */
.L_x_2214:
        /* <DEDUP_REMOVED lines=8> */
.L_x_2287:
[----:B------:R-:W-:Y:S01]  /*15190*/  ISETP.NE.AND P0, PT, R2, RZ, PT ;  /* 0x000000ff0200720c */ /* 0x000fe20003f05270 */
[----:B------:R-:W-:-:S12]  /*151a0*/  IMAD.MOV.U32 R14, RZ, RZ, RZ ;  /* 0x000000ffff0e7224 */ /* 0x000fd800078e00ff */
[----:B------:R-:W-:Y:S05]  /*151b0*/  @!P0 BRA `(.L_x_2221) ;  /* 0x0000000000108947 */ /* 0x000fea0003800000 */
[----:B------:R-:W-:Y:S01]  /*151c0*/  UMOV UR4, 0xffffffff ;  /* 0xffffffff00047882 */ /* 0x000fe20000000000 */
[----:B------:R-:W-:Y:S02]  /*151d0*/  VIADD R12, R6, 0xffffffff ;  /* 0xffffffff060c7836 */ /* 0x000fe40000000000 */
[----:B------:R-:W-:Y:S05]  /*151e0*/  BRA.DIV UR4, `(.L_x_2222) ;  /* 0x00000022044c7947 */ /* 0x000fea000b800000 */
[----:B------:R3:W4:Y:S02]  /*151f0*/  SHFL.IDX PT, R14, R3, R12, 0x1f ;  /* 0x00001f0c030e7589 */ /* 0x00072400000e0000 */
.L_x_2221:
[----:B0--3--:R-:W0:Y:S01]  /*15200*/  LDC.64 R2, c[0x0][0xc90] ;  /* 0x00032400ff027b82 */ /* 0x009e220000000a00 */
[----:B------:R-:W-:Y:S01]  /*15210*/  IMAD.IADD R19, R6, 0x1, R19 ;  /* 0x0000000106137824 */ /* 0x000fe200078e0213 */
[----:B------:R-:W-:-:S03]  /*15220*/  ULDC.64 UR4, c[0x0][0x208] ;  /* 0x0000820000047ab9 */ /* 0x000fc60000000a00 */
[----:B0-----:R-:W-:-:S05]  /*15230*/  IMAD.WIDE R2, R19, 0x4, R2 ;  /* 0x0000000413027825 */ /* 0x001fca00078e0202 */
[----:B-1----:R0:W2:Y:S01]  /*15240*/  LDG.E R6, desc[UR4][R2.64] ;  /* 0x0000000402067981 */ /* 0x0020a2000c1e1900 */
[----:B----4-:R-:W-:-:S04]  /*15250*/  IMAD R16, R14, R4, R16 ;  /* 0x000000040e107224 */ /* 0x010fc800078e0210 */
[----:B------:R-:W-:Y:S02]  /*15260*/  IMAD.IADD R0, R0, 0x1, -R16 ;  /* 0x0000000100007824 */ /* 0x000fe400078e0a10 */
[----:B0-----:R-:W-:Y:S02]  /*15270*/  IMAD.MOV.U32 R2, RZ, RZ, RZ ;  /* 0x000000ffff027224 */ /* 0x001fe400078e00ff */
[----:B--2---:R-:W-:-:S05]  /*15280*/  IMAD R5, R17, R6, RZ ;  /* 0x0000000611057224 */ /* 0x004fca00078e02ff */
[----:B------:R-:W-:-:S04]  /*15290*/  IABS R7, R5 ;  /* 0x0000000500077213 */ /* 0x000fc80000000000 */
[----:B------:R-:W0:Y:S08]  /*152a0*/  I2F.RP R8, R7 ;  /* 0x0000000700087306 */ /* 0x000e300000209400 */
[----:B0-----:R-:W0:Y:S02]  /*152b0*/  MUFU.RCP R8, R8 ;  /* 0x0000000800087308 */ /* 0x001e240000001000 */
[----:B0-----:R-:W-:Y:S01]  /*152c0*/  VIADD R9, R8, 0xffffffe ;  /* 0x0ffffffe08097836 */ /* 0x001fe20000000000 */
        /* <DEDUP_REMOVED lines=54> */
.L_x_2215:
[----:B------:R-:W-:Y:S01]  /*15630*/  UMOV UR4, URZ ;  /* 0x0000003f00047c82 */ /* 0x000fe20008000000 */
[----:B------:R-:W-:Y:S01]  /*15640*/  UMOV UR5, URZ ;  /* 0x0000003f00057c82 */ /* 0x000fe20008000000 */
[----:B------:R-:W-:Y:S01]  /*15650*/  ULDC UR6, c[0x0][0xc3c] ;  /* 0x00030f0000067ab9 */ /* 0x000fe20000000800 */
[----:B------:R-:W-:Y:S02]  /*15660*/  IMAD.MOV.U32 R16, RZ, RZ, R0 ;  /* 0x000000ffff107224 */ /* 0x000fe400078e0000 */
[----:B------:R-:W-:Y:S02]  /*15670*/  IMAD.U32 R17, RZ, RZ, UR4 ;  /* 0x00000004ff117e24 */ /* 0x000fe4000f8e00ff */
[----:B------:R-:W-:Y:S02]  /*15680*/  IMAD.U32 R18, RZ, RZ, UR5 ;  /* 0x00000005ff127e24 */ /* 0x000fe4000f8e00ff */
[----:B------:R-:W-:-:S07]  /*15690*/  IMAD.U32 R19, RZ, RZ, UR6 ;  /* 0x00000006ff137e24 */ /* 0x000fce000f8e00ff */
.L_x_2223:
        /* <DEDUP_REMOVED lines=10> */
.L_x_2212:
[----:B------:R-:W-:Y:S02]  /*15740*/  ULDC UR4, c[0x0][0xc3c] ;  /* 0x00030f0000047ab9 */ /* 0x000fe40000000800 */
[----:B--2---:R-:W-:-:S13]  /*15750*/  ISETP.GE.AND P0, PT, R19, UR4, PT ;  /* 0x0000000413007c0c */ /* 0x004fda000bf06270 */
[----:B------:R-:W-:Y:S05]  /*15760*/  @!P0 BRA `(.L_x_2224) ;  /* 0xffffffac00208947 */ /* 0x000fea000383ffff */
[----:B------:R-:W-:Y:S05]  /*15770*/  BSYNC B8 ;  /* 0x0000000000087941 */ /* 0x000fea0003800000 */
.L_x_2120:
        /* <DEDUP_REMOVED lines=12> */
.L_x_2290:
[----:B------:R-:W-:Y:S05]  /*15840*/  BSYNC B0 ;  /* 0x0000000000007941 */ /* 0x000fea0003800000 */
.L_x_2225:
[----:B------:R-:W-:-:S03]  /*15850*/  UMOV UR4, 0xffffffff ;  /* 0xffffffff00047882 */ /* 0x000fc60000000000 */
[----:B------:R-:W-:Y:S05]  /*15860*/  BRA.DIV UR4, `(.L_x_2227) ;  /* 0x0000001a04e47947 */ /* 0x000fea000b800000 */
[----:B0-----:R-:W0:Y:S02]  /*15870*/  S2R R0, SR_TID.X ;  /* 0x0000000000007919 */ /* 0x001e240000002100 */
[----:B0-----:R-:W-:-:S04]  /*15880*/  SHF.R.U32.HI R0, RZ, 0x5, R0 ;  /* 0x00000005ff007819 */ /* 0x001fc80000011600 */
[----:B------:R-:W-:-:S05]  /*15890*/  LOP3.LUT R0, R0, 0x3, RZ, 0xc0, !PT ;  /* 0x0000000300007812 */ /* 0x000fca00078ec0ff */
[----:B------:R0:W2:Y:S02]  /*158a0*/  SHFL.IDX PT, R14, R0, RZ, 0x1f ;  /* 0x00001fff000e7589 */ /* 0x0000a400000e0000 */
.L_x_2293:
[----:B--2---:R-:W-:Y:S01]  /*158b0*/  ISETP.NE.AND P0, PT, R14, RZ, PT ;  /* 0x000000ff0e00720c */ /* 0x004fe20003f05270 */
[----:B------:R-:W-:-:S12]  /*158c0*/  BSSY B0, `(.L_x_2228) ;  /* 0x0000026000007945 */ /* 0x000fd80003800000 */
[----:B------:R-:W-:Y:S05]  /*158d0*/  @P0 BRA `(.L_x_2229) ;  /* 0x0000000000900947 */ /* 0x000fea0003800000 */
[----:B------:R-:W-:-:S03]  /*158e0*/  UMOV UR4, 0xffffffff ;  /* 0xffffffff00047882 */ /* 0x000fc60000000000 */
[----:B------:R-:W-:Y:S05]  /*158f0*/  BRA.DIV UR4, `(.L_x_2230) ;  /* 0x0000001a04f47947 */ /* 0x000fea000b800000 */
[----:B------:R-:W-:-:S13]  /*15900*/  ELECT P6, URZ, PT ;  /* 0x00000000003f782f */ /* 0x000fda00038c0000 */
.L_x_2296:
[----:B------:R-:W-:Y:S05]  /*15910*/  @!P6 BRA `(.L_x_2229) ;  /* 0x000000000080e947 */ /* 0x000fea0003800000 */
[----:B0-----:R-:W2:Y:S02]  /*15920*/  LDL R0, [R1+0x34] ;  /* 0x0000340001007983 */ /* 0x001ea40000100800 */
[----:B--2---:R-:W-:-:S13]  /*15930*/  R2UR UR4, R0 ;  /* 0x00000000000472ca */ /* 0x004fda00000e0000 */
[----:B------:R-:W-:-:S06]  /*15940*/  ULOP3.LUT UR4, UR4, 0x2, URZ, 0xfc, !UPT ;  /* 0x0000000204047892 */ /* 0x000fcc000f8efc3f */
[----:B------:R-:W-:-:S05]  /*15950*/  IMAD.U32 R0, RZ, RZ, UR4 ;  /* 0x00000004ff007e24 */ /* 0x000fca000f8e00ff */
[----:B------:R-:W-:-:S13]  /*15960*/  ISETP.NE.AND P2, PT, R0, 0x3, PT ;  /* 0x000000030000780c */ /* 0x000fda0003f45270 */
[----:B------:R-:W-:Y:S05]  /*15970*/  @!P2 BRA `(.L_x_2231) ;  /* 0x000000000004a947 */ /* 0x000fea0003800000 */
[----:B------:R-:W-:Y:S01]  /*15980*/  BPT.TRAP 0x1 ;  /* 0x000000040000795c */ /* 0x000fe20000300000 */
.L_x_2231:
        /* <DEDUP_REMOVED lines=12> */
.L_x_2297:
[----:B------:R-:W2:Y:S02]  /*15a50*/  SYNCS.PHASECHK.TRANS64.TRYWAIT P0, [R7+URZ], R2 ;  /* 0x00000002070075a7 */ /* 0x000ea4000800017f */
[----:B--2---:R-:W-:Y:S05]  /*15a60*/  @!P0 BRA `(.L_x_2233) ;  /* 0x0000001800cc8947 */ /* 0x004fea0003800000 */
.L_x_2298:
[----:B------:R-:W-:Y:S05]  /*15a70*/  @!P2 BRA `(.L_x_2234) ;  /* 0x000000000004a947 */ /* 0x000fea0003800000 */
[----:B------:R-:W-:Y:S01]  /*15a80*/  BPT.TRAP 0x1 ;  /* 0x000000040000795c */ /* 0x000fe20000300000 */
.L_x_2234:
[----:B------:R-:W-:-:S04]  /*15a90*/  VIADD R0, R9, 0x31c60 ;  /* 0x00031c6009007836 */ /* 0x000fc80000000000 */
[----:B------:R-:W-:-:S04]  /*15aa0*/  IMAD R4, R23, 0x8, R0 ;  /* 0x0000000817047824 */ /* 0x000fc800078e0200 */
[----:B------:R-:W4:Y:S02]  /*15ab0*/  SYNCS.PHASECHK.TRANS64.TRYWAIT P0, [R4+URZ], R3 ;  /* 0x00000003040075a7 */ /* 0x000f24000800017f */
[----:B----4-:R-:W-:Y:S05]  /*15ac0*/  @!P0 BRA `(.L_x_2235) ;  /* 0x0000001800c88947 */ /* 0x010fea0003800000 */
.L_x_2299:
[----:B------:R-:W-:-:S07]  /*15ad0*/  IMAD R5, R5, 0x8, R0 ;  /* 0x0000000805057824 */ /* 0x000fce00078e0200 */
.L_x_2236:
[----:B------:R0:W0:Y:S02]  /*15ae0*/  SYNCS.PHASECHK.TRANS64.TRYWAIT P0, [R5+URZ], R2 ;  /* 0x00000002050075a7 */ /* 0x000024000800017f */
[----:B0-----:R-:W-:Y:S05]  /*15af0*/  @!P0 NANOSLEEP.SYNCS 0x989680 ;  /* 0x009896800000895d */ /* 0x001fea0003900000 */
[----:B------:R-:W0:Y:S02]  /*15b00*/  @!P0 SYNCS.PHASECHK.TRANS64 P0, [R5+URZ], R2 ;  /* 0x00000002050085a7 */ /* 0x000e24000800007f */
[----:B0-----:R-:W-:Y:S05]  /*15b10*/  @!P0 BRA `(.L_x_2236) ;  /* 0xfffffffc00f08947 */ /* 0x001fea000383ffff */
.L_x_2229:
[----:B------:R-:W-:Y:S05]  /*15b20*/  BSYNC B0 ;  /* 0x0000000000007941 */ /* 0x000fea0003800000 */
.L_x_2228:
[----:B------:R-:W-:Y:S05]  /*15b30*/  EXIT ;  /* 0x000000000000794d */ /* 0x000fea0003800000 */
.L_x_2070:
[----:B0-----:R-:W-:-:S04]  /*15b40*/  IMAD.U32 R3, RZ, RZ, UR37 ;  /* 0x00000025ff037e24 */ /* 0x001fc8000f8e00ff */
[----:B------:R0:W1:Y:S03]  /*15b50*/  SYNCS.PHASECHK.TRANS64.TRYWAIT P1, [R3+URZ+0x31c00], R0 ;  /* 0x031c0000030075a7 */ /* 0x000066000802017f */
[----:B-1----:R-:W-:Y:S05]  /*15b60*/  @!P1 NANOSLEEP.SYNCS 0x989680 ;  /* 0x009896800000995d */ /* 0x002fea0003900000 */
[----:B------:R-:W1:Y:S02]  /*15b70*/  @!P1 SYNCS.PHASECHK.TRANS64 P1, [R3+URZ+0x31c00], R0 ;  /* 0x031c0000030095a7 */ /* 0x000e64000802007f */
[----:B-1----:R-:W-:Y:S05]  /*15b80*/  @!P1 BRA `(.L_x_2070) ;  /* 0xfffffffc00ec9947 */ /* 0x002fea000383ffff */
[----:B------:R-:W-:Y:S05]  /*15b90*/  BRA `(.L_x_2237) ;  /* 0xfffffebc00cc7947 */ /* 0x000fea000383ffff */
.L_x_2074:
[----:B-1----:R1:W2:Y:S02]  /*15ba0*/  SYNCS.PHASECHK.TRANS64.TRYWAIT P2, [R3+URZ+0x31c30], R0 ;  /* 0x031c3000030075a7 */ /* 0x0022a4000804017f */
[----:B--2---:R-:W-:Y:S05]  /*15bb0*/  @!P2 NANOSLEEP.SYNCS 0x989680 ;  /* 0x009896800000a95d */ /* 0x004fea0003900000 */
[----:B------:R-:W2:Y:S02]  /*15bc0*/  @!P2 SYNCS.PHASECHK.TRANS64 P2, [R3+URZ+0x31c30], R0 ;  /* 0x031c30000300a5a7 */ /* 0x000ea4000804007f */
[----:B--2---:R-:W-:Y:S05]  /*15bd0*/  @!P2 BRA `(.L_x_2074) ;  /* 0xfffffffc00f0a947 */ /* 0x004fea000383ffff */
[----:B------:R-:W-:Y:S05]  /*15be0*/  BRA `(.L_x_2073) ;  /* 0xfffffebc00f07947 */ /* 0x000fea000383ffff */
.L_x_2079:
[----:B-1----:R-:W-:-:S04]  /*15bf0*/  IMAD.U32 R5, RZ, RZ, UR4 ;  /* 0x00000004ff057e24 */ /* 0x002fc8000f8e00ff */
[----:B------:R1:W2:Y:S03]  /*15c00*/  SYNCS.PHASECHK.TRANS64.TRYWAIT P3, [R5+URZ+0x31c30], R0 ;  /* 0x031c3000050075a7 */ /* 0x0002a6000806017f */
[----:B--2---:R-:W-:Y:S05]  /*15c10*/  @!P3 NANOSLEEP.SYNCS 0x989680 ;  /* 0x009896800000b95d */ /* 0x004fea0003900000 */
[----:B------:R-:W2:Y:S02]  /*15c20*/  @!P3 SYNCS.PHASECHK.TRANS64 P3, [R5+URZ+0x31c30], R0 ;  /* 0x031c30000500b5a7 */ /* 0x000ea4000806007f */
[----:B--2---:R-:W-:Y:S05]  /*15c30*/  @!P3 BRA `(.L_x_2079) ;  /* 0xfffffffc00ecb947 */ /* 0x004fea000383ffff */
[----:B------:R-:W-:Y:S05]  /*15c40*/  BRA `(.L_x_2076) ;  /* 0xfffffef800647947 */ /* 0x000fea000383ffff */
.L_x_2083:
[----:B-1----:R-:W-:-:S04]  /*15c50*/  IMAD.U32 R5, RZ, RZ, UR4 ;  /* 0x00000004ff057e24 */ /* 0x002fc8000f8e00ff */
[----:B------:R1:W2:Y:S03]  /*15c60*/  SYNCS.PHASECHK.TRANS64.TRYWAIT P3, [R5+URZ+0x31c50], R0 ;  /* 0x031c5000050075a7 */ /* 0x0002a6000806017f */
[----:B--2---:R-:W-:Y:S05]  /*15c70*/  @!P3 NANOSLEEP.SYNCS 0x989680 ;  /* 0x009896800000b95d */ /* 0x004fea0003900000 */
[----:B------:R-:W2:Y:S02]  /*15c80*/  @!P3 SYNCS.PHASECHK.TRANS64 P3, [R5+URZ+0x31c50], R0 ;  /* 0x031c50000500b5a7 */ /* 0x000ea4000806007f */
[----:B--2---:R-:W-:Y:S05]  /*15c90*/  @!P3 BRA `(.L_x_2083) ;  /* 0xfffffffc00ecb947 */ /* 0x004fea000383ffff */
[----:B------:R-:W-:Y:S05]  /*15ca0*/  BRA `(.L_x_2080) ;  /* 0xffffff1000007947 */ /* 0x000fea000383ffff */
.L_x_2089:
[----:B-1----:R-:W-:-:S04]  /*15cb0*/  IMAD.U32 R5, RZ, RZ, UR4 ;  /* 0x00000004ff057e24 */ /* 0x002fc8000f8e00ff */
[----:B------:R1:W2:Y:S03]  /*15cc0*/  SYNCS.PHASECHK.TRANS64.TRYWAIT P2, [R5+URZ+0x31c30], R0 ;  /* 0x031c3000050075a7 */ /* 0x0002a6000804017f */
[----:B--2---:R-:W-:Y:S05]  /*15cd0*/  @!P2 NANOSLEEP.SYNCS 0x989680 ;  /* 0x009896800000a95d */ /* 0x004fea0003900000 */
[----:B------:R-:W2:Y:S02]  /*15ce0*/  @!P2 SYNCS.PHASECHK.TRANS64 P2, [R5+URZ+0x31c30], R0 ;  /* 0x031c30000500a5a7 */ /* 0x000ea4000804007f */
[----:B--2---:R-:W-:Y:S05]  /*15cf0*/  @!P2 BRA `(.L_x_2089) ;  /* 0xfffffffc00eca947 */ /* 0x004fea000383ffff */
[----:B------:R-:W-:Y:S05]  /*15d00*/  BRA `(.L_x_2086) ;  /* 0xffffff3800c07947 */ /* 0x000fea000383ffff */
.L_x_2093:
[----:B-1----:R-:W-:-:S04]  /*15d10*/  IMAD.U32 R5, RZ, RZ, UR4 ;  /* 0x00000004ff057e24 */ /* 0x002fc8000f8e00ff */
[----:B------:R1:W2:Y:S03]  /*15d20*/  SYNCS.PHASECHK.TRANS64.TRYWAIT P2, [R5+URZ+0x31c50], R0 ;  /* 0x031c5000050075a7 */ /* 0x0002a6000804017f */
[----:B--2---:R-:W-:Y:S05]  /*15d30*/  @!P2 NANOSLEEP.SYNCS 0x989680 ;  /* 0x009896800000a95d */ /* 0x004fea0003900000 */
[----:B------:R-:W2:Y:S02]  /*15d40*/  @!P2 SYNCS.PHASECHK.TRANS64 P2, [R5+URZ+0x31c50], R0 ;  /* 0x031c50000500a5a7 */ /* 0x000ea4000804007f */
[----:B--2---:R-:W-:Y:S05]  /*15d50*/  @!P2 BRA `(.L_x_2093) ;  /* 0xfffffffc00eca947 */ /* 0x004fea000383ffff */
[----:B------:R-:W-:Y:S05]  /*15d60*/  BRA `(.L_x_2090) ;  /* 0xffffff50005c7947 */ /* 0x000fea000383ffff */
.L_x_2098:
[----:B-1----:R-:W-:-:S04]  /*15d70*/  IMAD.U32 R7, RZ, RZ, UR6 ;  /* 0x00000006ff077e24 */ /* 0x002fc8000f8e00ff */
[----:B------:R1:W3:Y:S03]  /*15d80*/  SYNCS.PHASECHK.TRANS64.TRYWAIT P0, [R7+URZ+0x31c50], R6 ;  /* 0x031c5006070075a7 */ /* 0x0002e6000800017f */
[----:B---3--:R-:W-:Y:S05]  /*15d90*/  @!P0 NANOSLEEP.SYNCS 0x989680 ;  /* 0x009896800000895d */ /* 0x008fea0003900000 */
[----:B------:R-:W3:Y:S02]  /*15da0*/  @!P0 SYNCS.PHASECHK.TRANS64 P0, [R7+URZ+0x31c50], R6 ;  /* 0x031c5006070085a7 */ /* 0x000ee4000800007f */
[----:B---3--:R-:W-:Y:S05]  /*15db0*/  @!P0 BRA `(.L_x_2098) ;  /* 0xfffffffc00ec8947 */ /* 0x008fea000383ffff */
[----:B------:R-:W-:Y:S05]  /*15dc0*/  BRA `(.L_x_2097) ;  /* 0xffffff70003c7947 */ /* 0x000fea000383ffff */
.L_x_2132:
        /* <DEDUP_REMOVED lines=11> */
.L_x_2239:
[----:B------:R-:W-:Y:S05]  /*15e80*/  BSYNC B0 ;  /* 0x0000000000007941 */ /* 0x000fea0003800000 */
.L_x_2238:
[----:B------:R-:W-:Y:S05]  /*15e90*/  BRA `(.L_x_2240) ;  /* 0xffffffb000547947 */ /* 0x000fea000383ffff */
.L_x_2134:
[----:B------:R-:W-:Y:S01]  /*15ea0*/  BSSY B0, `(.L_x_2241) ;  /* 0x0000006000007945 */ /* 0x000fe20003800000 */
[----:B------:R-:W-:-:S07]  /*15eb0*/  IMAD.MOV.U32 R15, RZ, RZ, -0x1 ;  /* 0xffffffffff0f7424 */ /* 0x000fce00078e00ff */
[----:B012---:R-:W-:Y:S05]  /*15ec0*/  WARPSYNC.COLLECTIVE R15, `(.L_x_2242) ;  /* 0x000000000f0c7348 */ /* 0x007fea0003c00000 */
[----:B------:R-:W-:Y:S02]  /*15ed0*/  ELECT P6, UR62, PT ;  /* 0x00000000003e782f */ /* 0x000fe400038c0000 */
[----:B------:R-:W-:Y:S01]  /*15ee0*/  MOV R14, UR62 ;  /* 0x0000003e000e7c02 */ /* 0x000fe20008000f00 */
[----:B012---:R-:W-:Y:S10]  /*15ef0*/  ENDCOLLECTIVE ;  /* 0x000000000000791b */ /* 0x007ff40003800000 */
.L_x_2242:
[----:B------:R-:W-:Y:S05]  /*15f00*/  BSYNC B0 ;  /* 0x0000000000007941 */ /* 0x000fea0003800000 */
.L_x_2241:
[----:B------:R-:W-:Y:S05]  /*15f10*/  BRA `(.L_x_2243) ;  /* 0xffffffb000547947 */ /* 0x000fea000383ffff */
.L_x_2136:
[----:B--2---:R2:W3:Y:S02]  /*15f20*/  SYNCS.PHASECHK.TRANS64.TRYWAIT P0, [R0+URZ+0x31c40], R2 ;  /* 0x031c4002000075a7 */ /* 0x0044e4000800017f */
[----:B---3--:R-:W-:Y:S05]  /*15f30*/  @!P0 NANOSLEEP.SYNCS 0x989680 ;  /* 0x009896800000895d */ /* 0x008fea0003900000 */
[----:B------:R-:W3:Y:S02]  /*15f40*/  @!P0 SYNCS.PHASECHK.TRANS64 P0, [R0+URZ+0x31c40], R2 ;  /* 0x031c4002000085a7 */ /* 0x000ee4000800007f */
[----:B---3--:R-:W-:Y:S05]  /*15f50*/  @!P0 BRA `(.L_x_2136) ;  /* 0xfffffffc00f08947 */ /* 0x008fea000383ffff */
[----:B------:R-:W-:Y:S05]  /*15f60*/  BRA `(.L_x_2244) ;  /* 0xffffffb000a87947 */ /* 0x000fea000383ffff */
.L_x_2140:
        /* <DEDUP_REMOVED lines=12> */
.L_x_2245:
[----:B------:R-:W-:Y:S02]  /*16030*/  IMAD.MOV.U32 R13, RZ, RZ, R0 ;  /* 0x000000ffff0d7224 */ /* 0x000fe400078e0000 */
[----:B------:R-:W-:-:S07]  /*16040*/  IMAD.MOV.U32 R2, RZ, RZ, R14 ;  /* 0x000000ffff027224 */ /* 0x000fce00078e000e */
[----:B------:R-:W-:Y:S05]  /*16050*/  WARPSYNC.COLLECTIVE R15, `(.L_x_2246) ;  /* 0x000000000f087348 */ /* 0x000fea0003c00000 */
[----:B------:R0:W1:Y:S02]  /*16060*/  SHFL.IDX P6, R14, R13, R12, R11 ;  /* 0x0000000c0d0e7389 */ /* 0x00006400000c000b */
[----:B01----:R-:W-:Y:S01]  /*16070*/  ENDCOLLECTIVE ;  /* 0x000000000000791b */ /* 0x003fe20003800000 */
.L_x_2246:
[----:B------:R-:W-:Y:S01]  /*16080*/  ULDC.64 UR4, c[0x0][0x208] ;  /* 0x0000820000047ab9 */ /* 0x000fe20000000a00 */
[----:B------:R-:W-:Y:S02]  /*16090*/  IMAD.MOV.U32 R13, RZ, RZ, R4 ;  /* 0x000000ffff0d7224 */ /* 0x000fe400078e0004 */
[----:B------:R-:W-:Y:S02]  /*160a0*/  IMAD.MOV.U32 R12, RZ, RZ, 0x1 ;  /* 0x00000001ff0c7424 */ /* 0x000fe400078e00ff */
[----:B------:R-:W-:-:S05]  /*160b0*/  IMAD.MOV.U32 R3, RZ, RZ, R14 ;  /* 0x000000ffff037224 */ /* 0x000fca00078e000e */
[----:B------:R-:W-:-:S05]  /*160c0*/  @!P4 LEA R3, P3, R20, R3, 0x1 ;  /* 0x000000031403c211 */ /* 0x000fca00078608ff */
[----:B------:R-:W-:Y:S01]  /*160d0*/  @!P4 IMAD.X R2, RZ, RZ, R2, P3 ;  /* 0x000000ffff02c224 */ /* 0x000fe200018e0602 */
[----:B------:R-:W-:-:S04]  /*160e0*/  ISETP.GE.AND P3, PT, R8, R5, PT ;  /* 0x000000050800720c */ /* 0x000fc80003f66270 */
        /* <DEDUP_REMOVED lines=12> */
.L_x_2247:
[----:B------:R-:W-:Y:S02]  /*161b0*/  IMAD.MOV.U32 R13, RZ, RZ, R0 ;  /* 0x000000ffff0d7224 */ /* 0x000fe400078e0000 */
[----:B------:R-:W-:-:S07]  /*161c0*/  IMAD.MOV.U32 R2, RZ, RZ, R14 ;  /* 0x000000ffff027224 */ /* 0x000fce00078e000e */
[----:B------:R-:W-:Y:S05]  /*161d0*/  WARPSYNC.COLLECTIVE R15, `(.L_x_2248) ;  /* 0x000000000f087348 */ /* 0x000fea0003c00000 */
[----:B------:R0:W1:Y:S02]  /*161e0*/  SHFL.IDX P6, R14, R13, R12, R11 ;  /* 0x0000000c0d0e7389 */ /* 0x00006400000c000b */
[----:B01----:R-:W-:Y:S01]  /*161f0*/  ENDCOLLECTIVE ;  /* 0x000000000000791b */ /* 0x003fe20003800000 */
.L_x_2248:
        /* <DEDUP_REMOVED lines=18> */
.L_x_2249:
[----:B------:R-:W-:-:S05]  /*16320*/  VIADD R2, R17, 0x40 ;  /* 0x0000004011027836 */ /* 0x000fca0000000000 */
[----:B------:R-:W-:Y:S01]  /*16330*/  ISETP.GE.AND P3, PT, R2, R5, PT ;  /* 0x000000050200720c */ /* 0x000fe20003f66270 */
[----:B------:R-:W-:Y:S02]  /*16340*/  IMAD.MOV.U32 R13, RZ, RZ, R0 ;  /* 0x000000ffff0d7224 */ /* 0x000fe400078e0000 */
[----:B------:R-:W-:-:S10]  /*16350*/  IMAD.MOV.U32 R2, RZ, RZ, R14 ;  /* 0x000000ffff027224 */ /* 0x000fd400078e000e */
[----:B------:R-:W-:Y:S05]  /*16360*/  WARPSYNC.COLLECTIVE R15, `(.L_x_2250) ;  /* 0x000000000f087348 */ /* 0x000fea0003c00000 */
[----:B------:R0:W1:Y:S02]  /*16370*/  SHFL.IDX P6, R14, R13, R12, R11 ;  /* 0x0000000c0d0e7389 */ /* 0x00006400000c000b */
[----:B01----:R-:W-:Y:S01]  /*16380*/  ENDCOLLECTIVE ;  /* 0x000000000000791b */ /* 0x003fe20003800000 */
.L_x_2250:
        /* <DEDUP_REMOVED lines=18> */
.L_x_2251:
[----:B------:R-:W-:Y:S02]  /*164b0*/  IMAD.MOV.U32 R13, RZ, RZ, R0 ;  /* 0x000000ffff0d7224 */ /* 0x000fe400078e0000 */
[----:B------:R-:W-:-:S05]  /*164c0*/  VIADD R0, R17, 0x60 ;  /* 0x0000006011007836 */ /* 0x000fca0000000000 */
[----:B------:R-:W-:Y:S01]  /*164d0*/  ISETP.GE.AND P3, PT, R0, R5, PT ;  /* 0x000000050000720c */ /* 0x000fe20003f66270 */
[----:B------:R-:W-:-:S12]  /*164e0*/  IMAD.MOV.U32 R4, RZ, RZ, R14 ;  /* 0x000000ffff047224 */ /* 0x000fd800078e000e */
[----:B------:R-:W-:Y:S05]  /*164f0*/  WARPSYNC.COLLECTIVE R15, `(.L_x_2252) ;  /* 0x000000000f087348 */ /* 0x000fea0003c00000 */
[----:B------:R0:W1:Y:S02]  /*16500*/  SHFL.IDX P6, R14, R13, R12, R11 ;  /* 0x0000000c0d0e7389 */ /* 0x00006400000c000b */
[----:B01----:R-:W-:Y:S01]  /*16510*/  ENDCOLLECTIVE ;  /* 0x000000000000791b */ /* 0x003fe20003800000 */
.L_x_2252:
[----:B------:R-:W-:Y:S01]  /*16520*/  ULDC.64 UR4, c[0x0][0x208] ;  /* 0x0000820000047ab9 */ /* 0x000fe20000000a00 */
[----:B------:R-:W-:Y:S02]  /*16530*/  IMAD.MOV.U32 R13, RZ, RZ, R6 ;  /* 0x000000ffff0d7224 */ /* 0x000fe400078e0006 */
[----:B------:R-:W-:Y:S02]  /*16540*/  IMAD.MOV.U32 R12, RZ, RZ, RZ ;  /* 0x000000ffff0c7224 */ /* 0x000fe400078e00ff */
[----:B------:R-:W-:-:S05]  /*16550*/  IMAD.MOV.U32 R2, RZ, RZ, R14 ;  /* 0x000000ffff027224 */ /* 0x000fca00078e000e */
[----:B------:R-:W-:-:S05]  /*16560*/  @!P3 LEA R2, P5, R20, R2, 0x1 ;  /* 0x000000021402b211 */ /* 0x000fca00078a08ff */
[----:B------:R-:W-:-:S05]  /*16570*/  @!P3 IMAD.X R3, RZ, RZ, R4, P5 ;  /* 0x000000ffff03b224 */ /* 0x000fca00028e0604 */
        /* <DEDUP_REMOVED lines=9> */
.L_x_2253:
[----:B------:R-:W-:-:S05]  /*16610*/  VIADD R2, R17, 0x80 ;  /* 0x0000008011027836 */ /* 0x000fca0000000000 */
[----:B------:R-:W-:Y:S01]  /*16620*/  ISETP.GE.AND P3, PT, R2, R5, PT ;  /* 0x000000050200720c */ /* 0x000fe20003f66270 */
[----:B------:R-:W-:Y:S02]  /*16630*/  IMAD.MOV.U32 R13, RZ, RZ, R7 ;  /* 0x000000ffff0d7224 */ /* 0x000fe400078e0007 */
[----:B------:R-:W-:-:S10]  /*16640*/  IMAD.MOV.U32 R0, RZ, RZ, R14 ;  /* 0x000000ffff007224 */ /* 0x000fd400078e000e */
[----:B------:R-:W-:Y:S05]  /*16650*/  WARPSYNC.COLLECTIVE R15, `(.L_x_2254) ;  /* 0x000000000f087348 */ /* 0x000fea0003c00000 */
[----:B------:R0:W1:Y:S02]  /*16660*/  SHFL.IDX P6, R14, R13, R12, R11 ;  /* 0x0000000c0d0e7389 */ /* 0x00006400000c000b */
[----:B01----:R-:W-:Y:S01]  /*16670*/  ENDCOLLECTIVE ;  /* 0x000000000000791b */ /* 0x003fe20003800000 */
.L_x_2254:
[----:B------:R-:W-:Y:S01]  /*16680*/  ULDC.64 UR4, c[0x0][0x208] ;  /* 0x0000820000047ab9 */ /* 0x000fe20000000a00 */
[----:B------:R-:W-:Y:S02]  /*16690*/  IMAD.MOV.U32 R13, RZ, RZ, R6 ;  /* 0x000000ffff0d7224 */ /* 0x000fe400078e0006 */
[----:B------:R-:W-:Y:S02]  /*166a0*/  IMAD.MOV.U32 R12, RZ, RZ, 0x1 ;  /* 0x00000001ff0c7424 */ /* 0x000fe400078e00ff */
[----:B------:R-:W-:-:S05]  /*166b0*/  IMAD.MOV.U32 R4, RZ, RZ, R14 ;  /* 0x000000ffff047224 */ /* 0x000fca00078e000e */
        /* <DEDUP_REMOVED lines=13> */
.L_x_2255:
[----:B------:R-:W-:Y:S02]  /*16790*/  IMAD.MOV.U32 R13, RZ, RZ, R7 ;  /* 0x000000ffff0d7224 */ /* 0x000fe400078e0007 */
[----:B------:R-:W-:-:S07]  /*167a0*/  IMAD.MOV.U32 R6, RZ, RZ, R14 ;  /* 0x000000ffff067224 */ /* 0x000fce00078e000e */
[----:B------:R-:W-:Y:S05]  /*167b0*/  WARPSYNC.COLLECTIVE R15, `(.L_x_2256) ;  /* 0x000000000f087348 */ /* 0x000fea0003c00000 */
[----:B------:R0:W1:Y:S02]  /*167c0*/  SHFL.IDX P6, R14, R13, R12, R11 ;  /* 0x0000000c0d0e7389 */ /* 0x00006400000c000b */
[----:B01----:R-:W-:Y:S01]  /*167d0*/  ENDCOLLECTIVE ;  /* 0x000000000000791b */ /* 0x003fe20003800000 */
.L_x_2256:
[----:B------:R-:W-:Y:S05]  /*167e0*/  BRA `(.L_x_2257) ;  /* 0xffffffb800207947 */ /* 0x000fea000383ffff */
.L_x_2143:
[----:B0-----:R0:W1:Y:S02]  /*167f0*/  SYNCS.PHASECHK.TRANS64.TRYWAIT P0, [R22+URZ+0x31c20], R3 ;  /* 0x031c2003160075a7 */ /* 0x001064000800017f */
[----:B-1----:R-:W-:Y:S05]  /*16800*/  @!P0 NANOSLEEP.SYNCS 0x989680 ;  /* 0x009896800000895d */ /* 0x002fea0003900000 */
[----:B------:R-:W1:Y:S02]  /*16810*/  @!P0 SYNCS.PHASECHK.TRANS64 P0, [R22+URZ+0x31c20], R3 ;  /* 0x031c2003160085a7 */ /* 0x000e64000800007f */
[----:B-1----:R-:W-:Y:S05]  /*16820*/  @!P0 BRA `(.L_x_2143) ;  /* 0xfffffffc00f08947 */ /* 0x002fea000383ffff */
[----:B------:R-:W-:Y:S05]  /*16830*/  BRA `(.L_x_2258) ;  /* 0xffffffb800947947 */ /* 0x000fea000383ffff */
.L_x_2152:
[----:B0-----:R0:W2:Y:S02]  /*16840*/  SYNCS.PHASECHK.TRANS64.TRYWAIT P0, [R3+URZ+0x31c40], R2 ;  /* 0x031c4002030075a7 */ /* 0x0010a4000800017f */
[----:B--2---:R-:W-:Y:S05]  /*16850*/  @!P0 NANOSLEEP.SYNCS 0x989680 ;  /* 0x009896800000895d */ /* 0x004fea0003900000 */
[----:B------:R-:W2:Y:S02]  /*16860*/  @!P0 SYNCS.PHASECHK.TRANS64 P0, [R3+URZ+0x31c40], R2 ;  /* 0x031c4002030085a7 */ /* 0x000ea4000800007f */
[----:B--2---:R-:W-:Y:S05]  /*16870*/  @!P0 BRA `(.L_x_2152) ;  /* 0xfffffffc00f08947 */ /* 0x004fea000383ffff */
[----:B------:R-:W-:Y:S05]  /*16880*/  BRA `(.L_x_2259) ;  /* 0xffffffbc00407947 */ /* 0x000fea000383ffff */
.L_x_2159:
[----:B0-----:R0:W1:Y:S02]  /*16890*/  SYNCS.PHASECHK.TRANS64.TRYWAIT P0, [R3+URZ+0x60], R2 ;  /* 0x00006002030075a7 */ /* 0x001064000800017f */
[----:B-1----:R-:W-:Y:S05]  /*168a0*/  @!P0 NANOSLEEP.SYNCS 0x989680 ;  /* 0x009896800000895d */ /* 0x002fea0003900000 */
[----:B------:R-:W1:Y:S02]  /*168b0*/  @!P0 SYNCS.PHASECHK.TRANS64 P0, [R3+URZ+0x60], R2 ;  /* 0x00006002030085a7 */ /* 0x000e64000800007f */
[----:B-1----:R-:W-:Y:S05]  /*168c0*/  @!P0 BRA `(.L_x_2159) ;  /* 0xfffffffc00f08947 */ /* 0x002fea000383ffff */
[----:B------:R-:W-:Y:S05]  /*168d0*/  BRA `(.L_x_2260) ;  /* 0xffffffc0004c7947 */ /* 0x000fea000383ffff */
.L_x_2169:
[----:B0-----:R0:W2:Y:S02]  /*168e0*/  SYNCS.PHASECHK.TRANS64.TRYWAIT P0, [R3+URZ+0x31c40], R2 ;  /* 0x031c4002030075a7 */ /* 0x0010a4000800017f */
[----:B--2---:R-:W-:Y:S05]  /*168f0*/  @!P0 NANOSLEEP.SYNCS 0x989680 ;  /* 0x009896800000895d */ /* 0x004fea0003900000 */
[----:B------:R-:W2:Y:S02]  /*16900*/  @!P0 SYNCS.PHASECHK.TRANS64 P0, [R3+URZ+0x31c40], R2 ;  /* 0x031c4002030085a7 */ /* 0x000ea4000800007f */
[----:B--2---:R-:W-:Y:S05]  /*16910*/  @!P0 BRA `(.L_x_2169) ;  /* 0xfffffffc00f08947 */ /* 0x004fea000383ffff */
[----:B------:R-:W-:Y:S05]  /*16920*/  BRA `(.L_x_2261) ;  /* 0xffffffc800007947 */ /* 0x000fea000383ffff */
.L_x_2176:
[----:B0-----:R0:W1:Y:S02]  /*16930*/  SYNCS.PHASECHK.TRANS64.TRYWAIT P0, [R12+URZ+0x60], R27 ;  /* 0x0000601b0c0075a7 */ /* 0x001064000800017f */
[----:B-1----:R-:W-:Y:S05]  /*16940*/  @!P0 NANOSLEEP.SYNCS 0x989680 ;  /* 0x009896800000895d */ /* 0x002fea0003900000 */
[----:B------:R-:W1:Y:S02]  /*16950*/  @!P0 SYNCS.PHASECHK.TRANS64 P0, [R12+URZ+0x60], R27 ;  /* 0x0000601b0c0085a7 */ /* 0x000e64000800007f */
[----:B-1----:R-:W-:Y:S05]  /*16960*/  @!P0 BRA `(.L_x_2176) ;  /* 0xfffffffc00f08947 */ /* 0x002fea000383ffff */
[----:B------:R-:W-:Y:S05]  /*16970*/  BRA `(.L_x_2262) ;  /* 0xffffffcc000c7947 */ /* 0x000fea000383ffff */
.L_x_2186:
[----:B0-----:R0:W2:Y:S02]  /*16980*/  SYNCS.PHASECHK.TRANS64.TRYWAIT P0, [R2+URZ+0x31c40], R3 ;  /* 0x031c4003020075a7 */ /* 0x0010a4000800017f */
[----:B--2---:R-:W-:Y:S05]  /*16990*/  @!P0 NANOSLEEP.SYNCS 0x989680 ;  /* 0x009896800000895d */ /* 0x004fea0003900000 */
[----:B------:R-:W2:Y:S02]  /*169a0*/  @!P0 SYNCS.PHASECHK.TRANS64 P0, [R2+URZ+0x31c40], R3 ;  /* 0x031c4003020085a7 */ /* 0x000ea4000800007f */
[----:B--2---:R-:W-:Y:S05]  /*169b0*/  @!P0 BRA `(.L_x_2186) ;  /* 0xfffffffc00f08947 */ /* 0x004fea000383ffff */
[----:B------:R-:W-:Y:S05]  /*169c0*/  BRA `(.L_x_2263) ;  /* 0xffffffd000947947 */ /* 0x000fea000383ffff */
.L_x_2193:
[----:B0-----:R0:W1:Y:S02]  /*169d0*/  SYNCS.PHASECHK.TRANS64.TRYWAIT P0, [R8+URZ+0x60], R2 ;  /* 0x00006002080075a7 */ /* 0x001064000800017f */
[----:B-1----:R-:W-:Y:S05]  /*169e0*/  @!P0 NANOSLEEP.SYNCS 0x989680 ;  /* 0x009896800000895d */ /* 0x002fea0003900000 */
[----:B------:R-:W1:Y:S02]  /*169f0*/  @!P0 SYNCS.PHASECHK.TRANS64 P0, [R8+URZ+0x60], R2 ;  /* 0x00006002080085a7 */ /* 0x000e64000800007f */
[----:B-1----:R-:W-:Y:S05]  /*16a00*/  @!P0 BRA `(.L_x_2193) ;  /* 0xfffffffc00f08947 */ /* 0x002fea000383ffff */
[----:B------:R-:W-:Y:S05]  /*16a10*/  BRA `(.L_x_2264) ;  /* 0xffffffd400a47947 */ /* 0x000fea000383ffff */
.L_x_2205:
[----:B0-----:R0:W1:Y:S02]  /*16a20*/  SYNCS.PHASECHK.TRANS64.TRYWAIT P0, [R3+URZ+0x31c60], R0 ;  /* 0x031c6000030075a7 */ /* 0x001064000800017f */
[----:B-1----:R-:W-:Y:S05]  /*16a30*/  @!P0 NANOSLEEP.SYNCS 0x989680 ;  /* 0x009896800000895d */ /* 0x002fea0003900000 */
[----:B------:R-:W1:Y:S02]  /*16a40*/  @!P0 SYNCS.PHASECHK.TRANS64 P0, [R3+URZ+0x31c60], R0 ;  /* 0x031c6000030085a7 */ /* 0x000e64000800007f */
[----:B-1----:R-:W-:Y:S05]  /*16a50*/  @!P0 BRA `(.L_x_2205) ;  /* 0xfffffffc00f08947 */ /* 0x002fea000383ffff */
[----:B------:R-:W-:Y:S05]  /*16a60*/  BRA `(.L_x_2265) ;  /* 0xffffffdc001c7947 */ /* 0x000fea000383ffff */
.L_x_2213:
[----:B------:R-:W-:Y:S01]  /*16a70*/  BSSY B0, `(.L_x_2266) ;  /* 0x0000008000007945 */ /* 0x000fe20003800000 */
[----:B------:R-:W-:Y:S02]  /*16a80*/  IMAD.MOV.U32 R13, RZ, RZ, R16 ;  /* 0x000000ffff0d7224 */ /* 0x000fe400078e0010 */
[----:B------:R-:W-:Y:S02]  /*16a90*/  IMAD.MOV.U32 R12, RZ, RZ, RZ ;  /* 0x000000ffff0c7224 */ /* 0x000fe400078e00ff */
[----:B------:R-:W-:Y:S02]  /*16aa0*/  IMAD.MOV.U32 R11, RZ, RZ, 0x1f ;  /* 0x0000001fff0b7424 */ /* 0x000fe400078e00ff */
[----:B------:R-:W-:-:S07]  /*16ab0*/  IMAD.MOV.U32 R15, RZ, RZ, -0x1 ;  /* 0xffffffffff0f7424 */ /* 0x000fce00078e00ff */
[----:B------:R-:W-:Y:S05]  /*16ac0*/  WARPSYNC.COLLECTIVE R15, `(.L_x_2267) ;  /* 0x000000000f087348 */ /* 0x000fea0003c00000 */
[----:B------:R0:W1:Y:S02]  /*16ad0*/  SHFL.IDX P6, R14, R13, R12, R11 ;  /* 0x0000000c0d0e7389 */ /* 0x00006400000c000b */
[----:B01----:R-:W-:Y:S01]  /*16ae0*/  ENDCOLLECTIVE ;  /* 0x000000000000791b */ /* 0x003fe20003800000 */
.L_x_2267:
[----:B------:R-:W-:Y:S05]  /*16af0*/  BSYNC B0 ;  /* 0x0000000000007941 */ /* 0x000fea0003800000 */
.L_x_2266:
        /* <DEDUP_REMOVED lines=9> */
.L_x_2268:
[----:B------:R-:W-:Y:S01]  /*16b90*/  ULDC UR4, c[0x0][0xc3c] ;  /* 0x00030f0000047ab9 */ /* 0x000fe20000000800 */
[----:B------:R-:W-:Y:S01]  /*16ba0*/  ULDC.64 UR6, c[0x0][0x208] ;  /* 0x0000820000067ab9 */ /* 0x000fe20000000a00 */
        /* <DEDUP_REMOVED lines=17> */
.L_x_2269:
[----:B------:R-:W-:Y:S01]  /*16cc0*/  IMAD.MOV.U32 R12, RZ, RZ, 0x2 ;  /* 0x00000002ff0c7424 */ /* 0x000fe200078e00ff */
[----:B------:R-:W-:-:S05]  /*16cd0*/  SEL R4, R14, RZ, P1 ;  /* 0x000000ff0e047207 */ /* 0x000fca0000800000 */
[----:B------:R-:W-:-:S04]  /*16ce0*/  IMAD.IADD R4, R17, 0x1, R4 ;  /* 0x0000000111047824 */ /* 0x000fc800078e0204 */
[----:B------:R-:W-:-:S07]  /*16cf0*/  IMAD.MOV.U32 R13, RZ, RZ, R4 ;  /* 0x000000ffff0d7224 */ /* 0x000fce00078e0004 */
[----:B------:R-:W-:Y:S05]  /*16d00*/  WARPSYNC.COLLECTIVE R15, `(.L_x_2270) ;  /* 0x000000000f087348 */ /* 0x000fea0003c00000 */
[----:B------:R0:W1:Y:S02]  /*16d10*/  SHFL.UP P6, R14, R13, R12, R11 ;  /* 0x0400000c0d0e7389 */ /* 0x00006400000c000b */
[----:B01----:R-:W-:Y:S01]  /*16d20*/  ENDCOLLECTIVE ;  /* 0x000000000000791b */ /* 0x003fe20003800000 */
.L_x_2270:
[----:B------:R-:W-:Y:S01]  /*16d30*/  IMAD.MOV.U32 R12, RZ, RZ, 0x4 ;  /* 0x00000004ff0c7424 */ /* 0x000fe200078e00ff */
[----:B------:R-:W-:-:S05]  /*16d40*/  SEL R3, R14, RZ, P2 ;  /* 0x000000ff0e037207 */ /* 0x000fca0001000000 */
[----:B------:R-:W-:-:S04]  /*16d50*/  IMAD.IADD R6, R4, 0x1, R3 ;  /* 0x0000000104067824 */ /* 0x000fc800078e0203 */
[----:B------:R-:W-:-:S07]  /*16d60*/  IMAD.MOV.U32 R13, RZ, RZ, R6 ;  /* 0x000000ffff0d7224 */ /* 0x000fce00078e0006 */
[----:B------:R-:W-:Y:S05]  /*16d70*/  WARPSYNC.COLLECTIVE R15, `(.L_x_2271) ;  /* 0x000000000f087348 */ /* 0x000fea0003c00000 */
[----:B------:R0:W1:Y:S02]  /*16d80*/  SHFL.UP P6, R14, R13, R12, R11 ;  /* 0x0400000c0d0e7389 */ /* 0x00006400000c000b */
[----:B01----:R-:W-:Y:S01]  /*16d90*/  ENDCOLLECTIVE ;  /* 0x000000000000791b */ /* 0x003fe20003800000 */
.L_x_2271:
[----:B------:R-:W-:Y:S01]  /*16da0*/  IMAD.MOV.U32 R12, RZ, RZ, 0x8 ;  /* 0x00000008ff0c7424 */ /* 0x000fe200078e00ff */
[----:B------:R-:W-:-:S05]  /*16db0*/  SEL R3, R14, RZ, P3 ;  /* 0x000000ff0e037207 */ /* 0x000fca0001800000 */
[----:B------:R-:W-:-:S04]  /*16dc0*/  IMAD.IADD R2, R6, 0x1, R3 ;  /* 0x0000000106027824 */ /* 0x000fc800078e0203 */
[----:B------:R-:W-:-:S07]  /*16dd0*/  IMAD.MOV.U32 R13, RZ, RZ, R2 ;  /* 0x000000ffff0d7224 */ /* 0x000fce00078e0002 */
[----:B------:R-:W-:Y:S05]  /*16de0*/  WARPSYNC.COLLECTIVE R15, `(.L_x_2272) ;  /* 0x000000000f087348 */ /* 0x000fea0003c00000 */
[----:B------:R0:W1:Y:S02]  /*16df0*/  SHFL.UP P6, R14, R13, R12, R11 ;  /* 0x0400000c0d0e7389 */ /* 0x00006400000c000b */
[----:B01----:R-:W-:Y:S01]  /*16e00*/  ENDCOLLECTIVE ;  /* 0x000000000000791b */ /* 0x003fe20003800000 */
.L_x_2272:
[----:B------:R-:W-:Y:S01]  /*16e10*/  IMAD.MOV.U32 R12, RZ, RZ, 0x10 ;  /* 0x00000010ff0c7424 */ /* 0x000fe200078e00ff */
[----:B------:R-:W-:-:S05]  /*16e20*/  SEL R3, R14, RZ, P4 ;  /* 0x000000ff0e037207 */ /* 0x000fca0002000000 */
[----:B------:R-:W-:-:S04]  /*16e30*/  IMAD.IADD R3, R2, 0x1, R3 ;  /* 0x0000000102037824 */ /* 0x000fc800078e0203 */
[----:B------:R-:W-:-:S07]  /*16e40*/  IMAD.MOV.U32 R13, RZ, RZ, R3 ;  /* 0x000000ffff0d7224 */ /* 0x000fce00078e0003 */
[----:B------:R-:W-:Y:S05]  /*16e50*/  WARPSYNC.COLLECTIVE R15, `(.L_x_2273) ;  /* 0x000000000f087348 */ /* 0x000fea0003c00000 */
[----:B------:R0:W1:Y:S02]  /*16e60*/  SHFL.UP P6, R14, R13, R12, R11 ;  /* 0x0400000c0d0e7389 */ /* 0x00006400000c000b */
[----:B01----:R-:W-:Y:S01]  /*16e70*/  ENDCOLLECTIVE ;  /* 0x000000000000791b */ /* 0x003fe20003800000 */
.L_x_2273:
        /* <DEDUP_REMOVED lines=8> */
.L_x_2274:
[----:B------:R-:W-:Y:S05]  /*16f00*/  BRA `(.L_x_2275) ;  /* 0xffffffdc00c87947 */ /* 0x000fea000383ffff */
.L_x_2218:
[----:B------:R-:W-:Y:S01]  /*16f10*/  BSSY B0, `(.L_x_2276) ;  /* 0x0000008000007945 */ /* 0x000fe20003800000 */
[----:B-----5:R-:W-:Y:S02]  /*16f20*/  IMAD.MOV.U32 R13, RZ, RZ, R17 ;  /* 0x000000ffff0d7224 */ /* 0x020fe400078e0011 */
[----:B------:R-:W-:Y:S02]  /*16f30*/  IMAD.MOV.U32 R12, RZ, RZ, 0x1 ;  /* 0x00000001ff0c7424 */ /* 0x000fe400078e00ff */
[----:B------:R-:W-:Y:S02]  /*16f40*/  IMAD.MOV.U32 R11, RZ, RZ, RZ ;  /* 0x000000ffff0b7224 */ /* 0x000fe400078e00ff */
[----:B------:R-:W-:-:S07]  /*16f50*/  IMAD.MOV.U32 R15, RZ, RZ, -0x1 ;  /* 0xffffffffff0f7424 */ /* 0x000fce00078e00ff */
[----:B0-----:R-:W-:Y:S05]  /*16f60*/  WARPSYNC.COLLECTIVE R15, `(.L_x_2277) ;  /* 0x000000000f087348 */ /* 0x001fea0003c00000 */
[----:B------:R1:W2:Y:S02]  /*16f70*/  SHFL.UP P6, R14, R13, R12, R11 ;  /* 0x0400000c0d0e7389 */ /* 0x0002a400000c000b */
[----:B012---:R-:W-:Y:S01]  /*16f80*/  ENDCOLLECTIVE ;  /* 0x000000000000791b */ /* 0x007fe20003800000 */
.L_x_2277:
[----:B------:R-:W-:Y:S05]  /*16f90*/  BSYNC B0 ;  /* 0x0000000000007941 */ /* 0x000fea0003800000 */
.L_x_2276:
        /* <DEDUP_REMOVED lines=8> */
.L_x_2278:
[----:B------:R-:W-:Y:S01]  /*17020*/  IMAD.MOV.U32 R12, RZ, RZ, 0x4 ;  /* 0x00000004ff0c7424 */ /* 0x000fe200078e00ff */
[----:B------:R-:W-:-:S05]  /*17030*/  SEL R2, R14, RZ, P2 ;  /* 0x000000ff0e027207 */ /* 0x000fca0001000000 */
[----:B------:R-:W-:-:S04]  /*17040*/  IMAD.IADD R2, R13, 0x1, R2 ;  /* 0x000000010d027824 */ /* 0x000fc800078e0202 */
[----:B------:R-:W-:-:S07]  /*17050*/  IMAD.MOV.U32 R13, RZ, RZ, R2 ;  /* 0x000000ffff0d7224 */ /* 0x000fce00078e0002 */
[----:B------:R-:W-:Y:S05]  /*17060*/  WARPSYNC.COLLECTIVE R15, `(.L_x_2279) ;  /* 0x000000000f087348 */ /* 0x000fea0003c00000 */
[----:B------:R0:W1:Y:S02]  /*17070*/  SHFL.UP P6, R14, R13, R12, R11 ;  /* 0x0400000c0d0e7389 */ /* 0x00006400000c000b */
[----:B01----:R-:W-:Y:S01]  /*17080*/  ENDCOLLECTIVE ;  /* 0x000000000000791b */ /* 0x003fe20003800000 */
.L_x_2279:
[----:B------:R-:W-:Y:S01]  /*17090*/  IMAD.MOV.U32 R12, RZ, RZ, 0x8 ;  /* 0x00000008ff0c7424 */ /* 0x000fe200078e00ff */
[----:B------:R-:W-:-:S05]  /*170a0*/  SEL R3, R14, RZ, P3 ;  /* 0x000000ff0e037207 */ /* 0x000fca0001800000 */
[----:B------:R-:W-:-:S04]  /*170b0*/  IMAD.IADD R3, R2, 0x1, R3 ;  /* 0x0000000102037824 */ /* 0x000fc800078e0203 */
[----:B------:R-:W-:-:S07]  /*170c0*/  IMAD.MOV.U32 R13, RZ, RZ, R3 ;  /* 0x000000ffff0d7224 */ /* 0x000fce00078e0003 */
[----:B------:R-:W-:Y:S05]  /*170d0*/  WARPSYNC.COLLECTIVE R15, `(.L_x_2280) ;  /* 0x000000000f087348 */ /* 0x000fea0003c00000 */
[----:B------:R0:W1:Y:S02]  /*170e0*/  SHFL.UP P6, R14, R13, R12, R11 ;  /* 0x0400000c0d0e7389 */ /* 0x00006400000c000b */
[----:B01----:R-:W-:Y:S01]  /*170f0*/  ENDCOLLECTIVE ;  /* 0x000000000000791b */ /* 0x003fe20003800000 */
.L_x_2280:
[----:B------:R-:W-:Y:S01]  /*17100*/  IMAD.MOV.U32 R12, RZ, RZ, 0x10 ;  /* 0x00000010ff0c7424 */ /* 0x000fe200078e00ff */
[----:B------:R-:W-:-:S05]  /*17110*/  SEL R4, R14, RZ, P4 ;  /* 0x000000ff0e047207 */ /* 0x000fca0002000000 */
[----:B------:R-:W-:-:S04]  /*17120*/  IMAD.IADD R4, R3, 0x1, R4 ;  /* 0x0000000103047824 */ /* 0x000fc800078e0204 */
[----:B------:R-:W-:-:S07]  /*17130*/  IMAD.MOV.U32 R13, RZ, RZ, R4 ;  /* 0x000000ffff0d7224 */ /* 0x000fce00078e0004 */
[----:B------:R-:W-:Y:S05]  /*17140*/  WARPSYNC.COLLECTIVE R15, `(.L_x_2281) ;  /* 0x000000000f087348 */ /* 0x000fea0003c00000 */
[----:B------:R0:W1:Y:S02]  /*17150*/  SHFL.UP P6, R14, R13, R12, R11 ;  /* 0x0400000c0d0e7389 */ /* 0x00006400000c000b */
[----:B01----:R-:W-:Y:S01]  /*17160*/  ENDCOLLECTIVE ;  /* 0x000000000000791b */ /* 0x003fe20003800000 */
.L_x_2281:
        /* <DEDUP_REMOVED lines=8> */
.L_x_2282:
[----:B------:R-:W-:Y:S05]  /*171f0*/  BRA `(.L_x_2283) ;  /* 0xffffffdc00ac7947 */ /* 0x000fea000383ffff */
.L_x_2220:
[----:B------:R-:W-:Y:S01]  /*17200*/  BSSY B0, `(.L_x_2284) ;  /* 0x0000006000007945 */ /* 0x000fe20003800000 */
[----:B------:R-:W-:Y:S01]  /*17210*/  PLOP3.LUT P6, PT, P6, PT, PT, 0x8, 0x0 ;  /* 0x000000000000781c */ /* 0x000fe200037ce170 */
[----:B------:R-:W-:-:S12]  /*17220*/  IMAD.MOV.U32 R15, RZ, RZ, -0x1 ;  /* 0xffffffffff0f7424 */ /* 0x000fd800078e00ff */
[----:B0-----:R-:W-:Y:S05]  /*17230*/  WARPSYNC.COLLECTIVE R15, `(.L_x_2285) ;  /* 0x000000000f087348 */ /* 0x001fea0003c00000 */
[----:B------:R-:W-:Y:S01]  /*17240*/  VOTE.ANY R14, PT, P6 ;  /* 0x00000000000e7806 */ /* 0x000fe200030e0100 */
[----:B0-----:R-:W-:Y:S06]  /*17250*/  ENDCOLLECTIVE ;  /* 0x000000000000791b */ /* 0x001fec0003800000 */
.L_x_2285:
[----:B------:R-:W-:Y:S05]  /*17260*/  BSYNC B0 ;  /* 0x0000000000007941 */ /* 0x000fea0003800000 */
.L_x_2284:
        /* <DEDUP_REMOVED lines=9> */
.L_x_2286:
[----:B------:R-:W-:Y:S01]  /*17300*/  IMAD.MOV.U32 R17, RZ, RZ, R14 ;  /* 0x000000ffff117224 */ /* 0x000fe200078e000e */
[----:B------:R-:W-:Y:S06]  /*17310*/  BRA `(.L_x_2287) ;  /* 0xffffffdc009c7947 */ /* 0x000fec000383ffff */
.L_x_2222:
[----:B------:R-:W-:Y:S01]  /*17320*/  BSSY B0, `(.L_x_2288) ;  /* 0x0000007000007945 */ /* 0x000fe20003800000 */
[----:B------:R-:W-:Y:S02]  /*17330*/  IMAD.MOV.U32 R13, RZ, RZ, R3 ;  /* 0x000000ffff0d7224 */ /* 0x000fe400078e0003 */
[----:B------:R-:W-:Y:S02]  /*17340*/  IMAD.MOV.U32 R11, RZ, RZ, 0x1f ;  /* 0x0000001fff0b7424 */ /* 0x000fe400078e00ff */
[----:B------:R-:W-:-:S07]  /*17350*/  IMAD.MOV.U32 R15, RZ, RZ, -0x1 ;  /* 0xffffffffff0f7424 */ /* 0x000fce00078e00ff */
[----:B012---:R-:W-:Y:S05]  /*17360*/  WARPSYNC.COLLECTIVE R15, `(.L_x_2289) ;  /* 0x000000000f087348 */ /* 0x007fea0003c00000 */
[----:B------:R3:W4:Y:S02]  /*17370*/  SHFL.IDX P6, R14, R13, R12, R11 ;  /* 0x0000000c0d0e7389 */ /* 0x00072400000c000b */
[----:B01234-:R-:W-:Y:S01]  /*17380*/  ENDCOLLECTIVE ;  /* 0x000000000000791b */ /* 0x01ffe20003800000 */
.L_x_2289:
[----:B------:R-:W-:Y:S05]  /*17390*/  BSYNC B0 ;  /* 0x0000000000007941 */ /* 0x000fea0003800000 */
.L_x_2288:
[----:B------:R-:W-:Y:S05]  /*173a0*/  BRA `(.L_x_2221) ;  /* 0xffffffdc00947947 */ /* 0x000fea000383ffff */
.L_x_2226:
[----:B0-----:R0:W2:Y:S02]  /*173b0*/  SYNCS.PHASECHK.TRANS64.TRYWAIT P0, [R9+URZ+0x31c20], R0 ;  /* 0x031c2000090075a7 */ /* 0x0010a4000800017f */
[----:B--2---:R-:W-:Y:S05]  /*173c0*/  @!P0 NANOSLEEP.SYNCS 0x989680 ;  /* 0x009896800000895d */ /* 0x004fea0003900000 */
[----:B------:R-:W2:Y:S02]  /*173d0*/  @!P0 SYNCS.PHASECHK.TRANS64 P0, [R9+URZ+0x31c20], R0 ;  /* 0x031c2000090085a7 */ /* 0x000ea4000800007f */
[----:B--2---:R-:W-:Y:S05]  /*173e0*/  @!P0 BRA `(.L_x_2226) ;  /* 0xfffffffc00f08947 */ /* 0x004fea000383ffff */
[----:B------:R-:W-:Y:S05]  /*173f0*/  BRA `(.L_x_2290) ;  /* 0xffffffe400107947 */ /* 0x000fea000383ffff */
.L_x_2227:
        /* <DEDUP_REMOVED lines=11> */
.L_x_2292:
[----:B------:R-:W-:Y:S05]  /*174b0*/  BSYNC B0 ;  /* 0x0000000000007941 */ /* 0x000fea0003800000 */
.L_x_2291:
[----:B------:R-:W-:Y:S05]  /*174c0*/  BRA `(.L_x_2293) ;  /* 0xffffffe000f87947 */ /* 0x000fea000383ffff */
.L_x_2230:
[----:B------:R-:W-:Y:S01]  /*174d0*/  BSSY B1, `(.L_x_2294) ;  /* 0x0000006000017945 */ /* 0x000fe20003800000 */
[----:B------:R-:W-:-:S07]  /*174e0*/  IMAD.MOV.U32 R15, RZ, RZ, -0x1 ;  /* 0xffffffffff0f7424 */ /* 0x000fce00078e00ff */
[----:B01-3--:R-:W-:Y:S05]  /*174f0*/  WARPSYNC.COLLECTIVE R15, `(.L_x_2295) ;  /* 0x000000000f0c7348 */ /* 0x00bfea0003c00000 */
[----:B------:R-:W-:Y:S02]  /*17500*/  ELECT P6, UR62, PT ;  /* 0x00000000003e782f */ /* 0x000fe400038c0000 */
[----:B------:R-:W-:Y:S01]  /*17510*/  MOV R14, UR62 ;  /* 0x0000003e000e7c02 */ /* 0x000fe20008000f00 */
[----:B01-3--:R-:W-:Y:S10]  /*17520*/  ENDCOLLECTIVE ;  /* 0x000000000000791b */ /* 0x00bff40003800000 */
.L_x_2295:
[----:B------:R-:W-:Y:S05]  /*17530*/  BSYNC B1 ;  /* 0x0000000000017941 */ /* 0x000fea0003800000 */
.L_x_2294:
[----:B------:R-:W-:Y:S05]  /*17540*/  BRA `(.L_x_2296) ;  /* 0xffffffe000f07947 */ /* 0x000fea000383ffff */
.L_x_2232:
[----:B0-----:R0:W2:Y:S02]  /*17550*/  SYNCS.PHASECHK.TRANS64.TRYWAIT P0, [R6+URZ], R3 ;  /* 0x00000003060075a7 */ /* 0x0010a4000800017f */
[----:B--2---:R-:W-:Y:S05]  /*17560*/  @!P0 NANOSLEEP.SYNCS 0x989680 ;  /* 0x009896800000895d */ /* 0x004fea0003900000 */
[----:B------:R-:W2:Y:S02]  /*17570*/  @!P0 SYNCS.PHASECHK.TRANS64 P0, [R6+URZ], R3 ;  /* 0x00000003060085a7 */ /* 0x000ea4000800007f */
[----:B--2---:R-:W-:Y:S05]  /*17580*/  @!P0 BRA `(.L_x_2232) ;  /* 0xfffffffc00f08947 */ /* 0x004fea000383ffff */
[----:B------:R-:W-:Y:S05]  /*17590*/  BRA `(.L_x_2297) ;  /* 0xffffffe4002c7947 */ /* 0x000fea000383ffff */
.L_x_2233:
[----:B--2---:R2:W4:Y:S02]  /*175a0*/  SYNCS.PHASECHK.TRANS64.TRYWAIT P0, [R7+URZ], R2 ;  /* 0x00000002070075a7 */ /* 0x004524000800017f */
[----:B----4-:R-:W-:Y:S05]  /*175b0*/  @!P0 NANOSLEEP.SYNCS 0x989680 ;  /* 0x009896800000895d */ /* 0x010fea0003900000 */
[----:B------:R-:W4:Y:S02]  /*175c0*/  @!P0 SYNCS.PHASECHK.TRANS64 P0, [R7+URZ], R2 ;  /* 0x00000002070085a7 */ /* 0x000f24000800007f */
[----:B----4-:R-:W-:Y:S05]  /*175d0*/  @!P0 BRA `(.L_x_2233) ;  /* 0xfffffffc00f08947 */ /* 0x010fea000383ffff */
[----:B------:R-:W-:Y:S05]  /*175e0*/  BRA `(.L_x_2298) ;  /* 0xffffffe400207947 */ /* 0x000fea000383ffff */
.L_x_2235:
[----:B----4-:R4:W0:Y:S02]  /*175f0*/  SYNCS.PHASECHK.TRANS64.TRYWAIT P0, [R4+URZ], R3 ;  /* 0x00000003040075a7 */ /* 0x010824000800017f */
[----:B0-----:R-:W-:Y:S05]  /*17600*/  @!P0 NANOSLEEP.SYNCS 0x989680 ;  /* 0x009896800000895d */ /* 0x001fea0003900000 */
[----:B------:R-:W0:Y:S02]  /*17610*/  @!P0 SYNCS.PHASECHK.TRANS64 P0, [R4+URZ], R3 ;  /* 0x00000003040085a7 */ /* 0x000e24000800007f */
[----:B0-----:R-:W-:Y:S05]  /*17620*/  @!P0 BRA `(.L_x_2235) ;  /* 0xfffffffc00f08947 */ /* 0x001fea000383ffff */
[----:B------:R-:W-:Y:S05]  /*17630*/  BRA `(.L_x_2299) ;  /* 0xffffffe400247947 */ /* 0x000fea000383ffff */
.L_x_2300:
        /* <DEDUP_REMOVED lines=12> */
.L_x_2731:


//--------------------- .text._ZN7cutlass13device_kernelIN5flash11enable_sm90INS1_16FlashAttnFwdSm90INS1_25CollectiveMainloopFwdSm90ILi2EN4cute5tupleIJNS5_1CILi1EEES8_S8_EEENS6_IJNS7_ILi192EEENS7_ILi144EEENS7_ILi96EEEEEELi96ENS_10bfloat16_tEfNS_4arch4Sm90ELb1ELb0ELb0ELb1ELb0ELb1ELb0ELb0ELb1ELb1ELb0ELb0EEENS1_21CollectiveEpilogueFwdINS6_IJSA_SC_SB_EEES9_SE_SG_Li384ELb1ELb1ELb0ELb0EEENS1_36VarlenDynamicPersistentTileSchedulerILi192ELi144ELi384ELi128ELb0ELb1ELb1ELb1ELb1ELb1EEEEEEEEEvNT_6ParamsE --------------------------
	.section	.text._ZN7cutlass13device_kernelIN5flash11enable_sm90INS1_16FlashAttnFwdSm90INS1_25CollectiveMainloopFwdSm90ILi2EN4cute5tupleIJNS5_1CILi1EEES8_S8_EEENS6_IJNS7_ILi192EEENS7_ILi144EEENS7_ILi96EEEEEELi96ENS_10bfloat16_tEfNS_4arch4Sm90ELb1ELb0ELb0ELb1ELb0ELb1ELb0ELb0ELb1ELb1ELb0ELb0EEENS1_21CollectiveEpilogueFwdINS6_IJSA_SC_SB_EEES9_SE_SG_Li384ELb1ELb1ELb0ELb0EEENS1_36VarlenDynamicPersistentTileSchedulerILi192ELi144ELi384ELi128ELb0ELb1ELb1ELb1ELb1ELb1EEEEEEEEEvNT_6ParamsE,"ax",@progbits
	.align	128
.text._ZN7cutlass13device_kernelIN5flash11enable_sm90INS1_16FlashAttnFwdSm90INS1_25CollectiveMainloopFwdSm90ILi2EN4cute5tupleIJNS5_1CILi1EEES8_S8_EEENS6_IJNS7_ILi192EEENS7_ILi144EEENS7_ILi96EEEEEELi96ENS_10bfloat16_tEfNS_4arch4Sm90ELb1ELb0ELb0ELb1ELb0ELb1ELb0ELb0ELb1ELb1ELb0ELb0EEENS1_21CollectiveEpilogueFwdINS6_IJSA_SC_SB_EEES9_SE_SG_Li384ELb1ELb1ELb0ELb0EEENS1_36VarlenDynamicPersistentTileSchedulerILi192ELi144ELi384ELi128ELb0ELb1ELb1ELb1ELb1ELb1EEEEEEEEEvNT_6ParamsE:
        .type           _ZN7cutlass13device_kernelIN5flash11enable_sm90INS1_16FlashAttnFwdSm90INS1_25CollectiveMainloopFwdSm90ILi2EN4cute5tupleIJNS5_1CILi1EEES8_S8_EEENS6_IJNS7_ILi192EEENS7_ILi144EEENS7_ILi96EEEEEELi96ENS_10bfloat16_tEfNS_4arch4Sm90ELb1ELb0ELb0ELb1ELb0ELb1ELb0ELb0ELb1ELb1ELb0ELb0EEENS1_21CollectiveEpilogueFwdINS6_IJSA_SC_SB_EEES9_SE_SG_Li384ELb1ELb1ELb0ELb0EEENS1_36VarlenDynamicPersistentTileSchedulerILi192ELi144ELi384ELi128ELb0ELb1ELb1ELb1ELb1ELb1EEEEEEEEEvNT_6ParamsE,@function
        .size           _ZN7cutlass13device_kernelIN5flash11enable_sm90INS1_16FlashAttnFwdSm90INS1_25CollectiveMainloopFwdSm90ILi2EN4cute5tupleIJNS5_1CILi1EEES8_S8_EEENS6_IJNS7_ILi192EEENS7_ILi144EEENS7_ILi96EEEEEELi96ENS_10bfloat16_tEfNS_4arch4Sm90ELb1ELb0ELb0ELb1ELb0ELb1ELb0ELb0ELb1ELb1ELb0ELb0EEENS1_21CollectiveEpilogueFwdINS6_IJSA_SC_SB_EEES9_SE_SG_Li384ELb1ELb1ELb0ELb0EEENS1_36VarlenDynamicPersistentTileSchedulerILi192ELi144ELi384ELi128ELb0ELb1ELb1ELb1ELb1ELb1EEEEEEEEEvNT_6ParamsE,(.L_x_2732 - _ZN7cutlass13device_kernelIN5flash11enable_sm90INS1_16FlashAttnFwdSm90INS1_25CollectiveMainloopFwdSm90ILi2EN4cute5tupleIJNS5_1CILi1EEES8_S8_EEENS6_IJNS7_ILi192EEENS7_ILi144EEENS7_ILi96EEEEEELi96ENS_10bfloat16_tEfNS_4arch4Sm90ELb1ELb0ELb0ELb1ELb0ELb1ELb0ELb0ELb1ELb1ELb0ELb0EEENS1_21CollectiveEpilogueFwdINS6_IJSA_SC_SB_EEES9_SE_SG_Li384ELb1ELb1ELb0ELb0EEENS1_36VarlenDynamicPersistentTileSchedulerILi192ELi144ELi384ELi128ELb0ELb1ELb1ELb1ELb1ELb1EEEEEEEEEvNT_6ParamsE)
        .other          _ZN7cutlass13device_kernelIN5flash11enable_sm90INS1_16FlashAttnFwdSm90INS1_25CollectiveMainloopFwdSm90ILi2EN4cute5tupleIJNS5_1CILi1EEES8_S8_EEENS6_IJNS7_ILi192EEENS7_ILi144EEENS7_ILi96EEEEEELi96ENS_10bfloat16_tEfNS_4arch4Sm90ELb1ELb0ELb0ELb1ELb0ELb1ELb0ELb0ELb1ELb1ELb0ELb0EEENS1_21CollectiveEpilogueFwdINS6_IJSA_SC_SB_EEES9_SE_SG_Li384ELb1ELb1ELb0ELb0EEENS1_36VarlenDynamicPersistentTileSchedulerILi192ELi144ELi384ELi128ELb0ELb1ELb1ELb1ELb1ELb1EEEEEEEEEvNT_6ParamsE,@"STO_CUDA_ENTRY STV_DEFAULT"
_ZN7cutlass13device_kernelIN5flash11enable_sm90INS1_16FlashAttnFwdSm90INS1_25CollectiveMainloopFwdSm90ILi2EN4cute5tupleIJNS5_1CILi1EEES8_S8_EEENS6_IJNS7_ILi192EEENS7_ILi144EEENS7_ILi96EEEEEELi96ENS_10bfloat16_tEfNS_4arch4Sm90ELb1ELb0ELb0ELb1ELb0ELb1ELb0ELb0ELb1ELb1ELb0ELb0EEENS1_21CollectiveEpilogueFwdINS6_IJSA_SC_SB_EEES9_SE_SG_Li384ELb1ELb1ELb0ELb0EEENS1_36VarlenDynamicPersistentTileSchedulerILi192ELi144ELi384ELi128ELb0ELb1ELb1ELb1ELb1ELb1EEEEEEEEEvNT_6ParamsE:
        /* <DEDUP_REMOVED lines=24> */
.L_x_2302:
[----:B------:R-:W-:Y:S05]  /*0180*/  BSYNC B0 ;  /* 0x0000000000007941 */ /* 0x000fea0003800000 */
.L_x_2301:
        /* <DEDUP_REMOVED lines=41> */
.L_x_2303:
        /* <DEDUP_REMOVED lines=22> */
.L_x_2304:
        /* <DEDUP_REMOVED lines=18> */
.L_x_2305:
        /* <DEDUP_REMOVED lines=22> */
.L_x_2306:
        /* <DEDUP_REMOVED lines=22> */
.L_x_2307:
[----:B0-----:R-:W-:Y:S01]  /*0960*/  UMOV UR4, 0x1 ;  /* 0x0000000100047882 */ /* 0x001fe20000000000 */
[----:B------:R-:W-:Y:S01]  /*0970*/  PLOP3.LUT P0, PT, PT, PT, UP0, 0x80, 0x0 ;  /* 0x000000000000781c */ /* 0x000fe20003f0f008 */
[----:B------:R-:W-:Y:S01]  /*0980*/  USEL UR4, UR4, 0x2, !UP0 ;  /* 0x0000000204047887 */ /* 0x000fe2000c000000 */
[----:B------:R-:W-:Y:S01]  /*0990*/  NOP ;  /* 0x0000000000007918 */ /* 0x000fe20000000000 */
[----:B------:R-:W-:Y:S01]  /*09a0*/  ULDC.64 UR60, c[0x0][0x208] ;  /* 0x00008200003c7ab9 */ /* 0x000fe20000000a00 */
[----:B------:R-:W-:Y:S03]  /*09b0*/  BSSY B9, `(.L_x_2308) ;  /* 0x00022d5000097945 */ /* 0x000fe60003800000 */
[----:B------:R-:W-:-:S05]  /*09c0*/  IMAD.U32 R2, RZ, RZ, UR4 ;  /* 0x00000004ff027e24 */ /* 0x000fca000f8e00ff */
[----:B------:R0:W-:Y:S01]  /*09d0*/  STL [R1+0x84], R2 ;  /* 0x0000840201007387 */ /* 0x0001e20000100800 */
[----:B-12-4-:R-:W-:Y:S06]  /*09e0*/  BAR.SYNC.DEFER_BLOCKING 0x0 ;  /* 0x0000000000007b1d */ /* 0x016fec0000010000 */
[----:B------:R-:W-:Y:S05]  /*09f0*/  @!P0 BRA `(.L_x_2309) ;  /* 0x000001b0004c8947 */ /* 0x000fea0003800000 */
.L_x_2310:
[----:B------:R-:W-:-:S08]  /*0a00*/  NOP ;  /* 0x0000000000007918 */ /* 0x000fd00000000000 */
[----:B------:R-:W1:Y:S02]  /*0a10*/  USETMAXREG.TRY_ALLOC.CTAPOOL UP0, 0xa0 ;  /* 0x000000a0000079c8 */ /* 0x000e640008000600 */
[----:B-1----:R-:W-:-:S13]  /*0a20*/  PLOP3.LUT P0, PT, PT, PT, UP0, 0x80, 0x0 ;  /* 0x000000000000781c */ /* 0x002fda0003f0f008 */
[----:B------:R-:W-:Y:S05]  /*0a30*/  @!P0 BRA `(.L_x_2310) ;  /* 0xfffffffc00f08947 */ /* 0x000fea000383ffff */
[----:B------:R-:W2:Y:S01]  /*0a40*/  LDL.LU R0, [R1] ;  /* 0x0000000001007983 */ /* 0x000ea20000300800 */
[----:B0-----:R-:W0:Y:S01]  /*0a50*/  S2R R2, SR_TID.X ;  /* 0x0000000000027919 */ /* 0x001e220000002100 */
        /* <DEDUP_REMOVED lines=17> */
[----:B------:R-:W2:Y:S01]  /*0b70*/  LDL R2, [R1+0x84] ;  /* 0x0000840001027983 */ /* 0x000ea20000100800 */
[----:B------:R-:W-:Y:S02]  /*0b80*/  R2UR UR4, R22 ;  /* 0x00000000160472ca */ /* 0x000fe400000e0000 */
[----:B------:R-:W-:Y:S01]  /*0b90*/  CS2R R144, SRZ ;  /* 0x0000000000907805 */ /* 0x000fe2000001ff00 */
[----:B------:R-:W0:Y:S10]  /*0ba0*/  S2R R0, SR_TID.X ;  /* 0x0000000000007919 */ /* 0x000e340000002100 */
[----:B------:R-:W-:Y:S01]  /*0bb0*/  UIADD3 UR4, UR4, 0xda00, URZ ;  /* 0x0000da0004047890 */ /* 0x000fe2000fffe03f */
[----:B0-----:R-:W-:-:S05]  /*0bc0*/  VIADD R17, R0, 0xffffff80 ;  /* 0xffffff8000117836 */ /* 0x001fca0000000000 */
[----:B------:R-:W-:Y:S02]  /*0bd0*/  SHF.R.S32.HI R0, RZ, 0x1f, R17 ;  /* 0x0000001fff007819 */ /* 0x000fe40000011411 */
[-C--:B------:R-:W-:Y:S02]  /*0be0*/  LEA.HI R13, R17, R17.reuse, RZ, 0x1 ;  /* 0x00000011110d7211 */ /* 0x080fe400078f08ff */
[CC--:B------:R-:W-:Y:S02]  /*0bf0*/  LEA.HI R3, R0.reuse, R17.reuse, RZ, 0x4 ;  /* 0x0000001100037211 */ /* 0x0c0fe400078f20ff */
[----:B------:R-:W-:Y:S02]  /*0c00*/  LEA.HI R7, R0, R17, RZ, 0x5 ;  /* 0x0000001100077211 */ /* 0x000fe400078f28ff */
[----:B------:R-:W-:Y:S02]  /*0c10*/  SHF.R.S32.HI R156, RZ, 0x1, R13 ;  /* 0x00000001ff9c7819 */ /* 0x000fe4000001140d */
[----:B------:R-:W-:-:S02]  /*0c20*/  SHF.R.S32.HI R9, RZ, 0x5, R7 ;  /* 0x00000005ff097819 */ /* 0x000fc40000011407 */
[C---:B------:R-:W-:Y:S02]  /*0c30*/  LEA.HI R10, R13.reuse, R156, RZ, 0x1 ;  /* 0x0000009c0d0a7211 */ /* 0x040fe400078f08ff */
[----:B------:R-:W-:Y:S02]  /*0c40*/  LOP3.LUT R13, R13, 0xfffffffe, RZ, 0xc0, !PT ;  /* 0xfffffffe0d0d7812 */ /* 0x000fe400078ec0ff */
[----:B------:R-:W-:-:S03]  /*0c50*/  LOP3.LUT R11, R10, 0x7fffffe, RZ, 0xc0, !PT ;  /* 0x07fffffe0a0b7812 */ /* 0x000fc600078ec0ff */
[----:B------:R-:W-:Y:S02]  /*0c60*/  IMAD.IADD R13, R17, 0x1, -R13 ;  /* 0x00000001110d7824 */ /* 0x000fe400078e0a0d */
[----:B------:R-:W-:Y:S01]  /*0c70*/  IMAD.IADD R11, R156, 0x1, -R11 ;  /* 0x000000019c0b7824 */ /* 0x000fe200078e0a0b */
[----:B--2---:R-:W-:Y:S02]  /*0c80*/  R2UR UR5, R2 ;  /* 0x00000000020572ca */ /* 0x004fe400000e0000 */
[----:B------:R-:W-:-:S05]  /*0c90*/  LOP3.LUT R2, R3, 0xfffffff0, RZ, 0xc0, !PT ;  /* 0xfffffff003027812 */ /* 0x000fca00078ec0ff */
[----:B------:R-:W-:Y:S01]  /*0ca0*/  IMAD.IADD R4, R17, 0x1, -R2 ;  /* 0x0000000111047824 */ /* 0x000fe200078e0a02 */
[----:B------:R-:W-:-:S03]  /*0cb0*/  LEA.HI R2, R0, R17, RZ, 0x7 ;  /* 0x0000001100027211 */ /* 0x000fc600078f38ff */
[--C-:B------:R-:W-:Y:S01]  /*0cc0*/  IMAD R15, R9, 0x10, R4.reuse ;  /* 0x00000010090f7824 */ /* 0x100fe200078e0204 */
[----:B------:R-:W-:Y:S01]  /*0cd0*/  SHF.R.S32.HI R5, RZ, 0x1f, R4 ;  /* 0x0000001fff057819 */ /* 0x000fe20000011404 */
[----:B------:R-:W-:Y:S01]  /*0ce0*/  ULOP3.LUT UR5, UR5, 0x1, URZ, 0xfc, !UPT ;  /* 0x0000000105057892 */ /* 0x000fe2000f8efc3f */
[----:B------:R-:W-:Y:S02]  /*0cf0*/  SHF.R.S32.HI R18, RZ, 0x7, R2 ;  /* 0x00000007ff127819 */ /* 0x000fe40000011402 */
[CC--:B------:R-:W-:Y:S02]  /*0d00*/  LEA.HI R6, R5.reuse, R4.reuse, RZ, 0x3 ;  /* 0x0000000405067211 */ /* 0x0c0fe400078f18ff */
[----:B------:R-:W-:-:S03]  /*0d10*/  LEA.HI R5, R5, R4, RZ, 0x2 ;  /* 0x0000000405057211 */ /* 0x000fc600078f10ff */
[----:B------:R-:W-:Y:S01]  /*0d20*/  IMAD.SHL.U32 R8, R6, 0x10, RZ ;  /* 0x0000001006087824 */ /* 0x000fe200078e00ff */
[----:B------:R-:W-:Y:S02]  /*0d30*/  LOP3.LUT R7, R5, 0x7fffffc, RZ, 0xc0, !PT ;  /* 0x07fffffc05077812 */ /* 0x000fe400078ec0ff */
[----:B------:R-:W-:Y:S02]  /*0d40*/  SHF.R.S32.HI R6, RZ, 0x4, R3 ;  /* 0x00000004ff067819 */ /* 0x000fe40000011403 */
[----:B------:R-:W-:Y:S01]  /*0d50*/  LOP3.LUT R8, R8, 0x7fffff80, RZ, 0xc0, !PT ;  /* 0x7fffff8008087812 */ /* 0x000fe200078ec0ff */
[----:B------:R-:W-:Y:S01]  /*0d60*/  IMAD.IADD R7, R4, 0x1, -R7 ;  /* 0x0000000104077824 */ /* 0x000fe200078e0a07 */
[----:B------:R-:W-:Y:S01]  /*0d70*/  LEA.HI R3, R3, R6, RZ, 0x1 ;  /* 0x0000000603037211 */ /* 0x000fe200078f08ff */
[----:B------:R-:W-:Y:S01]  /*0d80*/  IMAD R14, R6, 0x8, R11 ;  /* 0x00000008060e7824 */ /* 0x000fe200078e020b */
[----:B------:R-:W-:Y:S01]  /*0d90*/  LEA.HI R4, R0, R17, RZ, 0x2 ;  /* 0x0000001100047211 */ /* 0x000fe200078f10ff */
[----:B------:R-:W-:Y:S01]  /*0da0*/  IMAD R8, R9, 0x100, R8 ;  /* 0x0000010009087824 */ /* 0x000fe200078e0208 */
[----:B------:R-:W-:Y:S01]  /*0db0*/  LOP3.LUT R9, R2, 0xffffff80, RZ, 0xc0, !PT ;  /* 0xffffff8002097812 */ /* 0x000fe200078ec0ff */
[----:B------:R-:W-:Y:S01]  /*0dc0*/  IMAD.HI R2, R18, 0x55555556, RZ ;  /* 0x5555555612027827 */ /* 0x000fe200078e02ff */
[----:B------:R-:W-:-:S02]  /*0dd0*/  LOP3.LUT R3, R3, 0x1ffffffe, RZ, 0xc0, !PT ;  /* 0x1ffffffe03037812 */ /* 0x000fc400078ec0ff */
[----:B------:R-:W-:Y:S01]  /*0de0*/  LOP3.LUT R0, R4, 0xfffffffc, RZ, 0xc0, !PT ;  /* 0xfffffffc04007812 */ /* 0x000fe200078ec0ff */
[C---:B------:R-:W-:Y:S01]  /*0df0*/  IMAD.IADD R16, R17.reuse, 0x1, -R9 ;  /* 0x0000000111107824 */ /* 0x040fe200078e0a09 */
[----:B------:R-:W-:Y:S01]  /*0e00*/  SHF.R.S32.HI R5, RZ, 0x2, R5 ;  /* 0x00000002ff057819 */ /* 0x000fe20000011405 */
[----:B------:R-:W-:Y:S02]  /*0e10*/  IMAD.IADD R3, R6, 0x1, -R3 ;  /* 0x0000000106037824 */ /* 0x000fe400078e0a03 */
[----:B------:R-:W-:Y:S01]  /*0e20*/  IMAD.IADD R6, R17, 0x1, -R0 ;  /* 0x0000000111067824 */ /* 0x000fe200078e0a00 */
[----:B------:R-:W-:Y:S01]  /*0e30*/  SHF.R.S32.HI R9, RZ, 0x1f, R16 ;  /* 0x0000001fff097819 */ /* 0x000fe20000011410 */
[----:B------:R-:W-:Y:S02]  /*0e40*/  IMAD.SHL.U32 R0, R3, 0x8, RZ ;  /* 0x0000000803007824 */ /* 0x000fe400078e00ff */
[----:B------:R-:W-:Y:S01]  /*0e50*/  IMAD.SHL.U32 R5, R5, 0x40, RZ ;  /* 0x0000004005057824 */ /* 0x000fe200078e00ff */
[----:B------:R-:W-:Y:S01]  /*0e60*/  LEA.HI R10, R9, R16, RZ, 0x2 ;  /* 0x00000010090a7211 */ /* 0x000fe200078f10ff */
[----:B------:R-:W-:Y:S01]  /*0e70*/  IMAD R7, R7, 0x10, R8 ;  /* 0x0000001007077824 */ /* 0x000fe200078e0208 */
[----:B------:R-:W-:-:S02]  /*0e80*/  LEA.HI R3, R6, R6, RZ, 0x1 ;  /* 0x0000000606037211 */ /* 0x000fc400078f08ff */
[--C-:B------:R-:W-:Y:S02]  /*0e90*/  SHF.R.S32.HI R11, RZ, 0x2, R10.reuse ;  /* 0x00000002ff0b7819 */ /* 0x100fe4000001140a */
[----:B------:R-:W-:Y:S02]  /*0ea0*/  SHF.R.S32.HI R12, RZ, 0x1f, R10 ;  /* 0x0000001fff0c7819 */ /* 0x000fe4000001140a */
[----:B------:R-:W-:Y:S02]  /*0eb0*/  LEA.HI R9, R9, R16, RZ, 0x5 ;  /* 0x0000001009097211 */ /* 0x000fe400078f28ff */
[----:B------:R-:W-:Y:S02]  /*0ec0*/  LEA.HI R12, R12, R11, RZ, 0x3 ;  /* 0x0000000b0c0c7211 */ /* 0x000fe400078f18ff */
[----:B------:R-:W-:Y:S02]  /*0ed0*/  LOP3.LUT R3, R3, 0x1ffffffe, RZ, 0xc0, !PT ;  /* 0x1ffffffe03037812 */ /* 0x000fe400078ec0ff */
[----:B------:R-:W-:-:S02]  /*0ee0*/  LOP3.LUT R12, R12, 0xfffffff8, RZ, 0xc0, !PT ;  /* 0xfffffff80c0c7812 */ /* 0x000fc400078ec0ff */
[----:B------:R-:W-:Y:S01]  /*0ef0*/  LOP3.LUT R5, R5, 0x40, RZ, 0xc0, !PT ;  /* 0x0000004005057812 */ /* 0x000fe200078ec0ff */
[----:B------:R-:W-:Y:S01]  /*0f00*/  IMAD.IADD R3, R6, 0x1, -R3 ;  /* 0x0000000106037824 */ /* 0x000fe200078e0a03 */
[----:B------:R-:W-:Y:S01]  /*0f10*/  LEA.HI R8, R2, R2, RZ, 0x1 ;  /* 0x0000000202087211 */ /* 0x000fe200078f08ff */
[----:B------:R-:W-:Y:S01]  /*0f20*/  IMAD.IADD R12, R11, 0x1, -R12 ;  /* 0x000000010b0c7824 */ /* 0x000fe200078e0a0c */
[----:B------:R-:W-:Y:S02]  /*0f30*/  SHF.R.S32.HI R9, RZ, 0x5, R9 ;  /* 0x00000005ff097819 */ /* 0x000fe40000011409 */
[----:B------:R-:W-:Y:S01]  /*0f40*/  LOP3.LUT R2, R5, 0x8, R0, 0xf8, !PT ;  /* 0x0000000805027812 */ /* 0x000fe200078ef800 */
[----:B------:R-:W-:Y:S01]  /*0f50*/  IMAD R8, R8, -0x3, R18 ;  /* 0xfffffffd08087824 */ /* 0x000fe200078e0212 */
[----:B------:R-:W-:Y:S01]  /*0f60*/  SHF.R.S32.HI R6, RZ, 0x2, R4 ;  /* 0x00000002ff067819 */ /* 0x000fe20000011404 */
[----:B------:R-:W-:Y:S01]  /*0f70*/  IMAD R9, R9, 0x10, R12 ;  /* 0x0000001009097824 */ /* 0x000fe200078e020c */
[----:B------:R-:W-:Y:S01]  /*0f80*/  SHF.R.U32.HI R5, RZ, 0x3, R5 ;  /* 0x00000003ff057819 */ /* 0x000fe20000011605 */
[----:B------:R-:W-:Y:S01]  /*0f90*/  IMAD.U32 R0, R15, 0x20, R0 ;  /* 0x000000200f007824 */ /* 0x000fe200078e0000 */
[----:B------:R-:W-:Y:S01]  /*0fa0*/  SHF.R.S32.HI R4, RZ, 0x1f, R4 ;  /* 0x0000001fff047819 */ /* 0x000fe20000011404 */
[C---:B------:R-:W-:Y:S01]  /*0fb0*/  IMAD.SHL.U32 R18, R13.reuse, 0x8, RZ ;  /* 0x000000080d127824 */ /* 0x040fe200078e00ff */
[----:B------:R-:W-:Y:S01]  /*0fc0*/  LOP3.LUT R2, R2, R5, RZ, 0x3c, !PT ;  /* 0x0000000502027212 */ /* 0x000fe200078e3cff */
[----:B------:R-:W-:Y:S01]  /*0fd0*/  IMAD R5, R8, 0x40, R9 ;  /* 0x0000004008057824 */ /* 0x000fe200078e0209 */
[----:B------:R-:W-:Y:S01]  /*0fe0*/  LEA.HI R4, R4, R6, RZ, 0x2 ;  /* 0x0000000604047211 */ /* 0x000fe200078f10ff */
[----:B------:R0:W-:Y:S01]  /*0ff0*/  STL [R1+0x80], R0 ;  /* 0x0000800001007387 */ /* 0x0001e20000100800 */
[----:B------:R-:W-:Y:S01]  /*1000*/  IMAD.SHL.U32 R8, R13, 0x4, RZ ;  /* 0x000000040d087824 */ /* 0x000fe200078e00ff */
[----:B------:R-:W-:Y:S01]  /*1010*/  LOP3.LUT R10, R10, 0x7ffffffc, RZ, 0xc0, !PT ;  /* 0x7ffffffc0a0a7812 */ /* 0x000fe200078ec0ff */
[----:B------:R-:W-:Y:S01]  /*1020*/  IMAD.IADD R7, R2, 0x1, R7 ;  /* 0x0000000102077824 */ /* 0x000fe200078e0207 */
[----:B------:R-:W-:Y:S01]  /*1030*/  LOP3.LUT R4, R4, 0xfffffffc, RZ, 0xc0, !PT ;  /* 0xfffffffc04047812 */ /* 0x000fe200078ec0ff */
[----:B------:R-:W-:Y:S02]  /*1040*/  STL [R1+0x7c], R5 ;  /* 0x00007c0501007387 */ /* 0x000fe40000100800 */
[----:B------:R-:W-:-:S02]  /*1050*/  IMAD R23, R7, 0x2, R22 ;  /* 0x0000000207177824 */ /* 0x000fc400078e0216 */
[----:B------:R-:W-:Y:S01]  /*1060*/  STL [R1+0x74], RZ ;  /* 0x000074ff01007387 */ /* 0x000fe20000100800 */
[----:B0-----:R-:W-:-:S05]  /*1070*/  IMAD.U32 R0, RZ, RZ, UR5 ;  /* 0x00000005ff007e24 */ /* 0x001fca000f8e00ff */
[----:B------:R0:W-:Y:S04]  /*1080*/  STL [R1+0x2c], R0 ;  /* 0x00002c0001007387 */ /* 0x0001e80000100800 */
[----:B------:R-:W-:Y:S04]  /*1090*/  STL [R1+0x10], RZ ;  /* 0x000010ff01007387 */ /* 0x000fe80000100800 */
[----:B------:R-:W-:Y:S01]  /*10a0*/  STL [R1+0x4], RZ ;  /* 0x000004ff01007387 */ /* 0x000fe20000100800 */
[----:B0-----:R-:W-:Y:S02]  /*10b0*/  IMAD.IADD R0, R6, 0x1, -R4 ;  /* 0x0000000106007824 */ /* 0x001fe400078e0a04 */
[----:B------:R-:W-:-:S02]  /*10c0*/  IMAD.U32 R4, RZ, RZ, UR4 ;  /* 0x00000004ff047e24 */ /* 0x000fc4000f8e00ff */
[----:B------:R-:W-:Y:S01]  /*10d0*/  VIADD R6, R8, 0x20 ;  /* 0x0000002008067836 */ /* 0x000fe20000000000 */
[----:B------:R0:W-:Y:S04]  /*10e0*/  STL [R1+0x60], R0 ;  /* 0x0000600001007387 */ /* 0x0001e80000100800 */
[----:B------:R-:W-:Y:S04]  /*10f0*/  STL [R1+0x18], R8 ;  /* 0x0000180801007387 */ /* 0x000fe80000100800 */
[----:B------:R1:W-:Y:S01]  /*1100*/  STL [R1+0x78], R4 ;  /* 0x0000780401007387 */ /* 0x0003e20000100800 */
[----:B0-----:R-:W-:-:S03]  /*1110*/  IMAD.SHL.U32 R0, R0, 0x40, RZ ;  /* 0x0000004000007824 */ /* 0x001fc600078e00ff */
[----:B------:R-:W-:Y:S02]  /*1120*/  STL [R1+0x8], R18 ;  /* 0x0000081201007387 */ /* 0x000fe40000100800 */
[----:B------:R-:W-:Y:S01]  /*1130*/  LOP3.LUT R2, R0, 0xc0, RZ, 0xc0, !PT ;  /* 0x000000c000027812 */ /* 0x000fe200078ec0ff */
[----:B------:R-:W-:Y:S01]  /*1140*/  VIADD R0, R8, 0x10 ;  /* 0x0000001008007836 */ /* 0x000fe20000000000 */
[----:B-1----:R-:W-:-:S03]  /*1150*/  SHF.R.S32.HI R4, RZ, 0x1f, R156 ;  /* 0x0000001fff047819 */ /* 0x002fc6000001149c */
[----:B------:R-:W-:Y:S01]  /*1160*/  STL [R1+0x14], R2 ;  /* 0x0000140201007387 */ /* 0x000fe20000100800 */
[----:B------:R-:W-:-:S03]  /*1170*/  SHF.R.U32.HI R4, RZ, 0x3, R2 ;  /* 0x00000003ff047819 */ /* 0x000fc60000011602 */
[----:B------:R0:W-:Y:S04]  /*1180*/  STL [R1+0x3c], R0 ;  /* 0x00003c0001007387 */ /* 0x0001e80000100800 */
[----:B------:R1:W-:Y:S01]  /*1190*/  STL [R1+0x38], R6 ;  /* 0x0000380601007387 */ /* 0x0003e20000100800 */
[----:B0-----:R-:W-:Y:S01]  /*11a0*/  LOP3.LUT R0, R2, 0x8, R18, 0xf8, !PT ;  /* 0x0000000802007812 */ /* 0x001fe200078ef812 */
[----:B------:R-:W-:Y:S02]  /*11b0*/  IMAD.SHL.U32 R2, R14, 0x20, RZ ;  /* 0x000000200e027824 */ /* 0x000fe400078e00ff */
[----:B-1----:R-:W-:Y:S01]  /*11c0*/  VIADD R6, R8, 0x8 ;  /* 0x0000000808067836 */ /* 0x002fe20000000000 */
[----:B------:R-:W-:-:S04]  /*11d0*/  LOP3.LUT R0, R0, R4, RZ, 0x3c, !PT ;  /* 0x0000000400007212 */ /* 0x000fc800078e3cff */
[----:B------:R0:W-:Y:S04]  /*11e0*/  STL [R1+0x44], R6 ;  /* 0x0000440601007387 */ /* 0x0001e80000100800 */
[----:B------:R1:W-:Y:S04]  /*11f0*/  STL [R1+0x20], R4 ;  /* 0x0000200401007387 */ /* 0x0003e80000100800 */
[----:B------:R2:W-:Y:S01]  /*1200*/  STL [R1+0x24], R2 ;  /* 0x0000240201007387 */ /* 0x0005e20000100800 */
[C---:B0-----:R-:W-:Y:S02]  /*1210*/  VIADD R6, R8.reuse, 0x28 ;  /* 0x0000002808067836 */ /* 0x041fe40000000000 */
[----:B-1----:R-:W-:-:S02]  /*1220*/  VIADD R4, R8, 0x18 ;  /* 0x0000001808047836 */ /* 0x002fc40000000000 */
[----:B--2---:R-:W-:-:S03]  /*1230*/  IMAD.IADD R2, R2, 0x1, R0 ;  /* 0x0000000102027824 */ /* 0x004fc600078e0200 */
[----:B------:R0:W-:Y:S01]  /*1240*/  STL [R1+0x48], R4 ;  /* 0x0000480401007387 */ /* 0x0001e20000100800 */
[----:B------:R-:W-:-:S03]  /*1250*/  IMAD R0, R3, 0x8, R5 ;  /* 0x0000000803007824 */ /* 0x000fc600078e0205 */
[----:B------:R1:W-:Y:S01]  /*1260*/  STL [R1+0x4c], R6 ;  /* 0x00004c0601007387 */ /* 0x0003e20000100800 */
[----:B0-----:R-:W-:-:S05]  /*1270*/  IMAD.IADD R4, R16, 0x1, -R10 ;  /* 0x0000000110047824 */ /* 0x001fca00078e0a0a */
[----:B------:R1:W-:Y:S04]  /*1280*/  STL [R1+0x64], R4 ;  /* 0x0000640401007387 */ /* 0x0003e80000100800 */
[----:B------:R1:W-:Y:S04]  /*1290*/  STL [R1+0x5c], R2 ;  /* 0x00005c0201007387 */ /* 0x0003e80000100800 */
[----:B------:R1:W-:Y:S02]  /*12a0*/  STL [R1+0x68], R0 ;  /* 0x0000680001007387 */ /* 0x0003e40000100800 */
.L_x_2458:
[----:B01-34-:R-:W0:Y:S02]  /*12b0*/  LDC.64 R2, c[0x0][0xc88] ;  /* 0x00032200ff027b82 */ /* 0x01be240000000a00 */
[----:B0-----:R-:W-:-:S05]  /*12c0*/  IMAD.WIDE R2, R107, 0x4, R2 ;  /* 0x000000046b027825 */ /* 0x001fca00078e0202 */
[----:B--2---:R0:W2:Y:S01]  /*12d0*/  LDG.E R11, desc[UR60][R2.64] ;  /* 0x0000003c020b7981 */ /* 0x0040a2000c1e1900 */
        /* <DEDUP_REMOVED lines=27> */
[----:B------:R-:W2:Y:S01]  /*1490*/  @P2 LDG.E R10, desc[UR60][R6.64] ;  /* 0x0000003c060a2981 */ /* 0x000ea2000c1e1900 */
        /* <DEDUP_REMOVED lines=10> */
[----:B--2---:R0:W-:Y:S01]  /*1540*/  STL [R1+0x50], R10 ;  /* 0x0000500a01007387 */ /* 0x0041e20000100800 */
[----:B------:R-:W-:Y:S05]  /*1550*/  @P2 BRA `(.L_x_2312) ;  /* 0x0000000000282947 */ /* 0x000fea0003800000 */
[----:B------:R-:W-:Y:S02]  /*1560*/  ULDC.64 UR4, c[0x0][0xa00] ;  /* 0x0002800000047ab9 */ /* 0x000fe40000000a00 */
[----:B------:R-:W-:-:S04]  /*1570*/  ISETP.NE.U32.AND P1, PT, RZ, UR4, PT ;  /* 0x00000004ff007c0c */ /* 0x000fc8000bf25070 */
[----:B------:R-:W-:-:S13]  /*1580*/  ISETP.NE.AND.EX P1, PT, RZ, UR5, PT, P1 ;  /* 0x00000005ff007c0c */ /* 0x000fda000bf25310 */
[----:B------:R-:W-:Y:S05]  /*1590*/  @!P1 BRA `(.L_x_2312) ;  /* 0x0000000000189947 */ /* 0x000fea0003800000 */
[----:B0-----:R-:W0:Y:S02]  /*15a0*/  LDC.64 R4, c[0x0][0xa00] ;  /* 0x00028000ff047b82 */ /* 0x001e240000000a00 */
[----:B0-----:R-:W-:-:S05]  /*15b0*/  IMAD.WIDE R4, R19, 0x4, R4 ;  /* 0x0000000413047825 */ /* 0x001fca00078e0204 */
[----:B------:R-:W2:Y:S04]  /*15c0*/  LDG.E R0, desc[UR60][R4.64] ;  /* 0x0000003c04007981 */ /* 0x000ea8000c1e1900 */
[----:B------:R-:W2:Y:S02]  /*15d0*/  LDG.E R7, desc[UR60][R4.64+0x4] ;  /* 0x0000043c04077981 */ /* 0x000ea4000c1e1900 */
[----:B--2---:R-:W-:-:S05]  /*15e0*/  IMAD.IADD R10, R7, 0x1, -R0 ;  /* 0x00000001070a7824 */ /* 0x004fca00078e0a00 */
[----:B------:R1:W-:Y:S02]  /*15f0*/  STL [R1+0x50], R10 ;  /* 0x0000500a01007387 */ /* 0x0003e40000100800 */
.L_x_2312:
[----:B------:R-:W-:Y:S01]  /*1600*/  ULDC.64 UR4, c[0x0][0xa20] ;  /* 0x0002880000047ab9 */ /* 0x000fe20000000a00 */
[----:B------:R2:W-:Y:S01]  /*1610*/  STL [R1+0x70], R106 ;  /* 0x0000706a01007387 */ /* 0x0005e20000100800 */
[----:B------:R-:W-:-:S04]  /*1620*/  ISETP.NE.U32.AND P1, PT, RZ, UR4, PT ;  /* 0x00000004ff007c0c */ /* 0x000fc8000bf25070 */
[----:B------:R-:W-:-:S13]  /*1630*/  ISETP.NE.AND.EX P1, PT, RZ, UR5, PT, P1 ;  /* 0x00000005ff007c0c */ /* 0x000fda000bf25310 */
[----:B--2---:R-:W-:Y:S05]  /*1640*/  @!P1 BRA `(.L_x_2313) ;  /* 0x0000000000109947 */ /* 0x004fea0003800000 */
[----:B0-----:R-:W-:-:S04]  /*1650*/  IADD3 R4, P0, R24, UR4, RZ ;  /* 0x0000000418047c10 */ /* 0x001fc8000ff1e0ff */
[----:B------:R-:W-:-:S05]  /*1660*/  IADD3.X R5, R25, UR5, RZ, P0, !PT ;  /* 0x0000000519057c10 */ /* 0x000fca00087fe4ff */
[----:B------:R2:W5:Y:S01]  /*1670*/  LDG.E R18, desc[UR60][R4.64] ;  /* 0x0000003c04127981 */ /* 0x000562000c1e1900 */
[----:B------:R-:W-:Y:S05]  /*1680*/  BRA `(.L_x_2314) ;  /* 0x0000000000107947 */ /* 0x000fea0003800000 */
.L_x_2313:
[----:B------:R-:W-:Y:S05]  /*1690*/  @!P0 BRA `(.L_x_2314) ;  /* 0x00000000000c8947 */ /* 0x000fea0003800000 */
[----:B0-----:R-:W2:Y:S04]  /*16a0*/  LDG.E R5, desc[UR60][R8.64] ;  /* 0x0000003c08057981 */ /* 0x001ea8000c1e1900 */
[----:B------:R-:W2:Y:S02]  /*16b0*/  LDG.E R18, desc[UR60][R8.64+0x4] ;  /* 0x0000043c08127981 */ /* 0x000ea4000c1e1900 */
[----:B--2---:R-:W-:-:S07]  /*16c0*/  IMAD.IADD R18, R18, 0x1, -R5 ;  /* 0x0000000112127824 */ /* 0x004fce00078e0a05 */
.L_x_2314:
[----:B------:R-:W-:Y:S01]  /*16d0*/  ULDC.64 UR4, c[0x0][0xa10] ;  /* 0x0002840000047ab9 */ /* 0x000fe20000000a00 */
[----:B0-----:R-:W0:Y:S01]  /*16e0*/  LDC R8, c[0x0][0x448] ;  /* 0x00011200ff087b82 */ /* 0x001e220000000800 */
[----:B------:R-:W-:-:S04]  /*16f0*/  ISETP.NE.U32.AND P0, PT, RZ, UR4, PT ;  /* 0x00000004ff007c0c */ /* 0x000fc8000bf05070 */
[----:B------:R-:W-:Y:S01]  /*1700*/  ISETP.NE.AND.EX P0, PT, RZ, UR5, PT, P0 ;  /* 0x00000005ff007c0c */ /* 0x000fe2000bf05300 */
[----:B------:R-:W-:-:S12]  /*1710*/  ULDC.64 UR4, c[0x0][0xa30] ;  /* 0x00028c0000047ab9 */ /* 0x000fd80000000a00 */
[----:B--2---:R-:W2:Y:S02]  /*1720*/  @P0 LDC.64 R4, c[0x0][0xa10] ;  /* 0x00028400ff040b82 */ /* 0x004ea40000000a00 */
[----:B--2---:R-:W-:-:S05]  /*1730*/  @P0 IMAD.WIDE R4, R19, 0x4, R4 ;  /* 0x0000000413040825 */ /* 0x004fca00078e0204 */
[----:B------:R-:W2:Y:S04]  /*1740*/  @P0 LDG.E R0, desc[UR60][R4.64] ;  /* 0x0000003c04000981 */ /* 0x000ea8000c1e1900 */
[----:B------:R3:W2:Y:S01]  /*1750*/  @P0 LDG.E R9, desc[UR60][R4.64+0x4] ;  /* 0x0000043c04090981 */ /* 0x0006a2000c1e1900 */
[----:B------:R-:W-:Y:S01]  /*1760*/  ISETP.NE.U32.AND P1, PT, RZ, UR4, PT ;  /* 0x00000004ff007c0c */ /* 0x000fe2000bf25070 */
[----:B-----5:R-:W-:-:S03]  /*1770*/  IMAD.MOV.U32 R102, RZ, RZ, R18 ;  /* 0x000000ffff667224 */ /* 0x020fc600078e0012 */
[----:B------:R-:W-:-:S13]  /*1780*/  ISETP.NE.AND.EX P1, PT, RZ, UR5, PT, P1 ;  /* 0x00000005ff007c0c */ /* 0x000fda000bf25310 */
[----:B------:R-:W-:-:S04]  /*1790*/  @P1 IADD3 R6, P2, R24, UR4, RZ ;  /* 0x0000000418061c10 */ /* 0x000fc8000ff5e0ff */
[----:B------:R-:W-:-:S05]  /*17a0*/  @P1 IADD3.X R7, R25, UR5, RZ, P2, !PT ;  /* 0x0000000519071c10 */ /* 0x000fca00097fe4ff */
[----:B------:R4:W5:Y:S01]  /*17b0*/  @P1 LDG.E R102, desc[UR60][R6.64] ;  /* 0x0000003c06661981 */ /* 0x000962000c1e1900 */
[----:B0-----:R-:W-:Y:S01]  /*17c0*/  ISETP.NE.AND P1, PT, R8, 0x1, PT ;  /* 0x000000010800780c */ /* 0x001fe20003f25270 */
[----:B------:R-:W-:Y:S02]  /*17d0*/  IMAD R12, R105, 0xc0, RZ ;  /* 0x000000c0690c7824 */ /* 0x000fe400078e02ff */
[----:B------:R-:W-:Y:S02]  /*17e0*/  IMAD.IADD R8, R18, 0x1, -R3 ;  /* 0x0000000112087824 */ /* 0x000fe400078e0a03 */
[----:B---3--:R-:W-:Y:S01]  /*17f0*/  VIADD R4, R12, 0xbf ;  /* 0x000000bf0c047836 */ /* 0x008fe20000000000 */
[----:B------:R0:W-:Y:S01]  /*1800*/  STL [R1+0x58], R12 ;  /* 0x0000580c01007387 */ /* 0x0001e20000100800 */
[----:B------:R-:W-:-:S05]  /*1810*/  IMAD.MOV R78, RZ, RZ, -R8 ;  /* 0x000000ffff4e7224 */ /* 0x000fca00078e0a08 */
[----:B------:R-:W-:Y:S01]  /*1820*/  VIMNMX R78, RZ, R78, !PT ;  /* 0x0000004eff4e7248 */ /* 0x000fe20007fe0100 */
[----:B------:R-:W3:Y:S08]  /*1830*/  @P1 LDC R11, c[0x0][0x44c] ;  /* 0x00011300ff0b1b82 */ /* 0x000ef00000000800 */
[----:B------:R-:W1:Y:S01]  /*1840*/  @P1 LDC R5, c[0x0][0x450] ;  /* 0x00011400ff051b82 */ /* 0x000e620000000800 */
[----:B--2---:R-:W-:-:S02]  /*1850*/  @P0 IMAD.IADD R2, R9, 0x1, -R0 ;  /* 0x0000000109020824 */ /* 0x004fc400078e0a00 */
[----:B---3--:R-:W-:-:S04]  /*1860*/  @P1 IMAD.HI.U32 R0, R4, R11, RZ ;  /* 0x0000000b04001227 */ /* 0x008fc800078e00ff */
[----:B----4-:R-:W-:Y:S01]  /*1870*/  IMAD.IADD R6, R8, 0x1, R2 ;  /* 0x0000000108067824 */ /* 0x010fe200078e0202 */
[----:B-1----:R-:W-:-:S03]  /*1880*/  @P1 SHF.R.U32.HI R4, RZ, R5, R0 ;  /* 0x00000005ff041219 */ /* 0x002fc60000011600 */
[C---:B------:R-:W-:Y:S01]  /*1890*/  VIADD R0, R6.reuse, 0x8f ;  /* 0x0000008f06007836 */ /* 0x040fe20000000000 */
[----:B------:R-:W-:Y:S01]  /*18a0*/  IADD3 R109, R6, 0x90, -R10 ;  /* 0x00000090066d7810 */ /* 0x000fe20007ffe80a */
[----:B------:R0:W-:Y:S02]  /*18b0*/  STL [R1+0x54], R6 ;  /* 0x0000540601007387 */ /* 0x0001e40000100800 */
[----:B------:R-:W-:-:S04]  /*18c0*/  IMAD.HI R0, R0, 0x38e38e39, RZ ;  /* 0x38e38e3900007827 */ /* 0x000fc800078e02ff */
[----:B------:R-:W-:Y:S01]  /*18d0*/  IMAD.IADD R4, R109, 0x1, R4 ;  /* 0x000000016d047824 */ /* 0x000fe200078e0204 */
[----:B------:R-:W-:-:S03]  /*18e0*/  SHF.R.U32.HI R3, RZ, 0x1f, R0 ;  /* 0x0000001fff037819 */ /* 0x000fc60000011600 */
[----:B------:R-:W-:Y:S01]  /*18f0*/  IMAD.HI R4, R4, 0x38e38e39, RZ ;  /* 0x38e38e3904047827 */ /* 0x000fe200078e02ff */
[----:B------:R-:W-:-:S04]  /*1900*/  LEA.HI.SX32 R110, R0, R3, 0x1b ;  /* 0x00000003006e7211 */ /* 0x000fc800078fdaff */
[----:B------:R-:W-:-:S04]  /*1910*/  SHF.R.U32.HI R5, RZ, 0x1f, R4 ;  /* 0x0000001fff057819 */ /* 0x000fc80000011604 */
[----:B------:R-:W-:-:S04]  /*1920*/  LEA.HI.SX32 R5, R4, R5, 0x1b ;  /* 0x0000000504057211 */ /* 0x000fc800078fdaff */
[----:B------:R-:W-:-:S05]  /*1930*/  VIMNMX R5, R110, R5, PT ;  /* 0x000000056e057248 */ /* 0x000fca0003fe0100 */
        /* <DEDUP_REMOVED lines=33> */
.L_x_2317:
[----:B------:R-:W-:Y:S05]  /*1b50*/  BSYNC B6 ;  /* 0x0000000000067941 */ /* 0x000fea0003800000 */
.L_x_2316:
        /* <DEDUP_REMOVED lines=20> */
.L_x_2319:
[----:B------:R-:W-:Y:S05]  /*1ca0*/  BSYNC B6 ;  /* 0x0000000000067941 */ /* 0x000fea0003800000 */
.L_x_2318:
[----:B------:R-:W-:Y:S01]  /*1cb0*/  ULDC.64 UR4, c[0x0][0x9f8] ;  /* 0x00027e0000047ab9 */ /* 0x000fe20000000a00 */
[----:B------:R-:W2:Y:S01]  /*1cc0*/  LDL.64 R26, [R1+0x8] ;  /* 0x00000800011a7983 */ /* 0x000ea20000100a00 */
[----:B------:R-:W-:Y:S01]  /*1cd0*/  ISETP.NE.U32.AND P0, PT, RZ, UR4, PT ;  /* 0x00000004ff007c0c */ /* 0x000fe2000bf05070 */
[----:B------:R-:W0:Y:S02]  /*1ce0*/  LDC.64 R68, c[0x0][0x408] ;  /* 0x00010200ff447b82 */ /* 0x000e240000000a00 */
[----:B------:R-:W2:Y:S01]  /*1cf0*/  LDL.64 R34, [R1+0x8] ;  /* 0x0000080001227983 */ /* 0x000ea20000100a00 */
[----:B------:R-:W-:-:S05]  /*1d00*/  ISETP.NE.AND.EX P0, PT, RZ, UR5, PT, P0 ;  /* 0x00000005ff007c0c */ /* 0x000fca000bf05300 */
[----:B------:R-:W1:Y:S01]  /*1d10*/  LDC.64 R30, c[0x0][0x300] ;  /* 0x0000c000ff1e7b82 */ /* 0x000e620000000a00 */
[----:B------:R-:W-:Y:S01]  /*1d20*/  IMAD.IADD R77, R77, 0x1, R18 ;  /* 0x000000014d4d7824 */ /* 0x000fe200078e0212 */
[----:B------:R-:W-:-:S06]  /*1d30*/  ULDC.64 UR6, c[0x0][0xa08] ;  /* 0x0002820000067ab9 */ /* 0x000fcc0000000a00 */
[----:B------:R-:W-:Y:S01]  /*1d40*/  @P0 IADD3 R4, P1, R24, UR4, RZ ;  /* 0x0000000418040c10 */ /* 0x000fe2000ff3e0ff */
[----:B------:R-:W3:Y:S01]  /*1d50*/  S2R R20, SR_TID.X ;  /* 0x0000000000147919 */ /* 0x000ee20000002100 */
[----:B------:R-:W4:Y:S02]  /*1d60*/  LDC.64 R74, c[0x0][0x3f8] ;  /* 0x0000fe00ff4a7b82 */ /* 0x000f240000000a00 */
[----:B------:R-:W-:Y:S01]  /*1d70*/  @P0 IADD3.X R5, R25, UR5, RZ, P1, !PT ;  /* 0x0000000519050c10 */ /* 0x000fe20008ffe4ff */
[----:B------:R-:W4:Y:S01]  /*1d80*/  LDL.LU R24, [R1] ;  /* 0x0000000001187983 */ /* 0x000f220000300800 */
[----:B------:R-:W-:Y:S01]  /*1d90*/  SHF.R.S32.HI R11, RZ, 0x1f, R77 ;  /* 0x0000001fff0b7819 */ /* 0x000fe2000001144d */
[----:B------:R-:W-:Y:S02]  /*1da0*/  ULDC.64 UR4, c[0x0][0x308] ;  /* 0x0000c20000047ab9 */ /* 0x000fe40000000a00 */
[----:B------:R-:W4:Y:S04]  /*1db0*/  LDL.64 R14, [R1+0x18] ;  /* 0x00001800010e7983 */ /* 0x000f280000100a00 */
[----:B------:R-:W4:Y:S04]  /*1dc0*/  LDL.64 R36, [R1+0x18] ;  /* 0x0000180001247983 */ /* 0x000f280000100a00 */
[----:B------:R0:W4:Y:S01]  /*1dd0*/  @P0 LDG.E R19, desc[UR60][R4.64] ;  /* 0x0000003c04130981 */ /* 0x000122000c1e1900 */
[-C--:B-1----:R-:W-:Y:S01]  /*1de0*/  IMAD R0, R11, R30.reuse, RZ ;  /* 0x0000001e0b007224 */ /* 0x082fe200078e02ff */
[----:B------:R-:W-:Y:S01]  /*1df0*/  ISETP.NE.U32.AND P0, PT, RZ, UR6, PT ;  /* 0x00000006ff007c0c */ /* 0x000fe2000bf05070 */
[----:B------:R-:W-:Y:S01]  /*1e00*/  IMAD.WIDE.U32 R6, R77, R30, RZ ;  /* 0x0000001e4d067225 */ /* 0x000fe200078e00ff */
[----:B------:R-:W-:-:S02]  /*1e10*/  SHF.R.S32.HI R8, RZ, 0x1f, R106 ;  /* 0x0000001fff087819 */ /* 0x000fc4000001146a */
[----:B------:R-:W-:Y:S01]  /*1e20*/  ISETP.NE.AND.EX P0, PT, RZ, UR7, PT, P0 ;  /* 0x00000007ff007c0c */ /* 0x000fe2000bf05300 */
[----:B------:R-:W-:-:S04]  /*1e30*/  IMAD R3, R77, R31, R0 ;  /* 0x0000001f4d037224 */ /* 0x000fc800078e0200 */
[----:B------:R-:W-:Y:S02]  /*1e40*/  IMAD.IADD R7, R7, 0x1, R3 ;  /* 0x0000000107077824 */ /* 0x000fe400078e0203 */
[----:B------:R-:W-:Y:S02]  /*1e50*/  IMAD R3, R8, UR4, RZ ;  /* 0x0000000408037c24 */ /* 0x000fe4000f8e02ff */
[C---:B0-----:R-:W-:Y:S01]  /*1e60*/  IMAD.WIDE.U32 R4, R106.reuse, UR4, R6 ;  /* 0x000000046a047c25 */ /* 0x041fe2000f8e0006 */
[----:B---3--:R-:W-:Y:S02]  /*1e70*/  SHF.R.U32.HI R33, RZ, 0x7, R20 ;  /* 0x00000007ff217819 */ /* 0x008fe40000011614 */
[----:B------:R-:W3:Y:S01]  /*1e80*/  LDL R20, [R1+0x14] ;  /* 0x0000140001147983 */ /* 0x000ee20000100800 */
[----:B------:R-:W-:Y:S01]  /*1e90*/  IMAD R3, R106, UR5, R3 ;  /* 0x000000056a037c24 */ /* 0x000fe2000f8e0203 */
[----:B------:R-:W-:Y:S01]  /*1ea0*/  ISETP.NE.AND P6, PT, R33, 0x1, PT ;  /* 0x000000012100780c */ /* 0x000fe20003fc5270 */
[----:B------:R-:W-:-:S02]  /*1eb0*/  ULDC.64 UR4, c[0x0][0x310] ;  /* 0x0000c40000047ab9 */ /* 0x000fc40000000a00 */
[----:B------:R-:W-:Y:S02]  /*1ec0*/  IMAD.IADD R5, R5, 0x1, R3 ;  /* 0x0000000105057824 */ /* 0x000fe400078e0203 */
[----:B--2---:R-:W-:-:S05]  /*1ed0*/  IMAD.MOV.U32 R34, RZ, RZ, R26 ;  /* 0x000000ffff227224 */ /* 0x004fca00078e001a */
[----:B------:R-:W-:-:S05]  /*1ee0*/  SHF.R.S32.HI R35, RZ, 0x1f, R34 ;  /* 0x0000001fff237819 */ /* 0x000fca0000011422 */
[----:B------:R-:W-:Y:S01]  /*1ef0*/  STL [R1+0xc], R35 ;  /* 0x00000c2301007387 */ /* 0x000fe20000100800 */
[----:B------:R-:W-:Y:S01]  /*1f00*/  SHF.R.S32.HI R32, RZ, 0x1f, R156 ;  /* 0x0000001fff207819 */ /* 0x000fe2000001149c */
[----:B----4-:R-:W0:Y:S01]  /*1f10*/  LDC R15, c[0x0][0x3f4] ;  /* 0x0000fd00ff0f7b82 */ /* 0x010e220000000800 */
[----:B------:R-:W-:Y:S01]  /*1f20*/  IMAD.MOV.U32 R36, RZ, RZ, R14 ;  /* 0x000000ffff247224 */ /* 0x000fe200078e000e */
[----:B------:R-:W-:-:S04]  /*1f30*/  SHF.R.S32.HI R0, RZ, 0x1f, R19 ;  /* 0x0000001fff007819 */ /* 0x000fc80000011413 */
[--C-:B------:R-:W-:Y:S02]  /*1f40*/  SHF.R.S32.HI R37, RZ, 0x1f, R36.reuse ;  /* 0x0000001fff257819 */ /* 0x100fe40000011424 */
[----:B------:R-:W-:Y:S02]  /*1f50*/  SEL R13, R0, RZ, !P0 ;  /* 0x000000ff000d7207 */ /* 0x000fe40004000000 */
[----:B------:R-:W-:Y:S01]  /*1f60*/  SEL R21, R19, RZ, !P0 ;  /* 0x000000ff13157207 */ /* 0x000fe20004000000 */
[----:B------:R1:W-:Y:S01]  /*1f70*/  STL [R1+0x1c], R37 ;  /* 0x00001c2501007387 */ /* 0x0003e20000100800 */
[----:B------:R-:W-:-:S03]  /*1f80*/  IMAD.WIDE.U32 R66, R156, R68, R36 ;  /* 0x000000449c427225 */ /* 0x000fc600078e0024 */
[----:B------:R-:W2:Y:S01]  /*1f90*/  LDL R38, [R1+0x24] ;  /* 0x0000240001267983 */ /* 0x000ea20000100800 */
[----:B------:R-:W-:-:S03]  /*1fa0*/  IMAD.WIDE.U32 R72, R156, R74, R36 ;  /* 0x0000004a9c487225 */ /* 0x000fc600078e0024 */
[----:B------:R-:W4:Y:S01]  /*1fb0*/  LDL R36, [R1+0x60] ;  /* 0x0000600001247983 */ /* 0x000f220000100800 */
[----:B------:R-:W-:-:S03]  /*1fc0*/  IMAD R0, R13, UR4, RZ ;  /* 0x000000040d007c24 */ /* 0x000fc6000f8e02ff */
[----:B-1----:R-:W2:Y:S01]  /*1fd0*/  LDL R37, [R1+0x20] ;  /* 0x0000200001257983 */ /* 0x002ea20000100800 */
[C---:B------:R-:W-:Y:S02]  /*1fe0*/  IMAD R3, R21.reuse, UR5, R0 ;  /* 0x0000000515037c24 */ /* 0x040fe4000f8e0200 */
[----:B------:R-:W-:Y:S02]  /*1ff0*/  VIADD R0, R34, 0x10 ;  /* 0x0000001022007836 */ /* 0x000fe40000000000 */
[----:B------:R-:W-:Y:S01]  /*2000*/  IMAD.WIDE.U32 R26, R21, UR4, R4 ;  /* 0x00000004151a7c25 */ /* 0x000fe2000f8e0004 */
[----:B------:R-:W-:Y:S05]  /*2010*/  @!P6 WARPSYNC.ALL ;  /* 0x000000000000e948 */ /* 0x000fea0003800000 */
[----:B------:R-:W-:Y:S01]  /*2020*/  ULDC.64 UR6, c[0x0][0x330] ;  /* 0x0000cc0000067ab9 */ /* 0x000fe20000000a00 */
[----:B------:R-:W-:Y:S01]  /*2030*/  ULDC UR4, c[0x0][0x2f4] ;  /* 0x0000bd0000047ab9 */ /* 0x000fe20000000800 */
        /* <DEDUP_REMOVED lines=22> */
[----:B------:R-:W-:Y:S01]  /*21a0*/  ISETP.GE.AND P1, PT, R5, UR4, PT ;  /* 0x0000000405007c0c */ /* 0x000fe2000bf26270 */
[----:B------:R-:W-:Y:S01]  /*21b0*/  IMAD R19, R156, R69, R8 ;  /* 0x000000459c137224 */ /* 0x000fe200078e0208 */
[----:B------:R-:W-:-:S02]  /*21c0*/  SEL R8, RZ, 0x4, P0 ;  /* 0x00000004ff087807 */ /* 0x000fc40000000000 */
[----:B------:R-:W-:Y:S02]  /*21d0*/  SEL R9, RZ, 0x8, P1 ;  /* 0x00000008ff097807 */ /* 0x000fe40000800000 */
[----:B------:R-:W-:Y:S02]  /*21e0*/  ISETP.GE.AND P0, PT, R6, UR4, PT ;  /* 0x0000000406007c0c */ /* 0x000fe4000bf06270 */
[----:B------:R-:W-:Y:S02]  /*21f0*/  LOP3.LUT R7, R9, R7, R8, 0xfe, !PT ;  /* 0x0000000709077212 */ /* 0x000fe400078efe08 */
[----:B------:R-:W-:Y:S01]  /*2200*/  SEL R14, RZ, 0x10, P0 ;  /* 0x00000010ff0e7807 */ /* 0x000fe20000000000 */
[----:B------:R-:W-:Y:S01]  /*2210*/  IMAD R13, R13, UR6, RZ ;  /* 0x000000060d0d7c24 */ /* 0x000fe2000f8e02ff */
[-C--:B0-----:R-:W-:Y:S02]  /*2220*/  ISETP.GE.AND P0, PT, R34, R15.reuse, PT ;  /* 0x0000000f2200720c */ /* 0x081fe40003f06270 */
[----:B------:R-:W-:Y:S01]  /*2230*/  LOP3.LUT R14, R7, R14, RZ, 0xfc, !PT ;  /* 0x0000000e070e7212 */ /* 0x000fe200078efcff */
[----:B------:R-:W-:Y:S01]  /*2240*/  IMAD R7, R32, R74, RZ ;  /* 0x0000004a20077224 */ /* 0x000fe200078e02ff */
[-C--:B------:R-:W-:Y:S01]  /*2250*/  ISETP.GE.AND P3, PT, R4, R15.reuse, PT ;  /* 0x0000000f0400720c */ /* 0x080fe20003f66270 */
[----:B------:R-:W-:Y:S01]  /*2260*/  IMAD.WIDE.U32 R64, R156, R68, R34 ;  /* 0x000000449c407225 */ /* 0x000fe200078e0022 */
[----:B------:R-:W-:-:S03]  /*2270*/  ISETP.GE.AND P1, PT, R0, R15, PT ;  /* 0x0000000f0000720c */ /* 0x000fc60003f26270 */
[C---:B------:R-:W-:Y:S02]  /*2280*/  IMAD R13, R21.reuse, UR7, R13 ;  /* 0x00000007150d7c24 */ /* 0x040fe4000f8e020d */
[----:B------:R-:W-:Y:S01]  /*2290*/  IMAD.WIDE.U32 R28, R21, UR6, R28 ;  /* 0x00000006151c7c25 */ /* 0x000fe2000f8e001c */
[----:B------:R-:W-:-:S03]  /*22a0*/  SEL R9, R15, RZ, P1 ;  /* 0x000000ff0f097207 */ /* 0x000fc60000800000 */
[----:B------:R-:W-:Y:S01]  /*22b0*/  IMAD R21, R156, R75, R7 ;  /* 0x0000004b9c157224 */ /* 0x000fe200078e0207 */
[----:B------:R-:W-:Y:S01]  /*22c0*/  SEL R7, R15, RZ, P0 ;  /* 0x000000ff0f077207 */ /* 0x000fe20000000000 */
[----:B------:R-:W-:Y:S02]  /*22d0*/  IMAD.IADD R65, R65, 0x1, R19 ;  /* 0x0000000141417824 */ /* 0x000fe400078e0213 */
[----:B------:R-:W-:Y:S01]  /*22e0*/  IMAD.IADD R67, R19, 0x1, R67 ;  /* 0x0000000113437824 */ /* 0x000fe200078e0243 */
[----:B------:R-:W-:Y:S01]  /*22f0*/  SEL R19, R15, RZ, P3 ;  /* 0x000000ff0f137207 */ /* 0x000fe20001800000 */
[----:B------:R-:W-:Y:S01]  /*2300*/  IMAD.IADD R8, R34, 0x1, R7 ;  /* 0x0000000122087824 */ /* 0x000fe200078e0207 */
[----:B------:R-:W-:Y:S01]  /*2310*/  LOP3.LUT R24, R24, 0xfffffffe, RZ, 0xc0, !PT ;  /* 0xfffffffe18187812 */ /* 0x000fe200078ec0ff */
[----:B------:R-:W-:-:S04]  /*2320*/  IMAD.WIDE.U32 R70, R156, R74, R34 ;  /* 0x0000004a9c467225 */ /* 0x000fc800078e0022 */
[----:B------:R-:W-:Y:S02]  /*2330*/  IMAD.IADD R18, R4, 0x1, R19 ;  /* 0x0000000104127824 */ /* 0x000fe400078e0213 */
[----:B------:R-:W-:Y:S01]  /*2340*/  IMAD.IADD R12, R0, 0x1, R9 ;  /* 0x00000001000c7824 */ /* 0x000fe200078e0209 */
[----:B------:R-:W-:Y:S01]  /*2350*/  SHF.R.S32.HI R9, RZ, 0x1f, R8 ;  /* 0x0000001fff097819 */ /* 0x000fe20000011408 */
[----:B------:R-:W-:Y:S01]  /*2360*/  IMAD.IADD R71, R71, 0x1, R21 ;  /* 0x0000000147477824 */ /* 0x000fe200078e0215 */
[----:B------:R-:W-:Y:S01]  /*2370*/  @P3 LOP3.LUT R24, R24, 0x1, RZ, 0xfc, !PT ;  /* 0x0000000118183812 */ /* 0x000fe200078efcff */
[----:B------:R-:W-:Y:S01]  /*2380*/  IMAD.IADD R73, R21, 0x1, R73 ;  /* 0x0000000115497824 */ /* 0x000fe200078e0249 */
[----:B------:R-:W-:Y:S02]  /*2390*/  SHF.R.S32.HI R21, RZ, 0x1f, R18 ;  /* 0x0000001fff157819 */ /* 0x000fe40000011412 */
[----:B------:R-:W-:Y:S02]  /*23a0*/  SHF.R.S32.HI R19, RZ, 0x1f, R12 ;  /* 0x0000001fff137819 */ /* 0x000fe4000001140c */
[----:B------:R-:W-:-:S02]  /*23b0*/  LEA.HI R7, R9, R8, RZ, 0x3 ;  /* 0x0000000809077211 */ /* 0x000fc400078f18ff */
[----:B------:R-:W-:Y:S02]  /*23c0*/  LEA.HI R10, R9, R8, RZ, 0x5 ;  /* 0x00000008090a7211 */ /* 0x000fe400078f28ff */
[----:B------:R-:W-:Y:S02]  /*23d0*/  LEA.HI R9, R21, R18, RZ, 0x3 ;  /* 0x0000001215097211 */ /* 0x000fe400078f18ff */
[----:B------:R-:W-:Y:S02]  /*23e0*/  LEA.HI R8, R19, R12, RZ, 0x3 ;  /* 0x0000000c13087211 */ /* 0x000fe400078f18ff */
[----:B------:R-:W-:Y:S02]  /*23f0*/  LEA.HI R18, R21, R18, RZ, 0x5 ;  /* 0x0000001215127211 */ /* 0x000fe400078f28ff */
[----:B------:R-:W-:Y:S02]  /*2400*/  LEA.HI R19, R19, R12, RZ, 0x5 ;  /* 0x0000000c13137211 */ /* 0x000fe400078f28ff */
[----:B------:R-:W-:-:S02]  /*2410*/  SHF.R.S32.HI R12, RZ, 0x5, R10 ;  /* 0x00000005ff0c7819 */ /* 0x000fc4000001140a */
[----:B------:R-:W-:Y:S02]  /*2420*/  SHF.R.S32.HI R21, RZ, 0x5, R18 ;  /* 0x00000005ff157819 */ /* 0x000fe40000011412 */
[----:B-----5:R-:W-:Y:S02]  /*2430*/  SHF.R.S32.HI R25, RZ, 0x1f, R102 ;  /* 0x0000001fff197819 */ /* 0x020fe40000011466 */
[----:B------:R-:W-:Y:S02]  /*2440*/  SHF.R.S32.HI R19, RZ, 0x5, R19 ;  /* 0x00000005ff137819 */ /* 0x000fe40000011413 */
[C---:B---3--:R-:W-:Y:S02]  /*2450*/  LOP3.LUT R10, R20.reuse, 0x18, R7, 0xf8, !PT ;  /* 0x00000018140a7812 */ /* 0x048fe400078ef807 */
[----:B------:R-:W-:Y:S02]  /*2460*/  LOP3.LUT R18, R20, 0x18, R8, 0xf8, !PT ;  /* 0x0000001814127812 */ /* 0x000fe400078ef808 */
[----:B------:R-:W-:-:S02]  /*2470*/  LOP3.LUT R24, R24, 0xfffffffd, RZ, 0xc0, !PT ;  /* 0xfffffffd18187812 */ /* 0x000fc400078ec0ff */
[----:B------:R-:W-:Y:S02]  /*2480*/  IADD3 R76, P2, R156, R77, RZ ;  /* 0x0000004d9c4c7210 */ /* 0x000fe40007f5e0ff */
[----:B------:R-:W-:-:S03]  /*2490*/  LOP3.LUT R20, R20, 0x18, R9, 0xf8, !PT ;  /* 0x0000001814147812 */ /* 0x000fc600078ef809 */
[----:B------:R-:W-:Y:S02]  /*24a0*/  IMAD.X R77, R32, 0x1, R11, P2 ;  /* 0x00000001204d7824 */ /* 0x000fe400010e060b */
[----:B------:R-:W-:Y:S02]  /*24b0*/  IMAD.SHL.U32 R104, R15, 0x2, RZ ;  /* 0x000000020f687824 */ /* 0x000fe400078e00ff */
[----:B------:R-:W-:Y:S01]  /*24c0*/  IMAD.WIDE.U32 R70, R102, R74, R70 ;  /* 0x0000004a66467225 */ /* 0x000fe200078e0046 */
[----:B------:R-:W-:-:S03]  /*24d0*/  LOP3.LUT R11, R8, 0xfffffff8, RZ, 0xc0, !PT ;  /* 0xfffffff8080b7812 */ /* 0x000fc600078ec0ff */
[----:B------:R-:W-:-:S04]  /*24e0*/  IMAD.WIDE.U32 R72, R102, R74, R72 ;  /* 0x0000004a66487225 */ /* 0x000fc800078e0048 */
[----:B------:R-:W-:Y:S02]  /*24f0*/  IMAD R89, R31, 0x90, RZ ;  /* 0x000000901f597824 */ /* 0x000fe400078e02ff */
[----:B------:R-:W-:-:S04]  /*2500*/  IMAD.WIDE.U32 R64, R102, R68, R64 ;  /* 0x0000004466407225 */ /* 0x000fc800078e0040 */
[----:B------:R-:W-:-:S04]  /*2510*/  IMAD.WIDE.U32 R66, R102, R68, R66 ;  /* 0x0000004466427225 */ /* 0x000fc800078e0042 */
[----:B------:R-:W-:Y:S02]  /*2520*/  IMAD R95, R75, 0x90, RZ ;  /* 0x000000904b5f7824 */ /* 0x000fe400078e02ff */
[----:B------:R-:W-:Y:S01]  /*2530*/  IMAD.WIDE.U32 R30, R30, 0x90, RZ ;  /* 0x000000901e1e7825 */ /* 0x000fe200078e00ff */
[----:B------:R-:W-:-:S03]  /*2540*/  SHF.R.S32.HI R97, RZ, 0x1f, R11 ;  /* 0x0000001fff617819 */ /* 0x000fc6000001140b */
[----:B------:R-:W-:Y:S01]  /*2550*/  IMAD.IADD R84, R29, 0x1, R13 ;  /* 0x000000011d547824 */ /* 0x000fe200078e020d */
[----:B------:R-:W-:Y:S01]  /*2560*/  LOP3.LUT R13, R14, 0x1, RZ, 0xc0, !PT ;  /* 0x000000010e0d7812 */ /* 0x000fe200078ec0ff */
[----:B------:R-:W-:Y:S02]  /*2570*/  VIADD R108, R33, 0x8 ;  /* 0x00000008216c7836 */ /* 0x000fe40000000000 */
[----:B------:R-:W-:Y:S01]  /*2580*/  IMAD.IADD R89, R31, 0x1, R89 ;  /* 0x000000011f597824 */ /* 0x000fe200078e0259 */
[----:B------:R-:W-:Y:S01]  /*2590*/  @!P6 BAR.SYNC.DEFER_BLOCKING 0x9, 0x100 ;  /* 0x024400000000eb1d */ /* 0x000fe20000010000 */
[----:B----4-:R-:W-:Y:S01]  /*25a0*/  LOP3.LUT P3, RZ, R36, 0x2, RZ, 0xc0, !PT ;  /* 0x0000000224ff7812 */ /* 0x010fe2000786c0ff */
[----:B--2---:R-:W-:Y:S01]  /*25b0*/  IMAD R19, R19, 0x1200, R38 ;  /* 0x0000120013137824 */ /* 0x004fe200078e0226 */
[-C--:B------:R-:W-:Y:S01]  /*25c0*/  LOP3.LUT R101, R10, R37.reuse, RZ, 0x3c, !PT ;  /* 0x000000250a657212 */ /* 0x080fe200078e3cff */
[C---:B------:R-:W-:Y:S01]  /*25d0*/  IMAD R10, R25.reuse, R68, RZ ;  /* 0x00000044190a7224 */ /* 0x040fe200078e02ff */
[----:B------:R-:W-:Y:S01]  /*25e0*/  LOP3.LUT R18, R18, R37, RZ, 0x3c, !PT ;  /* 0x0000002512127212 */ /* 0x000fe200078e3cff */
[----:B------:R-:W-:-:S08]  /*25f0*/  IMAD R25, R25, R74, RZ ;  /* 0x0000004a19197224 */ /* 0x000fd000078e02ff */
[----:B------:R-:W-:Y:S01]  /*2600*/  @P3 LOP3.LUT R24, R24, 0x2, RZ, 0xfc, !PT ;  /* 0x0000000218183812 */ /* 0x000fe200078efcff */
[----:B------:R-:W-:Y:S02]  /*2610*/  IMAD.IADD R100, R19, 0x1, R18 ;  /* 0x0000000113647824 */ /* 0x000fe400078e0212 */
[----:B------:R-:W-:Y:S02]  /*2620*/  IMAD R19, R102, R75, R25 ;  /* 0x0000004b66137224 */ /* 0x000fe400078e0219 */
[----:B------:R0:W-:Y:S01]  /*2630*/  STL [R1], R24 ;  /* 0x0000001801007387 */ /* 0x0001e20000100800 */
[----:B------:R-:W-:Y:S01]  /*2640*/  VIADD R25, R34, 0x50 ;  /* 0x0000005022197836 */ /* 0x000fe20000000000 */
[----:B------:R-:W-:Y:S01]  /*2650*/  LOP3.LUT R20, R20, R37, RZ, 0x3c, !PT ;  /* 0x0000002514147212 */ /* 0x000fe200078e3cff */
[----:B------:R-:W-:-:S03]  /*2660*/  IMAD R21, R21, 0x1200, R38 ;  /* 0x0000120015157824 */ /* 0x000fc600078e0226 */
[----:B------:R-:W-:Y:S01]  /*2670*/  ISETP.GE.AND P2, PT, R25, UR4, PT ;  /* 0x0000000419007c0c */ /* 0x000fe2000bf46270 */
[----:B------:R-:W-:-:S03]  /*2680*/  IMAD R12, R12, 0x1200, R38 ;  /* 0x000012000c0c7824 */ /* 0x000fc600078e0226 */
[----:B------:R-:W-:Y:S01]  /*2690*/  SEL R15, RZ, 0x20, P2 ;  /* 0x00000020ff0f7807 */ /* 0x000fe20001000000 */
[----:B------:R-:W-:Y:S02]  /*26a0*/  IMAD.IADD R99, R21, 0x1, R20 ;  /* 0x0000000115637824 */ /* 0x000fe400078e0214 */
[----:B------:R-:W-:Y:S01]  /*26b0*/  IMAD.IADD R101, R12, 0x1, R101 ;  /* 0x000000010c657824 */ /* 0x000fe200078e0265 */
[----:B------:R-:W-:Y:S01]  /*26c0*/  LOP3.LUT R20, R14, R15, RZ, 0xfc, !PT ;  /* 0x0000000f0e147212 */ /* 0x000fe200078efcff */
[----:B------:R-:W-:Y:S01]  /*26d0*/  IMAD R81, R102, R69, R10 ;  /* 0x0000004566517224 */ /* 0x000fe200078e020a */
[----:B------:R-:W-:Y:S01]  /*26e0*/  LOP3.LUT R10, R7, 0xfffffff8, RZ, 0xc0, !PT ;  /* 0xfffffff8070a7812 */ /* 0x000fe200078ec0ff */
[----:B------:R-:W-:Y:S01]  /*26f0*/  IMAD R21, R69, 0x90, RZ ;  /* 0x0000009045157824 */ /* 0x000fe200078e02ff */
[----:B------:R-:W-:Y:S01]  /*2700*/  LOP3.LUT R12, R9, 0xfffffff8, RZ, 0xc0, !PT ;  /* 0xfffffff8090c7812 */ /* 0x000fe200078ec0ff */
[----:B------:R-:W-:Y:S01]  /*2710*/  IMAD.WIDE.U32 R68, R68, 0x90, RZ ;  /* 0x0000009044447825 */ /* 0x000fe200078e00ff */
[----:B------:R-:W-:-:S03]  /*2720*/  LOP3.LUT R14, R20, 0x2, RZ, 0xc0, !PT ;  /* 0x00000002140e7812 */ /* 0x000fc600078ec0ff */
[----:B------:R-:W-:Y:S01]  /*2730*/  IMAD.WIDE.U32 R74, R74, 0x90, RZ ;  /* 0x000000904a4a7825 */ /* 0x000fe200078e00ff */
[C---:B------:R-:W-:Y:S02]  /*2740*/  LOP3.LUT R15, R20.reuse, 0x4, RZ, 0xc0, !PT ;  /* 0x00000004140f7812 */ /* 0x040fe400078ec0ff */
[C---:B------:R-:W-:Y:S01]  /*2750*/  LOP3.LUT R18, R20.reuse, 0x8, RZ, 0xc0, !PT ;  /* 0x0000000814127812 */ /* 0x040fe200078ec0ff */
[----:B------:R-:W-:Y:S02]  /*2760*/  IMAD.IADD R82, R71, 0x1, R19 ;  /* 0x0000000147527824 */ /* 0x000fe400078e0213 */
[----:B------:R-:W-:Y:S01]  /*2770*/  IMAD.IADD R80, R19, 0x1, R73 ;  /* 0x0000000113507824 */ /* 0x000fe200078e0249 */
[C---:B------:R-:W-:Y:S01]  /*2780*/  LOP3.LUT R19, R20.reuse, 0x10, RZ, 0xc0, !PT ;  /* 0x0000001014137812 */ /* 0x040fe200078ec0ff */
[----:B------:R-:W-:Y:S01]  /*2790*/  IMAD.IADD R83, R65, 0x1, R81 ;  /* 0x0000000141537824 */ /* 0x000fe200078e0251 */
[----:B------:R-:W-:Y:S01]  /*27a0*/  SHF.R.S32.HI R98, RZ, 0x1f, R10 ;  /* 0x0000001fff627819 */ /* 0x000fe2000001140a */
[----:B------:R-:W-:Y:S01]  /*27b0*/  IMAD.IADD R94, R69, 0x1, R21 ;  /* 0x00000001455e7824 */ /* 0x000fe200078e0215 */
[----:B------:R-:W-:Y:S01]  /*27c0*/  SHF.R.S32.HI R96, RZ, 0x1f, R12 ;  /* 0x0000001fff607819 */ /* 0x000fe2000001140c */
[----:B------:R-:W-:Y:S01]  /*27d0*/  IMAD.IADD R95, R75, 0x1, R95 ;  /* 0x000000014b5f7824 */ /* 0x000fe200078e025f */
[----:B------:R-:W-:Y:S01]  /*27e0*/  LOP3.LUT R20, R20, 0x20, RZ, 0xc0, !PT ;  /* 0x0000002014147812 */ /* 0x000fe200078ec0ff */
[----:B0-----:R-:W-:-:S07]  /*27f0*/  IMAD.IADD R81, R81, 0x1, R67 ;  /* 0x0000000151517824 */ /* 0x001fce00078e0243 */
.L_x_2375:
        /* <DEDUP_REMOVED lines=100> */
.L_x_2324:
[----:B------:R-:W-:Y:S05]  /*2e40*/  BSYNC B1 ;  /* 0x0000000000017941 */ /* 0x000fea0003800000 */
.L_x_2323:
[----:B------:R-:W2:Y:S01]  /*2e50*/  LDL R21, [R1+0x2c] ;  /* 0x00002c0001157983 */ /* 0x000ea20000100800 */
[----:B0----5:R-:W-:Y:S02]  /*2e60*/  IMAD.MOV.U32 R32, RZ, RZ, R39 ;  /* 0x000000ffff207224 */ /* 0x021fe400078e0027 */
        /* <DEDUP_REMOVED lines=32> */
[----:B------:R-:W-:Y:S02]  /*3070*/  PRMT R58, R33, 0x7610, R58 ;  /* 0x00007610213a7816 */ /* 0x000fe4000000003a */
[----:B------:R-:W-:Y:S02]  /*3080*/  PRMT R93, R93, 0x5410, R34 ;  /* 0x000054105d5d7816 */ /* 0x000fe40000000022 */
[----:B--2---:R-:W-:Y:S01]  /*3090*/  R2UR UR4, R21 ;  /* 0x00000000150472ca */ /* 0x004fe200000e0000 */
[----:B------:R-:W-:-:S05]  /*30a0*/  IMAD.MOV.U32 R21, RZ, RZ, R38 ;  /* 0x000000ffff157224 */ /* 0x000fca00078e0026 */
[----:B------:R-:W-:Y:S01]  /*30b0*/  PRMT R106, R21, 0x7610, R106 ;  /* 0x00007610156a7816 */ /* 0x000fe2000000006a */
[----:B------:R-:W-:-:S05]  /*30c0*/  IMAD.MOV.U32 R21, RZ, RZ, R46 ;  /* 0x000000ffff157224 */ /* 0x000fca00078e002e */
[----:B------:R-:W-:Y:S01]  /*30d0*/  PRMT R120, R21, 0x7610, R120 ;  /* 0x0000761015787816 */ /* 0x000fe20000000078 */
[----:B------:R-:W-:Y:S01]  /*30e0*/  IMAD.MOV.U32 R21, RZ, RZ, R54 ;  /* 0x000000ffff157224 */ /* 0x000fe200078e0036 */
[----:B------:R-:W-:-:S04]  /*30f0*/  UISETP.NE.AND UP0, UPT, UR4, 0x3, UPT ;  /* 0x000000030400788c */ /* 0x000fc8000bf05270 */
[----:B------:R-:W-:Y:S01]  /*3100*/  PRMT R106, R106, 0x5410, R21 ;  /* 0x000054106a6a7816 */ /* 0x000fe20000000015 */
[----:B------:R-:W-:Y:S01]  /*3110*/  IMAD.MOV.U32 R21, RZ, RZ, R40 ;  /* 0x000000ffff157224 */ /* 0x000fe200078e0028 */
[----:B------:R-:W-:-:S04]  /*3120*/  PLOP3.LUT P3, PT, PT, PT, UP0, 0x80, 0x0 ;  /* 0x000000000000781c */ /* 0x000fc80003f6f008 */
[----:B------:R-:W-:Y:S01]  /*3130*/  PRMT R111, R21, 0x7610, R111 ;  /* 0x00007610156f7816 */ /* 0x000fe2000000006f */
[----:B------:R-:W-:-:S03]  /*3140*/  IMAD.MOV.U32 R21, RZ, RZ, R53 ;  /* 0x000000ffff157224 */ /* 0x000fc600078e0035 */
[----:B------:R-:W-:Y:S02]  /*3150*/  PRMT R111, R111, 0x5410, R32 ;  /* 0x000054106f6f7816 */ /* 0x000fe40000000020 */
[----:B------:R-:W-:Y:S01]  /*3160*/  PRMT R125, R21, 0x7610, R125 ;  /* 0x00007610157d7816 */ /* 0x000fe2000000007d */
[----:B------:R-:W-:-:S05]  /*3170*/  IMAD.MOV.U32 R21, RZ, RZ, R60 ;  /* 0x000000ffff157224 */ /* 0x000fca00078e003c */
[----:B------:R-:W-:Y:S01]  /*3180*/  PRMT R107, R107, 0x5410, R21 ;  /* 0x000054106b6b7816 */ /* 0x000fe20000000015 */
[----:B------:R-:W-:Y:S06]  /*3190*/  @!P3 BRA `(.L_x_2325) ;  /* 0x000000000004b947 */ /* 0x000fec0003800000 */
[----:B------:R-:W-:Y:S01]  /*31a0*/  BPT.TRAP 0x1 ;  /* 0x000000040000795c */ /* 0x000fe20000300000 */
.L_x_2325:
[----:B------:R-:W2:Y:S01]  /*31b0*/  LDL R32, [R1+0x10] ;  /* 0x0000100001207983 */ /* 0x000ea20000100800 */
[----:B------:R-:W-:Y:S01]  /*31c0*/  IMAD R21, R144, 0x8, R22 ;  /* 0x0000000890157824 */ /* 0x000fe200078e0216 */
[----:B------:R-:W-:Y:S01]  /*31d0*/  BSSY B1, `(.L_x_2326) ;  /* 0x0000004000017945 */ /* 0x000fe20003800000 */
[----:B--2---:R-:W-:-:S04]  /*31e0*/  SHF.L.U32 R87, R32, 0x1f, RZ ;  /* 0x0000001f20577819 */ /* 0x004fc800000006ff */
[----:B------:R-:W0:Y:S02]  /*31f0*/  SYNCS.PHASECHK.TRANS64.TRYWAIT P5, [R21+URZ+0x31c90], R87 ;  /* 0x031c9057150075a7 */ /* 0x000e2400080a017f */
[----:B0-----:R-:W-:Y:S05]  /*3200*/  @!P5 BRA `(.L_x_2327) ;  /* 0x000002040044d947 */ /* 0x001fea0003800000 */
.L_x_2623:
[----:B------:R-:W-:Y:S05]  /*3210*/  BSYNC B1 ;  /* 0x0000000000017941 */ /* 0x000fea0003800000 */
.L_x_2326:
        /* <DEDUP_REMOVED lines=12> */
[C---:B------:R-:W-:Y:S02]  /*32e0*/  PRMT R57, R58.reuse, 0x5410, R57 ;  /* 0x000054103a397816 */ /* 0x040fe40000000039 */
[----:B------:R-:W-:Y:S02]  /*32f0*/  PRMT R56, R58, 0x5432, R56 ;  /* 0x000054323a387816 */ /* 0x000fe40000000038 */
[----:B------:R-:W-:Y:S02]  /*3300*/  SHF.R.U32.HI R59, RZ, 0x10, R63 ;  /* 0x00000010ff3b7819 */ /* 0x000fe4000001163f */
[----:B------:R-:W-:-:S02]  /*3310*/  SHF.R.U32.HI R62, RZ, 0x10, R91 ;  /* 0x00000010ff3e7819 */ /* 0x000fc4000001165b */
[----:B------:R-:W-:Y:S02]  /*3320*/  LOP3.LUT R92, R33, 0xffff0000, RZ, 0xc0, !PT ;  /* 0xffff0000215c7812 */ /* 0x000fe400078ec0ff */
[----:B------:R-:W-:Y:S02]  /*3330*/  LOP3.LUT R63, R57, 0xffff0000, RZ, 0xc0, !PT ;  /* 0xffff0000393f7812 */ /* 0x000fe400078ec0ff */
[C---:B------:R-:W-:Y:S01]  /*3340*/  LOP3.LUT R91, R56.reuse, 0xffff0000, RZ, 0xc0, !PT ;  /* 0xffff0000385b7812 */ /* 0x040fe200078ec0ff */
[----:B------:R-:W-:Y:S01]  /*3350*/  IMAD.U32 R56, R56, 0x10000, RZ ;  /* 0x0001000038387824 */ /* 0x000fe200078e00ff */
[C---:B------:R-:W-:Y:S01]  /*3360*/  PRMT R62, R93.reuse, 0x5432, R62 ;  /* 0x000054325d3e7816 */ /* 0x040fe2000000003e */
[C---:B------:R-:W-:Y:S01]  /*3370*/  FMUL.FTZ R33, R92.reuse, R63 ;  /* 0x0000003f5c217220 */ /* 0x040fe20000410000 */
[----:B------:R-:W-:Y:S01]  /*3380*/  PRMT R59, R93, 0x5410, R59 ;  /* 0x000054105d3b7816 */ /* 0x000fe2000000003b */
[-C--:B------:R-:W-:Y:S02]  /*3390*/  FMUL.FTZ R92, R92, R91.reuse ;  /* 0x0000005b5c5c7220 */ /* 0x080fe40000410000 */
[----:B------:R-:W-:-:S02]  /*33a0*/  FFMA.FTZ R58, R90, R91, -R33 ;  /* 0x0000005b5a3a7223 */ /* 0x000fc40000010821 */
[----:B------:R-:W-:Y:S01]  /*33b0*/  FFMA.FTZ R33, R90, R63, R92 ;  /* 0x0000003f5a217223 */ /* 0x000fe2000001005c */
[----:B------:R-:W-:Y:S01]  /*33c0*/  LOP3.LUT R92, R34, 0xffff0000, RZ, 0xc0, !PT ;  /* 0xffff0000225c7812 */ /* 0x000fe200078ec0ff */
        /* <DEDUP_REMOVED lines=10> */
[C---:B------:R-:W-:Y:S01]  /*3470*/  LOP3.LUT R90, R35.reuse, 0xffff0000, RZ, 0xc0, !PT ;  /* 0xffff0000235a7812 */ /* 0x040fe200078ec0ff */
[----:B------:R-:W-:-:S03]  /*3480*/  IMAD.U32 R35, R35, 0x10000, RZ ;  /* 0x0001000023237824 */ /* 0x000fc600078e00ff */
[----:B------:R-:W-:Y:S01]  /*3490*/  F2FP.BF16.F32.PACK_AB R34, R63, R34 ;  /* 0x000000223f22723e */ /* 0x000fe200000010ff */
[CC--:B------:R-:W-:Y:S01]  /*34a0*/  FMUL.FTZ R92, R90.reuse, R62.reuse ;  /* 0x0000003e5a5c7220 */ /* 0x0c0fe20000410000 */
[-C--:B------:R-:W-:Y:S01]  /*34b0*/  FMUL.FTZ R91, R90, R59.reuse ;  /* 0x0000003b5a5b7220 */ /* 0x080fe20000410000 */
[----:B------:R-:W-:Y:S02]  /*34c0*/  IMAD.U32 R90, R57, 0x10000, RZ ;  /* 0x00010000395a7824 */ /* 0x000fe400078e00ff */
[C---:B------:R-:W-:Y:S01]  /*34d0*/  FFMA.FTZ R59, R35.reuse, R59, -R92 ;  /* 0x0000003b233b7223 */ /* 0x040fe2000001085c */
[----:B------:R-:W-:Y:S01]  /*34e0*/  FFMA.FTZ R62, R35, R62, R91 ;  /* 0x0000003e233e7223 */ /* 0x000fe2000001005b */
[C---:B------:R-:W-:Y:S01]  /*34f0*/  LOP3.LUT R35, R32.reuse, 0xffff0000, RZ, 0xc0, !PT ;  /* 0xffff000020237812 */ /* 0x040fe200078ec0ff */
[----:B------:R-:W-:-:S03]  /*3500*/  IMAD.U32 R57, R32, 0x10000, RZ ;  /* 0x0001000020397824 */ /* 0x000fc600078e00ff */
[----:B------:R-:W-:Y:S01]  /*3510*/  F2FP.BF16.F32.PACK_AB R59, R62, R59 ;  /* 0x0000003b3e3b723e */ /* 0x000fe200000010ff */
[C---:B------:R-:W-:Y:S01]  /*3520*/  FMUL.FTZ R32, R35.reuse, R90 ;  /* 0x0000005a23207220 */ /* 0x040fe20000410000 */
[----:B------:R-:W-:-:S03]  /*3530*/  FMUL.FTZ R35, R35, R56 ;  /* 0x0000003823237220 */ /* 0x000fc60000410000 */
[C---:B------:R-:W-:Y:S01]  /*3540*/  FFMA.FTZ R32, R57.reuse, R56, -R32 ;  /* 0x0000003839207223 */ /* 0x040fe20000010820 */
[----:B------:R-:W-:-:S05]  /*3550*/  FFMA.FTZ R35, R57, R90, R35 ;  /* 0x0000005a39237223 */ /* 0x000fca0000010023 */
[----:B------:R-:W-:Y:S01]  /*3560*/  F2FP.BF16.F32.PACK_AB R32, R35, R32 ;  /* 0x000000202320723e */ /* 0x000fe200000010ff */
[----:B------:R-:W-:-:S07]  /*3570*/  IMAD.MOV.U32 R35, RZ, RZ, R59 ;  /* 0x000000ffff237224 */ /* 0x000fce00078e003b */
.L_x_2332:
[----:B------:R-:W-:Y:S05]  /*3580*/  BSYNC B2 ;  /* 0x0000000000027941 */ /* 0x000fea0003800000 */
.L_x_2331:
[----:B------:R1:W-:Y:S02]  /*3590*/  STG.E.128 desc[UR60][R36.64], R32 ;  /* 0x0000002024007986 */ /* 0x0003e4000c101d3c */
.L_x_2330:
[----:B------:R-:W-:Y:S05]  /*35a0*/  BSYNC B1 ;  /* 0x0000000000017941 */ /* 0x000fea0003800000 */
.L_x_2329:
        /* <DEDUP_REMOVED lines=9> */
[--C-:B------:R-:W-:Y:S02]  /*3640*/  SHF.R.U64 R54, R54, 0x10, R55.reuse ;  /* 0x0000001036367819 */ /* 0x100fe40000001237 */
[----:B------:R-:W-:Y:S02]  /*3650*/  PRMT R56, R107, 0x5432, R56 ;  /* 0x000054326b387816 */ /* 0x000fe40000000038 */
[----:B------:R-:W-:Y:S02]  /*3660*/  PRMT R54, R106, 0x5432, R54 ;  /* 0x000054326a367816 */ /* 0x000fe40000000036 */
[C---:B------:R-:W-:Y:S02]  /*3670*/  LOP3.LUT R59, R33.reuse, 0xffff0000, RZ, 0xc0, !PT ;  /* 0xffff0000213b7812 */ /* 0x040fe400078ec0ff */
[C---:B------:R-:W-:Y:S01]  /*3680*/  LOP3.LUT R62, R56.reuse, 0xffff0000, RZ, 0xc0, !PT ;  /* 0xffff0000383e7812 */ /* 0x040fe200078ec0ff */
[----:B------:R-:W-:Y:S01]  /*3690*/  IMAD.U32 R56, R56, 0x10000, RZ ;  /* 0x0001000038387824 */ /* 0x000fe200078e00ff */
[C---:B------:R-:W-:Y:S01]  /*36a0*/  LOP3.LUT R58, R54.reuse, 0xffff0000, RZ, 0xc0, !PT ;  /* 0xffff0000363a7812 */ /* 0x040fe200078ec0ff */
[----:B------:R-:W-:Y:S01]  /*36b0*/  IMAD.U32 R54, R54, 0x10000, RZ ;  /* 0x0001000036367824 */ /* 0x000fe200078e00ff */
[----:B------:R-:W-:Y:S01]  /*36c0*/  SHF.R.U32.HI R57, RZ, 0x10, R55 ;  /* 0x00000010ff397819 */ /* 0x000fe20000011637 */
[----:B------:R-:W-:-:S02]  /*36d0*/  IMAD.U32 R55, R33, 0x10000, RZ ;  /* 0x0001000021377824 */ /* 0x000fc400078e00ff */
[C---:B------:R-:W-:Y:S01]  /*36e0*/  FMUL.FTZ R90, R59.reuse, R62 ;  /* 0x0000003e3b5a7220 */ /* 0x040fe20000410000 */
[-C--:B------:R-:W-:Y:S01]  /*36f0*/  FMUL.FTZ R33, R59, R58.reuse ;  /* 0x0000003a3b217220 */ /* 0x080fe20000410000 */
[----:B------:R-:W-:Y:S02]  /*3700*/  SHF.R.U32.HI R60, RZ, 0x10, R61 ;  /* 0x00000010ff3c7819 */ /* 0x000fe4000001163d */
[C---:B------:R-:W-:Y:S01]  /*3710*/  FFMA.FTZ R58, R55.reuse, R58, -R90 ;  /* 0x0000003a373a7223 */ /* 0x040fe2000001085a */
[----:B------:R-:W-:Y:S01]  /*3720*/  FFMA.FTZ R55, R55, R62, R33 ;  /* 0x0000003e37377223 */ /* 0x000fe20000010021 */
[----:B------:R-:W-:Y:S01]  /*3730*/  PRMT R33, R123, 0x5410, R57 ;  /* 0x000054107b217816 */ /* 0x000fe20000000039 */
[----:B------:R-:W-:Y:S01]  /*3740*/  IMAD.U32 R62, R35, 0x10000, RZ ;  /* 0x00010000233e7824 */ /* 0x000fe200078e00ff */
[----:B------:R-:W-:Y:S02]  /*3750*/  PRMT R57, R111, 0x5432, R60 ;  /* 0x000054326f397816 */ /* 0x000fe4000000003c */
[C---:B------:R-:W-:Y:S01]  /*3760*/  LOP3.LUT R60, R34.reuse, 0xffff0000, RZ, 0xc0, !PT ;  /* 0xffff0000223c7812 */ /* 0x040fe200078ec0ff */
[C---:B------:R-:W-:Y:S01]  /*3770*/  IMAD.U32 R61, R33.reuse, 0x10000, RZ ;  /* 0x00010000213d7824 */ /* 0x040fe200078e00ff */
[----:B------:R-:W-:Y:S01]  /*3780*/  LOP3.LUT R33, R33, 0xffff0000, RZ, 0xc0, !PT ;  /* 0xffff000021217812 */ /* 0x000fe200078ec0ff */
[C---:B------:R-:W-:Y:S01]  /*3790*/  IMAD.U32 R59, R57.reuse, 0x10000, RZ ;  /* 0x00010000393b7824 */ /* 0x040fe200078e00ff */
[----:B------:R-:W-:Y:S01]  /*37a0*/  LOP3.LUT R57, R57, 0xffff0000, RZ, 0xc0, !PT ;  /* 0xffff000039397812 */ /* 0x000fe200078ec0ff */
[----:B------:R-:W-:-:S02]  /*37b0*/  IMAD.U32 R34, R34, 0x10000, RZ ;  /* 0x0001000022227824 */ /* 0x000fc400078e00ff */
[C---:B------:R-:W-:Y:S01]  /*37c0*/  FMUL.FTZ R63, R60.reuse, R59 ;  /* 0x0000003b3c3f7220 */ /* 0x040fe20000410000 */
[----:B------:R-:W-:-:S03]  /*37d0*/  FMUL.FTZ R60, R60, R61 ;  /* 0x0000003d3c3c7220 */ /* 0x000fc60000410000 */
[C---:B------:R-:W-:Y:S01]  /*37e0*/  FFMA.FTZ R63, R34.reuse, R61, -R63 ;  /* 0x0000003d223f7223 */ /* 0x040fe2000001083f */
[----:B------:R-:W-:Y:S01]  /*37f0*/  FFMA.FTZ R60, R34, R59, R60 ;  /* 0x0000003b223c7223 */ /* 0x000fe2000001003c */
        /* <DEDUP_REMOVED lines=15> */
.L_x_2336:
[----:B------:R-:W-:Y:S05]  /*38f0*/  BSYNC B2 ;  /* 0x0000000000027941 */ /* 0x000fea0003800000 */
.L_x_2335:
[----:B------:R2:W-:Y:S02]  /*3900*/  STG.E.128 desc[UR60][R36.64+0x20], R32 ;  /* 0x0000202024007986 */ /* 0x0005e4000c101d3c */
.L_x_2334:
[----:B------:R-:W-:Y:S05]  /*3910*/  BSYNC B1 ;  /* 0x0000000000017941 */ /* 0x000fea0003800000 */
.L_x_2333:
        /* <DEDUP_REMOVED lines=8> */
[--C-:B------:R-:W-:Y:S01]  /*39a0*/  SHF.R.U64 R50, R50, 0x10, R51.reuse ;  /* 0x0000001032327819 */ /* 0x100fe20000001233 */
[C---:B------:R-:W-:Y:S01]  /*39b0*/  IMAD.U32 R57, R35.reuse, 0x10000, RZ ;  /* 0x0001000023397824 */ /* 0x040fe200078e00ff */
[----:B------:R-:W-:Y:S01]  /*39c0*/  SHF.R.U32.HI R55, RZ, 0x10, R51 ;  /* 0x00000010ff377819 */ /* 0x000fe20000011633 */
[----:B------:R-:W-:Y:S01]  /*39d0*/  IMAD.U32 R56, R32, 0x10000, RZ ;  /* 0x0001000020387824 */ /* 0x000fe200078e00ff */
[--C-:B------:R-:W-:Y:S02]  /*39e0*/  SHF.R.U64 R51, R52, 0x10, R53.reuse ;  /* 0x0000001034337819 */ /* 0x100fe40000001235 */
[----:B------:R-:W-:Y:S01]  /*39f0*/  SHF.R.U32.HI R54, RZ, 0x10, R53 ;  /* 0x00000010ff367819 */ /* 0x000fe20000011635 */
[----:B------:R-:W-:Y:S01]  /*3a00*/  IMAD.U32 R53, R34, 0x10000, RZ ;  /* 0x0001000022357824 */ /* 0x000fe200078e00ff */
[----:B------:R-:W-:Y:S02]  /*3a10*/  PRMT R124, R124, 0x5410, R51 ;  /* 0x000054107c7c7816 */ /* 0x000fe40000000033 */
[----:B------:R-:W-:Y:S01]  /*3a20*/  LOP3.LUT R52, R35, 0xffff0000, RZ, 0xc0, !PT ;  /* 0xffff000023347812 */ /* 0x000fe200078ec0ff */
[----:B------:R-:W-:Y:S01]  /*3a30*/  IMAD.U32 R35, R33, 0x10000, RZ ;  /* 0x0001000021237824 */ /* 0x000fe200078e00ff */
[----:B------:R-:W-:-:S02]  /*3a40*/  PRMT R121, R121, 0x5410, R50 ;  /* 0x0000541079797816 */ /* 0x000fc40000000032 */
[----:B------:R-:W-:Y:S02]  /*3a50*/  LOP3.LUT R33, R33, 0xffff0000, RZ, 0xc0, !PT ;  /* 0xffff000021217812 */ /* 0x000fe400078ec0ff */
[----:B------:R-:W-:Y:S02]  /*3a60*/  LOP3.LUT R58, R124, 0xffff0000, RZ, 0xc0, !PT ;  /* 0xffff00007c3a7812 */ /* 0x000fe400078ec0ff */
[----:B------:R-:W-:Y:S02]  /*3a70*/  PRMT R125, R125, 0x5410, R54 ;  /* 0x000054107d7d7816 */ /* 0x000fe40000000036 */
[----:B------:R-:W-:Y:S01]  /*3a80*/  PRMT R122, R122, 0x5410, R55 ;  /* 0x000054107a7a7816 */ /* 0x000fe20000000037 */
[----:B------:R-:W-:Y:S01]  /*3a90*/  FMUL.FTZ R50, R33, R58 ;  /* 0x0000003a21327220 */ /* 0x000fe20000410000 */
[----:B------:R-:W-:Y:S01]  /*3aa0*/  LOP3.LUT R54, R121, 0xffff0000, RZ, 0xc0, !PT ;  /* 0xffff000079367812 */ /* 0x000fe200078ec0ff */
[C---:B------:R-:W-:Y:S01]  /*3ab0*/  IMAD.U32 R51, R125.reuse, 0x10000, RZ ;  /* 0x000100007d337824 */ /* 0x040fe200078e00ff */
[----:B------:R-:W-:Y:S01]  /*3ac0*/  LOP3.LUT R34, R34, 0xffff0000, RZ, 0xc0, !PT ;  /* 0xffff000022227812 */ /* 0x000fe200078ec0ff */
[----:B------:R-:W-:Y:S01]  /*3ad0*/  IMAD.U32 R55, R122, 0x10000, RZ ;  /* 0x000100007a377824 */ /* 0x000fe200078e00ff */
[----:B------:R-:W-:Y:S01]  /*3ae0*/  LOP3.LUT R125, R125, 0xffff0000, RZ, 0xc0, !PT ;  /* 0xffff00007d7d7812 */ /* 0x000fe200078ec0ff */
[-C--:B------:R-:W-:Y:S01]  /*3af0*/  FMUL.FTZ R33, R33, R54.reuse ;  /* 0x0000003621217220 */ /* 0x080fe20000410000 */
[C---:B------:R-:W-:Y:S01]  /*3b00*/  FFMA.FTZ R50, R35.reuse, R54, -R50 ;  /* 0x0000003623327223 */ /* 0x040fe20000010832 */
[C---:B------:R-:W-:Y:S01]  /*3b10*/  FMUL.FTZ R54, R34.reuse, R51 ;  /* 0x0000003322367220 */ /* 0x040fe20000410000 */
[----:B------:R-:W-:Y:S01]  /*3b20*/  FMUL.FTZ R34, R34, R55 ;  /* 0x0000003722227220 */ /* 0x000fe20000410000 */
[----:B------:R-:W-:Y:S01]  /*3b30*/  LOP3.LUT R32, R32, 0xffff0000, RZ, 0xc0, !PT ;  /* 0xffff000020207812 */ /* 0x000fe200078ec0ff */
[----:B------:R-:W-:Y:S01]  /*3b40*/  FFMA.FTZ R33, R35, R58, R33 ;  /* 0x0000003a23217223 */ /* 0x000fe20000010021 */
[----:B------:R-:W-:Y:S01]  /*3b50*/  LOP3.LUT R122, R122, 0xffff0000, RZ, 0xc0, !PT ;  /* 0xffff00007a7a7812 */ /* 0x000fe200078ec0ff */
[----:B------:R-:W-:-:S02]  /*3b60*/  IMAD.U32 R35, R124, 0x10000, RZ ;  /* 0x000100007c237824 */ /* 0x000fc400078e00ff */
[----:B------:R-:W-:Y:S01]  /*3b70*/  FFMA.FTZ R51, R53, R51, R34 ;  /* 0x0000003335337223 */ /* 0x000fe20000010022 */
[----:B------:R-:W-:Y:S02]  /*3b80*/  IMAD.U32 R121, R121, 0x10000, RZ ;  /* 0x0001000079797824 */ /* 0x000fe400078e00ff */
[----:B------:R-:W-:Y:S01]  /*3b90*/  FFMA.FTZ R54, R53, R55, -R54 ;  /* 0x0000003735367223 */ /* 0x000fe20000010836 */
        /* <DEDUP_REMOVED lines=11> */
[----:B------:R-:W-:-:S07]  /*3c50*/  F2FP.BF16.F32.PACK_AB R32, R32, R53 ;  /* 0x000000352020723e */ /* 0x000fce00000010ff */
.L_x_2340:
[----:B------:R-:W-:Y:S05]  /*3c60*/  BSYNC B2 ;  /* 0x0000000000027941 */ /* 0x000fea0003800000 */
.L_x_2339:
[----:B------:R3:W-:Y:S02]  /*3c70*/  STG.E.128 desc[UR60][R36.64+0x40], R32 ;  /* 0x0000402024007986 */ /* 0x0007e4000c101d3c */
.L_x_2338:
[----:B------:R-:W-:Y:S05]  /*3c80*/  BSYNC B1 ;  /* 0x0000000000017941 */ /* 0x000fea0003800000 */
.L_x_2337:
        /* <DEDUP_REMOVED lines=12> */
[----:B------:R-:W-:Y:S01]  /*3d50*/  PRMT R118, R118, 0x5410, R51 ;  /* 0x0000541076767816 */ /* 0x000fe20000000033 */
[----:B------:R-:W-:Y:S01]  /*3d60*/  IMAD.U32 R51, R33, 0x10000, RZ ;  /* 0x0001000021337824 */ /* 0x000fe200078e00ff */
[----:B------:R-:W-:Y:S02]  /*3d70*/  SHF.R.U32.HI R48, RZ, 0x10, R49 ;  /* 0x00000010ff307819 */ /* 0x000fe40000011631 */
[----:B------:R-:W-:-:S02]  /*3d80*/  PRMT R120, R120, 0x5410, R53 ;  /* 0x0000541078787816 */ /* 0x000fc40000000035 */
[----:B------:R-:W-:Y:S02]  /*3d90*/  PRMT R117, R117, 0x5410, R50 ;  /* 0x0000541075757816 */ /* 0x000fe40000000032 */
[----:B------:R-:W-:Y:S01]  /*3da0*/  LOP3.LUT R49, R33, 0xffff0000, RZ, 0xc0, !PT ;  /* 0xffff000021317812 */ /* 0x000fe200078ec0ff */
[----:B------:R-:W-:Y:S01]  /*3db0*/  IMAD.U32 R33, R32, 0x10000, RZ ;  /* 0x0001000020217824 */ /* 0x000fe200078e00ff */
[C---:B------:R-:W-:Y:S01]  /*3dc0*/  LOP3.LUT R54, R118.reuse, 0xffff0000, RZ, 0xc0, !PT ;  /* 0xffff000076367812 */ /* 0x040fe200078ec0ff */
[----:B------:R-:W-:Y:S01]  /*3dd0*/  IMAD.U32 R52, R117, 0x10000, RZ ;  /* 0x0001000075347824 */ /* 0x000fe200078e00ff */
[----:B------:R-:W-:Y:S01]  /*3de0*/  PRMT R119, R119, 0x5410, R48 ;  /* 0x0000541077777816 */ /* 0x000fe20000000030 */
[----:B------:R-:W-:Y:S01]  /*3df0*/  IMAD.U32 R118, R118, 0x10000, RZ ;  /* 0x0001000076767824 */ /* 0x000fe200078e00ff */
[----:B------:R-:W-:Y:S01]  /*3e00*/  LOP3.LUT R50, R120, 0xffff0000, RZ, 0xc0, !PT ;  /* 0xffff000078327812 */ /* 0x000fe200078ec0ff */
[----:B------:R-:W-:Y:S01]  /*3e10*/  FMUL.FTZ R56, R49, R54 ;  /* 0x0000003631387220 */ /* 0x000fe20000410000 */
[----:B------:R-:W-:Y:S01]  /*3e20*/  LOP3.LUT R47, R34, 0xffff0000, RZ, 0xc0, !PT ;  /* 0xffff0000222f7812 */ /* 0x000fe200078ec0ff */
[----:B------:R-:W-:Y:S01]  /*3e30*/  IMAD.U32 R48, R119, 0x10000, RZ ;  /* 0x0001000077307824 */ /* 0x000fe200078e00ff */
[----:B------:R-:W-:Y:S01]  /*3e40*/  LOP3.LUT R34, R35, 0xffff0000, RZ, 0xc0, !PT ;  /* 0xffff000023227812 */ /* 0x000fe200078ec0ff */
[-C--:B------:R-:W-:Y:S01]  /*3e50*/  FMUL.FTZ R53, R49, R50.reuse ;  /* 0x0000003231357220 */ /* 0x080fe20000410000 */
[----:B------:R-:W-:Y:S01]  /*3e60*/  LOP3.LUT R49, R32, 0xffff0000, RZ, 0xc0, !PT ;  /* 0xffff000020317812 */ /* 0x000fe200078ec0ff */
[----:B------:R-:W-:Y:S01]  /*3e70*/  FFMA.FTZ R32, R51, R50, -R56 ;  /* 0x0000003233207223 */ /* 0x000fe20000010838 */
[----:B------:R-:W-:Y:S01]  /*3e80*/  FMUL.FTZ R55, R47, R48 ;  /* 0x000000302f377220 */ /* 0x000fe20000410000 */
[----:B------:R-:W-:Y:S01]  /*3e90*/  FFMA.FTZ R51, R51, R54, R53 ;  /* 0x0000003633337223 */ /* 0x000fe20000010035 */
[-C--:B------:R-:W-:Y:S01]  /*3ea0*/  FMUL.FTZ R53, R47, R52.reuse ;  /* 0x000000342f357220 */ /* 0x080fe20000410000 */
[----:B------:R-:W-:Y:S01]  /*3eb0*/  LOP3.LUT R119, R119, 0xffff0000, RZ, 0xc0, !PT ;  /* 0xffff000077777812 */ /* 0x000fe200078ec0ff */
[----:B------:R-:W-:Y:S01]  /*3ec0*/  FFMA.FTZ R47, R46, R52, -R55 ;  /* 0x000000342e2f7223 */ /* 0x000fe20000010837 */
[----:B------:R-:W-:Y:S01]  /*3ed0*/  LOP3.LUT R117, R117, 0xffff0000, RZ, 0xc0, !PT ;  /* 0xffff000075757812 */ /* 0x000fe200078ec0ff */
[----:B------:R-:W-:-:S02]  /*3ee0*/  IMAD.U32 R120, R120, 0x10000, RZ ;  /* 0x0001000078787824 */ /* 0x000fc400078e00ff */
[----:B------:R-:W-:Y:S01]  /*3ef0*/  FFMA.FTZ R46, R46, R48, R53 ;  /* 0x000000302e2e7223 */ /* 0x000fe20000010035 */
[C---:B------:R-:W-:Y:S01]  /*3f00*/  FMUL.FTZ R48, R34.reuse, R119 ;  /* 0x0000007722307220 */ /* 0x040fe20000410000 */
[----:B------:R-:W-:Y:S02]  /*3f10*/  IMAD.U32 R35, R35, 0x10000, RZ ;  /* 0x0001000023237824 */ /* 0x000fe400078e00ff */
        /* <DEDUP_REMOVED lines=12> */
.L_x_2344:
[----:B------:R-:W-:Y:S05]  /*3fe0*/  BSYNC B2 ;  /* 0x0000000000027941 */ /* 0x000fea0003800000 */
.L_x_2343:
[----:B------:R4:W-:Y:S02]  /*3ff0*/  STG.E.128 desc[UR60][R36.64+0x60], R32 ;  /* 0x0000602024007986 */ /* 0x0009e4000c101d3c */
.L_x_2342:
[----:B------:R-:W-:Y:S05]  /*4000*/  BSYNC B1 ;  /* 0x0000000000017941 */ /* 0x000fea0003800000 */
.L_x_2341:
        /* <DEDUP_REMOVED lines=12> */
[----:B------:R-:W-:Y:S02]  /*40d0*/  SHF.R.U32.HI R44, RZ, 0x10, R45 ;  /* 0x00000010ff2c7819 */ /* 0x000fe4000001162d */
[----:B------:R-:W-:Y:S01]  /*40e0*/  PRMT R114, R114, 0x5410, R43 ;  /* 0x0000541072727816 */ /* 0x000fe2000000002b */
[----:B------:R-:W-:Y:S01]  /*40f0*/  IMAD.U32 R43, R33, 0x10000, RZ ;  /* 0x00010000212b7824 */ /* 0x000fe200078e00ff */
        /* <DEDUP_REMOVED lines=10> */
[C---:B------:R-:W-:Y:S01]  /*41a0*/  FMUL.FTZ R50, R44.reuse, R48 ;  /* 0x000000302c327220 */ /* 0x040fe20000410000 */
[----:B------:R-:W-:Y:S01]  /*41b0*/  LOP3.LUT R34, R35, 0xffff0000, RZ, 0xc0, !PT ;  /* 0xffff000023227812 */ /* 0x000fe200078ec0ff */
[----:B------:R-:W-:Y:S01]  /*41c0*/  FMUL.FTZ R53, R45, R49 ;  /* 0x000000312d357220 */ /* 0x000fe20000410000 */
[----:B------:R-:W-:Y:S01]  /*41d0*/  LOP3.LUT R113, R113, 0xffff0000, RZ, 0xc0, !PT ;  /* 0xffff000071717812 */ /* 0x000fe200078ec0ff */
[----:B------:R-:W-:Y:S01]  /*41e0*/  FMUL.FTZ R51, R44, R46 ;  /* 0x0000002e2c337220 */ /* 0x000fe20000410000 */
[----:B------:R-:W-:Y:S01]  /*41f0*/  LOP3.LUT R115, R115, 0xffff0000, RZ, 0xc0, !PT ;  /* 0xffff000073737812 */ /* 0x000fe200078ec0ff */
[----:B------:R-:W-:Y:S01]  /*4200*/  FMUL.FTZ R45, R45, R47 ;  /* 0x0000002f2d2d7220 */ /* 0x000fe20000410000 */
[----:B------:R-:W-:Y:S01]  /*4210*/  LOP3.LUT R32, R32, 0xffff0000, RZ, 0xc0, !PT ;  /* 0xffff000020207812 */ /* 0x000fe200078ec0ff */
[----:B------:R-:W-:-:S02]  /*4220*/  IMAD.U32 R114, R114, 0x10000, RZ ;  /* 0x0001000072727824 */ /* 0x000fc400078e00ff */
[C---:B------:R-:W-:Y:S01]  /*4230*/  FFMA.FTZ R50, R43.reuse, R46, -R50 ;  /* 0x0000002e2b327223 */ /* 0x040fe20000010832 */
[----:B------:R-:W-:Y:S02]  /*4240*/  IMAD.U32 R116, R116, 0x10000, RZ ;  /* 0x0001000074747824 */ /* 0x000fe400078e00ff */
[----:B------:R-:W-:Y:S01]  /*4250*/  FFMA.FTZ R51, R43, R48, R51 ;  /* 0x000000302b337223 */ /* 0x000fe20000010033 */
[----:B------:R-:W-:Y:S01]  /*4260*/  FFMA.FTZ R53, R42, R47, -R53 ;  /* 0x0000002f2a357223 */ /* 0x000fe20000010835 */
[C---:B------:R-:W-:Y:S01]  /*4270*/  FMUL.FTZ R44, R34.reuse, R113 ;  /* 0x00000071222c7220 */ /* 0x040fe20000410000 */
[----:B------:R-:W-:Y:S01]  /*4280*/  FMUL.FTZ R46, R34, R115 ;  /* 0x00000073222e7220 */ /* 0x000fe20000410000 */
[----:B------:R-:W-:Y:S02]  /*4290*/  IMAD.U32 R35, R35, 0x10000, RZ ;  /* 0x0001000023237824 */ /* 0x000fe400078e00ff */
[----:B------:R-:W-:Y:S01]  /*42a0*/  FFMA.FTZ R42, R42, R49, R45 ;  /* 0x000000312a2a7223 */ /* 0x000fe2000001002d */
        /* <DEDUP_REMOVED lines=11> */
.L_x_2348:
[----:B------:R-:W-:Y:S05]  /*4360*/  BSYNC B2 ;  /* 0x0000000000027941 */ /* 0x000fea0003800000 */
.L_x_2347:
[----:B------:R1:W-:Y:S02]  /*4370*/  STG.E.128 desc[UR60][R36.64+0x80], R32 ;  /* 0x0000802024007986 */ /* 0x0003e4000c101d3c */
.L_x_2346:
[----:B------:R-:W-:Y:S05]  /*4380*/  BSYNC B1 ;  /* 0x0000000000017941 */ /* 0x000fea0003800000 */
.L_x_2345:
        /* <DEDUP_REMOVED lines=53> */
.L_x_2350:
[----:B------:R-:W-:Y:S05]  /*46e0*/  BSYNC B1 ;  /* 0x0000000000017941 */ /* 0x000fea0003800000 */
.L_x_2349:
[----:B------:R1:W-:Y:S01]  /*46f0*/  STG.E.128 desc[UR60][R36.64+0xa0], R32 ;  /* 0x0000a02024007986 */ /* 0x0003e2000c101d3c */
[----:B------:R-:W-:Y:S05]  /*4700*/  BRA `(.L_x_2328) ;  /* 0x0000002000b87947 */ /* 0x000fea0003800000 */
.L_x_2322:
        /* <DEDUP_REMOVED lines=15> */
[----:B------:R-:W2:Y:S01]  /*4800*/  LDL.64 R62, [R1+0x8] ;  /* 0x00000800013e7983 */ /* 0x000ea20000100a00 */
        /* <DEDUP_REMOVED lines=22> */
[----:B--2---:R-:W-:-:S13]  /*4970*/  ISETP.GE.AND P3, PT, R62, R103, PT ;  /* 0x000000673e00720c */ /* 0x004fda0003f66270 */
[----:B------:R0:W5:Y:S04]  /*4980*/  @!P3 LDG.E.128 R40, desc[UR60][R56.64] ;  /* 0x0000003c3828b981 */ /* 0x000168000c1e1d00 */
[----:B------:R0:W5:Y:S01]  /*4990*/  @!P3 LDG.E.128 R52, desc[UR60][R58.64] ;  /* 0x0000003c3a34b981 */ /* 0x000162000c1e1d00 */
[----:B------:R-:W-:-:S13]  /*49a0*/  ISETP.GE.AND P3, PT, R0, R103, PT ;  /* 0x000000670000720c */ /* 0x000fda0003f66270 */
[----:B------:R0:W5:Y:S04]  /*49b0*/  @!P3 LDG.E.128 R36, desc[UR60][R56.64+0x20] ;  /* 0x0000203c3824b981 */ /* 0x000168000c1e1d00 */
[----:B------:R0:W5:Y:S01]  /*49c0*/  @!P3 LDG.E.128 R48, desc[UR60][R58.64+0x20] ;  /* 0x0000203c3a30b981 */ /* 0x000162000c1e1d00 */
[----:B------:R-:W-:-:S13]  /*49d0*/  ISETP.GE.AND P3, PT, R4, R103, PT ;  /* 0x000000670400720c */ /* 0x000fda0003f66270 */
[----:B------:R0:W5:Y:S04]  /*49e0*/  @!P3 LDG.E.128 R32, desc[UR60][R56.64+0x40] ;  /* 0x0000403c3820b981 */ /* 0x000168000c1e1d00 */
[----:B------:R0:W5:Y:S02]  /*49f0*/  @!P3 LDG.E.128 R44, desc[UR60][R58.64+0x40] ;  /* 0x0000403c3a2cb981 */ /* 0x000164000c1e1d00 */
.L_x_2352:
[----:B------:R-:W-:Y:S05]  /*4a00*/  BSYNC B1 ;  /* 0x0000000000017941 */ /* 0x000fea0003800000 */
.L_x_2351:
[----:B------:R-:W2:Y:S01]  /*4a10*/  LDL R21, [R1+0x2c] ;  /* 0x00002c0001157983 */ /* 0x000ea20000100800 */
[----:B0----5:R-:W-:Y:S02]  /*4a20*/  IMAD.MOV.U32 R56, RZ, RZ, R35 ;  /* 0x000000ffff387224 */ /* 0x021fe400078e0023 */
[----:B------:R-:W-:Y:S02]  /*4a30*/  IMAD.MOV.U32 R57, RZ, RZ, R32 ;  /* 0x000000ffff397224 */ /* 0x000fe400078e0020 */
[----:B------:R-:W-:-:S05]  /*4a40*/  IMAD.MOV.U32 R58, RZ, RZ, R39 ;  /* 0x000000ffff3a7224 */ /* 0x000fca00078e0027 */
[----:B------:R-:W-:Y:S01]  /*4a50*/  PRMT R124, R58, 0x7610, R124 ;  /* 0x000076103a7c7816 */ /* 0x000fe2000000007c */
[----:B------:R-:W-:Y:S01]  /*4a60*/  IMAD.MOV.U32 R58, RZ, RZ, R43 ;  /* 0x000000ffff3a7224 */ /* 0x000fe200078e002b */
[----:B--2---:R-:W-:Y:S01]  /*4a70*/  R2UR UR4, R21 ;  /* 0x00000000150472ca */ /* 0x004fe200000e0000 */
[----:B------:R-:W-:-:S05]  /*4a80*/  IMAD.MOV.U32 R21, RZ, RZ, R34 ;  /* 0x000000ffff157224 */ /* 0x000fca00078e0022 */
[----:B------:R-:W-:Y:S01]  /*4a90*/  PRMT R115, R21, 0x5410, R56 ;  /* 0x0000541015737816 */ /* 0x000fe20000000038 */
[----:B------:R-:W-:Y:S02]  /*4aa0*/  IMAD.MOV.U32 R21, RZ, RZ, R33 ;  /* 0x000000ffff157224 */ /* 0x000fe400078e0021 */
[----:B------:R-:W-:-:S03]  /*4ab0*/  IMAD.MOV.U32 R56, RZ, RZ, R38 ;  /* 0x000000ffff387224 */ /* 0x000fc600078e0026 */
[----:B------:R-:W-:Y:S01]  /*4ac0*/  PRMT R119, R57, 0x5410, R21 ;  /* 0x0000541039777816 */ /* 0x000fe20000000015 */
[----:B------:R-:W-:Y:S01]  /*4ad0*/  IMAD.MOV.U32 R21, RZ, RZ, R36 ;  /* 0x000000ffff157224 */ /* 0x000fe200078e0024 */
[----:B------:R-:W-:Y:S01]  /*4ae0*/  PRMT R122, R56, 0x7610, R122 ;  /* 0x00007610387a7816 */ /* 0x000fe2000000007a */
[----:B------:R-:W-:Y:S01]  /*4af0*/  IMAD.MOV.U32 R56, RZ, RZ, R37 ;  /* 0x000000ffff387224 */ /* 0x000fe200078e0025 */
[----:B------:R-:W-:Y:S01]  /*4b00*/  UISETP.NE.AND UP0, UPT, UR4, 0x3, UPT ;  /* 0x000000030400788c */ /* 0x000fe2000bf05270 */
[----:B------:R-:W-:Y:S01]  /*4b10*/  IMAD.MOV.U32 R57, RZ, RZ, R42 ;  /* 0x000000ffff397224 */ /* 0x000fe200078e002a */
[----:B------:R-:W-:Y:S01]  /*4b20*/  PRMT R124, R124, 0x5410, R21 ;  /* 0x000054107c7c7816 */ /* 0x000fe20000000015 */
[----:B------:R-:W-:Y:S01]  /*4b30*/  IMAD.MOV.U32 R21, RZ, RZ, R40 ;  /* 0x000000ffff157224 */ /* 0x000fe200078e0028 */
[----:B------:R-:W-:Y:S01]  /*4b40*/  PRMT R125, R56, 0x7610, R125 ;  /* 0x00007610387d7816 */ /* 0x000fe2000000007d */
[----:B------:R-:W-:Y:S01]  /*4b50*/  IMAD.MOV.U32 R56, RZ, RZ, R41 ;  /* 0x000000ffff387224 */ /* 0x000fe200078e0029 */
[----:B------:R-:W-:-:S02]  /*4b60*/  PLOP3.LUT P3, PT, PT, PT, UP0, 0x80, 0x0 ;  /* 0x000000000000781c */ /* 0x000fc40003f6f008 */
[----:B------:R-:W-:Y:S01]  /*4b70*/  PRMT R114, R58, 0x5410, R57 ;  /* 0x000054103a727816 */ /* 0x000fe20000000039 */
[----:B------:R-:W-:Y:S01]  /*4b80*/  IMAD.MOV.U32 R57, RZ, RZ, R46 ;  /* 0x000000ffff397224 */ /* 0x000fe200078e002e */
[----:B------:R-:W-:Y:S01]  /*4b90*/  PRMT R113, R56, 0x5410, R21 ;  /* 0x0000541038717816 */ /* 0x000fe20000000015 */
[----:B------:R-:W-:Y:S02]  /*4ba0*/  IMAD.MOV.U32 R56, RZ, RZ, R50 ;  /* 0x000000ffff387224 */ /* 0x000fe400078e0032 */
        /* <DEDUP_REMOVED lines=17> */
[----:B------:R-:W-:Y:S02]  /*4cc0*/  PRMT R121, R58, 0x5410, R57 ;  /* 0x000054103a797816 */ /* 0x000fe40000000039 */
[----:B------:R-:W-:Y:S02]  /*4cd0*/  PRMT R118, R56, 0x7610, R118 ;  /* 0x0000761038767816 */ /* 0x000fe40000000076 */
[----:B------:R-:W-:Y:S01]  /*4ce0*/  PRMT R116, R116, 0x5410, R21 ;  /* 0x0000541074747816 */ /* 0x000fe20000000015 */
[----:B------:R-:W-:Y:S06]  /*4cf0*/  @!P3 BRA `(.L_x_2353) ;  /* 0x000000000004b947 */ /* 0x000fec0003800000 */
[----:B------:R-:W-:Y:S01]  /*4d00*/  BPT.TRAP 0x1 ;  /* 0x000000040000795c */ /* 0x000fe20000300000 */
.L_x_2353:
[----:B------:R-:W2:Y:S01]  /*4d10*/  LDL R56, [R1+0x10] ;  /* 0x0000100001387983 */ /* 0x000ea20000100800 */
[----:B------:R-:W-:Y:S01]  /*4d20*/  IMAD R21, R144, 0x8, R22 ;  /* 0x0000000890157824 */ /* 0x000fe200078e0216 */
[----:B------:R-:W-:Y:S01]  /*4d30*/  BSSY B1, `(.L_x_2354) ;  /* 0x0000004000017945 */ /* 0x000fe20003800000 */
[----:B--2---:R-:W-:-:S04]  /*4d40*/  SHF.L.U32 R87, R56, 0x1f, RZ ;  /* 0x0000001f38577819 */ /* 0x004fc800000006ff */
[----:B------:R-:W0:Y:S02]  /*4d50*/  SYNCS.PHASECHK.TRANS64.TRYWAIT P5, [R21+URZ+0x31c90], R87 ;  /* 0x031c9057150075a7 */ /* 0x000e2400080a017f */
[----:B0-----:R-:W-:Y:S05]  /*4d60*/  @!P5 BRA `(.L_x_2355) ;  /* 0x000001e80080d947 */ /* 0x001fea0003800000 */
.L_x_2624:
[----:B------:R-:W-:Y:S05]  /*4d70*/  BSYNC B1 ;  /* 0x0000000000017941 */ /* 0x000fea0003800000 */
.L_x_2354:
        /* <DEDUP_REMOVED lines=16> */
[----:B------:R-:W4:Y:S04]  /*4e80*/  LDL R59, [R1+0x24] ;  /* 0x00002400013b7983 */ /* 0x000f280000100800 */
[----:B------:R-:W5:Y:S01]  /*4e90*/  LDL.64 R128, [R1+0x8] ;  /* 0x0000080001807983 */ /* 0x000f620000100a00 */
        /* <DEDUP_REMOVED lines=8> */
[----:B------:R-:W-:Y:S01]  /*4f20*/  SHF.R.S32.HI R57, RZ, 0x2, R57 ;  /* 0x00000002ff397819 */ /* 0x000fe20000011439 */
        /* <DEDUP_REMOVED lines=11> */
[----:B-----5:R-:W-:-:S13]  /*4fe0*/  ISETP.GE.AND P4, PT, R128, R103, PT ;  /* 0x000000678000720c */ /* 0x020fda0003f86270 */
[----:B------:R-:W-:Y:S05]  /*4ff0*/  @P4 BRA `(.L_x_2359) ;  /* 0x0000000400744947 */ /* 0x000fea0003800000 */
[--C-:B------:R-:W-:Y:S02]  /*5000*/  SHF.R.U64 R40, R40, 0x10, R41.reuse ;  /* 0x0000001028287819 */ /* 0x100fe40000001229 */
        /* <DEDUP_REMOVED lines=10> */
[----:B-1----:R-:W-:Y:S01]  /*50b0*/  IMAD.U32 R118, R61, 0x10000, RZ ;  /* 0x000100003d767824 */ /* 0x002fe200078e00ff */
[----:B------:R-:W-:Y:S01]  /*50c0*/  SHF.R.U32.HI R43, RZ, 0x10, R43 ;  /* 0x00000010ff2b7819 */ /* 0x000fe2000001162b */
[----:B------:R-:W-:Y:S01]  /*50d0*/  IMAD.U32 R113, R41, 0x10000, RZ ;  /* 0x0001000029717824 */ /* 0x000fe200078e00ff */
[----:B------:R-:W-:Y:S01]  /*50e0*/  PRMT R55, R117, 0x5410, R55 ;  /* 0x0000541075377816 */ /* 0x000fe20000000037 */
[----:B------:R-:W-:Y:S01]  /*50f0*/  IMAD.U32 R117, R42, 0x10000, RZ ;  /* 0x000100002a757824 */ /* 0x000fe200078e00ff */
[----:B------:R-:W-:-:S02]  /*5100*/  PRMT R43, R114, 0x5410, R43 ;  /* 0x00005410722b7816 */ /* 0x000fc4000000002b */
[----:B------:R-:W-:Y:S01]  /*5110*/  PRMT R52, R116, 0x5432, R52 ;  /* 0x0000543274347816 */ /* 0x000fe20000000034 */
[----:B------:R-:W-:Y:S01]  /*5120*/  FMUL.FTZ R114, R118, R117 ;  /* 0x0000007576727220 */ /* 0x000fe20000410000 */
[----:B------:R-:W-:Y:S01]  /*5130*/  PRMT R53, R116, 0x5410, R53 ;  /* 0x0000541074357816 */ /* 0x000fe20000000035 */
[----:B--2---:R-:W-:Y:S01]  /*5140*/  IMAD.U32 R116, R57, 0x10000, RZ ;  /* 0x0001000039747824 */ /* 0x004fe200078e00ff */
        /* <DEDUP_REMOVED lines=72> */
.L_x_2359:
[----:B------:R-:W-:Y:S05]  /*55d0*/  BSYNC B2 ;  /* 0x0000000000027941 */ /* 0x000fea0003800000 */
.L_x_2358:
        /* <DEDUP_REMOVED lines=12> */
.L_x_2357:
[----:B------:R-:W-:Y:S05]  /*56a0*/  BSYNC B1 ;  /* 0x0000000000017941 */ /* 0x000fea0003800000 */
.L_x_2356:
        /* <DEDUP_REMOVED lines=11> */
[----:B------:R-:W-:Y:S01]  /*5760*/  SHF.R.S32.HI R40, RZ, 0x1f, R41 ;  /* 0x0000001fff287819 */ /* 0x000fe20000011429 */
[----:B------:R-:W-:-:S03]  /*5770*/  IMAD.SHL.U32 R58, R41, 0x8, RZ ;  /* 0x00000008293a7824 */ /* 0x000fc600078e00ff */
[----:B------:R-:W-:-:S04]  /*5780*/  LEA.HI R40, R40, R41, RZ, 0x2 ;  /* 0x0000002928287211 */ /* 0x000fc800078f10ff */
[----:B------:R-:W-:Y:S02]  /*5790*/  SHF.R.S32.HI R41, RZ, 0x2, R40 ;  /* 0x00000002ff297819 */ /* 0x000fe40000011428 */
[----:B------:R-:W-:-:S04]  /*57a0*/  IADD3 R56, P4, P5, R26, R92, R11 ;  /* 0x0000005c1a387210 */ /* 0x000fc80007d9e00b */
[----:B------:R-:W-:Y:S02]  /*57b0*/  IADD3.X R57, R3, R107, R97, P4, P5 ;  /* 0x0000006b03397210 */ /* 0x000fe400027ea461 */
[----:B------:R-:W-:Y:S01]  /*57c0*/  ISETP.GE.AND P4, PT, R0, R103, PT ;  /* 0x000000670000720c */ /* 0x000fe20003f86270 */
[----:B------:R-:W-:Y:S01]  /*57d0*/  BSSY B2, `(.L_x_2362) ;  /* 0x0000066000027945 */ /* 0x000fe20003800000 */
[----:B---3--:R-:W-:-:S04]  /*57e0*/  LOP3.LUT R40, R52, 0x18, R58, 0xf8, !PT ;  /* 0x0000001834287812 */ /* 0x008fc800078ef83a */
[----:B--2---:R-:W-:Y:S01]  /*57f0*/  LOP3.LUT R40, R40, R42, RZ, 0x3c, !PT ;  /* 0x0000002a28287212 */ /* 0x004fe200078e3cff */
[----:B----4-:R-:W-:-:S04]  /*5800*/  IMAD R41, R41, 0x1200, R43 ;  /* 0x0000120029297824 */ /* 0x010fc800078e022b */
[----:B------:R-:W-:Y:S02]  /*5810*/  IMAD.IADD R41, R41, 0x1, R40 ;  /* 0x0000000129297824 */ /* 0x000fe400078e0228 */
[C---:B------:R-:W-:Y:S02]  /*5820*/  IMAD R43, R144.reuse, 0x3600, R100 ;  /* 0x00003600902b7824 */ /* 0x040fe400078e0264 */
        /* <DEDUP_REMOVED lines=9> */
[--C-:B------:R-:W-:Y:S02]  /*58c0*/  SHF.R.U64 R36, R38, 0x10, R39.reuse ;  /* 0x0000001026247819 */ /* 0x100fe40000001227 */
[----:B------:R-:W-:Y:S02]  /*58d0*/  SHF.R.U32.HI R61, RZ, 0x10, R39 ;  /* 0x00000010ff3d7819 */ /* 0x000fe40000011627 */
[----:B------:R-:W-:Y:S02]  /*58e0*/  SHF.R.U32.HI R39, RZ, 0x10, R49 ;  /* 0x00000010ff277819 */ /* 0x000fe40000011631 */
[----:B------:R-:W-:-:S02]  /*58f0*/  PRMT R38, R125, 0x5410, R37 ;  /* 0x000054107d267816 */ /* 0x000fc40000000025 */
[----:B------:R-:W-:Y:S01]  /*5900*/  PRMT R37, R126, 0x5410, R39 ;  /* 0x000054107e257816 */ /* 0x000fe20000000027 */
[----:B-1----:R-:W-:Y:S01]  /*5910*/  IMAD.U32 R39, R41, 0x10000, RZ ;  /* 0x0001000029277824 */ /* 0x002fe200078e00ff */
[----:B------:R-:W-:Y:S01]  /*5920*/  PRMT R61, R124, 0x5410, R61 ;  /* 0x000054107c3d7816 */ /* 0x000fe2000000003d */
[C---:B------:R-:W-:Y:S01]  /*5930*/  IMAD.U32 R59, R38.reuse, 0x10000, RZ ;  /* 0x00010000263b7824 */ /* 0x040fe200078e00ff */
[----:B------:R-:W-:Y:S01]  /*5940*/  LOP3.LUT R38, R38, 0xffff0000, RZ, 0xc0, !PT ;  /* 0xffff000026267812 */ /* 0x000fe200078ec0ff */
[----:B------:R-:W-:Y:S01]  /*5950*/  IMAD.U32 R62, R37, 0x10000, RZ ;  /* 0x00010000253e7824 */ /* 0x000fe200078e00ff */
[----:B------:R-:W-:Y:S01]  /*5960*/  SHF.R.U64 R48, R48, 0x10, R49 ;  /* 0x0000001030307819 */ /* 0x000fe20000001231 */
[----:B------:R-:W-:Y:S01]  /*5970*/  IMAD.U32 R49, R43, 0x10000, RZ ;  /* 0x000100002b317824 */ /* 0x000fe200078e00ff */
[----:B------:R-:W-:Y:S01]  /*5980*/  PRMT R60, R124, 0x5432, R60 ;  /* 0x000054327c3c7816 */ /* 0x000fe2000000003c */
[C---:B------:R-:W-:Y:S01]  /*5990*/  FMUL.FTZ R112, R63.reuse, R62 ;  /* 0x0000003e3f707220 */ /* 0x040fe20000410000 */
[----:B------:R-:W-:Y:S01]  /*59a0*/  FMUL.FTZ R63, R63, R59 ;  /* 0x0000003b3f3f7220 */ /* 0x000fe20000410000 */
[----:B------:R-:W-:-:S02]  /*59b0*/  PRMT R48, R123, 0x5432, R48 ;  /* 0x000054327b307816 */ /* 0x000fc40000000030 */
[C---:B------:R-:W-:Y:S01]  /*59c0*/  FFMA.FTZ R59, R39.reuse, R59, -R112 ;  /* 0x0000003b273b7223 */ /* 0x040fe20000010870 */
[----:B------:R-:W-:Y:S01]  /*59d0*/  FFMA.FTZ R39, R39, R62, R63 ;  /* 0x0000003e27277223 */ /* 0x000fe2000001003f */
[----:B------:R-:W-:Y:S02]  /*59e0*/  LOP3.LUT R62, R37, 0xffff0000, RZ, 0xc0, !PT ;  /* 0xffff0000253e7812 */ /* 0x000fe400078ec0ff */
[----:B------:R-:W-:Y:S02]  /*59f0*/  LOP3.LUT R63, R53, 0xffff0000, RZ, 0xc0, !PT ;  /* 0xffff0000353f7812 */ /* 0x000fe400078ec0ff */
[----:B------:R-:W-:Y:S02]  /*5a00*/  LOP3.LUT R37, R41, 0xffff0000, RZ, 0xc0, !PT ;  /* 0xffff000029257812 */ /* 0x000fe400078ec0ff */
[----:B------:R-:W-:Y:S01]  /*5a10*/  SHF.R.U64 R50, R50, 0x10, R51 ;  /* 0x0000001032327819 */ /* 0x000fe20000001233 */
[C---:B------:R-:W-:Y:S01]  /*5a20*/  FMUL.FTZ R53, R63.reuse, R62 ;  /* 0x0000003e3f357220 */ /* 0x040fe20000410000 */
[-C--:B------:R-:W-:Y:S01]  /*5a30*/  FMUL.FTZ R41, R63, R38.reuse ;  /* 0x000000263f297220 */ /* 0x080fe20000410000 */
[C---:B------:R-:W-:Y:S01]  /*5a40*/  IMAD.U32 R63, R55.reuse, 0x10000, RZ ;  /* 0x00010000373f7824 */ /* 0x040fe200078e00ff */
[----:B------:R-:W-:Y:S01]  /*5a50*/  LOP3.LUT R55, R55, 0xffff0000, RZ, 0xc0, !PT ;  /* 0xffff000037377812 */ /* 0x000fe200078ec0ff */
[C---:B------:R-:W-:Y:S01]  /*5a60*/  FFMA.FTZ R38, R37.reuse, R38, -R53 ;  /* 0x0000002625267223 */ /* 0x040fe20000010835 */
[----:B------:R-:W-:Y:S01]  /*5a70*/  FFMA.FTZ R37, R37, R62, R41 ;  /* 0x0000003e25257223 */ /* 0x000fe20000010029 */
[----:B------:R-:W-:Y:S01]  /*5a80*/  SHF.R.U32.HI R41, RZ, 0x10, R51 ;  /* 0x00000010ff297819 */ /* 0x000fe20000011633 */
[----:B------:R-:W-:Y:S01]  /*5a90*/  IMAD.U32 R53, R61, 0x10000, RZ ;  /* 0x000100003d357824 */ /* 0x000fe200078e00ff */
[----:B------:R-:W-:-:S02]  /*5aa0*/  PRMT R50, R122, 0x5432, R50 ;  /* 0x000054327a327816 */ /* 0x000fc40000000032 */
[----:B------:R-:W-:Y:S02]  /*5ab0*/  PRMT R41, R123, 0x5410, R41 ;  /* 0x000054107b297816 */ /* 0x000fe40000000029 */
[----:B------:R-:W-:Y:S02]  /*5ac0*/  PRMT R36, R122, 0x5410, R36 ;  /* 0x000054107a247816 */ /* 0x000fe40000000024 */
[----:B------:R-:W-:Y:S01]  /*5ad0*/  F2FP.BF16.F32.PACK_AB R38, R38, R59 ;  /* 0x0000003b2626723e */ /* 0x000fe200000010ff */
[----:B------:R-:W-:-:S04]  /*5ae0*/  IMAD.U32 R62, R41, 0x10000, RZ ;  /* 0x00010000293e7824 */ /* 0x000fc800078e00ff */
[C---:B------:R-:W-:Y:S01]  /*5af0*/  FMUL.FTZ R112, R63.reuse, R62 ;  /* 0x0000003e3f707220 */ /* 0x040fe20000410000 */
[----:B------:R-:W-:-:S03]  /*5b00*/  FMUL.FTZ R63, R63, R53 ;  /* 0x000000353f3f7220 */ /* 0x000fc60000410000 */
[C---:B------:R-:W-:Y:S01]  /*5b10*/  FFMA.FTZ R53, R49.reuse, R53, -R112 ;  /* 0x0000003531357223 */ /* 0x040fe20000010870 */
[----:B------:R-:W-:Y:S01]  /*5b20*/  FFMA.FTZ R49, R49, R62, R63 ;  /* 0x0000003e31317223 */ /* 0x000fe2000001003f */
[----:B------:R-:W-:Y:S01]  /*5b30*/  LOP3.LUT R62, R61, 0xffff0000, RZ, 0xc0, !PT ;  /* 0xffff00003d3e7812 */ /* 0x000fe200078ec0ff */
[C---:B------:R-:W-:Y:S01]  /*5b40*/  IMAD.U32 R63, R60.reuse, 0x10000, RZ ;  /* 0x000100003c3f7824 */ /* 0x040fe200078e00ff */
[----:B------:R-:W-:Y:S02]  /*5b50*/  LOP3.LUT R61, R41, 0xffff0000, RZ, 0xc0, !PT ;  /* 0xffff0000293d7812 */ /* 0x000fe400078ec0ff */
[----:B------:R-:W-:Y:S02]  /*5b60*/  LOP3.LUT R41, R43, 0xffff0000, RZ, 0xc0, !PT ;  /* 0xffff00002b297812 */ /* 0x000fe400078ec0ff */
[----:B------:R-:W-:Y:S01]  /*5b70*/  LOP3.LUT R60, R60, 0xffff0000, RZ, 0xc0, !PT ;  /* 0xffff00003c3c7812 */ /* 0x000fe200078ec0ff */
        /* <DEDUP_REMOVED lines=13> */
[----:B------:R-:W-:Y:S01]  /*5c50*/  FMUL.FTZ R52, R52, R60 ;  /* 0x0000003c34347220 */ /* 0x000fe20000410000 */
[C---:B------:R-:W-:Y:S01]  /*5c60*/  FFMA.FTZ R112, R55.reuse, R63, -R112 ;  /* 0x0000003f37707223 */ /* 0x040fe20000010870 */
[----:B------:R-:W-:Y:S01]  /*5c70*/  FFMA.FTZ R62, R55, R61, R62 ;  /* 0x0000003d373e7223 */ /* 0x000fe2000001003e */
[----:B------:R-:W-:-:S02]  /*5c80*/  IMAD.U32 R61, R54, 0x10000, RZ ;  /* 0x00010000363d7824 */ /* 0x000fc400078e00ff */
[----:B------:R-:W-:Y:S01]  /*5c90*/  FFMA.FTZ R52, R40, R48, R52 ;  /* 0x0000003028347223 */ /* 0x000fe20000010034 */
[----:B------:R-:W-:Y:S02]  /*5ca0*/  IMAD.U32 R48, R50, 0x10000, RZ ;  /* 0x0001000032307824 */ /* 0x000fe400078e00ff */
[----:B------:R-:W-:Y:S01]  /*5cb0*/  FFMA.FTZ R51, R40, R60, -R51 ;  /* 0x0000003c28337223 */ /* 0x000fe20000010833 */
[----:B------:R-:W-:Y:S01]  /*5cc0*/  IMAD.U32 R55, R36, 0x10000, RZ ;  /* 0x0001000024377824 */ /* 0x000fe200078e00ff */
[----:B------:R-:W-:Y:S01]  /*5cd0*/  LOP3.LUT R54, R54, 0xffff0000, RZ, 0xc0, !PT ;  /* 0xffff000036367812 */ /* 0x000fe200078ec0ff */
[C---:B------:R-:W-:Y:S01]  /*5ce0*/  FMUL.FTZ R60, R61.reuse, R48 ;  /* 0x000000303d3c7220 */ /* 0x040fe20000410000 */
[----:B------:R-:W-:Y:S02]  /*5cf0*/  IMAD.U32 R40, R42, 0x10000, RZ ;  /* 0x000100002a287824 */ /* 0x000fe400078e00ff */
[----:B------:R-:W-:Y:S01]  /*5d00*/  FMUL.FTZ R61, R61, R55 ;  /* 0x000000373d3d7220 */ /* 0x000fe20000410000 */
[----:B------:R-:W-:-:S02]  /*5d10*/  LOP3.LUT R50, R50, 0xffff0000, RZ, 0xc0, !PT ;  /* 0xffff000032327812 */ /* 0x000fc400078ec0ff */
[----:B------:R-:W-:Y:S01]  /*5d20*/  LOP3.LUT R36, R36, 0xffff0000, RZ, 0xc0, !PT ;  /* 0xffff000024247812 */ /* 0x000fe200078ec0ff */
[C---:B------:R-:W-:Y:S01]  /*5d30*/  FFMA.FTZ R60, R40.reuse, R55, -R60 ;  /* 0x00000037283c7223 */ /* 0x040fe2000001083c */
[----:B------:R-:W-:Y:S01]  /*5d40*/  FFMA.FTZ R61, R40, R48, R61 ;  /* 0x00000030283d7223 */ /* 0x000fe2000001003d */
[----:B------:R-:W-:Y:S01]  /*5d50*/  LOP3.LUT R42, R42, 0xffff0000, RZ, 0xc0, !PT ;  /* 0xffff00002a2a7812 */ /* 0x000fe200078ec0ff */
[C---:B------:R-:W-:Y:S01]  /*5d60*/  FMUL.FTZ R40, R54.reuse, R50 ;  /* 0x0000003236287220 */ /* 0x040fe20000410000 */
[-C--:B------:R-:W-:Y:S01]  /*5d70*/  FMUL.FTZ R54, R54, R36.reuse ;  /* 0x0000002436367220 */ /* 0x080fe20000410000 */
[----:B------:R-:W-:Y:S01]  /*5d80*/  F2FP.BF16.F32.PACK_AB R49, R41, R49 ;  /* 0x000000312931723e */ /* 0x000fe200000010ff */
[----:B------:R-:W-:Y:S02]  /*5d90*/  IMAD.MOV.U32 R41, RZ, RZ, R38 ;  /* 0x000000ffff297224 */ /* 0x000fe400078e0026 */
[C---:B------:R-:W-:Y:S01]  /*5da0*/  FFMA.FTZ R55, R42.reuse, R36, -R40 ;  /* 0x000000242a377223 */ /* 0x040fe20000010828 */
[----:B------:R-:W-:Y:S01]  /*5db0*/  FFMA.FTZ R54, R42, R50, R54 ;  /* 0x000000322a367223 */ /* 0x000fe20000010036 */
[----:B------:R-:W-:-:S02]  /*5dc0*/  F2FP.BF16.F32.PACK_AB R43, R43, R53 ;  /* 0x000000352b2b723e */ /* 0x000fc400000010ff */
[----:B------:R-:W-:Y:S02]  /*5dd0*/  F2FP.BF16.F32.PACK_AB R53, R37, R39 ;  /* 0x000000272535723e */ /* 0x000fe400000010ff */
[----:B------:R-:W-:Y:S01]  /*5de0*/  F2FP.BF16.F32.PACK_AB R42, R55, R60 ;  /* 0x0000003c372a723e */ /* 0x000fe200000010ff */
[----:B------:R-:W-:Y:S01]  /*5df0*/  IMAD.MOV.U32 R55, RZ, RZ, R49 ;  /* 0x000000ffff377224 */ /* 0x000fe200078e0031 */
[----:B------:R-:W-:Y:S02]  /*5e00*/  F2FP.BF16.F32.PACK_AB R40, R51, R112 ;  /* 0x000000703328723e */ /* 0x000fe400000010ff */
[----:B------:R-:W-:Y:S02]  /*5e10*/  F2FP.BF16.F32.PACK_AB R52, R52, R62 ;  /* 0x0000003e3434723e */ /* 0x000fe400000010ff */
[----:B------:R-:W-:-:S07]  /*5e20*/  F2FP.BF16.F32.PACK_AB R54, R54, R61 ;  /* 0x0000003d3636723e */ /* 0x000fce00000010ff */
.L_x_2363:
[----:B------:R-:W-:Y:S05]  /*5e30*/  BSYNC B2 ;  /* 0x0000000000027941 */ /* 0x000fea0003800000 */
.L_x_2362:
        /* <DEDUP_REMOVED lines=10> */
.L_x_2361:
[----:B------:R-:W-:Y:S05]  /*5ee0*/  BSYNC B1 ;  /* 0x0000000000017941 */ /* 0x000fea0003800000 */
.L_x_2360:
[----:B------:R-:W-:-:S13]  /*5ef0*/  ISETP.NE.AND P4, PT, R15, RZ, PT ;  /* 0x000000ff0f00720c */ /* 0x000fda0003f85270 */
[----:B------:R-:W-:Y:S05]  /*5f00*/  @!P4 BRA `(.L_x_2328) ;  /* 0x0000000800b8c947 */ /* 0x000fea0003800000 */
[----:B-1----:R-:W3:Y:S04]  /*5f10*/  LDL R36, [R1] ;  /* 0x0000000001247983 */ /* 0x002ee80000100800 */
        /* <DEDUP_REMOVED lines=46> */
[--C-:B------:R-:W-:Y:S01]  /*6200*/  SHF.R.U32.HI R52, RZ, 0x10, R35.reuse ;  /* 0x00000010ff347819 */ /* 0x100fe20000011623 */
[----:B------:R-:W-:Y:S01]  /*6210*/  FMUL.FTZ R62, R46, R54 ;  /* 0x000000362e3e7220 */ /* 0x000fe20000410000 */
[----:B------:R-:W-:Y:S01]  /*6220*/  PRMT R121, R121, 0x5410, R44 ;  /* 0x0000541079797816 */ /* 0x000fe2000000002c */
[----:B------:R-:W-:Y:S01]  /*6230*/  IMAD.U32 R44, R50, 0x10000, RZ ;  /* 0x00010000322c7824 */ /* 0x000fe200078e00ff */
[----:B------:R-:W-:Y:S01]  /*6240*/  SHF.R.U64 R34, R34, 0x10, R35 ;  /* 0x0000001022227819 */ /* 0x000fe20000001223 */
[----:B------:R-:W-:Y:S01]  /*6250*/  IMAD.U32 R35, R37, 0x10000, RZ ;  /* 0x0001000025237824 */ /* 0x000fe200078e00ff */
[----:B------:R-:W-:Y:S01]  /*6260*/  PRMT R33, R120, 0x5410, R33 ;  /* 0x0000541078217816 */ /* 0x000fe20000000021 */
[-C--:B------:R-:W-:Y:S01]  /*6270*/  FMUL.FTZ R46, R46, R44.reuse ;  /* 0x0000002c2e2e7220 */ /* 0x080fe20000410000 */
[----:B------:R-:W-:Y:S01]  /*6280*/  LOP3.LUT R53, R41, 0xffff0000, RZ, 0xc0, !PT ;  /* 0xffff000029357812 */ /* 0x000fe200078ec0ff */
[C---:B------:R-:W-:Y:S01]  /*6290*/  FFMA.FTZ R44, R35.reuse, R44, -R62 ;  /* 0x0000002c232c7223 */ /* 0x040fe2000001083e */
[----:B------:R-:W-:Y:S01]  /*62a0*/  PRMT R120, R120, 0x5432, R47 ;  /* 0x0000543278787816 */ /* 0x000fe2000000002f */
[----:B------:R-:W-:Y:S01]  /*62b0*/  FFMA.FTZ R35, R35, R54, R46 ;  /* 0x0000003623237223 */ /* 0x000fe2000001002e */
[----:B------:R-:W-:Y:S01]  /*62c0*/  LOP3.LUT R60, R60, 0xffff0000, RZ, 0xc0, !PT ;  /* 0xffff00003c3c7812 */ /* 0x000fe200078ec0ff */
[----:B------:R-:W-:Y:S01]  /*62d0*/  IMAD.U32 R41, R40, 0x10000, RZ ;  /* 0x0001000028297824 */ /* 0x000fe200078e00ff */
[----:B------:R-:W-:Y:S01]  /*62e0*/  PRMT R52, R115, 0x5432, R52 ;  /* 0x0000543273347816 */ /* 0x000fe20000000034 */
[----:B------:R-:W-:Y:S01]  /*62f0*/  IMAD.U32 R59, R120, 0x10000, RZ ;  /* 0x00010000783b7824 */ /* 0x000fe200078e00ff */
[----:B------:R-:W-:Y:S01]  /*6300*/  LOP3.LUT R50, R50, 0xffff0000, RZ, 0xc0, !PT ;  /* 0xffff000032327812 */ /* 0x000fe200078ec0ff */
[----:B------:R-:W-:Y:S01]  /*6310*/  FMUL.FTZ R62, R53, R60 ;  /* 0x0000003c353e7220 */ /* 0x000fe20000410000 */
[----:B------:R-:W-:Y:S01]  /*6320*/  LOP3.LUT R45, R37, 0xffff0000, RZ, 0xc0, !PT ;  /* 0xffff0000252d7812 */ /* 0x000fe200078ec0ff */
[----:B------:R-:W-:Y:S01]  /*6330*/  IMAD.U32 R61, R52, 0x10000, RZ ;  /* 0x00010000343d7824 */ /* 0x000fe200078e00ff */
[----:B------:R-:W-:Y:S01]  /*6340*/  PRMT R32, R119, 0x5410, R32 ;  /* 0x0000541077207816 */ /* 0x000fe20000000020 */
[-C--:B------:R-:W-:Y:S01]  /*6350*/  FMUL.FTZ R46, R53, R50.reuse ;  /* 0x00000032352e7220 */ /* 0x080fe20000410000 */
[C---:B------:R-:W-:Y:S01]  /*6360*/  FMUL.FTZ R53, R58.reuse, R59 ;  /* 0x0000003b3a357220 */ /* 0x040fe20000410000 */
[----:B------:R-:W-:Y:S01]  /*6370*/  FFMA.FTZ R47, R45, R50, -R62 ;  /* 0x000000322d2f7223 */ /* 0x000fe2000001083e */
[----:B------:R-:W-:Y:S01]  /*6380*/  LOP3.LUT R43, R43, 0xffff0000, RZ, 0xc0, !PT ;  /* 0xffff00002b2b7812 */ /* 0x000fe200078ec0ff */
[-C--:B------:R-:W-:Y:S01]  /*6390*/  FMUL.FTZ R58, R58, R61.reuse ;  /* 0x0000003d3a3a7220 */ /* 0x080fe20000410000 */
[----:B------:R-:W-:Y:S01]  /*63a0*/  LOP3.LUT R120, R120, 0xffff0000, RZ, 0xc0, !PT ;  /* 0xffff000078787812 */ /* 0x000fe200078ec0ff */
[----:B------:R-:W-:Y:S01]  /*63b0*/  FFMA.FTZ R46, R45, R60, R46 ;  /* 0x0000003c2d2e7223 */ /* 0x000fe2000001002e */
[----:B------:R-:W-:Y:S01]  /*63c0*/  LOP3.LUT R50, R52, 0xffff0000, RZ, 0xc0, !PT ;  /* 0xffff000034327812 */ /* 0x000fe200078ec0ff */
[----:B------:R-:W-:Y:S01]  /*63d0*/  FFMA.FTZ R45, R56, R61, -R53 ;  /* 0x0000003d382d7223 */ /* 0x000fe20000010835 */
[C---:B------:R-:W-:Y:S01]  /*63e0*/  IMAD.U32 R54, R121.reuse, 0x10000, RZ ;  /* 0x0001000079367824 */ /* 0x040fe200078e00ff */
[----:B------:R-:W-:Y:S01]  /*63f0*/  LOP3.LUT R40, R40, 0xffff0000, RZ, 0xc0, !PT ;  /* 0xffff000028287812 */ /* 0x000fe200078ec0ff */
[----:B------:R-:W-:Y:S01]  /*6400*/  FFMA.FTZ R56, R56, R59, R58 ;  /* 0x0000003b38387223 */ /* 0x000fe2000001003a */
[C---:B------:R-:W-:Y:S01]  /*6410*/  IMAD.U32 R52, R32.reuse, 0x10000, RZ ;  /* 0x0001000020347824 */ /* 0x040fe200078e00ff */
[----:B------:R-:W-:Y:S01]  /*6420*/  LOP3.LUT R121, R121, 0xffff0000, RZ, 0xc0, !PT ;  /* 0xffff000079797812 */ /* 0x000fe200078ec0ff */
[C---:B------:R-:W-:Y:S01]  /*6430*/  FMUL.FTZ R58, R43.reuse, R120 ;  /* 0x000000782b3a7220 */ /* 0x040fe20000410000 */
[----:B------:R-:W-:Y:S01]  /*6440*/  FMUL.FTZ R60, R43, R50 ;  /* 0x000000322b3c7220 */ /* 0x000fe20000410000 */
[----:B------:R-:W-:Y:S01]  /*6450*/  LOP3.LUT R43, R32, 0xffff0000, RZ, 0xc0, !PT ;  /* 0xffff0000202b7812 */ /* 0x000fe200078ec0ff */
[----:B------:R-:W-:-:S02]  /*6460*/  IMAD.U32 R37, R36, 0x10000, RZ ;  /* 0x0001000024257824 */ /* 0x000fc400078e00ff */
[C---:B------:R-:W-:Y:S01]  /*6470*/  FMUL.FTZ R32, R41.reuse, R54 ;  /* 0x0000003629207220 */ /* 0x040fe20000410000 */
[----:B------:R-:W-:Y:S01]  /*6480*/  LOP3.LUT R36, R36, 0xffff0000, RZ, 0xc0, !PT ;  /* 0xffff000024247812 */ /* 0x000fe200078ec0ff */
[-C--:B------:R-:W-:Y:S01]  /*6490*/  FMUL.FTZ R41, R41, R52.reuse ;  /* 0x0000003429297220 */ /* 0x080fe20000410000 */
[----:B------:R-:W-:Y:S01]  /*64a0*/  FMUL.FTZ R53, R40, R121 ;  /* 0x0000007928357220 */ /* 0x000fe20000410000 */
[----:B------:R-:W-:Y:S01]  /*64b0*/  PRMT R34, R115, 0x5410, R34 ;  /* 0x0000541073227816 */ /* 0x000fe20000000022 */
[C---:B------:R-:W-:Y:S01]  /*64c0*/  FFMA.FTZ R32, R37.reuse, R52, -R32 ;  /* 0x0000003425207223 */ /* 0x040fe20000010820 */
[----:B------:R-:W-:Y:S01]  /*64d0*/  FFMA.FTZ R37, R37, R54, R41 ;  /* 0x0000003625257223 */ /* 0x000fe20000010029 */
[----:B------:R-:W-:Y:S01]  /*64e0*/  LOP3.LUT R57, R38, 0xffff0000, RZ, 0xc0, !PT ;  /* 0xffff000026397812 */ /* 0x000fe200078ec0ff */
[-C--:B------:R-:W-:Y:S01]  /*64f0*/  FMUL.FTZ R59, R40, R43.reuse ;  /* 0x0000002b283b7220 */ /* 0x080fe20000410000 */
[----:B------:R-:W-:Y:S01]  /*6500*/  FFMA.FTZ R41, R36, R43, -R53 ;  /* 0x0000002b24297223 */ /* 0x000fe20000010835 */
[C---:B------:R-:W-:Y:S01]  /*6510*/  IMAD.U32 R38, R42.reuse, 0x10000, RZ ;  /* 0x000100002a267824 */ /* 0x040fe200078e00ff */
[----:B------:R-:W-:Y:S01]  /*6520*/  LOP3.LUT R42, R42, 0xffff0000, RZ, 0xc0, !PT ;  /* 0xffff00002a2a7812 */ /* 0x000fe200078ec0ff */
[C---:B------:R-:W-:Y:S01]  /*6530*/  IMAD.U32 R43, R33.reuse, 0x10000, RZ ;  /* 0x00010000212b7824 */ /* 0x040fe200078e00ff */
[----:B------:R-:W-:Y:S01]  /*6540*/  LOP3.LUT R33, R33, 0xffff0000, RZ, 0xc0, !PT ;  /* 0xffff000021217812 */ /* 0x000fe200078ec0ff */
[----:B------:R-:W-:Y:S01]  /*6550*/  IMAD.U32 R40, R34, 0x10000, RZ ;  /* 0x0001000022287824 */ /* 0x000fe200078e00ff */
[----:B------:R-:W-:Y:S01]  /*6560*/  LOP3.LUT R39, R39, 0xffff0000, RZ, 0xc0, !PT ;  /* 0xffff000027277812 */ /* 0x000fe200078ec0ff */
[----:B------:R-:W-:Y:S01]  /*6570*/  FMUL.FTZ R52, R38, R43 ;  /* 0x0000002b26347220 */ /* 0x000fe20000410000 */
[----:B------:R-:W-:Y:S01]  /*6580*/  LOP3.LUT R34, R34, 0xffff0000, RZ, 0xc0, !PT ;  /* 0xffff000022227812 */ /* 0x000fe200078ec0ff */
[----:B------:R-:W-:Y:S01]  /*6590*/  FMUL.FTZ R38, R38, R40 ;  /* 0x0000002826267220 */ /* 0x000fe20000410000 */
[C---:B------:R-:W-:Y:S01]  /*65a0*/  FMUL.FTZ R54, R42.reuse, R33 ;  /* 0x000000212a367220 */ /* 0x040fe20000410000 */
[C---:B------:R-:W-:Y:S01]  /*65b0*/  FFMA.FTZ R50, R39.reuse, R50, -R58 ;  /* 0x0000003227327223 */ /* 0x040fe2000001083a */
[----:B------:R-:W-:Y:S01]  /*65c0*/  FFMA.FTZ R39, R39, R120, R60 ;  /* 0x0000007827277223 */ /* 0x000fe2000001003c */
[C---:B------:R-:W-:Y:S01]  /*65d0*/  FFMA.FTZ R38, R55.reuse, R43, R38 ;  /* 0x0000002b37267223 */ /* 0x040fe20000010026 */
[----:B------:R-:W-:Y:S01]  /*65e0*/  FMUL.FTZ R42, R42, R34 ;  /* 0x000000222a2a7220 */ /* 0x000fe20000410000 */
[----:B------:R-:W-:Y:S01]  /*65f0*/  FFMA.FTZ R52, R55, R40, -R52 ;  /* 0x0000002837347223 */ /* 0x000fe20000010834 */
[C---:B------:R-:W-:Y:S01]  /*6600*/  FFMA.FTZ R43, R57.reuse, R34, -R54 ;  /* 0x00000022392b7223 */ /* 0x040fe20000010836 */
[----:B------:R-:W-:Y:S01]  /*6610*/  FFMA.FTZ R36, R36, R121, R59 ;  /* 0x0000007924247223 */ /* 0x000fe2000001003b */
[----:B------:R-:W-:Y:S01]  /*6620*/  FFMA.FTZ R33, R57, R33, R42 ;  /* 0x0000002139217223 */ /* 0x000fe2000001002a */
[----:B------:R-:W-:-:S02]  /*6630*/  F2FP.BF16.F32.PACK_AB R41, R41, R32 ;  /* 0x000000202929723e */ /* 0x000fc400000010ff */
[----:B------:R-:W-:Y:S02]  /*6640*/  F2FP.BF16.F32.PACK_AB R44, R47, R44 ;  /* 0x0000002c2f2c723e */ /* 0x000fe400000010ff */
[----:B------:R-:W-:Y:S02]  /*6650*/  F2FP.BF16.F32.PACK_AB R45, R50, R45 ;  /* 0x0000002d322d723e */ /* 0x000fe400000010ff */
[----:B------:R-:W-:Y:S02]  /*6660*/  F2FP.BF16.F32.PACK_AB R35, R46, R35 ;  /* 0x000000232e23723e */ /* 0x000fe400000010ff */
[----:B------:R-:W-:Y:S01]  /*6670*/  F2FP.BF16.F32.PACK_AB R56, R39, R56 ;  /* 0x000000382738723e */ /* 0x000fe200000010ff */
[----:B------:R-:W-:Y:S01]  /*6680*/  IMAD.MOV.U32 R39, RZ, RZ, R45 ;  /* 0x000000ffff277224 */ /* 0x000fe200078e002d */
[----:B------:R-:W-:Y:S02]  /*6690*/  F2FP.BF16.F32.PACK_AB R52, R43, R52 ;  /* 0x000000342b34723e */ /* 0x000fe400000010ff */
[----:B------:R-:W-:Y:S01]  /*66a0*/  F2FP.BF16.F32.PACK_AB R40, R36, R37 ;  /* 0x000000252428723e */ /* 0x000fe200000010ff */
[----:B------:R-:W-:Y:S01]  /*66b0*/  IMAD.MOV.U32 R36, RZ, RZ, R41 ;  /* 0x000000ffff247224 */ /* 0x000fe200078e0029 */
[----:B------:R-:W-:Y:S01]  /*66c0*/  F2FP.BF16.F32.PACK_AB R42, R33, R38 ;  /* 0x00000026212a723e */ /* 0x000fe200000010ff */
[----:B------:R-:W-:-:S02]  /*66d0*/  IMAD.MOV.U32 R37, RZ, RZ, R44 ;  /* 0x000000ffff257224 */ /* 0x000fc400078e002c */
[----:B------:R-:W-:Y:S02]  /*66e0*/  IMAD.MOV.U32 R41, RZ, RZ, R35 ;  /* 0x000000ffff297224 */ /* 0x000fe400078e0023 */
[----:B------:R-:W-:Y:S02]  /*66f0*/  IMAD.MOV.U32 R38, RZ, RZ, R52 ;  /* 0x000000ffff267224 */ /* 0x000fe400078e0034 */
[----:B------:R-:W-:-:S07]  /*6700*/  IMAD.MOV.U32 R43, RZ, RZ, R56 ;  /* 0x000000ffff2b7224 */ /* 0x000fce00078e0038 */
.L_x_2365:
[----:B------:R-:W-:Y:S05]  /*6710*/  BSYNC B1 ;  /* 0x0000000000017941 */ /* 0x000fea0003800000 */
.L_x_2364:
        /* <DEDUP_REMOVED lines=10> */
.L_x_2321:
[----:B------:R-:W2:Y:S02]  /*67c0*/  LDL R32, [R1+0x2c] ;  /* 0x00002c0001207983 */ /* 0x000ea40000100800 */
[----:B--2---:R-:W-:-:S13]  /*67d0*/  R2UR UR4, R32 ;  /* 0x00000000200472ca */ /* 0x004fda00000e0000 */
[----:B------:R-:W-:-:S06]  /*67e0*/  UISETP.NE.AND UP0, UPT, UR4, 0x3, UPT ;  /* 0x000000030400788c */ /* 0x000fcc000bf05270 */
[----:B------:R-:W-:-:S13]  /*67f0*/  PLOP3.LUT P3, PT, PT, PT, UP0, 0x80, 0x0 ;  /* 0x000000000000781c */ /* 0x000fda0003f6f008 */
[----:B------:R-:W-:Y:S05]  /*6800*/  @!P3 BRA `(.L_x_2366) ;  /* 0x000000000004b947 */ /* 0x000fea0003800000 */
[----:B------:R-:W-:Y:S01]  /*6810*/  BPT.TRAP 0x1 ;  /* 0x000000040000795c */ /* 0x000fe20000300000 */
.L_x_2366:
[----:B------:R-:W2:Y:S01]  /*6820*/  LDL R32, [R1+0x10] ;  /* 0x0000100001207983 */ /* 0x000ea20000100800 */
[----:B------:R-:W-:Y:S01]  /*6830*/  IMAD R21, R144, 0x8, R22 ;  /* 0x0000000890157824 */ /* 0x000fe200078e0216 */
[----:B------:R-:W-:Y:S01]  /*6840*/  BSSY B1, `(.L_x_2367) ;  /* 0x0000006000017945 */ /* 0x000fe20003800000 */
[----:B------:R-:W-:-:S05]  /*6850*/  IMAD R86, R16, -0x90, R2 ;  /* 0xffffff7010567824 */ /* 0x000fca00078e0202 */
[----:B------:R-:W-:Y:S02]  /*6860*/  VIMNMX R86, R86, 0x90, PT ;  /* 0x0000009056567848 */ /* 0x000fe40003fe0100 */
[----:B--2---:R-:W-:-:S04]  /*6870*/  SHF.L.U32 R87, R32, 0x1f, RZ ;  /* 0x0000001f20577819 */ /* 0x004fc800000006ff */
[----:B------:R-:W0:Y:S02]  /*6880*/  SYNCS.PHASECHK.TRANS64.TRYWAIT P4, [R21+URZ+0x31c90], R87 ;  /* 0x031c9057150075a7 */ /* 0x000e24000808017f */
[----:B0-----:R-:W-:Y:S05]  /*6890*/  @!P4 BRA `(.L_x_2368) ;  /* 0x000001cc00c8c947 */ /* 0x001fea0003800000 */
.L_x_2625:
[----:B------:R-:W-:Y:S05]  /*68a0*/  BSYNC B1 ;  /* 0x0000000000017941 */ /* 0x000fea0003800000 */
.L_x_2367:
        /* <DEDUP_REMOVED lines=20> */
.L_x_2328:
[----:B------:R-:W-:Y:S05]  /*69f0*/  BSYNC B0 ;  /* 0x0000000000007941 */ /* 0x000fea0003800000 */
.L_x_2320:
        /* <DEDUP_REMOVED lines=17> */
.L_x_2370:
[----:B------:R-:W-:Y:S05]  /*6b10*/  BSYNC B0 ;  /* 0x0000000000007941 */ /* 0x000fea0003800000 */
.L_x_2369:
[----:B------:R-:W2:Y:S01]  /*6b20*/  SYNCS.PHASECHK.TRANS64.TRYWAIT P3, [R21+URZ+0x31cb0], R87 ;  /* 0x031cb057150075a7 */ /* 0x000ea2000806017f */
[----:B------:R-:W-:Y:S04]  /*6b30*/  BSSY B0, `(.L_x_2371) ;  /* 0x0000002000007945 */ /* 0x000fe80003800000 */
[----:B--2---:R-:W-:Y:S05]  /*6b40*/  @!P3 BRA `(.L_x_2372) ;  /* 0x000001cc0030b947 */ /* 0x004fea0003800000 */
.L_x_2626:
[----:B------:R-:W-:Y:S05]  /*6b50*/  BSYNC B0 ;  /* 0x0000000000007941 */ /* 0x000fea0003800000 */
.L_x_2371:
[----:B------:R-:W-:Y:S01]  /*6b60*/  ISETP.GE.AND P3, PT, R156, R86, PT ;  /* 0x000000569c00720c */ /* 0x000fe20003f66270 */
[----:B------:R-:W-:-:S12]  /*6b70*/  BSSY B0, `(.L_x_2373) ;  /* 0x0000021000007945 */ /* 0x000fd80003800000 */
[----:B------:R-:W-:Y:S05]  /*6b80*/  @P3 BRA `(.L_x_2374) ;  /* 0x00000000007c3947 */ /* 0x000fea0003800000 */
[----:B------:R-:W3:Y:S01]  /*6b90*/  LDL.64 R38, [R1+0x8] ;  /* 0x0000080001267983 */ /* 0x000ee20000100a00 */
        /* <DEDUP_REMOVED lines=12> */
[----:B---3--:R-:W-:-:S13]  /*6c60*/  ISETP.GE.AND P3, PT, R38, UR4, PT ;  /* 0x0000000426007c0c */ /* 0x008fda000bf66270 */
        /* <DEDUP_REMOVED lines=17> */
.L_x_2374:
[----:B------:R-:W-:Y:S05]  /*6d80*/  BSYNC B0 ;  /* 0x0000000000007941 */ /* 0x000fea0003800000 */
.L_x_2373:
[----:B------:R-:W4:Y:S01]  /*6d90*/  LDL.LU R24, [R1+0x10] ;  /* 0x0000100001187983 */ /* 0x000f220000300800 */
[----:B0-2---:R-:W-:Y:S02]  /*6da0*/  @!P4 VIADD R21, R21, 0x31cc0 ;  /* 0x00031cc01515c836 */ /* 0x005fe40000000000 */
[----:B------:R-:W-:Y:S01]  /*6db0*/  VIADD R144, R144, 0x1 ;  /* 0x0000000190907836 */ /* 0x000fe20000000000 */
[----:B------:R-:W-:Y:S01]  /*6dc0*/  @!PT LDS RZ, [RZ] ;  /* 0x00000000fffff984 */ /* 0x000fe20000000800 */
[----:B------:R-:W-:Y:S01]  /*6dd0*/  @!PT LDS RZ, [RZ] ;  /* 0x00000000fffff984 */ /* 0x000fe20000000800 */
[----:B------:R-:W-:Y:S01]  /*6de0*/  @!PT LDS RZ, [RZ] ;  /* 0x00000000fffff984 */ /* 0x000fe20000000800 */
[----:B------:R-:W-:Y:S01]  /*6df0*/  @!PT LDS RZ, [RZ] ;  /* 0x00000000fffff984 */ /* 0x000fe20000000800 */
[----:B------:R0:W-:Y:S06]  /*6e00*/  MEMBAR.ALL.CTA ;  /* 0x0000000000007992 */ /* 0x0001ec0000008000 */
[----:B0-----:R-:W0:Y:S01]  /*6e10*/  FENCE.VIEW.ASYNC.S ;  /* 0x00000000000073c6 */ /* 0x001e220000000000 */
[----:B------:R-:W-:Y:S01]  /*6e20*/  @!P4 PRMT R21, RZ, 0x654, R21 ;  /* 0x00000654ff15c816 */ /* 0x000fe20000000015 */
[----:B0-----:R0:W-:Y:S01]  /*6e30*/  BAR.SYNC.DEFER_BLOCKING R108, 0x80 ;  /* 0x0002006c0000751d */ /* 0x0011e20000010000 */
[----:B------:R-:W-:-:S04]  /*6e40*/  ISETP.NE.AND P3, PT, R144, 0x2, PT ;  /* 0x000000029000780c */ /* 0x000fc80003f65270 */
[----:B------:R-:W-:Y:S01]  /*6e50*/  SEL R144, R144, RZ, P3 ;  /* 0x000000ff90907207 */ /* 0x000fe20001800000 */
[----:B------:R2:W-:Y:S02]  /*6e60*/  @!P4 SYNCS.ARRIVE.TRANS64.RED.A1T0 RZ, [R21+URZ], RZ ;  /* 0x000000ff15ffc9a7 */ /* 0x0005e4000810043f */
[----:B--2---:R-:W-:-:S04]  /*6e70*/  SEL R21, RZ, 0x1, P3 ;  /* 0x00000001ff157807 */ /* 0x004fc80001800000 */
[----:B----4-:R-:W-:-:S05]  /*6e80*/  LOP3.LUT R24, R24, R21, RZ, 0x3c, !PT ;  /* 0x0000001518187212 */ /* 0x010fca00078e3cff */
[----:B------:R0:W-:Y:S01]  /*6e90*/  STL [R1+0x10], R24 ;  /* 0x0000101801007387 */ /* 0x0001e20000100800 */
[----:B------:R-:W-:Y:S05]  /*6ea0*/  @P2 BRA `(.L_x_2375) ;  /* 0xffffffb800542947 */ /* 0x000fea000383ffff */
[----:B0-----:R-:W0:Y:S01]  /*6eb0*/  S2R R24, SR_TID.X ;  /* 0x0000000000187919 */ /* 0x001e220000002100 */
[----:B------:R-:W-:Y:S02]  /*6ec0*/  PLOP3.LUT P0, PT, PT, PT, PT, 0x8, 0x0 ;  /* 0x000000000000781c */ /* 0x000fe40003f0e170 */
[----:B0-----:R-:W-:-:S04]  /*6ed0*/  SHF.R.U32.HI R24, RZ, 0x7, R24 ;  /* 0x00000007ff187819 */ /* 0x001fc80000011618 */
[----:B------:R-:W-:-:S13]  /*6ee0*/  ISETP.NE.AND P5, PT, R24, 0x1, PT ;  /* 0x000000011800780c */ /* 0x000fda0003fa5270 */
[----:B------:R-:W-:Y:S06]  /*6ef0*/  @!P5 BAR.ARV 0x9, 0x100 ;  /* 0x024400000000db1d */ /* 0x000fec0000002000 */
.L_x_2315:
[----:B------:R-:W2:Y:S01]  /*6f00*/  LDL R4, [R1+0x58] ;  /* 0x0000580001047983 */ /* 0x000ea20000100800 */
[----:B------:R-:W0:Y:S01]  /*6f10*/  LDC R0, c[0x0][0x448] ;  /* 0x00011200ff007b82 */ /* 0x000e220000000800 */
        /* <DEDUP_REMOVED lines=20> */
[----:B------:R-:W-:Y:S01]  /*7060*/  CS2R R24, SRZ ;  /* 0x0000000000187805 */ /* 0x000fe2000001ff00 */
[----:B------:R-:W-:Y:S01]  /*7070*/  IMAD.MOV.U32 R76, RZ, RZ, RZ ;  /* 0x000000ffff4c7224 */ /* 0x000fe200078e00ff */
[----:B0-----:R-:W-:Y:S01]  /*7080*/  ISETP.NE.AND P1, PT, R0, 0x1, PT ;  /* 0x000000010000780c */ /* 0x001fe20003f25270 */
[----:B---3--:R-:W-:Y:S02]  /*7090*/  IMAD.MOV.U32 R37, RZ, RZ, RZ ;  /* 0x000000ffff257224 */ /* 0x008fe400078e00ff */
[----:B------:R-:W-:Y:S02]  /*70a0*/  IMAD.MOV.U32 R6, RZ, RZ, RZ ;  /* 0x000000ffff067224 */ /* 0x000fe400078e00ff */
[----:B------:R-:W-:-:S02]  /*70b0*/  IMAD.MOV.U32 R74, RZ, RZ, RZ ;  /* 0x000000ffff4a7224 */ /* 0x000fc400078e00ff */
[----:B------:R-:W-:-:S06]  /*70c0*/  IMAD.MOV.U32 R73, RZ, RZ, RZ ;  /* 0x000000ffff497224 */ /* 0x000fcc00078e00ff */
[----:B------:R-:W0:Y:S08]  /*70d0*/  @P1 LDC R3, c[0x0][0x44c] ;  /* 0x00011300ff031b82 */ /* 0x000e300000000800 */
[----:B------:R-:W3:Y:S01]  /*70e0*/  @P1 LDC R2, c[0x0][0x450] ;  /* 0x00011400ff021b82 */ /* 0x000ee20000000800 */
[----:B--2---:R-:W-:-:S04]  /*70f0*/  VIADD R0, R4, 0xbf ;  /* 0x000000bf04007836 */ /* 0x004fc80000000000 */
[----:B0-----:R-:W-:-:S05]  /*7100*/  @P1 IMAD.HI.U32 R3, R0, R3, RZ ;  /* 0x0000000300031227 */ /* 0x001fca00078e00ff */
[----:B---3--:R-:W-:Y:S02]  /*7110*/  @P1 SHF.R.U32.HI R0, RZ, R2, R3 ;  /* 0x00000002ff001219 */ /* 0x008fe40000011603 */
[----:B------:R-:W-:-:S03]  /*7120*/  PLOP3.LUT P1, PT, PT, PT, PT, 0x80, 0x0 ;  /* 0x000000000000781c */ /* 0x000fc60003f2f070 */
[----:B------:R-:W-:-:S04]  /*7130*/  IMAD.IADD R0, R109, 0x1, R0 ;  /* 0x000000016d007824 */ /* 0x000fc800078e0200 */
[----:B------:R-:W-:-:S05]  /*7140*/  IMAD.HI R0, R0, 0x38e38e39, RZ ;  /* 0x38e38e3900007827 */ /* 0x000fca00078e02ff */
[----:B------:R-:W-:-:S04]  /*7150*/  SHF.R.U32.HI R3, RZ, 0x1f, R0 ;  /* 0x0000001fff037819 */ /* 0x000fc80000011600 */
[----:B------:R-:W-:-:S04]  /*7160*/  LEA.HI.SX32 R3, R0, R3, 0x1b ;  /* 0x0000000300037211 */ /* 0x000fc800078fdaff */
[----:B------:R-:W-:Y:S02]  /*7170*/  VIMNMX R96, R110, R3, PT ;  /* 0x000000036e607248 */ /* 0x000fe40003fe0100 */
[----:B------:R-:W-:Y:S02]  /*7180*/  CS2R R2, SRZ ;  /* 0x0000000000027805 */ /* 0x000fe4000001ff00 */
[----:B------:R-:W-:Y:S01]  /*7190*/  ISETP.GE.AND P2, PT, R96, 0x1, PT ;  /* 0x000000016000780c */ /* 0x000fe20003f46270 */
[----:B------:R-:W-:-:S12]  /*71a0*/  @P0 BRA `(.L_x_2376) ;  /* 0x00000000000c0947 */ /* 0x000fd80003800000 */
[----:B------:R-:W0:Y:S01]  /*71b0*/  FENCE.VIEW.ASYNC.G ;  /* 0x00000000000073c6 */ /* 0x000e220000000100 */
[----:B------:R-:W-:Y:S05]  /*71c0*/  WARPSYNC.ALL ;  /* 0x0000000000007948 */ /* 0x000fea0003800000 */
[----:B0-----:R-:W-:Y:S06]  /*71d0*/  BAR.ARV 0xc, 0x200 ;  /* 0x0308000000007b1d */ /* 0x001fec0000002000 */
.L_x_2376:
[----:B------:R-:W-:Y:S02]  /*71e0*/  IMAD.MOV.U32 R72, RZ, RZ, RZ ;  /* 0x000000ffff487224 */ /* 0x000fe400078e00ff */
[----:B------:R-:W-:Y:S01]  /*71f0*/  IMAD.MOV.U32 R7, RZ, RZ, RZ ;  /* 0x000000ffff077224 */ /* 0x000fe200078e00ff */
[----:B------:R-:W-:Y:S06]  /*7200*/  @!P2 BRA `(.L_x_2377) ;  /* 0x0000012c0018a947 */ /* 0x000fec0003800000 */
[----:B------:R-:W-:-:S03]  /*7210*/  UMOV UR4, 0xffffffff ;  /* 0xffffffff00047882 */ /* 0x000fc60000000000 */
[----:B------:R-:W-:Y:S05]  /*7220*/  BRA.DIV UR4, `(.L_x_2378) ;  /* 0x000001c6048c7947 */ /* 0x000fea000b800000 */
[----:B------:R-:W0:Y:S02]  /*7230*/  S2R R0, SR_TID.X ;  /* 0x0000000000007919 */ /* 0x000e240000002100 */
[----:B0-----:R-:W-:-:S05]  /*7240*/  VIADD R2, R0, 0xffffff80 ;  /* 0xffffff8000027836 */ /* 0x001fca0000000000 */
[----:B------:R-:W-:-:S04]  /*7250*/  SHF.R.S32.HI R0, RZ, 0x1f, R2 ;  /* 0x0000001fff007819 */ /* 0x000fc80000011402 */
[----:B------:R-:W-:-:S04]  /*7260*/  LEA.HI R0, R0, R2, RZ, 0x7 ;  /* 0x0000000200007211 */ /* 0x000fc800078f38ff */
[----:B------:R-:W-:-:S06]  /*7270*/  SHF.R.S32.HI R0, RZ, 0x7, R0 ;  /* 0x00000007ff007819 */ /* 0x000fcc0000011400 */
[----:B------:R-:W0:Y:S04]  /*7280*/  SHFL.IDX PT, R0, R0, RZ, 0x1f ;  /* 0x00001fff00007589 */ /* 0x000e2800000e0000 */
[----:B0-----:R0:W-:Y:S02]  /*7290*/  STL [R1+0x28], R0 ;  /* 0x0000280001007387 */ /* 0x0011e40000100800 */
.L_x_2629:
[----:B------:R-:W0:Y:S01]  /*72a0*/  LDL R2, [R1+0x28] ;  /* 0x0000280001027983 */ /* 0x000e220000100800 */
[----:B------:R-:W-:Y:S01]  /*72b0*/  BSSY B6, `(.L_x_2379) ;  /* 0x000001f000067945 */ /* 0x000fe20003800000 */
[----:B0-----:R-:W-:-:S05]  /*72c0*/  IMAD.HI R0, R2, 0x55555556, RZ ;  /* 0x5555555602007827 */ /* 0x001fca00078e02ff */
[----:B------:R-:W-:-:S05]  /*72d0*/  LEA.HI R0, R0, R0, RZ, 0x1 ;  /* 0x0000000000007211 */ /* 0x000fca00078f08ff */
[----:B------:R-:W-:Y:S02]  /*72e0*/  IMAD R3, R0, -0x3, R2 ;  /* 0xfffffffd00037824 */ /* 0x000fe400078e0202 */
[----:B------:R-:W-:Y:S02]  /*72f0*/  VIADD R2, R22, 0x24300 ;  /* 0x0002430016027836 */ /* 0x000fe40000000000 */
[C---:B------:R-:W-:Y:S02]  /*7300*/  IMAD R0, R3.reuse, 0x1000, R22 ;  /* 0x0000100003007824 */ /* 0x040fe400078e0216 */
[----:B------:R-:W-:Y:S01]  /*7310*/  IMAD R3, R3, 0x800, R2 ;  /* 0x0000080003037824 */ /* 0x000fe200078e0202 */
[----:B------:R-:W-:Y:S01]  /*7320*/  LOP3.LUT P0, RZ, R2, 0x9f, RZ, 0xc0, !PT ;  /* 0x0000009f02ff7812 */ /* 0x000fe2000780c0ff */
[----:B------:R-:W-:-:S03]  /*7330*/  VIADD R0, R0, 0xda00 ;  /* 0x0000da0000007836 */ /* 0x000fc60000000000 */
[----:B------:R-:W-:Y:S02]  /*7340*/  SHF.R.U32.HI R3, RZ, 0x4, R3 ;  /* 0x00000004ff037819 */ /* 0x000fe40000011603 */
[----:B------:R-:W-:Y:S02]  /*7350*/  SHF.R.U32.HI R0, RZ, 0x4, R0 ;  /* 0x00000004ff007819 */ /* 0x000fe40000011600 */
[----:B------:R-:W-:Y:S02]  /*7360*/  LOP3.LUT R3, R3, 0x3fff, RZ, 0xc0, !PT ;  /* 0x00003fff03037812 */ /* 0x000fe400078ec0ff */
[----:B------:R-:W-:-:S03]  /*7370*/  LOP3.LUT R2, R0, 0x3fff, RZ, 0xc0, !PT ;  /* 0x00003fff00027812 */ /* 0x000fc600078ec0ff */
[----:B------:R0:W-:Y:S01]  /*7380*/  STL [R1+0x34], R3 ;  /* 0x0000340301007387 */ /* 0x0001e20000100800 */
[----:B------:R-:W-:Y:S05]  /*7390*/  @!P0 BRA `(.L_x_2380) ;  /* 0x0000000000408947 */ /* 0x000fea0003800000 */
[----:B------:R-:W-:Y:S01]  /*73a0*/  MOV R0, 0x0 ;  /* 0x0000000000007802 */ /* 0x000fe20000000f00 */
[----:B------:R-:W-:Y:S01]  /*73b0*/  ULDC.64 UR4, c[0x4][0xa8] ;  /* 0x01002a0000047ab9 */ /* 0x000fe20000000a00 */
[----:B------:R-:W-:Y:S01]  /*73c0*/  ULDC.64 UR6, c[0x4][0xb0] ;  /* 0x01002c0000067ab9 */ /* 0x000fe20000000a00 */
[----:B------:R-:W-:Y:S01]  /*73d0*/  IMAD.U32 R4, RZ, RZ, UR4 ;  /* 0x00000004ff047e24 */ /* 0x000fe2000f8e00ff */
[----:B--2---:R2:W3:Y:S01]  /*73e0*/  LDC.64 R14, c[0x4][R0] ;  /* 0x01000000000e7b82 */ /* 0x0044e20000000a00 */
        /* <DEDUP_REMOVED lines=8> */
[----:B--2---:R-:W-:-:S07]  /*7470*/  IMAD.MOV.U32 R13, RZ, RZ, RZ ;  /* 0x000000ffff0d7224 */ /* 0x004fce00078e00ff */
[----:B------:R-:W-:-:S07]  /*7480*/  LEPC R20, `(.L_x_2380) ;  /* 0x000000001014794e */ /* 0x000fce0000000000 */
[----:B01-3-5:R-:W-:Y:S05]  /*7490*/  CALL.ABS.NOINC R14 ;  /* 0x000000000e007343 */ /* 0x02bfea0003c00000 */
.L_x_2380:
[----:B------:R-:W-:Y:S05]  /*74a0*/  BSYNC B6 ;  /* 0x0000000000067941 */ /* 0x000fea0003800000 */
.L_x_2379:
[----:B------:R-:W-:Y:S02]  /*74b0*/  ULDC UR4, c[0x0][0x3f4] ;  /* 0x0000fd0000047ab9 */ /* 0x000fe40000000800 */
[----:B------:R-:W-:-:S13]  /*74c0*/  ISETP.LT.AND P0, PT, RZ, UR4, PT ;  /* 0x00000004ff007c0c */ /* 0x000fda000bf01270 */
[----:B------:R-:W-:Y:S05]  /*74d0*/  @P0 BRA `(.L_x_2381) ;  /* 0x0000000000400947 */ /* 0x000fea0003800000 */
[----:B------:R-:W3:Y:S02]  /*74e0*/  LDL R16, [R1+0x74] ;  /* 0x0000740001107983 */ /* 0x000ee40000100800 */
[----:B---3--:R-:W-:-:S04]  /*74f0*/  LEA.HI R0, R16, R16, RZ, 0x1 ;  /* 0x0000001010007211 */ /* 0x008fc800078f08ff */
[----:B------:R-:W-:-:S05]  /*7500*/  LOP3.LUT R0, R0, 0xfffffffe, RZ, 0xc0, !PT ;  /* 0xfffffffe00007812 */ /* 0x000fca00078ec0ff */
[----:B------:R-:W-:-:S05]  /*7510*/  IMAD.IADD R0, R16, 0x1, -R0 ;  /* 0x0000000110007824 */ /* 0x000fca00078e0a00 */
[----:B0-----:R-:W-:-:S04]  /*7520*/  SHF.L.U32 R3, R0, 0x1f, RZ ;  /* 0x0000001f00037819 */ /* 0x001fc800000006ff */
[----:B------:R0:W3:Y:S03]  /*7530*/  SYNCS.PHASECHK.TRANS64.TRYWAIT P0, [R22+URZ+0x31c00], R3 ;  /* 0x031c0003160075a7 */ /* 0x0000e6000800017f */
[----:B---3--:R-:W-:Y:S05]  /*7540*/  @!P0 NANOSLEEP.SYNCS 0x989680 ;  /* 0x009896800000895d */ /* 0x008fea0003900000 */
[----:B------:R-:W3:Y:S01]  /*7550*/  @!P0 SYNCS.PHASECHK.TRANS64 P0, [R22+URZ+0x31c00], R3 ;  /* 0x031c0003160085a7 */ /* 0x000ee2000800007f */
[----:B------:R-:W-:Y:S04]  /*7560*/  BSSY B0, `(.L_x_2382) ;  /* 0x0000006000007945 */ /* 0x000fe80003800000 */
[----:B---3--:R-:W-:Y:S05]  /*7570*/  @P0 BRA `(.L_x_2383) ;  /* 0x0000000000100947 */ /* 0x008fea0003800000 */
.L_x_2384:
[----:B---3--:R3:W4:Y:S02]  /*7580*/  SYNCS.PHASECHK.TRANS64.TRYWAIT P0, [R22+URZ+0x31c00], R3 ;  /* 0x031c0003160075a7 */ /* 0x008724000800017f */
[----:B----4-:R-:W-:Y:S05]  /*7590*/  @!P0 NANOSLEEP.SYNCS 0x989680 ;  /* 0x009896800000895d */ /* 0x010fea0003900000 */
[----:B------:R-:W4:Y:S02]  /*75a0*/  @!P0 SYNCS.PHASECHK.TRANS64 P0, [R22+URZ+0x31c00], R3 ;  /* 0x031c0003160085a7 */ /* 0x000f24000800007f */
[----:B----4-:R-:W-:Y:S05]  /*75b0*/  @!P0 BRA `(.L_x_2384) ;  /* 0xfffffffc00f08947 */ /* 0x010fea000383ffff */
.L_x_2383:
[----:B------:R-:W-:Y:S05]  /*75c0*/  BSYNC B0 ;  /* 0x0000000000007941 */ /* 0x000fea0003800000 */
.L_x_2382:
[----:B------:R-:W-:Y:S05]  /*75d0*/  BRA `(.L_x_2385) ;  /* 0x0000004000907947 */ /* 0x000fea0003800000 */
.L_x_2381:
[----:B------:R-:W3:Y:S01]  /*75e0*/  LDL R0, [R1+0x78] ;  /* 0x0000780001007983 */ /* 0x000ee20000100800 */
[----:B------:R-:W-:Y:S01]  /*75f0*/  ULDC.64 UR6, c[0x0][0x408] ;  /* 0x0001020000067ab9 */ /* 0x000fe20000000a00 */
[----:B---3--:R-:W-:Y:S02]  /*7600*/  R2UR UR4, R0 ;  /* 0x00000000000472ca */ /* 0x008fe400000e0000 */
[----:B-----5:R-:W-:-:S05]  /*7610*/  SHF.R.S32.HI R0, RZ, 0x1f, R102 ;  /* 0x0000001fff007819 */ /* 0x020fca0000011466 */
[----:B------:R-:W-:-:S04]  /*7620*/  IMAD R5, R0, UR6, RZ ;  /* 0x0000000600057c24 */ /* 0x000fc8000f8e02ff */
[----:B------:R-:W-:Y:S02]  /*7630*/  IMAD R5, R102, UR7, R5 ;  /* 0x0000000766057c24 */ /* 0x000fe4000f8e0205 */
[----:B------:R-:W-:-:S03]  /*7640*/  ULOP3.LUT UP0, URZ, UR4, 0x1bf, URZ, 0xc0, !UPT ;  /* 0x000001bf043f7892 */ /* 0x000fc6000f80c03f */
[----:B------:R-:W-:Y:S02]  /*7650*/  ULDC.64 UR4, c[0x0][0x3f8] ;  /* 0x0000fe0000047ab9 */ /* 0x000fe40000000a00 */
[----:B0-----:R-:W-:Y:S01]  /*7660*/  IMAD R3, R0, UR4, RZ ;  /* 0x0000000400037c24 */ /* 0x001fe2000f8e02ff */
[----:B------:R-:W-:Y:S01]  /*7670*/  PLOP3.LUT P0, PT, PT, PT, UP0, 0x80, 0x0 ;  /* 0x000000000000781c */ /* 0x000fe20003f0f008 */
[----:B------:R-:W-:-:S04]  /*7680*/  IMAD.WIDE.U32 R16, R102, UR4, RZ ;  /* 0x0000000466107c25 */ /* 0x000fc8000f8e00ff */
        /* <DEDUP_REMOVED lines=20> */
[----:B-12---:R-:W-:Y:S05]  /*77d0*/  CALL.ABS.NOINC R14 ;  /* 0x000000000e007343 */ /* 0x006fea0003c00000 */
.L_x_2386:
[----:B------:R-:W3:Y:S01]  /*77e0*/  LDL R18, [R1+0x58] ;  /* 0x0000580001127983 */ /* 0x000ee20000100800 */
[----:B------:R-:W-:Y:S01]  /*77f0*/  ULDC.U8 UR4, c[0x0][0x410] ;  /* 0x0001040000047ab9 */ /* 0x000fe20000000000 */
[----:B------:R-:W-:Y:S01]  /*7800*/  BSSY B0, `(.L_x_2387) ;  /* 0x00003f9000007945 */ /* 0x000fe20003800000 */
[----:B------:R-:W-:Y:S01]  /*7810*/  ISETP.NE.AND P0, PT, RZ, UR4, PT ;  /* 0x00000004ff007c0c */ /* 0x000fe2000bf05270 */
[----:B---3--:R-:W-:-:S12]  /*7820*/  IMAD.IADD R10, R156, 0x1, R18 ;  /* 0x000000019c0a7824 */ /* 0x008fd800078e0212 */
        /* <DEDUP_REMOVED lines=10> */
[----:B------:R-:W3:Y:S01]  /*78d0*/  @P0 LDC R5, c[0x0][0x450] ;  /* 0x00011400ff050b82 */ /* 0x000ee20000000800 */
[----:B0-----:R-:W-:-:S04]  /*78e0*/  @P0 IMAD.HI.U32 R0, R10, R3, RZ ;  /* 0x000000030a000227 */ /* 0x001fc800078e00ff */
[----:B------:R-:W-:Y:S01]  /*78f0*/  IMAD.MOV.U32 R3, RZ, RZ, R10 ;  /* 0x000000ffff037224 */ /* 0x000fe200078e000a */
[----:B---3--:R-:W-:-:S04]  /*7900*/  @P0 SHF.R.U32.HI R3, RZ, R5, R0 ;  /* 0x00000005ff030219 */ /* 0x008fc80000011600 */
        /* <DEDUP_REMOVED lines=17> */
[----:B------:R0:W3:Y:S04]  /*7a20*/  SHFL.IDX PT, R3, R13, RZ, 0x1e1f ;  /* 0x001e1fff0d037589 */ /* 0x0000e800000e0000 */
[----:B------:R-:W4:Y:S04]  /*7a30*/  SHFL.IDX PT, R0, R0, RZ, 0x1e1f ;  /* 0x001e1fff00007589 */ /* 0x000f2800000e0000 */
[----:B------:R-:W0:Y:S04]  /*7a40*/  SHFL.IDX PT, R5, R5, RZ, 0x1e1f ;  /* 0x001e1fff05057589 */ /* 0x000e2800000e0000 */
[----:B--2---:R2:W0:Y:S02]  /*7a50*/  SHFL.IDX PT, R14, R4, RZ, 0x1e1f ;  /* 0x001e1fff040e7589 */ /* 0x00442400000e0000 */
.L_x_2635:
[----:B--2---:R-:W2:Y:S04]  /*7a60*/  LDL R4, [R1+0x50] ;  /* 0x0000500001047983 */ /* 0x004ea80000100800 */
[----:B------:R-:W5:Y:S01]  /*7a70*/  LDL R50, [R1+0x74] ;  /* 0x0000740001327983 */ /* 0x000f620000100800 */
[----:B------:R-:W-:Y:S01]  /*7a80*/  BSSY B1, `(.L_x_2390) ;  /* 0x0000061000017945 */ /* 0x000fe20003800000 */
[----:B------:R-:W-:Y:S02]  /*7a90*/  CS2R R8, SRZ ;  /* 0x0000000000087805 */ /* 0x000fe4000001ff00 */
[----:B0-----:R-:W-:Y:S02]  /*7aa0*/  CS2R R12, SRZ ;  /* 0x00000000000c7805 */ /* 0x001fe4000001ff00 */
[----:B------:R-:W-:-:S02]  /*7ab0*/  CS2R R20, SRZ ;  /* 0x0000000000147805 */ /* 0x000fc4000001ff00 */
[----:B------:R-:W-:Y:S02]  /*7ac0*/  CS2R R26, SRZ ;  /* 0x00000000001a7805 */ /* 0x000fe4000001ff00 */
[----:B------:R-:W-:Y:S02]  /*7ad0*/  CS2R R30, SRZ ;  /* 0x00000000001e7805 */ /* 0x000fe4000001ff00 */
[----:B------:R-:W-:Y:S02]  /*7ae0*/  CS2R R34, SRZ ;  /* 0x0000000000227805 */ /* 0x000fe4000001ff00 */
[----:B------:R-:W-:Y:S02]  /*7af0*/  CS2R R18, SRZ ;  /* 0x0000000000127805 */ /* 0x000fe4000001ff00 */
[----:B------:R-:W-:Y:S02]  /*7b00*/  CS2R R24, SRZ ;  /* 0x0000000000187805 */ /* 0x000fe4000001ff00 */
[----:B------:R-:W-:-:S02]  /*7b10*/  CS2R R28, SRZ ;  /* 0x00000000001c7805 */ /* 0x000fc4000001ff00 */
[----:B-1----:R-:W-:Y:S01]  /*7b20*/  CS2R R32, SRZ ;  /* 0x0000000000207805 */ /* 0x002fe2000001ff00 */
[----:B--2---:R-:W-:Y:S01]  /*7b30*/  IMAD R4, R4, R17, RZ ;  /* 0x0000001104047224 */ /* 0x004fe200078e02ff */
[----:B------:R-:W-:-:S03]  /*7b40*/  CS2R R16, SRZ ;  /* 0x0000000000107805 */ /* 0x000fc6000001ff00 */
[----:B------:R-:W-:Y:S01]  /*7b50*/  IMAD R105, R105, -0xc0, R4 ;  /* 0xffffff4069697824 */ /* 0x000fe200078e0204 */
[----:B------:R-:W-:Y:S02]  /*7b60*/  ISETP.GE.AND P1, PT, R10, R4, PT ;  /* 0x000000040a00720c */ /* 0x000fe40003f26270 */
[----:B------:R-:W-:Y:S02]  /*7b70*/  CS2R R10, SRZ ;  /* 0x00000000000a7805 */ /* 0x000fe4000001ff00 */
[----:B-----5:R-:W-:Y:S02]  /*7b80*/  LEA.HI R48, R50, R50, RZ, 0x1 ;  /* 0x0000003232307211 */ /* 0x020fe400078f08ff */
[----:B------:R-:W-:-:S04]  /*7b90*/  VIMNMX R105, R105, 0xc0, PT ;  /* 0x000000c069697848 */ /* 0x000fc80003fe0100 */
[----:B------:R-:W-:-:S03]  /*7ba0*/  ISETP.GE.AND P0, PT, R156, R105, PT ;  /* 0x000000699c00720c */ /* 0x000fc60003f06270 */
[----:B------:R-:W-:Y:S10]  /*7bb0*/  @P1 BRA `(.L_x_2391) ;  /* 0x0000000400341947 */ /* 0x000ff40003800000 */
        /* <DEDUP_REMOVED lines=33> */
[----:B------:R-:W-:-:S02]  /*7dd0*/  SHF.R.S32.HI R10, RZ, 0x1f, R36 ;  /* 0x0000001fff0a7819 */ /* 0x000fc40000011424 */
[-C--:B------:R-:W-:Y:S02]  /*7de0*/  @!P3 IADD3 R38, P5, R0, R11.reuse, RZ ;  /* 0x0000000b0026b210 */ /* 0x080fe40007fbe0ff */
[----:B0-----:R-:W-:Y:S01]  /*7df0*/  @!P3 IADD3 R6, P4, R14, R11, RZ ;  /* 0x0000000b0e06b210 */ /* 0x001fe20007f9e0ff */
[----:B------:R-:W-:Y:S01]  /*7e00*/  IMAD.SHL.U32 R45, R15, 0x2, RZ ;  /* 0x000000020f2d7824 */ /* 0x000fe200078e00ff */
[----:B------:R-:W-:Y:S01]  /*7e10*/  SHF.L.U64.HI R10, R36, 0x1, R10 ;  /* 0x00000001240a7819 */ /* 0x000fe2000001020a */
[--C-:B------:R-:W-:Y:S02]  /*7e20*/  @!P3 IMAD.X R39, R3, 0x1, R4.reuse, P5 ;  /* 0x000000010327b824 */ /* 0x100fe400028e0604 */
[C---:B------:R-:W-:Y:S01]  /*7e30*/  @!P3 IMAD.X R7, R5.reuse, 0x1, R4, P4 ;  /* 0x000000010507b824 */ /* 0x040fe200020e0604 */
[-C--:B------:R-:W-:Y:S02]  /*7e40*/  @!P2 IADD3 R40, P4, R14, R41.reuse, RZ ;  /* 0x000000290e28a210 */ /* 0x080fe40007f9e0ff */
        /* <DEDUP_REMOVED lines=15> */
[----:B------:R-:W-:-:S03]  /*7f40*/  ISETP.GE.AND P4, PT, R13, UR4, PT ;  /* 0x000000040d007c0c */ /* 0x000fc6000bf86270 */
[----:B------:R-:W-:Y:S01]  /*7f50*/  @!P5 IMAD.MOV.U32 R8, RZ, RZ, R0 ;  /* 0x000000ffff08d224 */ /* 0x000fe200078e0000 */
[----:B------:R-:W5:Y:S01]  /*7f60*/  @!P1 LD.E.64 R16, desc[UR60][R44.64] ;  /* 0x0000003c2c109980 */ /* 0x000f62000c101b00 */
        /* <DEDUP_REMOVED lines=18> */
.L_x_2391:
[----:B------:R-:W-:Y:S05]  /*8090*/  BSYNC B1 ;  /* 0x0000000000017941 */ /* 0x000fea0003800000 */
.L_x_2390:
[----:B---3-5:R-:W-:Y:S01]  /*80a0*/  IMAD.MOV.U32 R3, RZ, RZ, R9 ;  /* 0x000000ffff037224 */ /* 0x028fe200078e0009 */
[----:B------:R-:W-:Y:S01]  /*80b0*/  LOP3.LUT R48, R48, 0xfffffffe, RZ, 0xc0, !PT ;  /* 0xfffffffe30307812 */ /* 0x000fe200078ec0ff */
[----:B----4-:R-:W-:Y:S01]  /*80c0*/  IMAD.MOV.U32 R0, RZ, RZ, R8 ;  /* 0x000000ffff007224 */ /* 0x010fe200078e0008 */
[----:B------:R-:W-:Y:S01]  /*80d0*/  BSSY B1, `(.L_x_2392) ;  /* 0x0000031000017945 */ /* 0x000fe20003800000 */
[----:B------:R-:W-:Y:S01]  /*80e0*/  IMAD.MOV.U32 R4, RZ, RZ, R12 ;  /* 0x000000ffff047224 */ /* 0x000fe200078e000c */
[----:B0-----:R-:W-:Y:S01]  /*80f0*/  PRMT R15, R3, 0x7610, R15 ;  /* 0x00007610030f7816 */ /* 0x001fe2000000000f */
        /* <DEDUP_REMOVED lines=46> */
.L_x_2636:
[----:B------:R-:W-:Y:S05]  /*83e0*/  BSYNC B1 ;  /* 0x0000000000017941 */ /* 0x000fea0003800000 */
.L_x_2392:
        /* <DEDUP_REMOVED lines=69> */
.L_x_2396:
[----:B------:R-:W-:Y:S05]  /*8840*/  BSYNC B1 ;  /* 0x0000000000017941 */ /* 0x000fea0003800000 */
.L_x_2395:
        /* <DEDUP_REMOVED lines=49> */
.L_x_2398:
[----:B------:R-:W-:Y:S05]  /*8b60*/  BSYNC B1 ;  /* 0x0000000000017941 */ /* 0x000fea0003800000 */
.L_x_2397:
        /* <DEDUP_REMOVED lines=48> */
.L_x_2400:
[----:B------:R-:W-:Y:S05]  /*8e70*/  BSYNC B1 ;  /* 0x0000000000017941 */ /* 0x000fea0003800000 */
.L_x_2399:
        /* <DEDUP_REMOVED lines=48> */
.L_x_2402:
[----:B------:R-:W-:Y:S05]  /*9180*/  BSYNC B1 ;  /* 0x0000000000017941 */ /* 0x000fea0003800000 */
.L_x_2401:
        /* <DEDUP_REMOVED lines=48> */
.L_x_2404:
[----:B------:R-:W-:Y:S05]  /*9490*/  BSYNC B1 ;  /* 0x0000000000017941 */ /* 0x000fea0003800000 */
.L_x_2403:
        /* <DEDUP_REMOVED lines=48> */
.L_x_2388:
[----:B------:R-:W3:Y:S01]  /*97a0*/  LDL R12, [R1+0x38] ;  /* 0x00003800010c7983 */ /* 0x000ee20000100800 */
[----:B------:R-:W0:Y:S01]  /*97b0*/  LDC R17, c[0x0][0x448] ;  /* 0x00011200ff117b82 */ /* 0x000e220000000800 */
[----:B------:R-:W-:Y:S01]  /*97c0*/  ULDC.64 UR4, c[0x0][0x3f8] ;  /* 0x0000fe0000047ab9 */ /* 0x000fe20000000a00 */
[----:B------:R-:W-:Y:S01]  /*97d0*/  ULDC.64 UR6, c[0x0][0x408] ;  /* 0x0001020000067ab9 */ /* 0x000fe20000000a00 */
[----:B------:R-:W4:Y:S04]  /*97e0*/  LDL R11, [R1+0x3c] ;  /* 0x00003c00010b7983 */ /* 0x000f280000100800 */
[----:B--2---:R-:W3:Y:S01]  /*97f0*/  LDL.64 R14, [R1+0x18] ;  /* 0x00001800010e7983 */ /* 0x004ee20000100a00 */
[----:B------:R-:W-:Y:S02]  /*9800*/  IMAD.MOV.U32 R6, RZ, RZ, R16 ;  /* 0x000000ffff067224 */ /* 0x000fe400078e0010 */
[----:B------:R-:W-:-:S02]  /*9810*/  IMAD.MOV.U32 R7, RZ, RZ, R19 ;  /* 0x000000ffff077224 */ /* 0x000fc400078e0013 */
[----:B------:R-:W-:Y:S02]  /*9820*/  IMAD.MOV.U32 R8, RZ, RZ, R102 ;  /* 0x000000ffff087224 */ /* 0x000fe400078e0066 */
[----:B------:R-:W-:Y:S01]  /*9830*/  IMAD.MOV.U32 R9, RZ, RZ, R25 ;  /* 0x000000ffff097224 */ /* 0x000fe200078e0019 */
[----:B0-----:R-:W-:-:S13]  /*9840*/  ISETP.NE.AND P0, PT, R17, 0x1, PT ;  /* 0x000000011100780c */ /* 0x001fda0003f05270 */
[----:B------:R-:W0:Y:S08]  /*9850*/  @P0 LDC R3, c[0x0][0x44c] ;  /* 0x00011300ff030b82 */ /* 0x000e300000000800 */
[----:B------:R-:W2:Y:S01]  /*9860*/  @P0 LDC R5, c[0x0][0x450] ;  /* 0x00011400ff050b82 */ /* 0x000ea20000000800 */
[----:B0-----:R-:W-:-:S04]  /*9870*/  @P0 IMAD.HI.U32 R0, R10, R3, RZ ;  /* 0x000000030a000227 */ /* 0x001fc800078e00ff */
[----:B------:R-:W-:Y:S01]  /*9880*/  IMAD.MOV.U32 R3, RZ, RZ, R10 ;  /* 0x000000ffff037224 */ /* 0x000fe200078e000a */
[----:B--2---:R-:W-:-:S04]  /*9890*/  @P0 SHF.R.U32.HI R3, RZ, R5, R0 ;  /* 0x00000005ff030219 */ /* 0x004fc80000011600 */
        /* <DEDUP_REMOVED lines=16> */
[----:B---3--:R-:W-:-:S02]  /*99a0*/  IMAD.IADD R41, R14, 0x1, R12 ;  /* 0x000000010e297824 */ /* 0x008fc400078e020c */
[----:B----4-:R-:W-:-:S03]  /*99b0*/  IMAD.IADD R42, R14, 0x1, R11 ;  /* 0x000000010e2a7824 */ /* 0x010fc600078e020b */
        /* <DEDUP_REMOVED lines=13> */
.L_x_2642:
[----:B------:R-:W3:Y:S04]  /*9a90*/  LDL R0, [R1+0x50] ;  /* 0x0000500001007983 */ /* 0x000ee80000100800 */
[----:B------:R-:W5:Y:S01]  /*9aa0*/  LDL R53, [R1+0x74] ;  /* 0x0000740001357983 */ /* 0x000f620000100800 */
[----:B------:R-:W-:Y:S01]  /*9ab0*/  BSSY B1, `(.L_x_2406) ;  /* 0x0000037000017945 */ /* 0x000fe20003800000 */
[----:B----4-:R-:W-:Y:S01]  /*9ac0*/  IMAD.MOV.U32 R34, RZ, RZ, R14 ;  /* 0x000000ffff227224 */ /* 0x010fe200078e000e */
[----:B------:R-:W-:Y:S01]  /*9ad0*/  CS2R R6, SRZ ;  /* 0x0000000000067805 */ /* 0x000fe2000001ff00 */
[----:B--2---:R-:W-:Y:S01]  /*9ae0*/  IMAD.MOV.U32 R35, RZ, RZ, R5 ;  /* 0x000000ffff237224 */ /* 0x004fe200078e0005 */
        /* <DEDUP_REMOVED lines=9> */
[----:B---3--:R-:W-:-:S04]  /*9b80*/  IMAD R17, R0, R17, RZ ;  /* 0x0000001100117224 */ /* 0x008fc800078e02ff */
[----:B------:R-:W-:Y:S01]  /*9b90*/  IMAD R105, R105, -0xc0, R17 ;  /* 0xffffff4069697824 */ /* 0x000fe200078e0211 */
[----:B------:R-:W-:Y:S02]  /*9ba0*/  ISETP.GE.AND P1, PT, R10, R17, PT ;  /* 0x000000110a00720c */ /* 0x000fe40003f26270 */
[----:B------:R-:W-:Y:S02]  /*9bb0*/  CS2R R10, SRZ ;  /* 0x00000000000a7805 */ /* 0x000fe4000001ff00 */
[----:B-----5:R-:W-:Y:S02]  /*9bc0*/  LEA.HI R0, R53, R53, RZ, 0x1 ;  /* 0x0000003535007211 */ /* 0x020fe400078f08ff */
[----:B------:R-:W-:Y:S02]  /*9bd0*/  CS2R R16, SRZ ;  /* 0x0000000000107805 */ /* 0x000fe4000001ff00 */
[----:B------:R-:W-:-:S04]  /*9be0*/  VIMNMX R105, R105, 0xc0, PT ;  /* 0x000000c069697848 */ /* 0x000fc80003fe0100 */
[----:B------:R-:W-:Y:S01]  /*9bf0*/  ISETP.GE.AND P0, PT, R156, R105, PT ;  /* 0x000000699c00720c */ /* 0x000fe20003f06270 */
[----:B------:R-:W-:-:S12]  /*9c00*/  @P1 BRA `(.L_x_2407) ;  /* 0x0000000000841947 */ /* 0x000fd80003800000 */
[----:B------:R-:W2:Y:S01]  /*9c10*/  LDL.64 R48, [R1+0x8] ;  /* 0x0000080001307983 */ /* 0x000ea20000100a00 */
[----:B------:R-:W-:Y:S01]  /*9c20*/  ULDC UR4, c[0x0][0x3f4] ;  /* 0x0000fd0000047ab9 */ /* 0x000fe20000000800 */
        /* <DEDUP_REMOVED lines=9> */
[----:B------:R-:W-:Y:S01]  /*9cc0*/  CS2R R14, SRZ ;  /* 0x00000000000e7805 */ /* 0x000fe2000001ff00 */
[C---:B--2---:R-:W-:Y:S01]  /*9cd0*/  VIADD R3, R48.reuse, 0x10 ;  /* 0x0000001030037836 */ /* 0x044fe20000000000 */
[C---:B------:R-:W-:Y:S01]  /*9ce0*/  ISETP.GE.AND P1, PT, R48.reuse, UR4, PT ;  /* 0x0000000430007c0c */ /* 0x040fe2000bf26270 */
[----:B------:R-:W-:-:S03]  /*9cf0*/  VIADD R4, R48, 0x20 ;  /* 0x0000002030047836 */ /* 0x000fc60000000000 */
[----:B------:R-:W-:Y:S02]  /*9d00*/  ISETP.GE.AND P2, PT, R3, UR4, PT ;  /* 0x0000000403007c0c */ /* 0x000fe4000bf46270 */
[----:B------:R-:W-:Y:S02]  /*9d10*/  ISETP.GE.AND P3, PT, R4, UR4, PT ;  /* 0x0000000404007c0c */ /* 0x000fe4000bf66270 */
[----:B------:R-:W-:-:S05]  /*9d20*/  CS2R R4, SRZ ;  /* 0x0000000000047805 */ /* 0x000fca000001ff00 */
[----:B------:R-:W-:-:S04]  /*9d30*/  @!P1 IMAD.WIDE R12, R48, 0x2, R32 ;  /* 0x00000002300c9825 */ /* 0x000fc800078e0220 */
[----:B------:R-:W-:Y:S01]  /*9d40*/  @!P2 IMAD.SHL.U32 R3, R45, 0x8, RZ ;  /* 0x000000082d03a824 */ /* 0x000fe200078e00ff */
[----:B------:R0:W5:Y:S01]  /*9d50*/  @!P1 LD.E.128 R16, desc[UR60][R12.64] ;  /* 0x0000003c0c109980 */ /* 0x000162000c101d00 */
[----:B------:R-:W-:Y:S02]  /*9d60*/  @!P3 IMAD.SHL.U32 R47, R20, 0x8, RZ ;  /* 0x00000008142fb824 */ /* 0x000fe400078e00ff */
[----:B------:R-:W-:-:S04]  /*9d70*/  @!P2 IMAD.WIDE R36, R3, 0x2, R32 ;  /* 0x000000020324a825 */ /* 0x000fc800078e0220 */
[----:B------:R-:W-:Y:S01]  /*9d80*/  @!P3 IMAD.WIDE R38, R47, 0x2, R32 ;  /* 0x000000022f26b825 */ /* 0x000fe200078e0220 */
[----:B------:R1:W5:Y:S01]  /*9d90*/  @!P2 LD.E.128 R24, desc[UR60][R36.64] ;  /* 0x0000003c2418a980 */ /* 0x000362000c101d00 */
[----:B0-----:R-:W-:Y:S02]  /*9da0*/  CS2R R12, SRZ ;  /* 0x00000000000c7805 */ /* 0x001fe4000001ff00 */
[--C-:B------:R-:W-:Y:S01]  /*9db0*/  @!P2 IMAD.WIDE R32, R3, 0x2, R34.reuse ;  /* 0x000000020320a825 */ /* 0x100fe200078e0222 */
[----:B------:R1:W5:Y:S03]  /*9dc0*/  @!P3 LD.E.128 R28, desc[UR60][R38.64] ;  /* 0x0000003c261cb980 */ /* 0x000366000c101d00 */
[--C-:B------:R-:W-:Y:S01]  /*9dd0*/  @!P3 IMAD.WIDE R46, R47, 0x2, R34.reuse ;  /* 0x000000022f2eb825 */ /* 0x100fe200078e0222 */
[----:B------:R1:W5:Y:S03]  /*9de0*/  @!P2 LD.E.128 R8, desc[UR60][R32.64] ;  /* 0x0000003c2008a980 */ /* 0x000366000c101d00 */
[----:B------:R-:W-:Y:S01]  /*9df0*/  @!P1 IMAD.WIDE R34, R48, 0x2, R34 ;  /* 0x0000000230229825 */ /* 0x000fe200078e0222 */
[----:B------:R1:W5:Y:S04]  /*9e00*/  @!P3 LD.E.128 R12, desc[UR60][R46.64] ;  /* 0x0000003c2e0cb980 */ /* 0x000368000c101d00 */
[----:B------:R1:W5:Y:S02]  /*9e10*/  @!P1 LD.E.128 R4, desc[UR60][R34.64] ;  /* 0x0000003c22049980 */ /* 0x000364000c101d00 */
.L_x_2407:
[----:B------:R-:W-:Y:S05]  /*9e20*/  BSYNC B1 ;  /* 0x0000000000017941 */ /* 0x000fea0003800000 */
.L_x_2406:
[----:B------:R-:W-:Y:S01]  /*9e30*/  LOP3.LUT R0, R0, 0xfffffffe, RZ, 0xc0, !PT ;  /* 0xfffffffe00007812 */ /* 0x000fe200078ec0ff */
[----:B-----5:R-:W-:Y:S01]  /*9e40*/  IMAD.MOV.U32 R3, RZ, RZ, R4 ;  /* 0x000000ffff037224 */ /* 0x020fe200078e0004 */
[----:B------:R-:W-:Y:S01]  /*9e50*/  BSSY B1, `(.L_x_2408) ;  /* 0x0000032000017945 */ /* 0x000fe20003800000 */
[----:B-1----:R-:W-:Y:S02]  /*9e60*/  IMAD.MOV.U32 R32, RZ, RZ, R5 ;  /* 0x000000ffff207224 */ /* 0x002fe400078e0005 */
        /* <DEDUP_REMOVED lines=48> */
.L_x_2643:
[----:B------:R-:W-:Y:S05]  /*a170*/  BSYNC B1 ;  /* 0x0000000000017941 */ /* 0x000fea0003800000 */
.L_x_2408:
[----:B------:R-:W-:Y:S02]  /*a180*/  PRMT R53, R0, 0x7610, R53 ;  /* 0x0000761000357816 */ /* 0x000fe40000000035 */
[----:B------:R-:W-:Y:S01]  /*a190*/  PRMT R54, R32, 0x7610, R54 ;  /* 0x0000761020367816 */ /* 0x000fe20000000036 */
[----:B------:R-:W-:Y:S06]  /*a1a0*/  @P0 BRA `(.L_x_2394) ;  /* 0x0000001400780947 */ /* 0x000fec0003800000 */
[----:B------:R-:W2:Y:S01]  /*a1b0*/  LDL.64 R34, [R1+0x8] ;  /* 0x0000080001227983 */ /* 0x000ea20000100a00 */
[----:B------:R-:W2:Y:S03]  /*a1c0*/  LDC R0, c[0x0][0x3f4] ;  /* 0x0000fd00ff007b82 */ /* 0x000ea60000000800 */
[----:B------:R1:W5:Y:S04]  /*a1d0*/  LDL R80, [R1+0x78] ;  /* 0x0000780001507983 */ /* 0x0003680000100800 */
[----:B------:R1:W5:Y:S04]  /*a1e0*/  LDL R79, [R1+0x14] ;  /* 0x00001400014f7983 */ /* 0x0003680000100800 */
[----:B------:R1:W5:Y:S04]  /*a1f0*/  LDL R77, [R1+0x20] ;  /* 0x00002000014d7983 */ /* 0x0003680000100800 */
[----:B------:R1:W5:Y:S01]  /*a200*/  LDL R75, [R1+0x24] ;  /* 0x00002400014b7983 */ /* 0x0003620000100800 */
[----:B------:R-:W-:Y:S01]  /*a210*/  BSSY B1, `(.L_x_2410) ;  /* 0x0000077000017945 */ /* 0x000fe20003800000 */
[C---:B--2---:R-:W-:Y:S01]  /*a220*/  ISETP.GE.AND P0, PT, R34.reuse, R0, PT ;  /* 0x000000002200720c */ /* 0x044fe20003f06270 */
[----:B0-----:R-:W-:-:S02]  /*a230*/  VIADD R3, R34, 0x10 ;  /* 0x0000001022037836 */ /* 0x001fc40000000000 */
[----:B------:R-:W-:-:S03]  /*a240*/  VIADD R33, R34, 0x20 ;  /* 0x0000002022217836 */ /* 0x000fc60000000000 */
[-C--:B------:R-:W-:Y:S02]  /*a250*/  ISETP.GE.AND P1, PT, R3, R0.reuse, PT ;  /* 0x000000000300720c */ /* 0x080fe40003f26270 */
[----:B------:R-:W-:-:S05]  /*a260*/  ISETP.GE.AND P2, PT, R33, R0, PT ;  /* 0x000000002100720c */ /* 0x000fca0003f46270 */
[----:B-1----:R-:W-:Y:S08]  /*a270*/  @P0 BRA `(.L_x_2411) ;  /* 0x0000000400c00947 */ /* 0x002ff00003800000 */
[----:B------:R-:W0:Y:S01]  /*a280*/  S2R R36, SR_TID.X ;  /* 0x0000000000247919 */ /* 0x000e220000002100 */
[----:B-----5:R-:W-:Y:S02]  /*a290*/  LOP3.LUT R33, R79, 0x18, R34, 0xf8, !PT ;  /* 0x000000184f217812 */ /* 0x020fe400078ef822 */
[----:B------:R-:W-:Y:S02]  /*a2a0*/  R2UR UR4, R80 ;  /* 0x00000000500472ca */ /* 0x000fe400000e0000 */
[----:B------:R-:W-:Y:S02]  /*a2b0*/  LOP3.LUT R33, R33, R77, RZ, 0x3c, !PT ;  /* 0x0000004d21217212 */ /* 0x000fe400078e3cff */
[----:B------:R-:W-:Y:S02]  /*a2c0*/  SHF.R.U64 R70, R4, 0x10, R5 ;  /* 0x0000001004467819 */ /* 0x000fe40000001205 */
[----:B------:R-:W-:Y:S01]  /*a2d0*/  SHF.R.U64 R67, R16, 0x10, R17 ;  /* 0x0000001010437819 */ /* 0x000fe20000001211 */
[----:B------:R-:W-:Y:S01]  /*a2e0*/  IMAD.IADD R34, R75, 0x1, R33 ;  /* 0x000000014b227824 */ /* 0x000fe200078e0221 */
[----:B------:R-:W-:-:S02]  /*a2f0*/  PRMT R70, R47, 0x5432, R70 ;  /* 0x000054322f467816 */ /* 0x000fc40000000046 */
[----:B------:R-:W-:Y:S02]  /*a300*/  SHF.R.U64 R16, R18, 0x10, R19 ;  /* 0x0000001012107819 */ /* 0x000fe40000001213 */
[----:B------:R-:W-:Y:S01]  /*a310*/  PRMT R67, R64, 0x5410, R67 ;  /* 0x0000541040437816 */ /* 0x000fe20000000043 */
[----:B------:R-:W-:Y:S01]  /*a320*/  IMAD.U32 R72, R70, 0x10000, RZ ;  /* 0x0001000046487824 */ /* 0x000fe200078e00ff */
[----:B------:R-:W-:Y:S02]  /*a330*/  SHF.R.U32.HI R69, RZ, 0x10, R17 ;  /* 0x00000010ff457819 */ /* 0x000fe40000011611 */
[----:B------:R-:W-:Y:S01]  /*a340*/  SHF.R.U32.HI R19, RZ, 0x10, R19 ;  /* 0x00000010ff137819 */ /* 0x000fe20000011613 */
[----:B------:R-:W-:Y:S01]  /*a350*/  IMAD.U32 R68, R67, 0x10000, RZ ;  /* 0x0001000043447824 */ /* 0x000fe200078e00ff */
[----:B------:R-:W-:Y:S02]  /*a360*/  SHF.R.U32.HI R71, RZ, 0x10, R5 ;  /* 0x00000010ff477819 */ /* 0x000fe40000011605 */
        /* <DEDUP_REMOVED lines=8> */
[C---:B------:R-:W-:Y:S01]  /*a3f0*/  IMAD.U32 R74, R71.reuse, 0x10000, RZ ;  /* 0x00010000474a7824 */ /* 0x040fe200078e00ff */
[----:B------:R-:W-:Y:S01]  /*a400*/  LEA.HI R3, R36, R36, RZ, 0x1 ;  /* 0x0000002424037211 */ /* 0x000fe200078f08ff */
[----:B------:R-:W-:Y:S01]  /*a410*/  IMAD.U32 R73, R6, 0x10000, RZ ;  /* 0x0001000006497824 */ /* 0x000fe200078e00ff */
[----:B------:R-:W-:-:S02]  /*a420*/  LOP3.LUT R71, R71, 0xffff0000, RZ, 0xc0, !PT ;  /* 0xffff000047477812 */ /* 0x000fc400078ec0ff */
[----:B------:R-:W-:Y:S02]  /*a430*/  LOP3.LUT R3, R3, 0xfffffffe, RZ, 0xc0, !PT ;  /* 0xfffffffe03037812 */ /* 0x000fe400078ec0ff */
[----:B------:R-:W-:Y:S02]  /*a440*/  LOP3.LUT R67, R67, 0xffff0000, RZ, 0xc0, !PT ;  /* 0xffff000043437812 */ /* 0x000fe400078ec0ff */
[----:B------:R-:W-:Y:S01]  /*a450*/  PRMT R16, R50, 0x5432, R16 ;  /* 0x0000543232107816 */ /* 0x000fe20000000010 */
[----:B------:R-:W-:Y:S01]  /*a460*/  IMAD.IADD R3, R36, 0x1, -R3 ;  /* 0x0000000124037824 */ /* 0x000fe200078e0a03 */
[----:B------:R-:W-:Y:S02]  /*a470*/  PRMT R18, R48, 0x5432, R18 ;  /* 0x0000543230127816 */ /* 0x000fe40000000012 */
[----:B------:R-:W-:Y:S02]  /*a480*/  LOP3.LUT R6, R6, 0xffff0000, RZ, 0xc0, !PT ;  /* 0xffff000006067812 */ /* 0x000fe400078ec0ff */
[----:B------:R-:W-:-:S04]  /*a490*/  LEA.HI R3, R0, R3, RZ, 0x1d ;  /* 0x0000000300037211 */ /* 0x000fc800078fe8ff */
[----:B------:R-:W-:-:S04]  /*a4a0*/  SHF.R.S32.HI R32, RZ, 0x1f, R3 ;  /* 0x0000001fff207819 */ /* 0x000fc80000011403 */
[----:B------:R-:W-:Y:S01]  /*a4b0*/  LEA.HI R32, R32, R3, RZ, 0x2 ;  /* 0x0000000320207211 */ /* 0x000fe200078f10ff */
[----:B------:R-:W-:-:S03]  /*a4c0*/  IMAD.SHL.U32 R3, R3, 0x8, RZ ;  /* 0x0000000803037824 */ /* 0x000fc600078e00ff */
[----:B------:R-:W-:Y:S02]  /*a4d0*/  SHF.R.S32.HI R33, RZ, 0x2, R32 ;  /* 0x00000002ff217819 */ /* 0x000fe40000011420 */
[----:B------:R-:W-:Y:S02]  /*a4e0*/  LOP3.LUT R32, R79, 0x18, R3, 0xf8, !PT ;  /* 0x000000184f207812 */ /* 0x000fe400078ef803 */
[----:B------:R-:W-:Y:S01]  /*a4f0*/  LEA R3, R34, UR4, 0x1 ;  /* 0x0000000422037c11 */ /* 0x000fe2000f8e08ff */
[----:B------:R-:W-:Y:S01]  /*a500*/  IMAD R33, R33, 0x1800, R75 ;  /* 0x0000180021217824 */ /* 0x000fe200078e024b */
[----:B------:R-:W-:-:S05]  /*a510*/  LOP3.LUT R32, R32, R77, RZ, 0x3c, !PT ;  /* 0x0000004d20207212 */ /* 0x000fca00078e3cff */
[----:B------:R-:W-:Y:S02]  /*a520*/  IMAD.IADD R37, R33, 0x1, R32 ;  /* 0x0000000121257824 */ /* 0x000fe400078e0220 */
[----:B------:R-:W0:Y:S02]  /*a530*/  LDS.128 R32, [R3] ;  /* 0x0000000003207984 */ /* 0x000e240000000c00 */
[----:B------:R-:W-:-:S05]  /*a540*/  IMAD R46, R37, 0x2, R22 ;  /* 0x00000002252e7824 */ /* 0x000fca00078e0216 */
[----:B------:R-:W1:Y:S01]  /*a550*/  LDS.128 R36, [R46+0xda00] ;  /* 0x00da00002e247984 */ /* 0x000e620000000c00 */
[----:B0-----:R-:W-:Y:S01]  /*a560*/  IMAD.U32 R19, R32, 0x10000, RZ ;  /* 0x0001000020137824 */ /* 0x001fe200078e00ff */
[C---:B------:R-:W-:Y:S01]  /*a570*/  LOP3.LUT R4, R34.reuse, 0xffff0000, RZ, 0xc0, !PT ;  /* 0xffff000022047812 */ /* 0x040fe200078ec0ff */
[----:B------:R-:W-:Y:S01]  /*a580*/  IMAD.U32 R7, R34, 0x10000, RZ ;  /* 0x0001000022077824 */ /* 0x000fe200078e00ff */
[C---:B------:R-:W-:Y:S01]  /*a590*/  LOP3.LUT R34, R35.reuse, 0xffff0000, RZ, 0xc0, !PT ;  /* 0xffff000023227812 */ /* 0x040fe200078ec0ff */
[----:B------:R-:W-:Y:S01]  /*a5a0*/  IMAD.U32 R64, R35, 0x10000, RZ ;  /* 0x0001000023407824 */ /* 0x000fe200078e00ff */
[----:B------:R-:W-:Y:S01]  /*a5b0*/  LOP3.LUT R32, R32, 0xffff0000, RZ, 0xc0, !PT ;  /* 0xffff000020207812 */ /* 0x000fe200078ec0ff */
[----:B------:R-:W-:Y:S01]  /*a5c0*/  IMAD.U32 R63, R33, 0x10000, RZ ;  /* 0x00010000213f7824 */ /* 0x000fe200078e00ff */
[C---:B-1----:R-:W-:Y:S01]  /*a5d0*/  LOP3.LUT R35, R36.reuse, 0xffff0000, RZ, 0xc0, !PT ;  /* 0xffff000024237812 */ /* 0x042fe200078ec0ff */
[----:B------:R-:W-:Y:S01]  /*a5e0*/  IMAD.U32 R17, R36, 0x10000, RZ ;  /* 0x0001000024117824 */ /* 0x000fe200078e00ff */
[C---:B------:R-:W-:Y:S01]  /*a5f0*/  LOP3.LUT R36, R37.reuse, 0xffff0000, RZ, 0xc0, !PT ;  /* 0xffff000025247812 */ /* 0x040fe200078ec0ff */
[----:B------:R-:W-:Y:S01]  /*a600*/  IMAD.U32 R65, R37, 0x10000, RZ ;  /* 0x0001000025417824 */ /* 0x000fe200078e00ff */
[----:B------:R-:W-:Y:S01]  /*a610*/  LOP3.LUT R33, R33, 0xffff0000, RZ, 0xc0, !PT ;  /* 0xffff000021217812 */ /* 0x000fe200078ec0ff */
[C---:B------:R-:W-:Y:S01]  /*a620*/  FMUL.FTZ R76, R17.reuse, R72 ;  /* 0x00000048114c7220 */ /* 0x040fe20000410000 */
[-C--:B------:R-:W-:Y:S01]  /*a630*/  FMUL.FTZ R78, R17, R68.reuse ;  /* 0x00000044114e7220 */ /* 0x080fe20000410000 */
[C---:B------:R-:W-:Y:S01]  /*a640*/  IMAD.U32 R66, R39.reuse, 0x10000, RZ ;  /* 0x0001000027427824 */ /* 0x040fe200078e00ff */
[----:B------:R-:W-:Y:S01]  /*a650*/  LOP3.LUT R39, R39, 0xffff0000, RZ, 0xc0, !PT ;  /* 0xffff000027277812 */ /* 0x000fe200078ec0ff */
[----:B------:R-:W-:Y:S01]  /*a660*/  FFMA.FTZ R17, R19, R68, -R76 ;  /* 0x0000004413117223 */ /* 0x000fe2000001084c */
[----:B------:R-:W-:-:S02]  /*a670*/  IMAD.U32 R68, R69, 0x10000, RZ ;  /* 0x0001000045447824 */ /* 0x000fc400078e00ff */
[----:B------:R-:W-:Y:S01]  /*a680*/  FFMA.FTZ R78, R19, R72, R78 ;  /* 0x00000048134e7223 */ /* 0x000fe2000001004e */
[----:B------:R-:W-:Y:S02]  /*a690*/  IMAD.U32 R19, R5, 0x10000, RZ ;  /* 0x0001000005137824 */ /* 0x000fe400078e00ff */
[C---:B------:R-:W-:Y:S01]  /*a6a0*/  FMUL.FTZ R76, R65.reuse, R74 ;  /* 0x0000004a414c7220 */ /* 0x040fe20000410000 */
[----:B------:R-:W-:Y:S01]  /*a6b0*/  FMUL.FTZ R72, R65, R68 ;  /* 0x0000004441487220 */ /* 0x000fe20000410000 */
[C---:B------:R-:W-:Y:S01]  /*a6c0*/  FMUL.FTZ R65, R66.reuse, R73 ;  /* 0x0000004942417220 */ /* 0x040fe20000410000 */
[----:B------:R-:W-:Y:S01]  /*a6d0*/  LOP3.LUT R69, R69, 0xffff0000, RZ, 0xc0, !PT ;  /* 0xffff000045457812 */ /* 0x000fe200078ec0ff */
[-C--:B------:R-:W-:Y:S01]  /*a6e0*/  FMUL.FTZ R66, R66, R19.reuse ;  /* 0x0000001342427220 */ /* 0x080fe20000410000 */
[----:B------:R-:W-:Y:S01]  /*a6f0*/  FFMA.FTZ R72, R63, R74, R72 ;  /* 0x0000004a3f487223 */ /* 0x000fe20000010048 */
[----:B------:R-:W-:Y:S01]  /*a700*/  FFMA.FTZ R65, R64, R19, -R65 ;  /* 0x0000001340417223 */ /* 0x000fe20000010841 */
[C---:B------:R-:W-:Y:S01]  /*a710*/  FMUL.FTZ R19, R35.reuse, R70 ;  /* 0x0000004623137220 */ /* 0x040fe20000410000 */
[----:B------:R-:W-:Y:S01]  /*a720*/  FMUL.FTZ R74, R36, R71 ;  /* 0x00000047244a7220 */ /* 0x000fe20000410000 */
[----:B------:R-:W-:Y:S01]  /*a730*/  FFMA.FTZ R73, R64, R73, R66 ;  /* 0x0000004940497223 */ /* 0x000fe20000010042 */
[----:B------:R-:W-:Y:S01]  /*a740*/  FMUL.FTZ R35, R35, R67 ;  /* 0x0000004323237220 */ /* 0x000fe20000410000 */
[----:B------:R-:W-:Y:S01]  /*a750*/  FMUL.FTZ R36, R36, R69 ;  /* 0x0000004524247220 */ /* 0x000fe20000410000 */
[----:B------:R-:W-:-:S02]  /*a760*/  IMAD.U32 R37, R38, 0x10000, RZ ;  /* 0x0001000026257824 */ /* 0x000fc400078e00ff */
[----:B------:R-:W-:Y:S01]  /*a770*/  FFMA.FTZ R76, R63, R68, -R76 ;  /* 0x000000443f4c7223 */ /* 0x000fe2000001084c */
[----:B------:R-:W-:Y:S02]  /*a780*/  IMAD.U32 R66, R18, 0x10000, RZ ;  /* 0x0001000012427824 */ /* 0x000fe400078e00ff */
[----:B------:R-:W-:Y:S01]  /*a790*/  FFMA.FTZ R68, R32, R67, -R19 ;  /* 0x0000004320447223 */ /* 0x000fe20000010813 */
[----:B------:R-:W-:Y:S02]  /*a7a0*/  IMAD.U32 R64, R16, 0x10000, RZ ;  /* 0x0001000010407824 */ /* 0x000fe400078e00ff */
[----:B------:R-:W-:Y:S01]  /*a7b0*/  FFMA.FTZ R35, R32, R70, R35 ;  /* 0x0000004620237223 */ /* 0x000fe20000010023 */
[C---:B------:R-:W-:Y:S01]  /*a7c0*/  FFMA.FTZ R69, R33.reuse, R69, -R74 ;  /* 0x0000004521457223 */ /* 0x040fe2000001084a */
[----:B------:R-:W-:Y:S01]  /*a7d0*/  FFMA.FTZ R71, R33, R71, R36 ;  /* 0x0000004721477223 */ /* 0x000fe20000010024 */
[----:B------:R-:W-:Y:S01]  /*a7e0*/  LOP3.LUT R38, R38, 0xffff0000, RZ, 0xc0, !PT ;  /* 0xffff000026267812 */ /* 0x000fe200078ec0ff */
[C---:B------:R-:W-:Y:S01]  /*a7f0*/  FMUL.FTZ R32, R37.reuse, R66 ;  /* 0x0000004225207220 */ /* 0x040fe20000410000 */
[----:B------:R-:W-:Y:S01]  /*a800*/  FMUL.FTZ R36, R37, R64 ;  /* 0x0000004025247220 */ /* 0x000fe20000410000 */
[----:B------:R-:W-:Y:S01]  /*a810*/  LOP3.LUT R33, R18, 0xffff0000, RZ, 0xc0, !PT ;  /* 0xffff000012217812 */ /* 0x000fe200078ec0ff */
[----:B------:R-:W-:Y:S01]  /*a820*/  FMUL.FTZ R37, R39, R6 ;  /* 0x0000000627257220 */ /* 0x000fe20000410000 */
[----:B------:R-:W-:Y:S01]  /*a830*/  LOP3.LUT R19, R16, 0xffff0000, RZ, 0xc0, !PT ;  /* 0xffff000010137812 */ /* 0x000fe200078ec0ff */
[----:B------:R-:W-:Y:S01]  /*a840*/  FFMA.FTZ R32, R7, R64, -R32 ;  /* 0x0000004007207223 */ /* 0x000fe20000010820 */
[----:B------:R-:W-:Y:S01]  /*a850*/  LOP3.LUT R5, R5, 0xffff0000, RZ, 0xc0, !PT ;  /* 0xffff000005057812 */ /* 0x000fe200078ec0ff */
[----:B------:R-:W-:Y:S01]  /*a860*/  FFMA.FTZ R18, R7, R66, R36 ;  /* 0x0000004207127223 */ /* 0x000fe20000010024 */
[C---:B------:R-:W-:Y:S01]  /*a870*/  FMUL.FTZ R7, R38.reuse, R33 ;  /* 0x0000002126077220 */ /* 0x040fe20000410000 */
[----:B------:R-:W-:Y:S01]  /*a880*/  FMUL.FTZ R38, R38, R19 ;  /* 0x0000001326267220 */ /* 0x000fe20000410000 */
[----:B------:R-:W-:Y:S01]  /*a890*/  F2FP.BF16.F32.PACK_AB R16, R35, R78 ;  /* 0x0000004e2310723e */ /* 0x000fe200000010ff */
[----:B------:R-:W-:Y:S01]  /*a8a0*/  FMUL.FTZ R39, R39, R5 ;  /* 0x0000000527277220 */ /* 0x000fe20000410000 */
[----:B------:R-:W-:Y:S01]  /*a8b0*/  FFMA.FTZ R7, R4, R19, -R7 ;  /* 0x0000001304077223 */ /* 0x000fe20000010807 */
[----:B------:R-:W-:Y:S01]  /*a8c0*/  FFMA.FTZ R36, R34, R5, -R37 ;  /* 0x0000000522247223 */ /* 0x000fe20000010825 */
[----:B------:R-:W-:Y:S01]  /*a8d0*/  FFMA.FTZ R33, R4, R33, R38 ;  /* 0x0000002104217223 */ /* 0x000fe20000010026 */
        /* <DEDUP_REMOVED lines=10> */
.L_x_2411:
[----:B------:R-:W-:Y:S05]  /*a980*/  BSYNC B1 ;  /* 0x0000000000017941 */ /* 0x000fea0003800000 */
.L_x_2410:
[----:B------:R-:W-:Y:S04]  /*a990*/  BSSY B1, `(.L_x_2412) ;  /* 0x0000070000017945 */ /* 0x000fe80003800000 */
[----:B------:R-:W-:Y:S05]  /*a9a0*/  @P1 BRA `(.L_x_2413) ;  /* 0x0000000400b81947 */ /* 0x000fea0003800000 */
[----:B------:R-:W-:Y:S02]  /*a9b0*/  LEA.HI R45, R0, R45, RZ, 0x1d ;  /* 0x0000002d002d7211 */ /* 0x000fe400078fe8ff */
[----:B------:R-:W-:Y:S02]  /*a9c0*/  LEA.HI R42, R43, R42, RZ, 0x5 ;  /* 0x0000002a2b2a7211 */ /* 0x000fe400078f28ff */
[----:B0-----:R-:W-:Y:S01]  /*a9d0*/  SHF.R.S32.HI R4, RZ, 0x1f, R45 ;  /* 0x0000001fff047819 */ /* 0x001fe2000001142d */
[----:B------:R-:W-:Y:S01]  /*a9e0*/  IMAD.SHL.U32 R3, R45, 0x8, RZ ;  /* 0x000000082d037824 */ /* 0x000fe200078e00ff */
[----:B------:R-:W-:Y:S02]  /*a9f0*/  SHF.R.S32.HI R42, RZ, 0x5, R42 ;  /* 0x00000005ff2a7819 */ /* 0x000fe4000001142a */
[----:B-----5:R-:W-:Y:S02]  /*aa00*/  LOP3.LUT R44, R79, 0x18, R44, 0xf8, !PT ;  /* 0x000000184f2c7812 */ /* 0x020fe400078ef82c */
[----:B------:R-:W-:Y:S01]  /*aa10*/  LEA.HI R4, R4, R45, RZ, 0x2 ;  /* 0x0000002d04047211 */ /* 0x000fe200078f10ff */
[----:B------:R-:W-:Y:S01]  /*aa20*/  IMAD R42, R42, 0x1800, R75 ;  /* 0x000018002a2a7824 */ /* 0x000fe200078e024b */
[----:B------:R-:W-:-:S02]  /*aa30*/  LOP3.LUT R5, R44, R77, RZ, 0x3c, !PT ;  /* 0x0000004d2c057212 */ /* 0x000fc400078e3cff */
[----:B------:R-:W-:Y:S02]  /*aa40*/  LOP3.LUT R3, R79, 0x18, R3, 0xf8, !PT ;  /* 0x000000184f037812 */ /* 0x000fe400078ef803 */
[----:B------:R-:W-:Y:S01]  /*aa50*/  SHF.R.S32.HI R4, RZ, 0x2, R4 ;  /* 0x00000002ff047819 */ /* 0x000fe20000011404 */
[----:B------:R-:W-:Y:S01]  /*aa60*/  IMAD.IADD R42, R42, 0x1, R5 ;  /* 0x000000012a2a7824 */ /* 0x000fe200078e0205 */
[----:B------:R-:W-:Y:S02]  /*aa70*/  R2UR UR4, R80 ;  /* 0x00000000500472ca */ /* 0x000fe400000e0000 */
[----:B------:R-:W-:Y:S01]  /*aa80*/  LOP3.LUT R5, R3, R77, RZ, 0x3c, !PT ;  /* 0x0000004d03057212 */ /* 0x000fe200078e3cff */
[----:B------:R-:W-:Y:S01]  /*aa90*/  IMAD R4, R4, 0x1800, R75 ;  /* 0x0000180004047824 */ /* 0x000fe200078e024b */
[----:B------:R-:W-:Y:S02]  /*aaa0*/  SHF.R.U64 R34, R24, 0x10, R25 ;  /* 0x0000001018227819 */ /* 0x000fe40000001219 */
[----:B------:R-:W-:Y:S01]  /*aab0*/  SHF.R.U64 R24, R8, 0x10, R9 ;  /* 0x0000001008187819 */ /* 0x000fe20000001209 */
[----:B------:R-:W-:Y:S01]  /*aac0*/  IMAD.IADD R17, R4, 0x1, R5 ;  /* 0x0000000104117824 */ /* 0x000fe200078e0205 */
[----:B------:R-:W-:-:S02]  /*aad0*/  SHF.R.U32.HI R9, RZ, 0x10, R9 ;  /* 0x00000010ff097819 */ /* 0x000fc40000011609 */
[----:B------:R-:W-:Y:S01]  /*aae0*/  PRMT R59, R59, 0x5410, R34 ;  /* 0x000054103b3b7816 */ /* 0x000fe20000000022 */
[----:B------:R-:W-:Y:S01]  /*aaf0*/  IMAD R32, R17, 0x2, R22 ;  /* 0x0000000211207824 */ /* 0x000fe200078e0216 */
[----:B------:R-:W-:Y:S02]  /*ab00*/  PRMT R55, R55, 0x5410, R24 ;  /* 0x0000541037377816 */ /* 0x000fe40000000018 */
[----:B------:R-:W-:Y:S01]  /*ab10*/  LEA R3, R42, UR4, 0x1 ;  /* 0x000000042a037c11 */ /* 0x000fe2000f8e08ff */
[----:B------:R-:W-:Y:S01]  /*ab20*/  IMAD.U32 R33, R59, 0x10000, RZ ;  /* 0x000100003b217824 */ /* 0x000fe200078e00ff */
[----:B------:R-:W0:Y:S01]  /*ab30*/  LDS.128 R16, [R32+0xda00] ;  /* 0x00da000020107984 */ /* 0x000e220000000c00 */
[----:B------:R-:W-:Y:S01]  /*ab40*/  SHF.R.U32.HI R25, RZ, 0x10, R25 ;  /* 0x00000010ff197819 */ /* 0x000fe20000011619 */
[----:B------:R-:W-:Y:S01]  /*ab50*/  IMAD.U32 R35, R55, 0x10000, RZ ;  /* 0x0001000037237824 */ /* 0x000fe200078e00ff */
[----:B------:R-:W-:Y:S01]  /*ab60*/  SHF.R.U64 R8, R10, 0x10, R11 ;  /* 0x000000100a087819 */ /* 0x000fe2000000120b */
[----:B------:R-:W1:Y:S01]  /*ab70*/  LDS.128 R4, [R3] ;  /* 0x0000000003047984 */ /* 0x000e620000000c00 */
[----:B------:R-:W-:-:S02]  /*ab80*/  PRMT R56, R56, 0x5410, R9 ;  /* 0x0000541038387816 */ /* 0x000fc40000000009 */
[----:B------:R-:W-:Y:S02]  /*ab90*/  SHF.R.U64 R26, R26, 0x10, R27 ;  /* 0x000000101a1a7819 */ /* 0x000fe4000000121b */
[----:B------:R-:W-:Y:S01]  /*aba0*/  SHF.R.U32.HI R11, RZ, 0x10, R11 ;  /* 0x00000010ff0b7819 */ /* 0x000fe2000001160b */
[----:B------:R-:W-:Y:S01]  /*abb0*/  IMAD.U32 R34, R56, 0x10000, RZ ;  /* 0x0001000038227824 */ /* 0x000fe200078e00ff */
[----:B------:R-:W-:Y:S02]  /*abc0*/  SHF.R.U32.HI R27, RZ, 0x10, R27 ;  /* 0x00000010ff1b7819 */ /* 0x000fe4000001161b */
[----:B------:R-:W-:Y:S02]  /*abd0*/  PRMT R60, R60, 0x5410, R25 ;  /* 0x000054103c3c7816 */ /* 0x000fe40000000019 */
[----:B------:R-:W-:Y:S02]  /*abe0*/  PRMT R57, R57, 0x5410, R8 ;  /* 0x0000541039397816 */ /* 0x000fe40000000008 */
[----:B------:R-:W-:-:S02]  /*abf0*/  PRMT R58, R58, 0x5410, R11 ;  /* 0x000054103a3a7816 */ /* 0x000fc4000000000b */
[----:B------:R-:W-:Y:S02]  /*ac00*/  PRMT R62, R62, 0x5410, R27 ;  /* 0x000054103e3e7816 */ /* 0x000fe4000000001b */
[----:B------:R-:W-:Y:S01]  /*ac10*/  LOP3.LUT R55, R55, 0xffff0000, RZ, 0xc0, !PT ;  /* 0xffff000037377812 */ /* 0x000fe200078ec0ff */
[----:B------:R-:W-:Y:S01]  /*ac20*/  IMAD.U32 R36, R58, 0x10000, RZ ;  /* 0x000100003a247824 */ /* 0x000fe200078e00ff */
[----:B------:R-:W-:Y:S02]  /*ac30*/  LOP3.LUT R59, R59, 0xffff0000, RZ, 0xc0, !PT ;  /* 0xffff00003b3b7812 */ /* 0x000fe400078ec0ff */
[----:B------:R-:W-:Y:S02]  /*ac40*/  LOP3.LUT R56, R56, 0xffff0000, RZ, 0xc0, !PT ;  /* 0xffff000038387812 */ /* 0x000fe400078ec0ff */
[----:B------:R-:W-:Y:S02]  /*ac50*/  PRMT R61, R61, 0x5410, R26 ;  /* 0x000054103d3d7816 */ /* 0x000fe4000000001a */
[----:B------:R-:W-:Y:S01]  /*ac60*/  LOP3.LUT R58, R58, 0xffff0000, RZ, 0xc0, !PT ;  /* 0xffff00003a3a7812 */ /* 0x000fe200078ec0ff */
[C---:B0-----:R-:W-:Y:S01]  /*ac70*/  IMAD.U32 R24, R16.reuse, 0x10000, RZ ;  /* 0x0001000010187824 */ /* 0x041fe200078e00ff */
[----:B------:R-:W-:Y:S01]  /*ac80*/  LOP3.LUT R16, R16, 0xffff0000, RZ, 0xc0, !PT ;  /* 0xffff000010107812 */ /* 0x000fe200078ec0ff */
[C---:B------:R-:W-:Y:S01]  /*ac90*/  IMAD.U32 R25, R17.reuse, 0x10000, RZ ;  /* 0x0001000011197824 */ /* 0x040fe200078e00ff */
[----:B------:R-:W-:Y:S01]  /*aca0*/  LOP3.LUT R17, R17, 0xffff0000, RZ, 0xc0, !PT ;  /* 0xffff000011117812 */ /* 0x000fe200078ec0ff */
[----:B-1----:R-:W-:-:S02]  /*acb0*/  IMAD.U32 R8, R4, 0x10000, RZ ;  /* 0x0001000004087824 */ /* 0x002fc400078e00ff */
[C---:B------:R-:W-:Y:S01]  /*acc0*/  FMUL.FTZ R37, R24.reuse, R35 ;  /* 0x0000002318257220 */ /* 0x040fe20000410000 */
[-C--:B------:R-:W-:Y:S01]  /*acd0*/  FMUL.FTZ R39, R24, R33.reuse ;  /* 0x0000002118277220 */ /* 0x080fe20000410000 */
[----:B------:R-:W-:Y:S02]  /*ace0*/  IMAD.U32 R24, R60, 0x10000, RZ ;  /* 0x000100003c187824 */ /* 0x000fe400078e00ff */
[----:B------:R-:W-:Y:S01]  /*acf0*/  FMUL.FTZ R38, R25, R34 ;  /* 0x0000002219267220 */ /* 0x000fe20000410000 */
[----:B------:R-:W-:Y:S02]  /*ad00*/  IMAD.U32 R9, R5, 0x10000, RZ ;  /* 0x0001000005097824 */ /* 0x000fe400078e00ff */
[C---:B------:R-:W-:Y:S01]  /*ad10*/  FFMA.FTZ R37, R8.reuse, R33, -R37 ;  /* 0x0000002108257223 */ /* 0x040fe20000010825 */
[----:B------:R-:W-:Y:S02]  /*ad20*/  IMAD.U32 R27, R19, 0x10000, RZ ;  /* 0x00010000131b7824 */ /* 0x000fe400078e00ff */
[----:B------:R-:W-:Y:S01]  /*ad30*/  FFMA.FTZ R39, R8, R35, R39 ;  /* 0x0000002308277223 */ /* 0x000fe20000010027 */
[----:B------:R-:W-:-:S02]  /*ad40*/  IMAD.U32 R8, R62, 0x10000, RZ ;  /* 0x000100003e087824 */ /* 0x000fc400078e00ff */
[-C--:B------:R-:W-:Y:S01]  /*ad50*/  FMUL.FTZ R42, R25, R24.reuse ;  /* 0x00000018192a7220 */ /* 0x080fe20000410000 */
[----:B------:R-:W-:Y:S01]  /*ad60*/  FFMA.FTZ R38, R9, R24, -R38 ;  /* 0x0000001809267223 */ /* 0x000fe20000010826 */
[----:B------:R-:W-:Y:S01]  /*ad70*/  FMUL.FTZ R24, R27, R36 ;  /* 0x000000241b187220 */ /* 0x000fe20000410000 */
[----:B------:R-:W-:Y:S01]  /*ad80*/  LOP3.LUT R4, R4, 0xffff0000, RZ, 0xc0, !PT ;  /* 0xffff000004047812 */ /* 0x000fe200078ec0ff */
[----:B------:R-:W-:Y:S02]  /*ad90*/  IMAD.U32 R11, R7, 0x10000, RZ ;  /* 0x00010000070b7824 */ /* 0x000fe400078e00ff */
[----:B------:R-:W-:Y:S01]  /*ada0*/  FMUL.FTZ R27, R27, R8 ;  /* 0x000000081b1b7220 */ /* 0x000fe20000410000 */
[----:B------:R-:W-:Y:S01]  /*adb0*/  FFMA.FTZ R42, R9, R34, R42 ;  /* 0x00000022092a7223 */ /* 0x000fe2000001002a */
[----:B------:R-:W-:Y:S01]  /*adc0*/  LOP3.LUT R60, R60, 0xffff0000, RZ, 0xc0, !PT ;  /* 0xffff00003c3c7812 */ /* 0x000fe200078ec0ff */
[C---:B------:R-:W-:Y:S01]  /*add0*/  FMUL.FTZ R9, R16.reuse, R55 ;  /* 0x0000003710097220 */ /* 0x040fe20000410000 */
[----:B------:R-:W-:Y:S01]  /*ade0*/  LOP3.LUT R5, R5, 0xffff0000, RZ, 0xc0, !PT ;  /* 0xffff000005057812 */ /* 0x000fe200078ec0ff */
        /* <DEDUP_REMOVED lines=10> */
[----:B------:R-:W-:Y:S02]  /*ae90*/  IMAD.U32 R10, R6, 0x10000, RZ ;  /* 0x00010000060a7824 */ /* 0x000fe400078e00ff */
        /* <DEDUP_REMOVED lines=12> */
[----:B------:R-:W-:Y:S01]  /*af60*/  FMUL.FTZ R5, R18, R57 ;  /* 0x0000003912057220 */ /* 0x000fe20000410000 */
[----:B------:R-:W-:Y:S01]  /*af70*/  LOP3.LUT R6, R6, 0xffff0000, RZ, 0xc0, !PT ;  /* 0xffff000006067812 */ /* 0x000fe200078ec0ff */
[-C--:B------:R-:W-:Y:S01]  /*af80*/  FMUL.FTZ R4, R18, R61.reuse ;  /* 0x0000003d12047220 */ /* 0x080fe20000410000 */
[----:B------:R-:W-:Y:S01]  /*af90*/  LOP3.LUT R7, R7, 0xffff0000, RZ, 0xc0, !PT ;  /* 0xffff000007077812 */ /* 0x000fe200078ec0ff */
[----:B------:R-:W-:Y:S01]  /*afa0*/  FMUL.FTZ R19, R19, R62 ;  /* 0x0000003e13137220 */ /* 0x000fe20000410000 */
[----:B------:R-:W-:Y:S01]  /*afb0*/  F2FP.BF16.F32.PACK_AB R9, R27, R42 ;  /* 0x0000002a1b09723e */ /* 0x000fe200000010ff */
        /* <DEDUP_REMOVED lines=13> */
.L_x_2413:
[----:B------:R-:W-:Y:S05]  /*b090*/  BSYNC B1 ;  /* 0x0000000000017941 */ /* 0x000fea0003800000 */
.L_x_2412:
        /* <DEDUP_REMOVED lines=11> */
[----:B------:R-:W-:Y:S01]  /*b150*/  R2UR UR4, R80 ;  /* 0x00000000500472ca */ /* 0x000fe200000e0000 */
[----:B------:R-:W-:Y:S01]  /*b160*/  IMAD R5, R5, 0x1800, R75 ;  /* 0x0000180005057824 */ /* 0x000fe200078e024b */
[-C--:B------:R-:W-:Y:S02]  /*b170*/  LOP3.LUT R4, R3, R77.reuse, RZ, 0x3c, !PT ;  /* 0x0000004d03047212 */ /* 0x080fe400078e3cff */
        /* <DEDUP_REMOVED lines=10> */
[----:B------:R-:W-:Y:S01]  /*b220*/  PRMT R47, R47, 0x5410, R16 ;  /* 0x000054102f2f7816 */ /* 0x000fe20000000010 */
[----:B------:R-:W-:Y:S01]  /*b230*/  IMAD.U32 R21, R51, 0x10000, RZ ;  /* 0x0001000033157824 */ /* 0x000fe200078e00ff */
[----:B------:R-:W-:Y:S01]  /*b240*/  SHF.R.U32.HI R29, RZ, 0x10, R29 ;  /* 0x00000010ff1d7819 */ /* 0x000fe2000001161d */
[----:B------:R-:W1:Y:S01]  /*b250*/  LDS.128 R4, [R0] ;  /* 0x0000000000047984 */ /* 0x000e620000000c00 */
[----:B------:R-:W-:Y:S01]  /*b260*/  SHF.R.U64 R12, R14, 0x10, R15 ;  /* 0x000000100e0c7819 */ /* 0x000fe2000000120f */
[----:B------:R-:W-:Y:S01]  /*b270*/  IMAD.U32 R25, R47, 0x10000, RZ ;  /* 0x000100002f197824 */ /* 0x000fe200078e00ff */
[----:B------:R-:W-:Y:S02]  /*b280*/  PRMT R48, R48, 0x5410, R13 ;  /* 0x0000541030307816 */ /* 0x000fe4000000000d */
[----:B------:R-:W-:-:S02]  /*b290*/  SHF.R.U64 R18, R30, 0x10, R31 ;  /* 0x000000101e127819 */ /* 0x000fc4000000121f */
[----:B------:R-:W-:Y:S01]  /*b2a0*/  SHF.R.U32.HI R15, RZ, 0x10, R15 ;  /* 0x00000010ff0f7819 */ /* 0x000fe2000001160f */
[----:B------:R-:W-:Y:S01]  /*b2b0*/  IMAD.U32 R20, R48, 0x10000, RZ ;  /* 0x0001000030147824 */ /* 0x000fe200078e00ff */
[----:B------:R-:W-:Y:S02]  /*b2c0*/  SHF.R.U32.HI R31, RZ, 0x10, R31 ;  /* 0x00000010ff1f7819 */ /* 0x000fe4000001161f */
[----:B------:R-:W-:Y:S02]  /*b2d0*/  PRMT R52, R52, 0x5410, R29 ;  /* 0x0000541034347816 */ /* 0x000fe4000000001d */
[----:B------:R-:W-:Y:S02]  /*b2e0*/  PRMT R49, R49, 0x5410, R12 ;  /* 0x0000541031317816 */ /* 0x000fe4000000000c */
[----:B------:R-:W-:Y:S02]  /*b2f0*/  PRMT R50, R50, 0x5410, R15 ;  /* 0x0000541032327816 */ /* 0x000fe4000000000f */
[----:B------:R-:W-:-:S02]  /*b300*/  PRMT R54, R54, 0x5410, R31 ;  /* 0x0000541036367816 */ /* 0x000fc4000000001f */
        /* <DEDUP_REMOVED lines=72> */
.L_x_2394:
[----:B------:R-:W-:Y:S05]  /*b790*/  BSYNC B0 ;  /* 0x0000000000007941 */ /* 0x000fea0003800000 */
.L_x_2387:
        /* <DEDUP_REMOVED lines=8> */
.L_x_2385:
[----:B0--3--:R-:W3:Y:S02]  /*b820*/  LDL R0, [R1+0x2c] ;  /* 0x00002c0001007983 */ /* 0x009ee40000100800 */
[----:B---3--:R-:W-:-:S13]  /*b830*/  R2UR UR4, R0 ;  /* 0x00000000000472ca */ /* 0x008fda00000e0000 */
[----:B------:R-:W-:-:S05]  /*b840*/  IMAD.U32 R0, RZ, RZ, UR4 ;  /* 0x00000004ff007e24 */ /* 0x000fca000f8e00ff */
[----:B------:R-:W-:-:S13]  /*b850*/  ISETP.NE.AND P0, PT, R0, 0x3, PT ;  /* 0x000000030000780c */ /* 0x000fda0003f05270 */
[----:B------:R-:W-:Y:S05]  /*b860*/  @!P0 BRA `(.L_x_2414) ;  /* 0x0000000000048947 */ /* 0x000fea0003800000 */
[----:B------:R-:W-:Y:S01]  /*b870*/  BPT.TRAP 0x1 ;  /* 0x000000040000795c */ /* 0x000fe20000300000 */
.L_x_2414:
[----:B------:R-:W3:Y:S01]  /*b880*/  LDL R0, [R1+0x4] ;  /* 0x0000040001007983 */ /* 0x000ee20000100800 */
[----:B------:R-:W-:Y:S01]  /*b890*/  IMAD R21, R145, 0x8, R22 ;  /* 0x0000000891157824 */ /* 0x000fe200078e0216 */
[----:B---3--:R-:W-:-:S04]  /*b8a0*/  SHF.L.U32 R0, R0, 0x1f, RZ ;  /* 0x0000001f00007819 */ /* 0x008fc800000006ff */
[----:B------:R0:W3:Y:S01]  /*b8b0*/  SYNCS.PHASECHK.TRANS64.TRYWAIT P2, [R21+URZ+0x31c30], R0 ;  /* 0x031c3000150075a7 */ /* 0x0000e2000804017f */
[----:B------:R-:W-:Y:S05]  /*b8c0*/  @!P0 BRA `(.L_x_2415) ;  /* 0x0000000000048947 */ /* 0x000fea0003800000 */
[----:B------:R-:W-:Y:S01]  /*b8d0*/  BPT.TRAP 0x1 ;  /* 0x000000040000795c */ /* 0x000fe20000300000 */
.L_x_2415:
[----:B--2-4-:R-:W2:Y:S02]  /*b8e0*/  S2R R3, SR_TID.X ;  /* 0x0000000000037919 */ /* 0x014ea40000002100 */
[----:B--2---:R-:W-:-:S04]  /*b8f0*/  LOP3.LUT R3, R3, 0x7f, RZ, 0xc0, !PT ;  /* 0x0000007f03037812 */ /* 0x004fc800078ec0ff */
[----:B------:R-:W-:Y:S01]  /*b900*/  ISETP.NE.AND P1, PT, R3, RZ, PT ;  /* 0x000000ff0300720c */ /* 0x000fe20003f25270 */
[----:B---3--:R-:W-:-:S12]  /*b910*/  @P2 BRA `(.L_x_2416) ;  /* 0x0000000000082947 */ /* 0x008fd80003800000 */
[----:B------:R-:W2:Y:S02]  /*b920*/  SYNCS.PHASECHK.TRANS64.TRYWAIT P2, [R21+URZ+0x31c30], R0 ;  /* 0x031c3000150075a7 */ /* 0x000ea4000804017f */
[----:B--2---:R-:W-:Y:S05]  /*b930*/  @!P2 BRA `(.L_x_2417) ;  /* 0x000001840010a947 */ /* 0x004fea0003800000 */
.L_x_2416:
[----:B------:R-:W-:Y:S05]  /*b940*/  WARPSYNC.ALL ;  /* 0x0000000000007948 */ /* 0x000fea0003800000 */
[----:B0-2---:R-:W-:Y:S01]  /*b950*/  VIADD R0, R22, 0x16a00 ;  /* 0x00016a0016007836 */ /* 0x005fe20000000000 */
[----:B------:R-:W-:Y:S01]  /*b960*/  LOP3.LUT R2, R2, 0x10000, RZ, 0xfc, !PT ;  /* 0x0001000002027812 */ /* 0x000fe200078efcff */
[----:B------:R-:W-:Y:S02]  /*b970*/  IMAD.MOV.U32 R3, RZ, RZ, -0x7fffffe0 ;  /* 0x80000020ff037424 */ /* 0x000fe400078e00ff */
[----:B------:R-:W-:Y:S01]  /*b980*/  IMAD.MOV.U32 R15, RZ, RZ, -0x7fffffe0 ;  /* 0x80000020ff0f7424 */ /* 0x000fe200078e00ff */
[----:B------:R-:W-:Y:S01]  /*b990*/  SHF.R.U32.HI R0, RZ, 0x4, R0 ;  /* 0x00000004ff007819 */ /* 0x000fe20000011600 */
[----:B------:R-:W-:Y:S01]  /*b9a0*/  WARPGROUP.ARRIVE ;  /* 0x00000000000079c5 */ /* 0x000fe20000000000 */
[----:B------:R-:W-:Y:S01]  /*b9b0*/  IMAD.MOV.U32 R5, RZ, RZ, -0x7fffffe0 ;  /* 0x80000020ff057424 */ /* 0x000fe200078e00ff */
[----:B------:R-:W0:Y:S01]  /*b9c0*/  LDC R18, c[0x0][0x448] ;  /* 0x00011200ff127b82 */ /* 0x000e220000000800 */
[----:B------:R-:W-:-:S04]  /*b9d0*/  LOP3.LUT R0, R0, 0x3fff, RZ, 0xc0, !PT ;  /* 0x00003fff00007812 */ /* 0x000fc800078ec0ff */
[----:B------:R-:W-:-:S05]  /*b9e0*/  LOP3.LUT R4, R0, 0x10000, RZ, 0xfc, !PT ;  /* 0x0001000000047812 */ /* 0x000fca00078efcff */
[----:B------:R-:W-:Y:S01]  /*b9f0*/  IMAD R14, R145, 0x6c0, R4 ;  /* 0x000006c0910e7824 */ /* 0x000fe200078e0204 */
[----:B------:R-:W-:Y:S01]  /*ba00*/  R2UR UR4, R2 ;  /* 0x00000000020472ca */ /* 0x000fe200000e0000 */
[----:B------:R2:W-:Y:S01]  /*ba10*/  STL [R1+0x30], R4 ;  /* 0x0000300401007387 */ /* 0x0005e20000100800 */
[----:B------:R-:W-:Y:S02]  /*ba20*/  R2UR UR5, R3 ;  /* 0x00000000030572ca */ /* 0x000fe400000e0000 */
[----:B------:R-:W-:Y:S02]  /*ba30*/  R2UR UR6, R14 ;  /* 0x000000000e0672ca */ /* 0x000fe400000e0000 */
[----:B------:R-:W-:Y:S02]  /*ba40*/  R2UR UR7, R15 ;  /* 0x000000000f0772ca */ /* 0x000fe400000e0000 */
[----:B------:R-:W-:Y:S02]  /*ba50*/  R2UR UR11, R5 ;  /* 0x00000000050b72ca */ /* 0x000fe400000e0000 */
[----:B------:R-:W-:Y:S01]  /*ba60*/  R2UR UR8, R2 ;  /* 0x00000000020872ca */ /* 0x000fe200000e0000 */
[C---:B--2---:R-:W-:Y:S01]  /*ba70*/  VIADD R4, R14.reuse, 0x40 ;  /* 0x000000400e047836 */ /* 0x044fe20000000000 */
[----:B------:R-:W-:Y:S01]  /*ba80*/  R2UR UR9, R3 ;  /* 0x00000000030972ca */ /* 0x000fe200000e0000 */
[----:B------:R-:W-:-:S02]  /*ba90*/  VIADD R6, R14, 0xc0 ;  /* 0x000000c00e067836 */ /* 0x000fc40000000000 */
[----:B------:R-:W-:Y:S01]  /*baa0*/  IMAD.MOV.U32 R7, RZ, RZ, -0x7fffffe0 ;  /* 0x80000020ff077424 */ /* 0x000fe200078e00ff */
[----:B------:R-:W-:Y:S02]  /*bab0*/  R2UR UR12, R2 ;  /* 0x00000000020c72ca */ /* 0x000fe400000e0000 */
[C---:B------:R-:W-:Y:S01]  /*bac0*/  R2UR UR13, R3.reuse ;  /* 0x00000000030d72ca */ /* 0x040fe200000e0000 */
[----:B------:R-:W-:Y:S01]  /*bad0*/  HGMMA.64x16x16.F32.BF16 R88, gdesc[UR4], RZ, !UPT, gsb0 ;  /* 0x00200000045879f0 */ /* 0x000fe2000c0018ff */
[----:B------:R-:W-:Y:S01]  /*bae0*/  R2UR UR10, R4 ;  /* 0x00000000040a72ca */ /* 0x000fe200000e0000 */
[----:B------:R-:W-:Y:S02]  /*baf0*/  VIADD R4, R14, 0x80 ;  /* 0x000000800e047836 */ /* 0x000fe40000000000 */
[----:B------:R-:W-:Y:S01]  /*bb00*/  IMAD.MOV.U32 R9, RZ, RZ, -0x7fffffe0 ;  /* 0x80000020ff097424 */ /* 0x000fe200078e00ff */
[----:B------:R-:W-:Y:S01]  /*bb10*/  R2UR UR16, R2 ;  /* 0x00000000021072ca */ /* 0x000fe200000e0000 */
[----:B------:R-:W-:Y:S01]  /*bb20*/  VIADD R8, R14, 0x100 ;  /* 0x000001000e087836 */ /* 0x000fe20000000000 */
[----:B------:R-:W-:-:S02]  /*bb30*/  R2UR UR17, R3 ;  /* 0x00000000031172ca */ /* 0x000fc400000e0000 */
[C---:B------:R-:W-:Y:S02]  /*bb40*/  R2UR UR20, R2.reuse ;  /* 0x00000000021472ca */ /* 0x040fe400000e0000 */
[C---:B------:R-:W-:Y:S02]  /*bb50*/  R2UR UR21, R3.reuse ;  /* 0x00000000031572ca */ /* 0x040fe400000e0000 */
[----:B------:R-:W-:Y:S02]  /*bb60*/  R2UR UR24, R2 ;  /* 0x00000000021872ca */ /* 0x000fe400000e0000 */
[----:B------:R-:W-:Y:S01]  /*bb70*/  R2UR UR25, R3 ;  /* 0x00000000031972ca */ /* 0x000fe200000e0000 */
[----:B------:R-:W-:Y:S02]  /*bb80*/  VIADD R10, R14, 0x102 ;  /* 0x000001020e0a7836 */ /* 0x000fe40000000000 */
[----:B------:R-:W-:Y:S02]  /*bb90*/  IMAD.MOV.U32 R11, RZ, RZ, -0x7fffffe0 ;  /* 0x80000020ff0b7424 */ /* 0x000fe400078e00ff */
[----:B------:R-:W-:-:S02]  /*bba0*/  VIADD R12, R2, 0x300 ;  /* 0x00000300020c7836 */ /* 0x000fc40000000000 */
[----:B------:R-:W-:Y:S02]  /*bbb0*/  IMAD.MOV.U32 R13, RZ, RZ, -0x7fffffe0 ;  /* 0x80000020ff0d7424 */ /* 0x000fe400078e00ff */
[----:B------:R-:W-:Y:S01]  /*bbc0*/  IMAD.MOV.U32 R17, RZ, RZ, -0x7fffffe0 ;  /* 0x80000020ff117424 */ /* 0x000fe200078e00ff */
[----:B0-----:R-:W-:Y:S01]  /*bbd0*/  ISETP.NE.AND P5, PT, R18, 0x1, PT ;  /* 0x000000011200780c */ /* 0x001fe20003fa5270 */
[----:B------:R-:W-:Y:S01]  /*bbe0*/  VIADD R16, R14, 0x342 ;  /* 0x000003420e107836 */ /* 0x000fe20000000000 */
[----:B------:R-:W2:Y:S01]  /*bbf0*/  LDL.LU R0, [R1] ;  /* 0x0000000001007983 */ /* 0x000ea20000300800 */
[----:B------:R-:W-:Y:S01]  /*bc00*/  IMAD.MOV.U32 R5, RZ, RZ, -0x7fffffe0 ;  /* 0x80000020ff057424 */ /* 0x000fe200078e00ff */
[----:B------:R-:W-:Y:S01]  /*bc10*/  R2UR UR6, R4 ;  /* 0x00000000040672ca */ /* 0x000fe200000e0000 */
[----:B------:R-:W-:Y:S01]  /*bc20*/  VIADD R4, R14, 0x140 ;  /* 0x000001400e047836 */ /* 0x000fe20000000000 */
[----:B------:R-:W-:Y:S02]  /*bc30*/  R2UR UR4, R2 ;  /* 0x00000000020472ca */ /* 0x000fe400000e0000 */
[----:B------:R-:W-:Y:S01]  /*bc40*/  R2UR UR7, R5 ;  /* 0x00000000050772ca */ /* 0x000fe200000e0000 */
[----:B------:R-:W-:Y:S01]  /*bc50*/  IMAD.MOV.U32 R5, RZ, RZ, -0x7fffffe0 ;  /* 0x80000020ff057424 */ /* 0x000fe200078e00ff */
[----:B------:R-:W-:-:S02]  /*bc60*/  R2UR UR5, R3 ;  /* 0x00000000030572ca */ /* 0x000fc400000e0000 */
        /* <DEDUP_REMOVED lines=12> */
[----:B------:R-:W0:Y:S01]  /*bd30*/  @P5 LDC R15, c[0x0][0x44c] ;  /* 0x00011300ff0f5b82 */ /* 0x000e220000000800 */
[----:B------:R-:W-:-:S02]  /*bd40*/  WARPGROUP.DEPBAR.LE gsb0, 0x0 ;  /* 0x00008000000079c5 */ /* 0x000fc40000010000 */
[----:B-----5:R-:W-:-:S06]  /*bd50*/  WARPGROUP.ARRIVE ;  /* 0x00000000000079c5 */ /* 0x020fcc0000000000 */
        /* <DEDUP_REMOVED lines=9> */
[----:B------:R-:W-:Y:S01]  /*bdf0*/  R2UR UR27, R5 ;  /* 0x00000000051b72ca */ /* 0x000fe200000e0000 */
[----:B------:R-:W-:Y:S01]  /*be00*/  IMAD.MOV.U32 R5, RZ, RZ, -0x7fffffe0 ;  /* 0x80000020ff057424 */ /* 0x000fe200078e00ff */
        /* <DEDUP_REMOVED lines=30> */
[----:B------:R-:W-:Y:S02]  /*bff0*/  R2UR UR8, R8 ;  /* 0x00000000080872ca */ /* 0x000fe400000e0000 */
[----:B------:R-:W-:Y:S01]  /*c000*/  R2UR UR9, R9 ;  /* 0x00000000090972ca */ /* 0x000fe200000e0000 */
[----:B------:R-:W-:Y:S02]  /*c010*/  VIADD R18, R14, 0x500 ;  /* 0x000005000e127836 */ /* 0x000fe40000000000 */
[----:B------:R-:W-:Y:S01]  /*c020*/  IMAD.MOV.U32 R19, RZ, RZ, -0x7fffffe0 ;  /* 0x80000020ff137424 */ /* 0x000fe200078e00ff */
[----:B--2---:R-:W-:-:S04]  /*c030*/  LOP3.LUT R0, R0, 0xfffffff7, RZ, 0xc0, !PT ;  /* 0xfffffff700007812 */ /* 0x004fc800078ec0ff */
[----:B------:R-:W-:-:S05]  /*c040*/  @P5 LOP3.LUT R0, R0, 0x8, RZ, 0xfc, !PT ;  /* 0x0000000800005812 */ /* 0x000fca00078efcff */
[----:B------:R2:W-:Y:S04]  /*c050*/  STL [R1], R0 ;  /* 0x0000000001007387 */ /* 0x0005e80000100800 */
[----:B------:R-:W3:Y:S04]  /*c060*/  LDL R102, [R1+0x58] ;  /* 0x0000580001667983 */ /* 0x000ee80000100800 */
[----:B------:R-:W4:Y:S04]  /*c070*/  LDL R100, [R1+0x54] ;  /* 0x0000540001647983 */ /* 0x000f280000100800 */
[----:B--2---:R-:W3:Y:S01]  /*c080*/  LDL R0, [R1+0x68] ;  /* 0x0000680001007983 */ /* 0x004ee20000100800 */
[----:B------:R-:W-:-:S02]  /*c090*/  WARPGROUP.DEPBAR.LE gsb0, 0x0 ;  /* 0x00008000000079c5 */ /* 0x000fc40000010000 */
[----:B------:R-:W-:Y:S01]  /*c0a0*/  WARPGROUP.ARRIVE ;  /* 0x00000000000079c5 */ /* 0x000fe20000000000 */
[----:B------:R-:W2:Y:S04]  /*c0b0*/  LDL R97, [R1+0x64] ;  /* 0x0000640001617983 */ /* 0x000ea80000100800 */
[----:B------:R-:W2:Y:S01]  /*c0c0*/  LDL R101, [R1+0x50] ;  /* 0x0000500001657983 */ /* 0x000ea20000100800 */
[----:B------:R-:W-:Y:S01]  /*c0d0*/  HGMMA.64x16x16.F32.BF16 R40, gdesc[UR20], RZ, !UPT, gsb0 ;  /* 0x00200000142879f0 */ /* 0x000fe2000c0018ff */
[----:B------:R-:W-:Y:S02]  /*c0e0*/  R2UR UR20, R8 ;  /* 0x00000000081472ca */ /* 0x000fe400000e0000 */
[----:B------:R-:W-:Y:S01]  /*c0f0*/  R2UR UR21, R9 ;  /* 0x00000000091572ca */ /* 0x000fe200000e0000 */
[----:B------:R-:W-:-:S02]  /*c100*/  WARPGROUP.DEPBAR.LE gsb0, 0x0 ;  /* 0x00008000000079c5 */ /* 0x000fc40000010000 */
[----:B-1----:R-:W-:-:S06]  /*c110*/  WARPGROUP.ARRIVE ;  /* 0x00000000000079c5 */ /* 0x002fcc0000000000 */
[----:B------:R-:W-:Y:S01]  /*c120*/  HGMMA.64x16x16.F32.BF16 R32, gdesc[UR24], RZ, !UPT, gsb0 ;  /* 0x00200000182079f0 */ /* 0x000fe2000c0018ff */
        /* <DEDUP_REMOVED lines=17> */
[----:B------:R-:W-:Y:S01]  /*c240*/  HGMMA.64x16x16.F32.BF16 R88, gdesc[UR12], R88, gsb0 ;  /* 0x002000000c5879f0 */ /* 0x000fe20008001858 */
        /* <DEDUP_REMOVED lines=288> */
[----:B------:R-:W-:Y:S02]  /*d450*/  IMAD.MOV.U32 R19, RZ, RZ, -0x7fffffe0 ;  /* 0x80000020ff137424 */ /* 0x000fe400078e00ff */
[----:B------:R-:W-:Y:S02]  /*d460*/  VIADD R4, R2, 0x602 ;  /* 0x0000060202047836 */ /* 0x000fe40000000000 */
[----:B------:R-:W-:Y:S01]  /*d470*/  IMAD.MOV.U32 R5, RZ, RZ, -0x7fffffe0 ;  /* 0x80000020ff057424 */ /* 0x000fe200078e00ff */
[----:B------:R-:W-:Y:S02]  /*d480*/  R2UR UR34, R18 ;  /* 0x00000000122272ca */ /* 0x000fe400000e0000 */
[----:B------:R-:W-:-:S02]  /*d490*/  R2UR UR35, R19 ;  /* 0x00000000132372ca */ /* 0x000fc400000e0000 */
[----:B------:R-:W-:Y:S01]  /*d4a0*/  R2UR UR32, R4 ;  /* 0x00000000042072ca */ /* 0x000fe200000e0000 */
[----:B------:R-:W-:Y:S01]  /*d4b0*/  VIADD R16, R14, 0x4c2 ;  /* 0x000004c20e107836 */ /* 0x000fe20000000000 */
[----:B------:R-:W-:Y:S01]  /*d4c0*/  R2UR UR33, R5 ;  /* 0x00000000052172ca */ /* 0x000fe200000e0000 */
[----:B------:R-:W-:Y:S01]  /*d4d0*/  IMAD.MOV.U32 R17, RZ, RZ, -0x7fffffe0 ;  /* 0x80000020ff117424 */ /* 0x000fe200078e00ff */
[----:B------:R-:W-:Y:S02]  /*d4e0*/  WARPGROUP.DEPBAR.LE gsb0, 0x0 ;  /* 0x00008000000079c5 */ /* 0x000fe40000010000 */
[----:B------:R-:W-:Y:S01]  /*d4f0*/  WARPGROUP.ARRIVE ;  /* 0x00000000000079c5 */ /* 0x000fe20000000000 */
[----:B------:R-:W-:Y:S01]  /*d500*/  R2UR UR4, R4 ;  /* 0x00000000040472ca */ /* 0x000fe200000e0000 */
[----:B------:R-:W1:Y:S07]  /*d510*/  @P5 LDC R19, c[0x0][0x450] ;  /* 0x00011400ff135b82 */ /* 0x000e6e0000000800 */
[----:B------:R-:W-:Y:S01]  /*d520*/  HGMMA.64x16x16.F32.BF16 R88, gdesc[UR32], R88, gsb0 ;  /* 0x00200000205879f0 */ /* 0x000fe20008001858 */
        /* <DEDUP_REMOVED lines=21> */
[----:B---3--:R-:W-:Y:S01]  /*d680*/  IMAD.IADD R20, R0, 0x1, R102 ;  /* 0x0000000100147824 */ /* 0x008fe200078e0266 */
[----:B------:R-:W-:-:S02]  /*d690*/  WARPGROUP.DEPBAR.LE gsb0, 0x0 ;  /* 0x00008000000079c5 */ /* 0x000fc40000010000 */
[----:B------:R-:W-:-:S09]  /*d6a0*/  WARPGROUP.ARRIVE ;  /* 0x00000000000079c5 */ /* 0x000fd20000000000 */
[----:B------:R-:W-:Y:S01]  /*d6b0*/  HGMMA.64x16x16.F32.BF16 R64, gdesc[UR4], R64, gsb0 ;  /* 0x00200000044079f0 */ /* 0x000fe20008001840 */
[----:B0-----:R-:W-:-:S04]  /*d6c0*/  @P5 IMAD.HI.U32 R0, R20, R15, RZ ;  /* 0x0000000f14005227 */ /* 0x001fc800078e00ff */
[----:B------:R-:W-:Y:S01]  /*d6d0*/  VIADD R18, R14, 0x582 ;  /* 0x000005820e127836 */ /* 0x000fe20000000000 */
[----:B-1----:R-:W-:Y:S01]  /*d6e0*/  @P5 SHF.R.U32.HI R20, RZ, R19, R0 ;  /* 0x00000013ff145219 */ /* 0x002fe20000011600 */
        /* <DEDUP_REMOVED lines=23> */
[----:B------:R-:W0:Y:S01]  /*d860*/  SHFL.IDX PT, R99, R20, RZ, 0x1c1f ;  /* 0x001c1fff14637589 */ /* 0x000e2200000e0000 */
[----:B------:R-:W-:-:S02]  /*d870*/  IMAD.MOV.U32 R15, RZ, RZ, -0x90 ;  /* 0xffffff70ff0f7424 */ /* 0x000fc400078e00ff */
[C---:B----4-:R-:W-:Y:S02]  /*d880*/  IMAD R0, R96.reuse, -0x90, R100 ;  /* 0xffffff7060007824 */ /* 0x050fe400078e0264 */
[----:B------:R-:W-:Y:S02]  /*d890*/  IMAD R15, R96, R15, 0x91 ;  /* 0x00000091600f7424 */ /* 0x000fe400078e020f */
[----:B------:R-:W-:Y:S02]  /*d8a0*/  VIADD R0, R0, 0x90 ;  /* 0x0000009000007836 */ /* 0x000fe40000000000 */
[C---:B--2---:R-:W-:Y:S02]  /*d8b0*/  IMAD R15, R97.reuse, -0x2, R15 ;  /* 0xfffffffe610f7824 */ /* 0x044fe400078e020f */
[----:B------:R-:W-:-:S03]  /*d8c0*/  IMAD R98, R97, -0x2, R0 ;  /* 0xfffffffe61627824 */ /* 0x000fc600078e0200 */
[----:B------:R-:W-:Y:S01]  /*d8d0*/  IADD3 R97, -R101, R15, R100 ;  /* 0x0000000f65617210 */ /* 0x000fe20007ffe164 */
[----:B------:R-:W-:Y:S02]  /*d8e0*/  WARPGROUP.DEPBAR.LE gsb0, 0x0 ;  /* 0x00008000000079c5 */ /* 0x000fe40000010000 */
[----:B------:R-:W-:-:S06]  /*d8f0*/  WARPGROUP.ARRIVE ;  /* 0x00000000000079c5 */ /* 0x000fcc0000000000 */
[----:B------:R-:W-:Y:S01]  /*d900*/  HGMMA.64x16x16.F32.BF16 R40, gdesc[UR12], R40, gsb0 ;  /* 0x002000000c2879f0 */ /* 0x000fe20008001828 */
[----:B0-----:R-:W-:-:S04]  /*d910*/  VIADDMNMX R0, R99, R97, R98, PT ;  /* 0x0000006163007246 */ /* 0x001fc80003800162 */
[C---:B------:R-:W-:Y:S02]  /*d920*/  ISETP.GT.AND P3, PT, R0.reuse, RZ, PT ;  /* 0x000000ff0000720c */ /* 0x040fe40003f64270 */
[C---:B------:R-:W-:Y:S02]  /*d930*/  ISETP.GT.AND P4, PT, R0.reuse, 0x1, PT ;  /* 0x000000010000780c */ /* 0x040fe40003f84270 */
[----:B------:R-:W-:Y:S02]  /*d940*/  ISETP.GT.AND P2, PT, R0, 0x8, PT ;  /* 0x000000080000780c */ /* 0x000fe40003f44270 */
[----:B------:R-:W-:Y:S02]  /*d950*/  FSEL R88, R88, -INF , P3 ;  /* 0xff80000058587808 */ /* 0x000fe40001800000 */
[----:B------:R-:W-:Y:S02]  /*d960*/  FSEL R89, R89, -INF , P4 ;  /* 0xff80000059597808 */ /* 0x000fe40002000000 */
[----:B------:R-:W-:-:S02]  /*d970*/  ISETP.GT.AND P3, PT, R0, 0x9, PT ;  /* 0x000000090000780c */ /* 0x000fc40003f64270 */
[----:B------:R-:W-:Y:S02]  /*d980*/  FSEL R92, R92, -INF , P2 ;  /* 0xff8000005c5c7808 */ /* 0x000fe40001000000 */
[----:B------:R-:W-:Y:S02]  /*d990*/  FMNMX.FTZ R15, R88, R89, !PT ;  /* 0x00000059580f7209 */ /* 0x000fe40007810000 */
[----:B------:R-:W-:Y:S02]  /*d9a0*/  FSEL R93, R93, -INF , P3 ;  /* 0xff8000005d5d7808 */ /* 0x000fe40001800000 */
        /* <DEDUP_REMOVED lines=8> */
[----:B------:R-:W-:-:S02]  /*da30*/  ISETP.GT.AND P2, PT, R0, 0x10, PT ;  /* 0x000000100000780c */ /* 0x000fc40003f44270 */
[----:B------:R-:W-:Y:S02]  /*da40*/  ISETP.GT.AND P3, PT, R0, 0x11, PT ;  /* 0x000000110000780c */ /* 0x000fe40003f64270 */
[----:B------:R-:W-:Y:S01]  /*da50*/  FSEL R80, R80, -INF , P2 ;  /* 0xff80000050507808 */ /* 0x000fe20001000000 */
[----:B------:R-:W-:Y:S02]  /*da60*/  WARPGROUP.DEPBAR.LE gsb0, 0x0 ;  /* 0x00008000000079c5 */ /* 0x000fe40000010000 */
[----:B------:R-:W-:Y:S01]  /*da70*/  WARPGROUP.ARRIVE ;  /* 0x00000000000079c5 */ /* 0x000fe20000000000 */
[----:B------:R-:W-:-:S05]  /*da80*/  ISETP.GT.AND P2, PT, R0, 0x18, PT ;  /* 0x000000180000780c */ /* 0x000fca0003f44270 */
[----:B------:R-:W-:Y:S01]  /*da90*/  HGMMA.64x16x16.F32.BF16 R32, gdesc[UR4], R32, gsb0 ;  /* 0x00200000042079f0 */ /* 0x000fe20008001820 */
[----:B------:R-:W-:Y:S01]  /*daa0*/  FSEL R81, R81, -INF , P3 ;  /* 0xff80000051517808 */ /* 0x000fe20001800000 */
[----:B------:R-:W-:Y:S01]  /*dab0*/  VIADD R14, R14, 0x682 ;  /* 0x000006820e0e7836 */ /* 0x000fe20000000000 */
[----:B------:R-:W-:Y:S02]  /*dac0*/  FMNMX.FTZ R18, R80, R15, !PT ;  /* 0x0000000f50127209 */ /* 0x000fe40007810000 */
[----:B------:R-:W-:Y:S02]  /*dad0*/  R2UR UR8, R4 ;  /* 0x00000000040872ca */ /* 0x000fe400000e0000 */
[----:B------:R-:W-:Y:S01]  /*dae0*/  R2UR UR9, R5 ;  /* 0x00000000050972ca */ /* 0x000fe200000e0000 */
[----:B------:R-:W-:Y:S01]  /*daf0*/  SHFL.IDX PT, R20, R20, 0x1, 0x1c1f ;  /* 0x003c1f0014147f89 */ /* 0x000fe200000e0000 */
        /* <DEDUP_REMOVED lines=22> */
[----:B------:R-:W-:Y:S01]  /*dc60*/  IMAD.MOV.U32 R15, RZ, RZ, -0x7fffffe0 ;  /* 0x80000020ff0f7424 */ /* 0x000fe200078e00ff */
[----:B------:R-:W-:Y:S02]  /*dc70*/  ISETP.GT.AND P2, PT, R0, 0x38, PT ;  /* 0x000000380000780c */ /* 0x000fe40003f44270 */
[----:B------:R-:W-:Y:S02]  /*dc80*/  FSEL R65, R65, -INF , P3 ;  /* 0xff80000041417808 */ /* 0x000fe40001800000 */
[----:B------:R-:W-:Y:S02]  /*dc90*/  FMNMX.FTZ R16, R64, R17, !PT ;  /* 0x0000001140107209 */ /* 0x000fe40007810000 */
[----:B------:R-:W-:Y:S02]  /*dca0*/  R2UR UR11, R15 ;  /* 0x000000000f0b72ca */ /* 0x000fe400000e0000 */
[----:B------:R-:W-:-:S02]  /*dcb0*/  ISETP.GT.AND P3, PT, R0, 0x39, PT ;  /* 0x000000390000780c */ /* 0x000fc40003f64270 */
[----:B------:R-:W-:Y:S02]  /*dcc0*/  FSEL R68, R68, -INF , P2 ;  /* 0xff80000044447808 */ /* 0x000fe40001000000 */
[----:B------:R-:W-:Y:S02]  /*dcd0*/  FMNMX.FTZ R15, R65, R16, !PT ;  /* 0x00000010410f7209 */ /* 0x000fe40007810000 */
[----:B------:R-:W-:Y:S02]  /*dce0*/  R2UR UR10, R14 ;  /* 0x000000000e0a72ca */ /* 0x000fe400000e0000 */
[----:B------:R-:W-:Y:S02]  /*dcf0*/  ISETP.GT.AND P2, PT, R0, 0x40, PT ;  /* 0x000000400000780c */ /* 0x000fe40003f44270 */
[----:B------:R-:W-:Y:S02]  /*dd00*/  FSEL R69, R69, -INF , P3 ;  /* 0xff80000045457808 */ /* 0x000fe40001800000 */
[----:B------:R-:W-:-:S02]  /*dd10*/  FMNMX.FTZ R14, R68, R15, !PT ;  /* 0x0000000f440e7209 */ /* 0x000fc40007810000 */
[----:B------:R-:W-:Y:S02]  /*dd20*/  ISETP.GT.AND P3, PT, R0, 0x41, PT ;  /* 0x000000410000780c */ /* 0x000fe40003f64270 */
[----:B------:R-:W-:Y:S02]  /*dd30*/  FSEL R56, R56, -INF , P2 ;  /* 0xff80000038387808 */ /* 0x000fe40001000000 */
[----:B------:R-:W-:Y:S01]  /*dd40*/  FMNMX.FTZ R15, R69, R14, !PT ;  /* 0x0000000e450f7209 */ /* 0x000fe20007810000 */
[----:B------:R-:W-:Y:S02]  /*dd50*/  WARPGROUP.DEPBAR.LE gsb0, 0x0 ;  /* 0x00008000000079c5 */ /* 0x000fe40000010000 */
[----:B------:R-:W-:Y:S01]  /*dd60*/  ISETP.GT.AND P2, PT, R0, 0x48, PT ;  /* 0x000000480000780c */ /* 0x000fe20003f44270 */
[----:B------:R-:W-:Y:S01]  /*dd70*/  WARPGROUP.ARRIVE ;  /* 0x00000000000079c5 */ /* 0x000fe20000000000 */
[----:B------:R-:W-:Y:S02]  /*dd80*/  FSEL R57, R57, -INF , P3 ;  /* 0xff80000039397808 */ /* 0x000fe40001800000 */
[----:B------:R-:W-:-:S02]  /*dd90*/  FMNMX.FTZ R14, R56, R15, !PT ;  /* 0x0000000f380e7209 */ /* 0x000fc40007810000 */
[----:B------:R-:W-:Y:S01]  /*dda0*/  ISETP.GT.AND P3, PT, R0, 0x49, PT ;  /* 0x000000490000780c */ /* 0x000fe20003f64270 */
[----:B------:R-:W-:Y:S01]  /*ddb0*/  HGMMA.64x16x16.F32.BF16 R24, gdesc[UR8], R24, gsb0 ;  /* 0x00200000081879f0 */ /* 0x000fe20008001818 */
        /* <DEDUP_REMOVED lines=40> */
[----:B------:R-:W-:Y:S01]  /*e040*/  FMNMX.FTZ R14, R36, R15, !PT ;  /* 0x0000000f240e7209 */ /* 0x000fe20007810000 */
[----:B------:R-:W-:-:S02]  /*e050*/  WARPGROUP.DEPBAR.LE gsb0, 0x0 ;  /* 0x00008000000079c5 */ /* 0x000fc40000010000 */
        /* <DEDUP_REMOVED lines=15> */
[----:B------:R-:W-:Y:S01]  /*e150*/  IMAD.U32 R0, RZ, RZ, UR4 ;  /* 0x00000004ff007e24 */ /* 0x000fe2000f8e00ff */
[----:B------:R-:W-:-:S04]  /*e160*/  VIADDMNMX R97, R20, R97, R98, PT ;  /* 0x0000006114617246 */ /* 0x000fc80003800162 */
[C---:B------:R-:W-:Y:S02]  /*e170*/  ISETP.GT.AND P3, PT, R97.reuse, RZ, PT ;  /* 0x000000ff6100720c */ /* 0x040fe40003f64270 */
[----:B------:R-:W-:Y:S02]  /*e180*/  ISETP.GT.AND P4, PT, R97, 0x1, PT ;  /* 0x000000016100780c */ /* 0x000fe40003f84270 */
[----:B0-----:R-:W-:-:S04]  /*e190*/  FMNMX.FTZ R14, R17, R14, !PT ;  /* 0x0000000e110e7209 */ /* 0x001fc80007810000 */
[C---:B------:R-:W-:Y:S01]  /*e1a0*/  FSETP.NEU.FTZ.AND P2, PT, R14.reuse, -INF , PT ;  /* 0xff8000000e00780b */ /* 0x040fe20003f5d000 */
[----:B------:R-:W-:-:S05]  /*e1b0*/  FMUL.FTZ R15, R14, R0 ;  /* 0x000000000e0f7220 */ /* 0x000fca0000410000 */
[----:B------:R-:W-:Y:S02]  /*e1c0*/  FSEL R15, R15, RZ, P2 ;  /* 0x000000ff0f0f7208 */ /* 0x000fe40001000000 */
[----:B------:R-:W-:Y:S02]  /*e1d0*/  ISETP.GT.AND P2, PT, R97, 0x8, PT ;  /* 0x000000086100780c */ /* 0x000fe40003f44270 */
[----:B------:R-:W-:Y:S01]  /*e1e0*/  FSEL R90, R90, -INF , P3 ;  /* 0xff8000005a5a7808 */ /* 0x000fe20001800000 */
[-CC-:B------:R-:W-:Y:S01]  /*e1f0*/  FFMA.FTZ R89, R89, R0.reuse, -R15.reuse ;  /* 0x0000000059597223 */ /* 0x180fe2000001080f */
[----:B------:R-:W-:Y:S02]  /*e200*/  FSEL R91, R91, -INF , P4 ;  /* 0xff8000005b5b7808 */ /* 0x000fe40002000000 */
[----:B------:R-:W-:Y:S01]  /*e210*/  ISETP.GT.AND P3, PT, R97, 0x9, PT ;  /* 0x000000096100780c */ /* 0x000fe20003f64270 */
[----:B------:R0:W-:Y:S01]  /*e220*/  MUFU.EX2 R17, R89 ;  /* 0x0000005900117308 */ /* 0x0001e20000000800 */
[----:B------:R-:W-:Y:S01]  /*e230*/  FSEL R94, R94, -INF , P2 ;  /* 0xff8000005e5e7808 */ /* 0x000fe20001000000 */
[----:B------:R-:W-:Y:S01]  /*e240*/  FFMA.FTZ R88, R88, R0, -R15 ;  /* 0x0000000058587223 */ /* 0x000fe2000001080f */
[----:B------:R-:W-:-:S02]  /*e250*/  FSEL R95, R95, -INF , P3 ;  /* 0xff8000005f5f7808 */ /* 0x000fc40001800000 */
[C---:B------:R-:W-:Y:S02]  /*e260*/  ISETP.GT.AND P2, PT, R97.reuse, 0x10, PT ;  /* 0x000000106100780c */ /* 0x040fe40003f44270 */
[----:B0-----:R-:W-:Y:S01]  /*e270*/  FMNMX.FTZ R89, R90, R91, !PT ;  /* 0x0000005b5a597209 */ /* 0x001fe20007810000 */
[----:B------:R0:W1:Y:S03]  /*e280*/  MUFU.EX2 R16, R88 ;  /* 0x0000005800107308 */ /* 0x0000660000000800 */
[----:B------:R-:W-:Y:S02]  /*e290*/  FMNMX.FTZ R20, R94, R89, !PT ;  /* 0x000000595e147209 */ /* 0x000fe40007810000 */
[----:B------:R-:W-:Y:S02]  /*e2a0*/  ISETP.GT.AND P3, PT, R97, 0x11, PT ;  /* 0x000000116100780c */ /* 0x000fe40003f64270 */
[----:B------:R-:W-:-:S02]  /*e2b0*/  FMNMX.FTZ R89, R95, R20, !PT ;  /* 0x000000145f597209 */ /* 0x000fc40007810000 */
[----:B0-----:R-:W-:Y:S01]  /*e2c0*/  FSEL R88, R82, -INF , P2 ;  /* 0xff80000052587808 */ /* 0x001fe20001000000 */
[----:B------:R-:W-:Y:S01]  /*e2d0*/  FFMA.FTZ R82, R84, R0, -R15 ;  /* 0x0000000054527223 */ /* 0x000fe2000001080f */
        /* <DEDUP_REMOVED lines=8> */
[----:B------:R-:W-:Y:S01]  /*e360*/  FMNMX.FTZ R20, R86, R89, !PT ;  /* 0x0000005956147209 */ /* 0x000fe20007810000 */
[----:B------:R-:W-:Y:S01]  /*e370*/  FFMA.FTZ R83, R85, R0, -R15 ;  /* 0x0000000055537223 */ /* 0x000fe2000001080f */
        /* <DEDUP_REMOVED lines=10> */
[C---:B------:R-:W-:Y:S02]  /*e420*/  ISETP.GT.AND P2, PT, R97.reuse, 0x30, PT ;  /* 0x000000306100780c */ /* 0x040fe40003f44270 */
[----:B------:R-:W-:Y:S02]  /*e430*/  FMNMX.FTZ R20, R78, R85, !PT ;  /* 0x000000554e147209 */ /* 0x000fe40007810000 */
[----:B------:R-:W-:Y:S02]  /*e440*/  ISETP.GT.AND P3, PT, R97, 0x31, PT ;  /* 0x000000316100780c */ /* 0x000fe40003f64270 */
[----:B------:R-:W-:-:S02]  /*e450*/  FSEL R85, R66, -INF , P2 ;  /* 0xff80000042557808 */ /* 0x000fc40001000000 */
[----:B------:R-:W-:Y:S01]  /*e460*/  FMNMX.FTZ R20, R79, R20, !PT ;  /* 0x000000144f147209 */ /* 0x000fe20007810000 */
[--C-:B------:R-:W-:Y:S01]  /*e470*/  FFMA.FTZ R66, R76, R0, -R15.reuse ;  /* 0x000000004c427223 */ /* 0x100fe2000001080f */
[----:B------:R-:W-:Y:S02]  /*e480*/  FSEL R76, R67, -INF , P3 ;  /* 0xff800000434c7808 */ /* 0x000fe40001800000 */
[----:B------:R-:W-:Y:S02]  /*e490*/  ISETP.GT.AND P2, PT, R97, 0x38, PT ;  /* 0x000000386100780c */ /* 0x000fe40003f44270 */
[----:B------:R-:W-:Y:S01]  /*e4a0*/  FMNMX.FTZ R67, R85, R20, !PT ;  /* 0x0000001455437209 */ /* 0x000fe20007810000 */
[----:B------:R-:W-:Y:S01]  /*e4b0*/  FFMA.FTZ R89, R77, R0, -R15 ;  /* 0x000000004d597223 */ /* 0x000fe2000001080f */
        /* <DEDUP_REMOVED lines=13> */
[-CC-:B------:R-:W-:Y:S01]  /*e590*/  FFMA.FTZ R18, R92, R0.reuse, -R15.reuse ;  /* 0x000000005c127223 */ /* 0x180fe2000001080f */
[----:B------:R-:W-:Y:S01]  /*e5a0*/  FFMA.FTZ R92, R65, R0, -R15 ;  /* 0x00000000415c7223 */ /* 0x000fe2000001080f */
[----:B------:R-:W-:Y:S02]  /*e5b0*/  ISETP.GT.AND P3, PT, R97, 0x49, PT ;  /* 0x000000496100780c */ /* 0x000fe40003f64270 */
[----:B------:R-:W-:-:S02]  /*e5c0*/  FSEL R62, R62, -INF , P2 ;  /* 0xff8000003e3e7808 */ /* 0x000fc40001000000 */
[----:B------:R-:W-:Y:S01]  /*e5d0*/  FMNMX.FTZ R65, R64, R59, !PT ;  /* 0x0000003b40417209 */ /* 0x000fe20007810000 */
[----:B------:R0:W-:Y:S01]  /*e5e0*/  MUFU.EX2 R67, R89 ;  /* 0x0000005900437308 */ /* 0x0001e20000000800 */
[----:B------:R-:W-:Y:S02]  /*e5f0*/  ISETP.GT.AND P2, PT, R97, 0x50, PT ;  /* 0x000000506100780c */ /* 0x000fe40003f44270 */
[----:B------:R-:W-:Y:S02]  /*e600*/  FMNMX.FTZ R20, R62, R65, !PT ;  /* 0x000000413e147209 */ /* 0x000fe40007810000 */
[----:B------:R-:W-:Y:S02]  /*e610*/  FSEL R65, R50, -INF , P2 ;  /* 0xff80000032417808 */ /* 0x000fe40001000000 */
[----:B0-----:R-:W-:Y:S02]  /*e620*/  FSEL R89, R63, -INF , P3 ;  /* 0xff8000003f597808 */ /* 0x001fe40001800000 */
[----:B------:R-:W-:-:S02]  /*e630*/  ISETP.GT.AND P3, PT, R97, 0x51, PT ;  /* 0x000000516100780c */ /* 0x000fc40003f64270 */
[----:B------:R-:W-:Y:S02]  /*e640*/  FMNMX.FTZ R20, R89, R20, !PT ;  /* 0x0000001459147209 */ /* 0x000fe40007810000 */
[----:B------:R-:W-:Y:S02]  /*e650*/  ISETP.GT.AND P2, PT, R97, 0x58, PT ;  /* 0x000000586100780c */ /* 0x000fe40003f44270 */
[----:B------:R-:W-:Y:S02]  /*e660*/  FSEL R63, R51, -INF , P3 ;  /* 0xff800000333f7808 */ /* 0x000fe40001800000 */
[----:B------:R-:W-:Y:S01]  /*e670*/  FMNMX.FTZ R20, R65, R20, !PT ;  /* 0x0000001441147209 */ /* 0x000fe20007810000 */
[----:B------:R-:W-:Y:S01]  /*e680*/  FFMA.FTZ R51, R69, R0, -R15 ;  /* 0x0000000045337223 */ /* 0x000fe2000001080f */
[----:B------:R-:W-:Y:S02]  /*e690*/  ISETP.GT.AND P3, PT, R97, 0x59, PT ;  /* 0x000000596100780c */ /* 0x000fe40003f64270 */
[----:B------:R-:W-:-:S02]  /*e6a0*/  FSEL R54, R54, -INF , P2 ;  /* 0xff80000036367808 */ /* 0x000fc40001000000 */
[----:B------:R-:W-:Y:S02]  /*e6b0*/  FMNMX.FTZ R69, R63, R20, !PT ;  /* 0x000000143f457209 */ /* 0x000fe40007810000 */
[----:B------:R-:W-:Y:S02]  /*e6c0*/  FSEL R55, R55, -INF , P3 ;  /* 0xff80000037377808 */ /* 0x000fe40001800000 */
[C---:B------:R-:W-:Y:S02]  /*e6d0*/  ISETP.GT.AND P2, PT, R97.reuse, 0x60, PT ;  /* 0x000000606100780c */ /* 0x040fe40003f44270 */
[----:B------:R-:W-:Y:S01]  /*e6e0*/  FMNMX.FTZ R20, R54, R69, !PT ;  /* 0x0000004536147209 */ /* 0x000fe20007810000 */
[----:B------:R-:W-:Y:S01]  /*e6f0*/  FFMA.FTZ R50, R68, R0, -R15 ;  /* 0x0000000044327223 */ /* 0x000fe2000001080f */
[----:B------:R-:W-:Y:S02]  /*e700*/  ISETP.GT.AND P3, PT, R97, 0x61, PT ;  /* 0x000000616100780c */ /* 0x000fe40003f64270 */
[----:B------:R-:W-:-:S02]  /*e710*/  FSEL R68, R42, -INF , P2 ;  /* 0xff8000002a447808 */ /* 0x000fc40001000000 */
[----:B------:R-:W-:Y:S01]  /*e720*/  FMNMX.FTZ R69, R55, R20, !PT ;  /* 0x0000001437457209 */ /* 0x000fe20007810000 */
[----:B------:R-:W-:Y:S01]  /*e730*/  FFMA.FTZ R42, R56, R0, -R15 ;  /* 0x00000000382a7223 */ /* 0x000fe2000001080f */
[----:B------:R-:W-:Y:S02]  /*e740*/  FSEL R56, R43, -INF , P3 ;  /* 0xff8000002b387808 */ /* 0x000fe40001800000 */
[C---:B------:R-:W-:Y:S02]  /*e750*/  ISETP.GT.AND P2, PT, R97.reuse, 0x68, PT ;  /* 0x000000686100780c */ /* 0x040fe40003f44270 */
[----:B------:R-:W-:Y:S02]  /*e760*/  FMNMX.FTZ R43, R68, R69, !PT ;  /* 0x00000045442b7209 */ /* 0x000fe40007810000 */
[----:B------:R-:W-:Y:S02]  /*e770*/  ISETP.GT.AND P3, PT, R97, 0x69, PT ;  /* 0x000000696100780c */ /* 0x000fe40003f64270 */
[----:B------:R-:W-:-:S02]  /*e780*/  FSEL R69, R46, -INF , P2 ;  /* 0xff8000002e457808 */ /* 0x000fc40001000000 */
[----:B------:R-:W-:Y:S01]  /*e790*/  FMNMX.FTZ R20, R56, R43, !PT ;  /* 0x0000002b38147209 */ /* 0x000fe20007810000 */
[----:B------:R-:W-:Y:S01]  /*e7a0*/  FFMA.FTZ R46, R57, R0, -R15 ;  /* 0x00000000392e7223 */ /* 0x000fe2000001080f */
[----:B------:R-:W-:Y:S02]  /*e7b0*/  FSEL R57, R47, -INF , P3 ;  /* 0xff8000002f397808 */ /* 0x000fe40001800000 */
[----:B------:R-:W-:Y:S02]  /*e7c0*/  ISETP.GT.AND P2, PT, R97, 0x70, PT ;  /* 0x000000706100780c */ /* 0x000fe40003f44270 */
[----:B------:R-:W-:Y:S01]  /*e7d0*/  FMNMX.FTZ R20, R69, R20, !PT ;  /* 0x0000001445147209 */ /* 0x000fe20007810000 */
[----:B------:R0:W-:Y:S01]  /*e7e0*/  MUFU.EX2 R59, R92 ;  /* 0x0000005c003b7308 */ /* 0x0001e20000000800 */
[----:B------:R-:W-:Y:S02]  /*e7f0*/  ISETP.GT.AND P3, PT, R97, 0x71, PT ;  /* 0x000000716100780c */ /* 0x000fe40003f64270 */
[----:B------:R-:W-:-:S02]  /*e800*/  FMNMX.FTZ R47, R57, R20, !PT ;  /* 0x00000014392f7209 */ /* 0x000fc40007810000 */
[----:B0-----:R-:W-:Y:S01]  /*e810*/  FSEL R92, R34, -INF , P2 ;  /* 0xff800000225c7808 */ /* 0x001fe20001000000 */
[-CC-:B------:R-:W-:Y:S01]  /*e820*/  FFMA.FTZ R34, R60, R0.reuse, -R15.reuse ;  /* 0x000000003c227223 */ /* 0x180fe2000001080f */
[----:B------:R-:W-:Y:S02]  /*e830*/  ISETP.GT.AND P2, PT, R97, 0x78, PT ;  /* 0x000000786100780c */ /* 0x000fe40003f44270 */
[----:B------:R-:W-:Y:S02]  /*e840*/  FSEL R60, R35, -INF , P3 ;  /* 0xff800000233c7808 */ /* 0x000fe40001800000 */
[----:B------:R-:W-:Y:S01]  /*e850*/  FMNMX.FTZ R47, R92, R47, !PT ;  /* 0x0000002f5c2f7209 */ /* 0x000fe20007810000 */
[----:B------:R-:W-:Y:S01]  /*e860*/  FFMA.FTZ R19, R93, R0, -R15 ;  /* 0x000000005d137223 */ /* 0x000fe2000001080f */
[----:B------:R-:W-:Y:S02]  /*e870*/  ISETP.GT.AND P3, PT, R97, 0x79, PT ;  /* 0x000000796100780c */ /* 0x000fe40003f64270 */
[----:B------:R-:W-:-:S02]  /*e880*/  FSEL R93, R38, -INF , P2 ;  /* 0xff800000265d7808 */ /* 0x000fc40001000000 */
[----:B------:R-:W-:Y:S01]  /*e890*/  FMNMX.FTZ R20, R60, R47, !PT ;  /* 0x0000002f3c147209 */ /* 0x000fe20007810000 */
[----:B------:R-:W-:Y:S01]  /*e8a0*/  FFMA.FTZ R35, R61, R0, -R15 ;  /* 0x000000003d237223 */ /* 0x000fe2000001080f */
[----:B------:R-:W-:Y:S02]  /*e8b0*/  FSEL R61, R39, -INF , P3 ;  /* 0xff800000273d7808 */ /* 0x000fe40001800000 */
[----:B------:R-:W-:Y:S02]  /*e8c0*/  ISETP.GT.AND P2, PT, R97, 0x80, PT ;  /* 0x000000806100780c */ /* 0x000fe40003f44270 */
        /* <DEDUP_REMOVED lines=11> */
[----:B------:R-:W-:-:S04]  /*e980*/  FMNMX.FTZ R20, R97, R20, !PT ;  /* 0x0000001461147209 */ /* 0x000fc80007810000 */
[----:B------:R-:W-:-:S05]  /*e990*/  FMNMX.FTZ R20, R31, R20, !PT ;  /* 0x000000141f147209 */ /* 0x000fca0007810000 */
[----:B------:R-:W0:Y:S01]  /*e9a0*/  SHFL.BFLY PT, R39, R20, 0x2, 0x1f ;  /* 0x0c401f0014277f89 */ /* 0x000e2200000e0000 */
[-CC-:B------:R-:W-:Y:S01]  /*e9b0*/  FFMA.FTZ R38, R48, R0.reuse, -R15.reuse ;  /* 0x0000000030267223 */ /* 0x180fe2000001080f */
[-CC-:B------:R-:W-:Y:S01]  /*e9c0*/  FFMA.FTZ R48, R49, R0.reuse, -R15.reuse ;  /* 0x0000000031307223 */ /* 0x180fe2000001080f */
[----:B------:R-:W-:Y:S01]  /*e9d0*/  FFMA.FTZ R49, R53, R0, -R15 ;  /* 0x0000000035317223 */ /* 0x000fe2000001080f */
[----:B0-----:R-:W-:-:S05]  /*e9e0*/  FMNMX.FTZ R30, R20, R39, !PT ;  /* 0x00000027141e7209 */ /* 0x001fca0007810000 */
[----:B------:R-:W0:Y:S01]  /*e9f0*/  SHFL.BFLY PT, R53, R30, 0x1, 0x1f ;  /* 0x0c201f001e357f89 */ /* 0x000e2200000e0000 */
[----:B------:R2:W-:Y:S01]  /*ea00*/  MUFU.EX2 R43, R46 ;  /* 0x0000002e002b7308 */ /* 0x0005e20000000800 */
[-CC-:B------:R-:W-:Y:S01]  /*ea10*/  FFMA.FTZ R47, R52, R0.reuse, -R15.reuse ;  /* 0x00000000342f7223 */ /* 0x180fe2000001080f */
[-CC-:B--2---:R-:W-:Y:S01]  /*ea20*/  FFMA.FTZ R46, R40, R0.reuse, -R15.reuse ;  /* 0x00000000282e7223 */ /* 0x184fe2000001080f */
[-CC-:B------:R-:W-:Y:S01]  /*ea30*/  FFMA.FTZ R40, R44, R0.reuse, -R15.reuse ;  /* 0x000000002c287223 */ /* 0x180fe2000001080f */
[-CC-:B------:R-:W-:Y:S01]  /*ea40*/  FFMA.FTZ R44, R45, R0.reuse, -R15.reuse ;  /* 0x000000002d2c7223 */ /* 0x180fe2000001080f */
[-CC-:B------:R-:W-:Y:S01]  /*ea50*/  FFMA.FTZ R45, R33, R0.reuse, -R15.reuse ;  /* 0x00000000212d7223 */ /* 0x180fe2000001080f */
[-CC-:B------:R-:W-:Y:S01]  /*ea60*/  FFMA.FTZ R33, R24, R0.reuse, -R15.reuse ;  /* 0x0000000018217223 */ /* 0x180fe2000001080f */
[-CC-:B------:R-:W-:Y:S01]  /*ea70*/  FFMA.FTZ R39, R32, R0.reuse, -R15.reuse ;  /* 0x0000000020277223 */ /* 0x180fe2000001080f */
[----:B0-----:R-:W-:Y:S01]  /*ea80*/  FMNMX.FTZ R20, R30, R53, !PT ;  /* 0x000000351e147209 */ /* 0x001fe20007810000 */
[----:B------:R-:W-:-:S03]  /*ea90*/  FFMA.FTZ R80, R80, R0, -R15 ;  /* 0x0000000050507223 */ /* 0x000fc6000001080f */
[C---:B------:R-:W-:Y:S01]  /*eaa0*/  FSETP.NEU.FTZ.AND P2, PT, R20.reuse, -INF , PT ;  /* 0xff8000001400780b */ /* 0x040fe20003f5d000 */
[-C--:B------:R-:W-:Y:S01]  /*eab0*/  FMUL.FTZ R24, R20, R0.reuse ;  /* 0x0000000014187220 */ /* 0x080fe20000410000 */
        /* <DEDUP_REMOVED lines=9> */
[----:B------:R-:W-:-:S05]  /*eb50*/  FSEL R15, R24, RZ, P2 ;  /* 0x000000ff180f7208 */ /* 0x000fca0001000000 */
[-CC-:B------:R-:W-:Y:S01]  /*eb60*/  FFMA.FTZ R24, R90, R0.reuse, -R15.reuse ;  /* 0x000000005a187223 */ /* 0x180fe2000001080f */
[-CC-:B------:R-:W-:Y:S01]  /*eb70*/  FFMA.FTZ R99, R91, R0.reuse, -R15.reuse ;  /* 0x000000005b637223 */ /* 0x180fe2000001080f */
[-CC-:B------:R-:W-:Y:S01]  /*eb80*/  FFMA.FTZ R90, R94, R0.reuse, -R15.reuse ;  /* 0x000000005e5a7223 */ /* 0x180fe2000001080f */
[----:B------:R-:W-:-:S03]  /*eb90*/  FFMA.FTZ R95, R95, R0, -R15 ;  /* 0x000000005f5f7223 */ /* 0x000fc6000001080f */
[----:B------:R-:W-:Y:S01]  /*eba0*/  MUFU.EX2 R24, R24 ;  /* 0x0000001800187308 */ /* 0x000fe20000000800 */
[----:B------:R-:W-:-:S07]  /*ebb0*/  FFMA.FTZ R88, R88, R0, -R15 ;  /* 0x0000000058587223 */ /* 0x000fce000001080f */
[----:B------:R-:W0:Y:S01]  /*ebc0*/  MUFU.EX2 R99, R99 ;  /* 0x0000006300637308 */ /* 0x000e220000000800 */
[----:B------:R-:W-:-:S07]  /*ebd0*/  FFMA.FTZ R91, R84, R0, -R15 ;  /* 0x00000000545b7223 */ /* 0x000fce000001080f */
[----:B------:R-:W2:Y:S08]  /*ebe0*/  MUFU.EX2 R18, R18 ;  /* 0x0000001200127308 */ /* 0x000eb00000000800 */
[----:B------:R-:W3:Y:S01]  /*ebf0*/  MUFU.EX2 R90, R90 ;  /* 0x0000005a005a7308 */ /* 0x000ee20000000800 */
[----:B------:R-:W-:-:S07]  /*ec00*/  FFMA.FTZ R25, R74, R0, -R15 ;  /* 0x000000004a197223 */ /* 0x000fce000001080f */
[----:B------:R-:W4:Y:S01]  /*ec10*/  MUFU.EX2 R19, R19 ;  /* 0x0000001300137308 */ /* 0x000f220000000800 */
[-CC-:B------:R-:W-:Y:S01]  /*ec20*/  FFMA.FTZ R30, R86, R0.reuse, -R15.reuse ;  /* 0x00000000561e7223 */ /* 0x180fe2000001080f */
[----:B------:R-:W-:-:S06]  /*ec30*/  FFMA.FTZ R74, R75, R0, -R15 ;  /* 0x000000004b4a7223 */ /* 0x000fcc000001080f */
[----:B------:R-:W4:Y:S01]  /*ec40*/  MUFU.EX2 R95, R95 ;  /* 0x0000005f005f7308 */ /* 0x000f220000000800 */
[-CC-:B------:R-:W-:Y:S01]  /*ec50*/  FFMA.FTZ R75, R79, R0.reuse, -R15.reuse ;  /* 0x000000004f4b7223 */ /* 0x180fe2000001080f */
[----:B------:R-:W-:Y:S01]  /*ec60*/  FFMA.FTZ R29, R85, R0, -R15 ;  /* 0x00000000551d7223 */ /* 0x000fe2000001080f */
[----:B-1----:R-:W-:-:S05]  /*ec70*/  FADD.FTZ R79, R16, R17 ;  /* 0x00000011104f7221 */ /* 0x002fca0000010000 */
[----:B------:R-:W-:Y:S01]  /*ec80*/  MUFU.EX2 R80, R80 ;  /* 0x0000005000507308 */ /* 0x000fe20000000800 */
[----:B0-----:R-:W-:Y:S01]  /*ec90*/  FADD.FTZ R85, R24, R99 ;  /* 0x0000006318557221 */ /* 0x001fe20000010000 */
[----:B------:R-:W-:-:S06]  /*eca0*/  FFMA.FTZ R87, R87, R0, -R15 ;  /* 0x0000000057577223 */ /* 0x000fcc000001080f */
[----:B------:R-:W0:Y:S01]  /*ecb0*/  MUFU.EX2 R88, R88 ;  /* 0x0000005800587308 */ /* 0x000e220000000800 */
[-CC-:B------:R-:W-:Y:S01]  /*ecc0*/  FFMA.FTZ R28, R78, R0.reuse, -R15.reuse ;  /* 0x000000004e1c7223 */ /* 0x180fe2000001080f */
[-CC-:B------:R-:W-:Y:S01]  /*ecd0*/  FFMA.FTZ R53, R77, R0.reuse, -R15.reuse ;  /* 0x000000004d357223 */ /* 0x180fe2000001080f */
[----:B------:R-:W-:-:S05]  /*ece0*/  FFMA.FTZ R77, R62, R0, -R15 ;  /* 0x000000003e4d7223 */ /* 0x000fca000001080f */
[----:B------:R-:W1:Y:S01]  /*ecf0*/  MUFU.EX2 R81, R81 ;  /* 0x0000005100517308 */ /* 0x000e620000000800 */
[----:B--2---:R-:W-:Y:S01]  /*ed00*/  FADD.FTZ R78, R18, R79 ;  /* 0x0000004f124e7221 */ /* 0x004fe20000010000 */
[----:B------:R-:W-:Y:S02]  /*ed10*/  @!P1 VIADD R62, R21, 0x31c40 ;  /* 0x00031c40153e9836 */ /* 0x000fe40000000000 */
[----:B---3--:R-:W-:-:S04]  /*ed20*/  FADD.FTZ R84, R90, R85 ;  /* 0x000000555a547221 */ /* 0x008fc80000010000 */
[----:B------:R-:W2:Y:S01]  /*ed30*/  MUFU.EX2 R91, R91 ;  /* 0x0000005b005b7308 */ /* 0x000ea20000000800 */
[----:B------:R-:W-:Y:S01]  /*ed40*/  F2FP.BF16.F32.PACK_AB R16, R17, R16 ;  /* 0x000000101110723e */ /* 0x000fe200000010ff */
[----:B----4-:R-:W-:Y:S01]  /*ed50*/  FADD.FTZ R85, R19, R78 ;  /* 0x0000004e13557221 */ /* 0x010fe20000010000 */
[----:B------:R-:W-:-:S05]  /*ed60*/  F2FP.BF16.F32.PACK_AB R17, R99, R24 ;  /* 0x000000186311723e */ /* 0x000fca00000010ff */
[----:B------:R-:W-:Y:S01]  /*ed70*/  MUFU.EX2 R82, R82 ;  /* 0x0000005200527308 */ /* 0x000fe20000000800 */
[----:B------:R-:W-:Y:S01]  /*ed80*/  FADD.FTZ R99, R95, R84 ;  /* 0x000000545f637221 */ /* 0x000fe20000010000 */
[----:B------:R-:W-:-:S06]  /*ed90*/  @!P1 PRMT R62, RZ, 0x654, R62 ;  /* 0x00000654ff3e9816 */ /* 0x000fcc000000003e */
[----:B------:R-:W3:Y:S01]  /*eda0*/  MUFU.EX2 R30, R30 ;  /* 0x0000001e001e7308 */ /* 0x000ee20000000800 */
[-CC-:B------:R-:W-:Y:S01]  /*edb0*/  FFMA.FTZ R24, R63, R0.reuse, -R15.reuse ;  /* 0x000000003f187223 */ /* 0x180fe2000001080f */
[-CC-:B------:R-:W-:Y:S01]  /*edc0*/  FFMA.FTZ R89, R89, R0.reuse, -R15.reuse ;  /* 0x0000000059597223 */ /* 0x180fe2000001080f */
[----:B------:R-:W-:-:S05]  /*edd0*/  FFMA.FTZ R63, R60, R0, -R15 ;  /* 0x000000003c3f7223 */ /* 0x000fca000001080f */
[----:B------:R-:W-:Y:S01]  /*ede0*/  MUFU.EX2 R83, R83 ;  /* 0x0000005300537308 */ /* 0x000fe20000000800 */
[----:B0-----:R-:W-:Y:S01]  /*edf0*/  FADD.FTZ R60, R88, R99 ;  /* 0x00000063583c7221 */ /* 0x001fe20000010000 */
[----:B------:R0:W-:Y:S06]  /*ee00*/  @!P1 SYNCS.ARRIVE.TRANS64.RED.A1T0 RZ, [R62+URZ], RZ ;  /* 0x000000ff3eff99a7 */ /* 0x0001ec000810043f */
[----:B------:R-:W4:Y:S08]  /*ee10*/  MUFU.EX2 R87, R87 ;  /* 0x0000005700577308 */ /* 0x000f300000000800 */
[----:B------:R1:W-:Y:S01]  /*ee20*/  MUFU.EX2 R21, R77 ;  /* 0x0000004d00157308 */ /* 0x0003e20000000800 */
[----:B------:R-:W-:-:S07]  /*ee30*/  FFMA.FTZ R78, R54, R0, -R15 ;  /* 0x00000000364e7223 */ /* 0x000fce000001080f */
[----:B------:R-:W4:Y:S01]  /*ee40*/  MUFU.EX2 R72, R72 ;  /* 0x0000004800487308 */ /* 0x000f220000000800 */
[----:B-1----:R-:W-:Y:S01]  /*ee50*/  FFMA.FTZ R77, R56, R0, -R15 ;  /* 0x00000000384d7223 */ /* 0x002fe2000001080f */
[----:B------:R-:W-:-:S06]  /*ee60*/  FADD.FTZ R56, R80, R85 ;  /* 0x0000005550387221 */ /* 0x000fcc0000010000 */
[----:B------:R-:W1:Y:S01]  /*ee70*/  MUFU.EX2 R25, R25 ;  /* 0x0000001900197308 */ /* 0x000e620000000800 */
[----:B------:R-:W-:Y:S01]  /*ee80*/  FADD.FTZ R85, R81, R56 ;  /* 0x0000003851557221 */ /* 0x000fe20000010000 */
[-CC-:B------:R-:W-:Y:S01]  /*ee90*/  FFMA.FTZ R84, R68, R0.reuse, -R15.reuse ;  /* 0x0000000044547223 */ /* 0x180fe2000001080f */
[----:B------:R-:W-:-:S05]  /*eea0*/  FFMA.FTZ R68, R57, R0, -R15 ;  /* 0x0000000039447223 */ /* 0x000fca000001080f */
[----:B------:R-:W1:Y:S01]  /*eeb0*/  MUFU.EX2 R73, R73 ;  /* 0x0000004900497308 */ /* 0x000e620000000800 */
[----:B------:R-:W-:-:S07]  /*eec0*/  FFMA.FTZ R57, R26, R0, -R15 ;  /* 0x000000001a397223 */ /* 0x000fce000001080f */
[----:B------:R-:W1:Y:S01]  /*eed0*/  MUFU.EX2 R74, R74 ;  /* 0x0000004a004a7308 */ /* 0x000e620000000800 */
[----:B------:R-:W-:-:S07]  /*eee0*/  FFMA.FTZ R56, R27, R0, -R15 ;  /* 0x000000001b387223 */ /* 0x000fce000001080f */
[----:B0-----:R2:W-:Y:S02]  /*eef0*/  MUFU.EX2 R62, R89 ;  /* 0x00000059003e7308 */ /* 0x0015e40000000800 */
[----:B--2---:R-:W-:-:S06]  /*ef00*/  FADD.FTZ R89, R91, R60 ;  /* 0x0000003c5b597221 */ /* 0x004fcc0000010000 */
[----:B------:R-:W0:Y:S01]  /*ef10*/  MUFU.EX2 R66, R66 ;  /* 0x0000004200427308 */ /* 0x000e220000000800 */
[----:B---3--:R-:W-:-:S07]  /*ef20*/  FADD.FTZ R26, R30, R89 ;  /* 0x000000591e1a7221 */ /* 0x008fce0000010000 */
[----:B------:R2:W-:Y:S01]  /*ef30*/  MUFU.EX2 R54, R24 ;  /* 0x0000001800367308 */ /* 0x0005e20000000800 */
[----:B----4-:R-:W-:Y:S01]  /*ef40*/  FADD.FTZ R26, R87, R26 ;  /* 0x0000001a571a7221 */ /* 0x010fe20000010000 */
[----:B------:R-:W-:-:S06]  /*ef50*/  FFMA.FTZ R76, R76, R0, -R15 ;  /* 0x000000004c4c7223 */ /* 0x000fcc000001080f */
[----:B------:R-:W3:Y:S01]  /*ef60*/  MUFU.EX2 R28, R28 ;  /* 0x0000001c001c7308 */ /* 0x000ee20000000800 */
[----:B--2---:R-:W-:-:S04]  /*ef70*/  FADD.FTZ R24, R82, R85 ;  /* 0x0000005552187221 */ /* 0x004fc80000010000 */
[----:B------:R-:W-:-:S03]  /*ef80*/  FADD.FTZ R27, R83, R24 ;  /* 0x00000018531b7221 */ /* 0x000fc60000010000 */
[----:B------:R-:W2:Y:S01]  /*ef90*/  MUFU.EX2 R75, R75 ;  /* 0x0000004b004b7308 */ /* 0x000ea20000000800 */
[----:B------:R-:W-:Y:S01]  /*efa0*/  FADD.FTZ R24, R72, R27 ;  /* 0x0000001b48187221 */ /* 0x000fe20000010000 */
[----:B-1----:R-:W-:Y:S01]  /*efb0*/  FADD.FTZ R27, R25, R26 ;  /* 0x0000001a191b7221 */ /* 0x002fe20000010000 */
[-CC-:B------:R-:W-:Y:S01]  /*efc0*/  FFMA.FTZ R70, R70, R0.reuse, -R15.reuse ;  /* 0x0000000046467223 */ /* 0x180fe2000001080f */
[-CC-:B------:R-:W-:Y:S01]  /*efd0*/  FFMA.FTZ R71, R71, R0.reuse, -R15.reuse ;  /* 0x0000000047477223 */ /* 0x180fe2000001080f */
[----:B------:R-:W-:-:S03]  /*efe0*/  FFMA.FTZ R64, R64, R0, -R15 ;  /* 0x0000000040407223 */ /* 0x000fc6000001080f */
[----:B------:R-:W-:Y:S01]  /*eff0*/  MUFU.EX2 R58, R58 ;  /* 0x0000003a003a7308 */ /* 0x000fe20000000800 */
[-CC-:B------:R-:W-:Y:S01]  /*f000*/  FFMA.FTZ R65, R65, R0.reuse, -R15.reuse ;  /* 0x0000000041417223 */ /* 0x180fe2000001080f */
[-CC-:B------:R-:W-:Y:S01]  /*f010*/  FFMA.FTZ R79, R55, R0.reuse, -R15.reuse ;  /* 0x00000000374f7223 */ /* 0x180fe2000001080f */
[-CC-:B------:R-:W-:Y:S01]  /*f020*/  FFMA.FTZ R69, R69, R0.reuse, -R15.reuse ;  /* 0x0000000045457223 */ /* 0x180fe2000001080f */
[-CC-:B------:R-:W-:Y:S01]  /*f030*/  FFMA.FTZ R92, R92, R0.reuse, -R15.reuse ;  /* 0x000000005c5c7223 */ /* 0x180fe2000001080f */
[-CC-:B------:R-:W-:Y:S01]  /*f040*/  FFMA.FTZ R93, R93, R0.reuse, -R15.reuse ;  /* 0x000000005d5d7223 */ /* 0x180fe2000001080f */
[-CC-:B------:R-:W-:Y:S02]  /*f050*/  FFMA.FTZ R61, R61, R0.reuse, -R15.reuse ;  /* 0x000000003d3d7223 */ /* 0x180fe4000001080f */
[----:B------:R-:W1:Y:S01]  /*f060*/  MUFU.EX2 R29, R29 ;  /* 0x0000001d001d7308 */ /* 0x000e620000000800 */
[-CC-:B------:R-:W-:Y:S01]  /*f070*/  FFMA.FTZ R97, R97, R0.reuse, -R15.reuse ;  /* 0x0000000061617223 */ /* 0x180fe2000001080f */
[----:B------:R-:W-:Y:S01]  /*f080*/  FFMA.FTZ R15, R31, R0, -R15 ;  /* 0x000000001f0f7223 */ /* 0x000fe2000001080f */
[----:B------:R-:W-:Y:S01]  /*f090*/  FADD.FTZ R31, R73, R24 ;  /* 0x00000018491f7221 */ /* 0x000fe20000010000 */
[----:B------:R-:W-:-:S04]  /*f0a0*/  FADD.FTZ R27, R74, R27 ;  /* 0x0000001b4a1b7221 */ /* 0x000fc80000010000 */
[----:B------:R-:W4:Y:S01]  /*f0b0*/  MUFU.EX2 R76, R76 ;  /* 0x0000004c004c7308 */ /* 0x000f220000000800 */
[----:B------:R-:W-:Y:S01]  /*f0c0*/  F2FP.BF16.F32.PACK_AB R18, R19, R18 ;  /* 0x000000121312723e */ /* 0x000fe200000010ff */
[----:B0-----:R-:W-:Y:S01]  /*f0d0*/  FADD.FTZ R24, R66, R31 ;  /* 0x0000001f42187221 */ /* 0x001fe20000010000 */
[----:B------:R-:W-:Y:S01]  /*f0e0*/  F2FP.BF16.F32.PACK_AB R19, R95, R90 ;  /* 0x0000005a5f13723e */ /* 0x000fe200000010ff */
[----:B---3--:R-:W-:-:S04]  /*f0f0*/  FADD.FTZ R26, R28, R27 ;  /* 0x0000001b1c1a7221 */ /* 0x008fc80000010000 */
[----:B------:R-:W0:Y:S01]  /*f100*/  MUFU.EX2 R50, R50 ;  /* 0x0000003200327308 */ /* 0x000e220000000800 */
[----:B------:R-:W-:Y:S01]  /*f110*/  FADD.FTZ R27, R67, R24 ;  /* 0x00000018431b7221 */ /* 0x000fe20000010000 */
[----:B--2---:R-:W-:-:S06]  /*f120*/  FADD.FTZ R26, R75, R26 ;  /* 0x0000001a4b1a7221 */ /* 0x004fcc0000010000 */
[----:B------:R-:W2:Y:S01]  /*f130*/  MUFU.EX2 R70, R70 ;  /* 0x0000004600467308 */ /* 0x000ea20000000800 */
[----:B------:R3:W-:Y:S01]  /*f140*/  STSM.16.M88.4 [R23+0x24300], R16 ;  /* 0x0243001017007844 */ /* 0x0007e20000000200 */
[----:B-1----:R-:W-:-:S06]  /*f150*/  FADD.FTZ R31, R29, R26 ;  /* 0x0000001a1d1f7221 */ /* 0x002fcc0000010000 */
[----:B------:R-:W1:Y:S01]  /*f160*/  MUFU.EX2 R51, R51 ;  /* 0x0000003300337308 */ /* 0x000e620000000800 */
[----:B------:R-:W-:-:S07]  /*f170*/  F2FP.BF16.F32.PACK_AB R26, R67, R66 ;  /* 0x00000042431a723e */ /* 0x000fce00000010ff */
[----:B------:R-:W1:Y:S01]  /*f180*/  MUFU.EX2 R71, R71 ;  /* 0x0000004700477308 */ /* 0x000e620000000800 */
[----:B---3--:R-:W-:Y:S01]  /*f190*/  F2FP.BF16.F32.PACK_AB R19, R87, R30 ;  /* 0x0000001e5713723e */ /* 0x008fe200000010ff */
[----:B------:R-:W-:-:S06]  /*f1a0*/  FADD.FTZ R30, R58, R27 ;  /* 0x0000001b3a1e7221 */ /* 0x000fcc0000010000 */
[----:B------:R-:W3:Y:S01]  /*f1b0*/  MUFU.EX2 R42, R42 ;  /* 0x0000002a002a7308 */ /* 0x000ee20000000800 */
[----:B------:R-:W-:Y:S01]  /*f1c0*/  FADD.FTZ R67, R59, R30 ;  /* 0x0000001e3b437221 */ /* 0x000fe20000010000 */
[----:B----4-:R-:W-:-:S06]  /*f1d0*/  FADD.FTZ R31, R76, R31 ;  /* 0x0000001f4c1f7221 */ /* 0x010fcc0000010000 */
[----:B------:R-:W4:Y:S01]  /*f1e0*/  MUFU.EX2 R53, R53 ;  /* 0x0000003500357308 */ /* 0x000f220000000800 */
[----:B------:R-:W-:Y:S01]  /*f1f0*/  F2FP.BF16.F32.PACK_AB R27, R75, R28 ;  /* 0x0000001c4b1b723e */ /* 0x000fe200000010ff */
[----:B0-----:R-:W-:Y:S01]  /*f200*/  FADD.FTZ R30, R50, R67 ;  /* 0x00000043321e7221 */ /* 0x001fe20000010000 */
[----:B------:R-:W-:-:S05]  /*f210*/  F2FP.BF16.F32.PACK_AB R28, R59, R58 ;  /* 0x0000003a3b1c723e */ /* 0x000fca00000010ff */
[----:B------:R-:W0:Y:S01]  /*f220*/  MUFU.EX2 R64, R64 ;  /* 0x0000004000407308 */ /* 0x000e220000000800 */
[----:B--2---:R-:W-:Y:S01]  /*f230*/  FADD.FTZ R58, R70, R31 ;  /* 0x0000001f463a7221 */ /* 0x004fe20000010000 */
[C---:B-1----:R-:W-:Y:S01]  /*f240*/  FADD.FTZ R59, R51.reuse, R30 ;  /* 0x0000001e333b7221 */ /* 0x042fe20000010000 */
[----:B------:R-:W-:Y:S02]  /*f250*/  F2FP.BF16.F32.PACK_AB R30, R51, R50 ;  /* 0x00000032331e723e */ /* 0x000fe400000010ff */
[----:B------:R-:W-:-:S03]  /*f260*/  FADD.FTZ R58, R71, R58 ;  /* 0x0000003a473a7221 */ /* 0x000fc60000010000 */
[----:B------:R-:W1:Y:S01]  /*f270*/  MUFU.EX2 R34, R34 ;  /* 0x0000002200227308 */ /* 0x000e620000000800 */
[----:B---3--:R-:W-:Y:S01]  /*f280*/  FADD.FTZ R50, R42, R59 ;  /* 0x0000003b2a327221 */ /* 0x008fe20000010000 */
[----:B----4-:R-:W-:-:S06]  /*f290*/  FADD.FTZ R51, R53, R58 ;  /* 0x0000003a35337221 */ /* 0x010fcc0000010000 */
[----:B------:R-:W2:Y:S01]  /*f2a0*/  MUFU.EX2 R35, R35 ;  /* 0x0000002300237308 */ /* 0x000ea20000000800 */
[----:B------:R-:W-:Y:S01]  /*f2b0*/  FADD.FTZ R59, R43, R50 ;  /* 0x000000322b3b7221 */ /* 0x000fe20000010000 */
[----:B0-----:R-:W-:-:S06]  /*f2c0*/  FADD.FTZ R50, R64, R51 ;  /* 0x0000003340327221 */ /* 0x001fcc0000010000 */
[----:B------:R-:W0:Y:S01]  /*f2d0*/  MUFU.EX2 R65, R65 ;  /* 0x0000004100417308 */ /* 0x000e220000000800 */
[----:B------:R-:W-:Y:S02]  /*f2e0*/  F2FP.BF16.F32.PACK_AB R16, R81, R80 ;  /* 0x000000505110723e */ /* 0x000fe400000010ff */
[----:B------:R-:W-:-:S05]  /*f2f0*/  F2FP.BF16.F32.PACK_AB R17, R91, R88 ;  /* 0x000000585b11723e */ /* 0x000fca00000010ff */
[----:B------:R-:W3:Y:S01]  /*f300*/  MUFU.EX2 R38, R38 ;  /* 0x0000002600267308 */ /* 0x000ee20000000800 */
[----:B------:R-:W-:Y:S01]  /*f310*/  F2FP.BF16.F32.PACK_AB R18, R83, R82 ;  /* 0x000000525312723e */ /* 0x000fe200000010ff */
[----:B------:R-:W-:Y:S01]  /*f320*/  FADD.FTZ R51, R21, R50 ;  /* 0x0000003215337221 */ /* 0x000fe20000010000 */
[----:B------:R-:W-:-:S05]  /*f330*/  F2FP.BF16.F32.PACK_AB R24, R73, R72 ;  /* 0x000000484918723e */ /* 0x000fca00000010ff */
[----:B------:R-:W4:Y:S01]  /*f340*/  MUFU.EX2 R48, R48 ;  /* 0x0000003000307308 */ /* 0x000f220000000800 */
[----:B------:R-:W-:Y:S01]  /*f350*/  F2FP.BF16.F32.PACK_AB R25, R74, R25 ;  /* 0x000000194a19723e */ /* 0x000fe200000010ff */
[----:B------:R2:W-:Y:S01]  /*f360*/  STSM.16.M88.4 [R23+0x25b00], R16 ;  /* 0x025b001017007844 */ /* 0x0005e20000000200 */
[----:B-1----:R-:W-:-:S05]  /*f370*/  FADD.FTZ R58, R34, R59 ;  /* 0x0000003b223a7221 */ /* 0x002fca0000010000 */
[----:B------:R-:W1:Y:S01]  /*f380*/  MUFU.EX2 R55, R78 ;  /* 0x0000004e00377308 */ /* 0x000e620000000800 */
[----:B------:R-:W-:Y:S01]  /*f390*/  F2FP.BF16.F32.PACK_AB R29, R76, R29 ;  /* 0x0000001d4c1d723e */ /* 0x000fe200000010ff */
[----:B------:R0:W-:Y:S01]  /*f3a0*/  STSM.16.M88.4 [R23+0x27300], R24 ;  /* 0x0273001817007844 */ /* 0x0001e20000000200 */
[----:B------:R-:W-:-:S05]  /*f3b0*/  F2FP.BF16.F32.PACK_AB R31, R71, R70 ;  /* 0x00000046471f723e */ /* 0x000fca00000010ff */
[----:B------:R-:W1:Y:S01]  /*f3c0*/  MUFU.EX2 R47, R47 ;  /* 0x0000002f002f7308 */ /* 0x000e620000000800 */
[----:B--2---:R-:W-:Y:S01]  /*f3d0*/  F2FP.BF16.F32.PACK_AB R16, R43, R42 ;  /* 0x0000002a2b10723e */ /* 0x004fe200000010ff */
[----:B------:R-:W-:Y:S01]  /*f3e0*/  FADD.FTZ R42, R62, R51 ;  /* 0x000000333e2a7221 */ /* 0x000fe20000010000 */
[----:B------:R-:W-:-:S05]  /*f3f0*/  FADD.FTZ R43, R35, R58 ;  /* 0x0000003a232b7221 */ /* 0x000fca0000010000 */
[----:B------:R-:W2:Y:S01]  /*f400*/  MUFU.EX2 R60, R79 ;  /* 0x0000004f003c7308 */ /* 0x000ea20000000800 */
[----:B0-----:R-:W-:Y:S01]  /*f410*/  FADD.FTZ R25, R65, R42 ;  /* 0x0000002a41197221 */ /* 0x001fe20000010000 */
[----:B---3--:R-:W-:-:S06]  /*f420*/  FADD.FTZ R43, R38, R43 ;  /* 0x0000002b262b7221 */ /* 0x008fcc0000010000 */
[----:B------:R-:W0:Y:S01]  /*f430*/  MUFU.EX2 R49, R49 ;  /* 0x0000003100317308 */ /* 0x000e220000000800 */
[----:B------:R3:W-:Y:S07]  /*f440*/  STSM.16.M88.4 [R23+0x28b00], R28 ;  /* 0x028b001c17007844 */ /* 0x0007ee0000000200 */
[----:B------:R-:W0:Y:S01]  /*f450*/  MUFU.EX2 R78, R84 ;  /* 0x00000054004e7308 */ /* 0x000e220000000800 */
[----:B----4-:R-:W-:Y:S01]  /*f460*/  FADD.FTZ R26, R48, R43 ;  /* 0x0000002b301a7221 */ /* 0x010fe20000010000 */
[----:B------:R-:W-:Y:S01]  /*f470*/  F2FP.BF16.F32.PACK_AB R19, R62, R21 ;  /* 0x000000153e13723e */ /* 0x000fe200000010ff */
[----:B------:R-:W4:Y:S05]  /*f480*/  @P5 LDC R43, c[0x0][0x450] ;  /* 0x00011400ff2b5b82 */ /* 0x000f2a0000000800 */
[----:B------:R-:W0:Y:S01]  /*f490*/  MUFU.EX2 R46, R46 ;  /* 0x0000002e002e7308 */ /* 0x000e220000000800 */
[----:B---3--:R-:W-:-:S07]  /*f4a0*/  FADD.FTZ R28, R54, R25 ;  /* 0x00000019361c7221 */ /* 0x008fce0000010000 */
[----:B------:R-:W3:Y:S01]  /*f4b0*/  MUFU.EX2 R77, R77 ;  /* 0x0000004d004d7308 */ /* 0x000ee20000000800 */
[----:B-1----:R-:W-:Y:S01]  /*f4c0*/  FADD.FTZ R21, R55, R28 ;  /* 0x0000001c37157221 */ /* 0x002fe20000010000 */
[----:B------:R-:W-:-:S06]  /*f4d0*/  FADD.FTZ R26, R47, R26 ;  /* 0x0000001a2f1a7221 */ /* 0x000fcc0000010000 */
[----:B------:R-:W1:Y:S01]  /*f4e0*/  MUFU.EX2 R41, R41 ;  /* 0x0000002900297308 */ /* 0x000e620000000800 */
[----:B--2---:R-:W-:-:S07]  /*f4f0*/  FADD.FTZ R21, R60, R21 ;  /* 0x000000153c157221 */ /* 0x004fce0000010000 */
[----:B------:R-:W2:Y:S01]  /*f500*/  MUFU.EX2 R69, R69 ;  /* 0x0000004500457308 */ /* 0x000ea20000000800 */
[----:B0-----:R-:W-:Y:S01]  /*f510*/  FADD.FTZ R29, R49, R26 ;  /* 0x0000001a311d7221 */ /* 0x001fe20000010000 */
[----:B------:R-:W-:-:S06]  /*f520*/  F2FP.BF16.F32.PACK_AB R18, R35, R34 ;  /* 0x000000222312723e */ /* 0x000fcc00000010ff */
[----:B------:R-:W0:Y:S01]  /*f530*/  MUFU.EX2 R40, R40 ;  /* 0x0000002800287308 */ /* 0x000e220000000800 */
[----:B------:R-:W4:Y:S01]  /*f540*/  @P5 LDC R35, c[0x0][0x44c] ;  /* 0x00011300ff235b82 */ /* 0x000f220000000800 */
[----:B------:R-:W-:-:S06]  /*f550*/  FADD.FTZ R30, R78, R21 ;  /* 0x000000154e1e7221 */ /* 0x000fcc0000010000 */
[----:B------:R-:W0:Y:S01]  /*f560*/  MUFU.EX2 R68, R68 ;  /* 0x0000004400447308 */ /* 0x000e220000000800 */
[----:B------:R-:W-:-:S07]  /*f570*/  FADD.FTZ R28, R46, R29 ;  /* 0x0000001d2e1c7221 */ /* 0x000fce0000010000 */
[----:B------:R-:W4:Y:S01]  /*f580*/  MUFU.EX2 R44, R44 ;  /* 0x0000002c002c7308 */ /* 0x000f220000000800 */
[----:B---3--:R-:W-:-:S07]  /*f590*/  FADD.FTZ R30, R77, R30 ;  /* 0x0000001e4d1e7221 */ /* 0x008fce0000010000 */
[----:B------:R-:W3:Y:S01]  /*f5a0*/  MUFU.EX2 R92, R92 ;  /* 0x0000005c005c7308 */ /* 0x000ee20000000800 */
[----:B------:R-:W-:Y:S01]  /*f5b0*/  F2FP.BF16.F32.PACK_AB R17, R64, R53 ;  /* 0x000000354011723e */ /* 0x000fe200000010ff */
[----:B-1----:R-:W-:-:S06]  /*f5c0*/  FADD.FTZ R21, R41, R28 ;  /* 0x0000001c29157221 */ /* 0x002fcc0000010000 */
[----:B------:R-:W1:Y:S01]  /*f5d0*/  MUFU.EX2 R39, R39 ;  /* 0x0000002700277308 */ /* 0x000e620000000800 */
[----:B--2---:R-:W-:-:S07]  /*f5e0*/  FADD.FTZ R31, R69, R30 ;  /* 0x0000001e451f7221 */ /* 0x004fce0000010000 */
[----:B------:R-:W2:Y:S01]  /*f5f0*/  MUFU.EX2 R63, R63 ;  /* 0x0000003f003f7308 */ /* 0x000ea20000000800 */
[----:B0-----:R-:W-:Y:S01]  /*f600*/  FADD.FTZ R21, R40, R21 ;  /* 0x0000001528157221 */ /* 0x001fe20000010000 */
[----:B------:R0:W-:Y:S06]  /*f610*/  STSM.16.M88.4 [R23+0x2a300], R16 ;  /* 0x02a3001017007844 */ /* 0x0001ec0000000200 */
[----:B------:R-:W2:Y:S01]  /*f620*/  MUFU.EX2 R45, R45 ;  /* 0x0000002d002d7308 */ /* 0x000ea20000000800 */
[----:B------:R-:W-:-:S07]  /*f630*/  F2FP.BF16.F32.PACK_AB R24, R48, R38 ;  /* 0x000000263018723e */ /* 0x000fce00000010ff */
[----:B------:R-:W2:Y:S01]  /*f640*/  MUFU.EX2 R93, R93 ;  /* 0x0000005d005d7308 */ /* 0x000ea20000000800 */
[----:B0-----:R-:W-:Y:S01]  /*f650*/  FADD.FTZ R17, R68, R31 ;  /* 0x0000001f44117221 */ /* 0x001fe20000010000 */
[----:B----4-:R-:W-:-:S06]  /*f660*/  FADD.FTZ R38, R44, R21 ;  /* 0x000000152c267221 */ /* 0x010fcc0000010000 */
[----:B------:R-:W0:Y:S01]  /*f670*/  MUFU.EX2 R34, R61 ;  /* 0x0000003d00227308 */ /* 0x000e220000000800 */
[----:B---3--:R-:W-:Y:S01]  /*f680*/  FADD.FTZ R16, R92, R17 ;  /* 0x000000115c107221 */ /* 0x008fe20000010000 */
[----:B-1----:R-:W-:-:S06]  /*f690*/  FADD.FTZ R38, R39, R38 ;  /* 0x0000002627267221 */ /* 0x002fcc0000010000 */
[----:B------:R-:W1:Y:S01]  /*f6a0*/  MUFU.EX2 R57, R57 ;  /* 0x0000003900397308 */ /* 0x000e620000000800 */
[----:B--2---:R-:W-:Y:S01]  /*f6b0*/  FADD.FTZ R16, R63, R16 ;  /* 0x000000103f107221 */ /* 0x004fe20000010000 */
[----:B------:R-:W-:-:S06]  /*f6c0*/  F2FP.BF16.F32.PACK_AB R25, R54, R65 ;  /* 0x000000413619723e */ /* 0x000fcc00000010ff */
[----:B------:R-:W2:Y:S01]  /*f6d0*/  MUFU.EX2 R36, R36 ;  /* 0x0000002400247308 */ /* 0x000ea20000000800 */
[----:B------:R-:W-:Y:S01]  /*f6e0*/  F2FP.BF16.F32.PACK_AB R26, R49, R47 ;  /* 0x0000002f311a723e */ /* 0x000fe200000010ff */
[----:B------:R-:W-:Y:S01]  /*f6f0*/  FADD.FTZ R17, R45, R38 ;  /* 0x000000262d117221 */ /* 0x000fe20000010000 */
[----:B------:R-:W-:Y:S01]  /*f700*/  F2FP.BF16.F32.PACK_AB R27, R60, R55 ;  /* 0x000000373c1b723e */ /* 0x000fe200000010ff */
[----:B------:R-:W-:-:S04]  /*f710*/  @P5 IMAD.HI.U32 R18, R102, R35, RZ ;  /* 0x0000002366125227 */ /* 0x000fc800078e00ff */
[----:B------:R-:W-:Y:S01]  /*f720*/  FADD.FTZ R19, R93, R16 ;  /* 0x000000105d137221 */ /* 0x000fe20000010000 */
[----:B------:R-:W3:Y:S01]  /*f730*/  MUFU.EX2 R37, R37 ;  /* 0x0000002500257308 */ /* 0x000ee20000000800 */
[----:B------:R4:W-:Y:S07]  /*f740*/  STSM.16.M88.4 [R23+0x2bb00], R24 ;  /* 0x02bb001817007844 */ /* 0x0009ee0000000200 */
[----:B------:R-:W-:Y:S08]  /*f750*/  MUFU.EX2 R56, R56 ;  /* 0x0000003800387308 */ /* 0x000ff00000000800 */
[----:B------:R-:W-:Y:S01]  /*f760*/  MUFU.EX2 R97, R97 ;  /* 0x0000006100617308 */ /* 0x000fe20000000800 */
[----:B----4-:R-:W-:-:S02]  /*f770*/  IMAD.MOV.U32 R27, RZ, RZ, R102 ;  /* 0x000000ffff1b7224 */ /* 0x010fc400078e0066 */
[----:B0-----:R-:W-:Y:S01]  /*f780*/  FADD.FTZ R26, R34, R19 ;  /* 0x00000013221a7221 */ /* 0x001fe20000010000 */
[----:B------:R-:W-:-:S04]  /*f790*/  @P5 SHF.R.U32.HI R27, RZ, R43, R18 ;  /* 0x0000002bff1b5219 */ /* 0x000fc80000011612 */
[----:B------:R0:W4:Y:S01]  /*f7a0*/  MUFU.EX2 R38, R15 ;  /* 0x0000000f00267308 */ /* 0x0001220000000800 */
[----:B------:R-:W-:-:S07]  /*f7b0*/  F2FP.BF16.F32.PACK_AB R28, R41, R46 ;  /* 0x0000002e291c723e */ /* 0x000fce00000010ff */
[----:B------:R-:W4:Y:S01]  /*f7c0*/  MUFU.EX2 R33, R33 ;  /* 0x0000002100217308 */ /* 0x000f220000000800 */
[----:B------:R-:W-:Y:S01]  /*f7d0*/  F2FP.BF16.F32.PACK_AB R29, R77, R78 ;  /* 0x0000004e4d1d723e */ /* 0x000fe200000010ff */
[----:B-1----:R-:W-:-:S06]  /*f7e0*/  FADD.FTZ R25, R57, R26 ;  /* 0x0000001a39197221 */ /* 0x002fcc0000010000 */
[----:B------:R-:W1:Y:S01]  /*f7f0*/  MUFU.EX2 R52, R52 ;  /* 0x0000003400347308 */ /* 0x000e620000000800 */
[----:B------:R-:W-:-:S07]  /*f800*/  F2FP.BF16.F32.PACK_AB R30, R44, R40 ;  /* 0x000000282c1e723e */ /* 0x000fce00000010ff */
[----:B------:R-:W-:Y:S01]  /*f810*/  MUFU.EX2 R32, R32 ;  /* 0x0000002000207308 */ /* 0x000fe20000000800 */
[----:B------:R-:W-:-:S07]  /*f820*/  F2FP.BF16.F32.PACK_AB R31, R68, R69 ;  /* 0x00000045441f723e */ /* 0x000fce00000010ff */
[----:B------:R-:W1:Y:S01]  /*f830*/  MUFU.EX2 R155, R155 ;  /* 0x0000009b009b7308 */ /* 0x000e620000000800 */
[----:B------:R-:W-:Y:S01]  /*f840*/  IADD3 R26, R27, R100, -R101 ;  /* 0x000000641b1a7210 */ /* 0x000fe20007ffe865 */
[----:B--2---:R-:W-:Y:S01]  /*f850*/  FADD.FTZ R18, R36, R17 ;  /* 0x0000001124127221 */ /* 0x004fe20000010000 */
[----:B------:R2:W-:Y:S03]  /*f860*/  STSM.16.M88.4 [R23+0x2d300], R28 ;  /* 0x02d3001c17007844 */ /* 0x0005e60000000200 */
[----:B---3--:R-:W-:Y:S01]  /*f870*/  FADD.FTZ R24, R37, R18 ;  /* 0x0000001225187221 */ /* 0x008fe20000010000 */
[----:B0-----:R-:W-:Y:S01]  /*f880*/  IMAD.HI R15, R26, 0x38e38e39, RZ ;  /* 0x38e38e391a0f7827 */ /* 0x001fe200078e02ff */
[----:B----4-:R-:W-:Y:S02]  /*f890*/  F2FP.BF16.F32.PACK_AB R27, R38, R97 ;  /* 0x00000061261b723e */ /* 0x010fe400000010ff */
[----:B------:R-:W-:Y:S01]  /*f8a0*/  F2FP.BF16.F32.PACK_AB R16, R45, R39 ;  /* 0x000000272d10723e */ /* 0x000fe200000010ff */
[----:B------:R-:W-:Y:S01]  /*f8b0*/  FADD.FTZ R21, R33, R24 ;  /* 0x0000001821157221 */ /* 0x000fe20000010000 */
[----:B------:R-:W-:-:S02]  /*f8c0*/  F2FP.BF16.F32.PACK_AB R17, R63, R92 ;  /* 0x0000005c3f11723e */ /* 0x000fc400000010ff */
[----:B------:R-:W-:Y:S01]  /*f8d0*/  F2FP.BF16.F32.PACK_AB R18, R37, R36 ;  /* 0x000000242512723e */ /* 0x000fe200000010ff */
[----:B--2---:R-:W-:Y:S01]  /*f8e0*/  FADD.FTZ R28, R56, R25 ;  /* 0x00000019381c7221 */ /* 0x004fe20000010000 */
[----:B------:R-:W-:Y:S02]  /*f8f0*/  F2FP.BF16.F32.PACK_AB R19, R34, R93 ;  /* 0x0000005d2213723e */ /* 0x000fe400000010ff */
[----:B-1----:R-:W-:Y:S01]  /*f900*/  F2FP.BF16.F32.PACK_AB R24, R52, R33 ;  /* 0x000000213418723e */ /* 0x002fe200000010ff */
[----:B------:R-:W-:Y:S01]  /*f910*/  FADD.FTZ R97, R97, R28 ;  /* 0x0000001c61617221 */ /* 0x000fe20000010000 */
[----:B------:R-:W-:Y:S02]  /*f920*/  F2FP.BF16.F32.PACK_AB R25, R56, R57 ;  /* 0x000000393819723e */ /* 0x000fe400000010ff */
[----:B------:R-:W-:Y:S02]  /*f930*/  F2FP.BF16.F32.PACK_AB R26, R155, R32 ;  /* 0x000000209b1a723e */ /* 0x000fe400000010ff */
[----:B------:R-:W-:Y:S01]  /*f940*/  SHF.R.U32.HI R28, RZ, 0x1f, R15 ;  /* 0x0000001fff1c7819 */ /* 0x000fe2000001160f */
[----:B------:R-:W-:Y:S03]  /*f950*/  STSM.16.M88.4 [R23+0x2eb00], R16 ;  /* 0x02eb001017007844 */ /* 0x000fe60000000200 */
[----:B------:R-:W-:Y:S01]  /*f960*/  LEA.HI.SX32 R28, R15, R28, 0x1b ;  /* 0x0000001c0f1c7211 */ /* 0x000fe200078fdaff */
[----:B------:R0:W-:Y:S01]  /*f970*/  STSM.16.M88.4 [R23+0x30300], R24 ;  /* 0x0303001817007844 */ /* 0x0001e20000000200 */
[----:B------:R1:W-:Y:S06]  /*f980*/  MEMBAR.ALL.CTA ;  /* 0x0000000000007992 */ /* 0x0003ec0000008000 */
[----:B-1----:R-:W1:Y:S01]  /*f990*/  FENCE.VIEW.ASYNC.S ;  /* 0x00000000000073c6 */ /* 0x002e620000000000 */
[----:B------:R-:W-:Y:S01]  /*f9a0*/  VIMNMX R72, RZ, R28, !PT ;  /* 0x0000001cff487248 */ /* 0x000fe20007fe0100 */
[----:B------:R-:W-:-:S04]  /*f9b0*/  VIADD R15, R96, 0xfffffffe ;  /* 0xfffffffe600f7836 */ /* 0x000fc80000000000 */
[----:B------:R2:W-:Y:S01]  /*f9c0*/  STL [R1+0x40], R72 ;  /* 0x0000404801007387 */ /* 0x0005e20000100800 */
[----:B------:R-:W-:Y:S01]  /*f9d0*/  ISETP.GE.AND P2, PT, R15, R72, PT ;  /* 0x000000480f00720c */ /* 0x000fe20003f46270 */
[----:B------:R-:W-:-:S04]  /*f9e0*/  FADD.FTZ R21, R52, R21 ;  /* 0x0000001534157221 */ /* 0x000fc80000010000 */
[----:B------:R-:W-:Y:S01]  /*f9f0*/  FADD.FTZ R32, R32, R21 ;  /* 0x0000001520207221 */ /* 0x000fe20000010000 */
[----:B------:R-:W-:Y:S01]  /*fa00*/  FADD.FTZ R157, R38, R97 ;  /* 0x00000061269d7221 */ /* 0x000fe20000010000 */
[----:B------:R-:W-:Y:S02]  /*fa10*/  CS2R R70, SRZ ;  /* 0x0000000000467805 */ /* 0x000fe4000001ff00 */
[----:B------:R-:W-:Y:S01]  /*fa20*/  CS2R R68, SRZ ;  /* 0x0000000000447805 */ /* 0x000fe2000001ff00 */
[----:B------:R-:W-:Y:S01]  /*fa30*/  FADD.FTZ R155, R155, R32 ;  /* 0x000000209b9b7221 */ /* 0x000fe20000010000 */
        /* <DEDUP_REMOVED lines=20> */
[----:B0-----:R-:W-:-:S02]  /*fb80*/  CS2R R26, SRZ ;  /* 0x00000000001a7805 */ /* 0x001fc4000001ff00 */
[----:B------:R-:W-:Y:S01]  /*fb90*/  CS2R R24, SRZ ;  /* 0x0000000000187805 */ /* 0x000fe2000001ff00 */
[----:B-1----:R-:W-:Y:S01]  /*fba0*/  NOP ;  /* 0x0000000000007918 */ /* 0x002fe20000000000 */
[----:B--2---:R-:W-:Y:S05]  /*fbb0*/  @!P2 BRA `(.L_x_2418) ;  /* 0x000000500020a947 */ /* 0x004fea0003800000 */
[----:B------:R0:W5:Y:S01]  /*fbc0*/  LDL.LU R18, [R1+0x4] ;  /* 0x0000040001127983 */ /* 0x0001620000300800 */
[----:B------:R-:W-:Y:S02]  /*fbd0*/  IMAD.MOV.U32 R16, RZ, RZ, R20 ;  /* 0x000000ffff107224 */ /* 0x000fe400078e0014 */
[----:B------:R-:W-:Y:S02]  /*fbe0*/  IMAD.MOV.U32 R17, RZ, RZ, R14 ;  /* 0x000000ffff117224 */ /* 0x000fe400078e000e */
[----:B------:R-:W-:Y:S02]  /*fbf0*/  IMAD.MOV.U32 R19, RZ, RZ, R145 ;  /* 0x000000ffff137224 */ /* 0x000fe400078e0091 */
[----:B------:R-:W-:-:S07]  /*fc00*/  IMAD.MOV.U32 R71, RZ, RZ, RZ ;  /* 0x000000ffff477224 */ /* 0x000fce00078e00ff */
.L_x_2428:
        /* <DEDUP_REMOVED lines=9> */
[----:B-1----:R-:W-:Y:S05]  /*fca0*/  @P2 BRA `(.L_x_2419) ;  /* 0x0000000000302947 */ /* 0x002fea0003800000 */
[----:B------:R-:W-:Y:S05]  /*fcb0*/  @!P0 BRA `(.L_x_2420) ;  /* 0x0000000000048947 */ /* 0x000fea0003800000 */
[----:B------:R-:W-:Y:S01]  /*fcc0*/  BPT.TRAP 0x1 ;  /* 0x000000040000795c */ /* 0x000fe20000300000 */
.L_x_2420:
[----:B------:R-:W-:Y:S01]  /*fcd0*/  IMAD R0, R145, 0x8, R22 ;  /* 0x0000000891007824 */ /* 0x000fe200078e0216 */
[----:B------:R-:W-:-:S04]  /*fce0*/  SHF.L.U32 R21, R14, 0x1f, RZ ;  /* 0x0000001f0e157819 */ /* 0x000fc800000006ff */
[----:B------:R1:W2:Y:S01]  /*fcf0*/  SYNCS.PHASECHK.TRANS64.TRYWAIT P3, [R0+URZ+0x31c30], R21 ;  /* 0x031c3015000075a7 */ /* 0x0002a2000806017f */
[----:B------:R-:W-:Y:S05]  /*fd00*/  @!P0 BRA `(.L_x_2421) ;  /* 0x0000000000048947 */ /* 0x000fea0003800000 */
[----:B------:R-:W-:Y:S01]  /*fd10*/  BPT.TRAP 0x1 ;  /* 0x000000040000795c */ /* 0x000fe20000300000 */
.L_x_2421:
[----:B------:R-:W-:Y:S04]  /*fd20*/  BSSY B0, `(.L_x_2419) ;  /* 0x0000004000007945 */ /* 0x000fe80003800000 */
[----:B--2---:R-:W-:Y:S05]  /*fd30*/  @P3 BRA `(.L_x_2422) ;  /* 0x0000000000083947 */ /* 0x004fea0003800000 */
[----:B------:R-:W2:Y:S02]  /*fd40*/  SYNCS.PHASECHK.TRANS64.TRYWAIT P3, [R0+URZ+0x31c30], R21 ;  /* 0x031c3015000075a7 */ /* 0x000ea4000806017f */
[----:B--2---:R-:W-:Y:S05]  /*fd50*/  @!P3 BRA `(.L_x_2423) ;  /* 0x00000140001cb947 */ /* 0x004fea0003800000 */
.L_x_2422:
[----:B------:R-:W-:Y:S05]  /*fd60*/  BSYNC B0 ;  /* 0x0000000000007941 */ /* 0x000fea0003800000 */
.L_x_2419:
[----:B-12---:R-:W1:Y:S02]  /*fd70*/  S2R R0, SR_TID.X ;  /* 0x0000000000007919 */ /* 0x006e640000002100 */
[----:B-1----:R-:W-:Y:S02]  /*fd80*/  SHF.R.U32.HI R14, RZ, 0x7, R0 ;  /* 0x00000007ff0e7819 */ /* 0x002fe40000011600 */
[----:B------:R-:W2:Y:S01]  /*fd90*/  LDL R0, [R1+0x30] ;  /* 0x0000300001007983 */ /* 0x000ea20000100800 */
[----:B------:R-:W-:Y:S05]  /*fda0*/  WARPSYNC.ALL ;  /* 0x0000000000007948 */ /* 0x000fea0003800000 */
[----:B------:R-:W-:Y:S01]  /*fdb0*/  VIADD R76, R14, 0x8 ;  /* 0x000000080e4c7836 */ /* 0x000fe20000000000 */
[C---:B------:R-:W-:Y:S01]  /*fdc0*/  R2UR UR4, R2.reuse ;  /* 0x00000000020472ca */ /* 0x040fe200000e0000 */
[----:B------:R-:W-:Y:S01]  /*fdd0*/  IMAD.MOV.U32 R75, RZ, RZ, -0x7fffffe0 ;  /* 0x80000020ff4b7424 */ /* 0x000fe200078e00ff */
[----:B------:R-:W-:Y:S01]  /*fde0*/  R2UR UR5, R3 ;  /* 0x00000000030572ca */ /* 0x000fe200000e0000 */
[----:B------:R-:W-:Y:S01]  /*fdf0*/  IMAD.MOV.U32 R21, RZ, RZ, -0x7fffffe0 ;  /* 0x80000020ff157424 */ /* 0x000fe200078e00ff */
[----:B------:R1:W-:Y:S01]  /*fe00*/  BAR.SYNC.DEFER_BLOCKING R76, 0x100 ;  /* 0x0004004c0000751d */ /* 0x0003e20000010000 */
[----:B------:R-:W-:Y:S01]  /*fe10*/  R2UR UR52, R2 ;  /* 0x00000000023472ca */ /* 0x000fe200000e0000 */
[----:B------:R-:W-:Y:S01]  /*fe20*/  IMAD.MOV.U32 R73, RZ, RZ, -0x7fffffe0 ;  /* 0x80000020ff497424 */ /* 0x000fe200078e00ff */
[C---:B------:R-:W-:Y:S01]  /*fe30*/  R2UR UR7, R75.reuse ;  /* 0x000000004b0772ca */ /* 0x040fe200000e0000 */
        /* <DEDUP_REMOVED lines=9> */
[----:B------:R-:W-:Y:S02]  /*fed0*/  MOV R75, UR7 ;  /* 0x00000007004b7c02 */ /* 0x000fe40008000f00 */
[----:B------:R-:W-:Y:S02]  /*fee0*/  R2UR UR7, R21 ;  /* 0x00000000150772ca */ /* 0x000fe400000e0000 */
[----:B------:R-:W-:-:S02]  /*fef0*/  R2UR UR11, R79 ;  /* 0x000000004f0b72ca */ /* 0x000fc400000e0000 */
[----:B------:R-:W-:Y:S01]  /*ff00*/  R2UR UR15, R73 ;  /* 0x00000000490f72ca */ /* 0x000fe200000e0000 */
[----:B------:R-:W-:Y:S01]  /*ff10*/  WARPGROUP.ARRIVE ;  /* 0x00000000000079c5 */ /* 0x000fe20000000000 */
[----:B------:R-:W-:Y:S02]  /*ff20*/  R2UR UR12, R2 ;  /* 0x00000000020c72ca */ /* 0x000fe400000e0000 */
[----:B------:R-:W-:Y:S02]  /*ff30*/  R2UR UR13, R3 ;  /* 0x00000000030d72ca */ /* 0x000fe400000e0000 */
[----:B------:R-:W-:Y:S02]  /*ff40*/  R2UR UR17, R73 ;  /* 0x00000000491172ca */ /* 0x000fe400000e0000 */
[----:B------:R-:W-:Y:S02]  /*ff50*/  R2UR UR19, R77 ;  /* 0x000000004d1372ca */ /* 0x000fe400000e0000 */
[----:B------:R-:W-:-:S02]  /*ff60*/  R2UR UR21, R73 ;  /* 0x00000000491572ca */ /* 0x000fc400000e0000 */
[C---:B------:R-:W-:Y:S02]  /*ff70*/  R2UR UR23, R73.reuse ;  /* 0x00000000491772ca */ /* 0x040fe400000e0000 */
[----:B------:R-:W-:Y:S02]  /*ff80*/  MOV R14, UR61 ;  /* 0x0000003d000e7c02 */ /* 0x000fe40008000f00 */
[C---:B------:R-:W-:Y:S02]  /*ff90*/  R2UR UR35, R73.reuse ;  /* 0x00000000492372ca */ /* 0x040fe400000e0000 */
[C---:B------:R-:W-:Y:S02]  /*ffa0*/  R2UR UR47, R73.reuse ;  /* 0x00000000492f72ca */ /* 0x040fe400000e0000 */
[C---:B------:R-:W-:Y:S02]  /*ffb0*/  R2UR UR49, R73.reuse ;  /* 0x00000000493172ca */ /* 0x040fe400000e0000 */
[----:B------:R-:W-:Y:S01]  /*ffc0*/  R2UR UR61, R73 ;  /* 0x00000000493d72ca */ /* 0x000fe200000e0000 */
[----:B------:R-:W-:Y:S01]  /*ffd0*/  IMAD.MOV.U32 R73, RZ, RZ, -0x7fffffe0 ;  /* 0x80000020ff497424 */ /* 0x000fe200078e00ff */
[----:B------:R-:W-:-:S02]  /*ffe0*/  R2UR UR25, R77 ;  /* 0x000000004d1972ca */ /* 0x000fc400000e0000 */
[----:B------:R-:W-:Y:S02]  /*fff0*/  R2UR UR27, R77 ;  /* 0x000000004d1b72ca */ /* 0x000fe400000e0000 */
[C---:B------:R-:W-:Y:S02]  /*10000*/  R2UR UR31, R79.reuse ;  /* 0x000000004f1f72ca */ /* 0x040fe400000e0000 */
[----:B------:R-:W-:Y:S02]  /*10010*/  R2UR UR39, R79 ;  /* 0x000000004f2772ca */ /* 0x000fe400000e0000 */
[----:B------:R-:W-:Y:S02]  /*10020*/  R2UR UR43, R77 ;  /* 0x000000004d2b72ca */ /* 0x000fe400000e0000 */
[C---:B------:R-:W-:Y:S02]  /*10030*/  R2UR UR51, R79.reuse ;  /* 0x000000004f3372ca */ /* 0x040fe400000e0000 */
[----:B------:R-:W-:-:S02]  /*10040*/  R2UR UR41, R79 ;  /* 0x000000004f2972ca */ /* 0x000fc400000e0000 */
[----:B------:R-:W-:Y:S02]  /*10050*/  R2UR UR37, R77 ;  /* 0x000000004d2572ca */ /* 0x000fe400000e0000 */
[----:B------:R-:W-:Y:S02]  /*10060*/  R2UR UR28, R8 ;  /* 0x00000000081c72ca */ /* 0x000fe400000e0000 */
[----:B------:R-:W-:Y:S01]  /*10070*/  R2UR UR29, R9 ;  /* 0x00000000091d72ca */ /* 0x000fe200000e0000 */
[----:B--2---:R-:W-:Y:S01]  /*10080*/  IMAD R20, R145, 0x6c0, R0 ;  /* 0x000006c091147824 */ /* 0x004fe200078e0200 */
[----:B------:R-:W-:-:S03]  /*10090*/  MOV R0, UR60 ;  /* 0x0000003c00007c02 */ /* 0x000fc60008000f00 */
[C---:B------:R-:W-:Y:S02]  /*100a0*/  VIADD R74, R20.reuse, 0x40 ;  /* 0x00000040144a7836 */ /* 0x040fe40000000000 */
[C---:B------:R-:W-:Y:S02]  /*100b0*/  VIADD R72, R20.reuse, 0x80 ;  /* 0x0000008014487836 */ /* 0x040fe40000000000 */
[----:B-1----:R-:W-:Y:S01]  /*100c0*/  VIADD R76, R20, 0x180 ;  /* 0x00000180144c7836 */ /* 0x002fe20000000000 */
        /* <DEDUP_REMOVED lines=19> */
[C---:B------:R-:W-:Y:S01]  /*10200*/  VIADD R72, R20.reuse, 0x42 ;  /* 0x0000004214487836 */ /* 0x040fe20000000000 */
[----:B------:R-:W-:Y:S01]  /*10210*/  MOV R80, UR6 ;  /* 0x0000000600507c02 */ /* 0x000fe20008000f00 */
[C---:B------:R-:W-:Y:S01]  /*10220*/  VIADD R78, R20.reuse, 0x2 ;  /* 0x00000002144e7836 */ /* 0x040fe20000000000 */
[C---:B------:R-:W-:Y:S01]  /*10230*/  R2UR UR6, R20.reuse ;  /* 0x00000000140672ca */ /* 0x040fe200000e0000 */
        /* <DEDUP_REMOVED lines=19> */
[----:B------:R-:W-:Y:S02]  /*10370*/  R2UR UR8, R76 ;  /* 0x000000004c0872ca */ /* 0x000fe400000e0000 */
[----:B------:R-:W-:Y:S01]  /*10380*/  R2UR UR48, R72 ;  /* 0x00000000483072ca */ /* 0x000fe200000e0000 */
[----:B------:R-:W-:Y:S01]  /*10390*/  VIADD R72, R20, 0x240 ;  /* 0x0000024014487836 */ /* 0x000fe20000000000 */
[----:B------:R-:W-:Y:S01]  /*103a0*/  R2UR UR45, R75 ;  /* 0x000000004b2d72ca */ /* 0x000fe200000e0000 */
[----:B------:R-:W-:Y:S01]  /*103b0*/  IMAD.MOV.U32 R75, RZ, RZ, -0x7fffffe0 ;  /* 0x80000020ff4b7424 */ /* 0x000fe200078e00ff */
[----:B------:R-:W-:Y:S01]  /*103c0*/  R2UR UR50, R78 ;  /* 0x000000004e3272ca */ /* 0x000fe200000e0000 */
[----:B------:R-:W-:Y:S01]  /*103d0*/  VIADD R78, R20, 0x1c2 ;  /* 0x000001c2144e7836 */ /* 0x000fe20000000000 */
[----:B------:R-:W-:Y:S01]  /*103e0*/  R2UR UR60, R72 ;  /* 0x00000000483c72ca */ /* 0x000fe200000e0000 */
[----:B------:R-:W-:-:S03]  /*103f0*/  VIADD R72, R20, 0x2c0 ;  /* 0x000002c014487836 */ /* 0x000fc60000000000 */
[----:B------:R-:W-:Y:S02]  /*10400*/  R2UR UR40, R78 ;  /* 0x000000004e2872ca */ /* 0x000fe400000e0000 */
[----:B------:R-:W-:Y:S01]  /*10410*/  R2UR UR16, R72 ;  /* 0x00000000481072ca */ /* 0x000fe200000e0000 */
[----:B------:R-:W-:-:S05]  /*10420*/  VIADD R72, R20, 0x340 ;  /* 0x0000034014487836 */ /* 0x000fca0000000000 */
[----:B------:R-:W-:Y:S01]  /*10430*/  R2UR UR20, R72 ;  /* 0x00000000481472ca */ /* 0x000fe200000e0000 */
[----:B------:R-:W-:Y:S01]  /*10440*/  VIADD R72, R20, 0x3c0 ;  /* 0x000003c014487836 */ /* 0x000fe20000000000 */
[----:B------:R-:W-:Y:S02]  /*10450*/  WARPGROUP.DEPBAR.LE gsb0, 0x0 ;  /* 0x00008000000079c5 */ /* 0x000fe40000010000 */
[----:B------:R-:W-:-:S06]  /*10460*/  WARPGROUP.ARRIVE ;  /* 0x00000000000079c5 */ /* 0x000fcc0000000000 */
[----:B------:R-:W-:Y:S01]  /*10470*/  HGMMA.64x16x16.F32.BF16 R128, gdesc[UR52], RZ, !UPT, gsb0 ;  /* 0x00200000348079f0 */ /* 0x000fe2000c0018ff */
[----:B------:R-:W-:Y:S01]  /*10480*/  UMOV UR52, UR8 ;  /* 0x0000000800347c82 */ /* 0x000fe20008000000 */
[----:B------:R-:W-:Y:S01]  /*10490*/  UMOV UR53, UR9 ;  /* 0x0000000900357c82 */ /* 0x000fe20008000000 */
[----:B------:R-:W-:Y:S02]  /*104a0*/  R2UR UR8, R2 ;  /* 0x00000000020872ca */ /* 0x000fe400000e0000 */
[----:B------:R-:W-:Y:S02]  /*104b0*/  R2UR UR9, R3 ;  /* 0x00000000030972ca */ /* 0x000fe400000e0000 */
[----:B------:R-:W-:Y:S01]  /*104c0*/  R2UR UR54, R74 ;  /* 0x000000004a3672ca */ /* 0x000fe200000e0000 */
[----:B------:R-:W-:Y:S01]  /*104d0*/  VIADD R74, R20, 0x242 ;  /* 0x00000242144a7836 */ /* 0x000fe20000000000 */
[----:B------:R-:W-:Y:S01]  /*104e0*/  R2UR UR55, R75 ;  /* 0x000000004b3772ca */ /* 0x000fe200000e0000 */
[----:B------:R-:W-:-:S03]  /*104f0*/  IMAD.MOV.U32 R75, RZ, RZ, -0x7fffffe0 ;  /* 0x80000020ff4b7424 */ /* 0x000fc600078e00ff */
[----:B------:R-:W-:Y:S01]  /*10500*/  R2UR UR32, R74 ;  /* 0x000000004a2072ca */ /* 0x000fe200000e0000 */
[----:B------:R-:W-:Y:S01]  /*10510*/  VIADD R74, R20, 0x2c2 ;  /* 0x000002c2144a7836 */ /* 0x000fe20000000000 */
[----:B------:R-:W-:Y:S01]  /*10520*/  R2UR UR33, R75 ;  /* 0x000000004b2172ca */ /* 0x000fe200000e0000 */
[----:B------:R-:W-:-:S04]  /*10530*/  IMAD.MOV.U32 R75, RZ, RZ, -0x7fffffe0 ;  /* 0x80000020ff4b7424 */ /* 0x000fc800078e00ff */
        /* <DEDUP_REMOVED lines=33> */
[----:B------:R-:W-:Y:S02]  /*10750*/  R2UR UR4, R72 ;  /* 0x00000000480472ca */ /* 0x000fe400000e0000 */
[----:B------:R-:W-:Y:S01]  /*10760*/  R2UR UR5, R73 ;  /* 0x00000000490572ca */ /* 0x000fe200000e0000 */
        /* <DEDUP_REMOVED lines=14> */
[----:B------:R-:W-:Y:S01]  /*10850*/  UMOV UR16, UR32 ;  /* 0x0000002000107c82 */ /* 0x000fe20008000000 */
[----:B------:R-:W-:Y:S01]  /*10860*/  UMOV UR17, UR33 ;  /* 0x0000002100117c82 */ /* 0x000fe20008000000 */
[----:B------:R-:W-:Y:S02]  /*10870*/  R2UR UR32, R8 ;  /* 0x00000000082072ca */ /* 0x000fe400000e0000 */
[----:B------:R-:W-:Y:S01]  /*10880*/  R2UR UR33, R9 ;  /* 0x00000000092172ca */ /* 0x000fe200000e0000 */
[----:B------:R-:W-:Y:S02]  /*10890*/  WARPGROUP.DEPBAR.LE gsb0, 0x0 ;  /* 0x00008000000079c5 */ /* 0x000fe40000010000 */
[----:B------:R-:W-:-:S06]  /*108a0*/  WARPGROUP.ARRIVE ;  /* 0x00000000000079c5 */ /* 0x000fcc0000000000 */
[----:B------:R-:W-:Y:S01]  /*108b0*/  HGMMA.64x16x16.F32.BF16 R80, gdesc[UR20], RZ, !UPT, gsb0 ;  /* 0x00200000145079f0 */ /* 0x000fe2000c0018ff */
[----:B------:R-:W-:Y:S01]  /*108c0*/  UMOV UR20, UR10 ;  /* 0x0000000a00147c82 */ /* 0x000fe20008000000 */
[----:B------:R-:W-:Y:S01]  /*108d0*/  UMOV UR21, UR11 ;  /* 0x0000000b00157c82 */ /* 0x000fe20008000000 */
[----:B------:R-:W-:Y:S02]  /*108e0*/  WARPGROUP.DEPBAR.LE gsb0, 0x0 ;  /* 0x00008000000079c5 */ /* 0x000fe40000010000 */
[----:B------:R-:W-:-:S06]  /*108f0*/  WARPGROUP.ARRIVE ;  /* 0x00000000000079c5 */ /* 0x000fcc0000000000 */
[----:B------:R-:W-:Y:S01]  /*10900*/  HGMMA.64x16x16.F32.BF16 R72, gdesc[UR24], RZ, !UPT, gsb0 ;  /* 0x00200000184879f0 */ /* 0x000fe2000c0018ff */
[----:B------:R-:W-:Y:S01]  /*10910*/  UMOV UR24, UR52 ;  /* 0x0000003400187c82 */ /* 0x000fe20008000000 */
[----:B------:R-:W-:Y:S01]  /*10920*/  UMOV UR25, UR53 ;  /* 0x0000003500197c82 */ /* 0x000fe20008000000 */
[----:B------:R-:W-:Y:S01]  /*10930*/  UMOV UR52, UR36 ;  /* 0x0000002400347c82 */ /* 0x000fe20008000000 */
[----:B------:R-:W-:Y:S01]  /*10940*/  UMOV UR53, UR37 ;  /* 0x0000002500357c82 */ /* 0x000fe20008000000 */
[----:B------:R-:W-:Y:S01]  /*10950*/  R2UR UR36, R8 ;  /* 0x00000000082472ca */ /* 0x000fe200000e0000 */
[----:B------:R-:W-:Y:S01]  /*10960*/  UMOV UR26, UR14 ;  /* 0x0000000e001a7c82 */ /* 0x000fe20008000000 */
[----:B------:R-:W-:Y:S01]  /*10970*/  R2UR UR37, R9 ;  /* 0x00000000092572ca */ /* 0x000fe200000e0000 */
[----:B------:R-:W-:Y:S01]  /*10980*/  UMOV UR27, UR15 ;  /* 0x0000000f001b7c82 */ /* 0x000fe20008000000 */
        /* <DEDUP_REMOVED lines=24> */
[----:B------:R-:W-:Y:S01]  /*10b10*/  HGMMA.64x16x16.F32.BF16 R136, gdesc[UR28], R136, gsb0 ;  /* 0x002000001c8879f0 */ /* 0x000fe20008001888 */
[----:B------:R-:W-:Y:S01]  /*10b20*/  UMOV UR30, UR40 ;  /* 0x00000028001e7c82 */ /* 0x000fe20008000000 */
[----:B------:R-:W-:Y:S01]  /*10b30*/  UMOV UR31, UR41 ;  /* 0x00000029001f7c82 */ /* 0x000fe20008000000 */
[C---:B------:R-:W-:Y:S01]  /*10b40*/  R2UR UR40, R8.reuse ;  /* 0x00000000082872ca */ /* 0x040fe200000e0000 */
[----:B------:R-:W-:Y:S01]  /*10b50*/  UMOV UR28, UR44 ;  /* 0x0000002c001c7c82 */ /* 0x000fe20008000000 */
[C---:B------:R-:W-:Y:S01]  /*10b60*/  R2UR UR41, R9.reuse ;  /* 0x00000000092972ca */ /* 0x040fe200000e0000 */
[----:B------:R-:W-:Y:S01]  /*10b70*/  UMOV UR29, UR45 ;  /* 0x0000002d001d7c82 */ /* 0x000fe20008000000 */
[----:B------:R-:W-:Y:S02]  /*10b80*/  R2UR UR44, R8 ;  /* 0x00000000082c72ca */ /* 0x000fe400000e0000 */
[----:B------:R-:W-:Y:S01]  /*10b90*/  R2UR UR45, R9 ;  /* 0x00000000092d72ca */ /* 0x000fe200000e0000 */
        /* <DEDUP_REMOVED lines=20> */
[----:B------:R-:W-:Y:S02]  /*10ce0*/  R2UR UR24, R8 ;  /* 0x00000000081872ca */ /* 0x000fe400000e0000 */
[----:B------:R-:W-:Y:S02]  /*10cf0*/  R2UR UR25, R9 ;  /* 0x00000000091972ca */ /* 0x000fe400000e0000 */
[----:B------:R-:W-:Y:S02]  /*10d00*/  R2UR UR36, R12 ;  /* 0x000000000c2472ca */ /* 0x000fe400000e0000 */
[----:B------:R-:W-:Y:S01]  /*10d10*/  R2UR UR37, R13 ;  /* 0x000000000d2572ca */ /* 0x000fe200000e0000 */
[----:B------:R-:W-:-:S02]  /*10d20*/  WARPGROUP.DEPBAR.LE gsb0, 0x0 ;  /* 0x00008000000079c5 */ /* 0x000fc40000010000 */
[----:B------:R-:W-:-:S06]  /*10d30*/  WARPGROUP.ARRIVE ;  /* 0x00000000000079c5 */ /* 0x000fcc0000000000 */
[----:B------:R-:W-:Y:S01]  /*10d40*/  HGMMA.64x16x16.F32.BF16 R112, gdesc[UR40], R112, gsb0 ;  /* 0x00200000287079f0 */ /* 0x000fe20008001870 */
[----:B------:R-:W-:Y:S01]  /*10d50*/  UMOV UR42, UR48 ;  /* 0x00000030002a7c82 */ /* 0x000fe20008000000 */
[----:B------:R-:W-:Y:S01]  /*10d60*/  UMOV UR43, UR49 ;  /* 0x00000031002b7c82 */ /* 0x000fe20008000000 */
[C---:B------:R-:W-:Y:S02]  /*10d70*/  R2UR UR48, R8.reuse ;  /* 0x00000000083072ca */ /* 0x040fe400000e0000 */
[C---:B------:R-:W-:Y:S02]  /*10d80*/  R2UR UR49, R9.reuse ;  /* 0x00000000093172ca */ /* 0x040fe400000e0000 */
[----:B------:R-:W-:Y:S02]  /*10d90*/  R2UR UR40, R8 ;  /* 0x00000000082872ca */ /* 0x000fe400000e0000 */
[----:B------:R-:W-:Y:S01]  /*10da0*/  R2UR UR41, R9 ;  /* 0x00000000092972ca */ /* 0x000fe200000e0000 */
[----:B------:R-:W-:-:S02]  /*10db0*/  WARPGROUP.DEPBAR.LE gsb0, 0x0 ;  /* 0x00008000000079c5 */ /* 0x000fc40000010000 */
        /* <DEDUP_REMOVED lines=68> */
[C---:B------:R-:W-:Y:S01]  /*11200*/  R2UR UR32, R10.reuse ;  /* 0x000000000a2072ca */ /* 0x040fe200000e0000 */
[----:B------:R-:W-:Y:S01]  /*11210*/  UMOV UR34, UR12 ;  /* 0x0000000c00227c82 */ /* 0x000fe20008000000 */
[C---:B------:R-:W-:Y:S01]  /*11220*/  R2UR UR33, R11.reuse ;  /* 0x000000000b2172ca */ /* 0x040fe200000e0000 */
[----:B------:R-:W-:Y:S01]  /*11230*/  UMOV UR35, UR13 ;  /* 0x0000000d00237c82 */ /* 0x000fe20008000000 */
        /* <DEDUP_REMOVED lines=89> */
[----:B------:R-:W-:Y:S02]  /*117d0*/  R2UR UR43, R148 ;  /* 0x00000000942b72ca */ /* 0x000fe400000e0000 */
        /* <DEDUP_REMOVED lines=52> */
[----:B------:R-:W-:Y:S01]  /*11b20*/  R2UR UR33, R5 ;  /* 0x00000000052172ca */ /* 0x000fe200000e0000 */
[----:B------:R-:W-:Y:S02]  /*11b30*/  WARPGROUP.DEPBAR.LE gsb0, 0x0 ;  /* 0x00008000000079c5 */ /* 0x000fe40000010000 */
[----:B------:R-:W-:-:S06]  /*11b40*/  WARPGROUP.ARRIVE ;  /* 0x00000000000079c5 */ /* 0x000fcc0000000000 */
[----:B------:R-:W-:Y:S03]  /*11b50*/  HGMMA.64x16x16.F32.BF16 R128, gdesc[UR40], R128, gsb0 ;  /* 0x00200000288079f0 */ /* 0x000fe60008001880 */
        /* <DEDUP_REMOVED lines=25> */
[----:B------:R-:W-:-:S02]  /*11cf0*/  IMAD.MOV.U32 R147, RZ, RZ, -0x7fffffe0 ;  /* 0x80000020ff937424 */ /* 0x000fc400078e00ff */
[----:B------:R-:W-:Y:S01]  /*11d00*/  VIADD R20, R20, 0x682 ;  /* 0x0000068214147836 */ /* 0x000fe20000000000 */
        /* <DEDUP_REMOVED lines=40> */
[----:B------:R-:W-:Y:S05]  /*11f90*/  @P2 BRA `(.L_x_2424) ;  /* 0x0000000000282947 */ /* 0x000fea0003800000 */
[----:B------:R-:W-:Y:S05]  /*11fa0*/  @!P0 BRA `(.L_x_2425) ;  /* 0x0000000000048947 */ /* 0x000fea0003800000 */
[----:B------:R-:W-:Y:S01]  /*11fb0*/  BPT.TRAP 0x1 ;  /* 0x000000040000795c */ /* 0x000fe20000300000 */
.L_x_2425:
[----:B------:R-:W-:Y:S01]  /*11fc0*/  SHF.L.U32 R0, R18, 0x1f, RZ ;  /* 0x0000001f12007819 */ /* 0x000fe200000006ff */
[----:B------:R-:W-:-:S04]  /*11fd0*/  IMAD R14, R19, 0x8, R22 ;  /* 0x00000008130e7824 */ /* 0x000fc800078e0216 */
[----:B------:R1:W2:Y:S01]  /*11fe0*/  SYNCS.PHASECHK.TRANS64.TRYWAIT P2, [R14+URZ+0x31c50], R0 ;  /* 0x031c50000e0075a7 */ /* 0x0002a2000804017f */
[----:B------:R-:W-:Y:S05]  /*11ff0*/  @!P0 BRA `(.L_x_2426) ;  /* 0x0000000000048947 */ /* 0x000fea0003800000 */
[----:B------:R-:W-:Y:S01]  /*12000*/  BPT.TRAP 0x1 ;  /* 0x000000040000795c */ /* 0x000fe20000300000 */
.L_x_2426:
[----:B--2---:R-:W-:Y:S05]  /*12010*/  @P2 BRA `(.L_x_2424) ;  /* 0x0000000000082947 */ /* 0x004fea0003800000 */
[----:B------:R-:W2:Y:S02]  /*12020*/  SYNCS.PHASECHK.TRANS64.TRYWAIT P2, [R14+URZ+0x31c50], R0 ;  /* 0x031c50000e0075a7 */ /* 0x000ea4000804017f */
[----:B--2---:R-:W-:Y:S05]  /*12030*/  @!P2 BRA `(.L_x_2427) ;  /* 0x0000011c0078a947 */ /* 0x004fea0003800000 */
.L_x_2424:
[----:B------:R-:W3:Y:S01]  /*12040*/  LDL R148, [R1+0x58] ;  /* 0x0000580001947983 */ /* 0x000ee20000100800 */
[----:B------:R-:W4:Y:S03]  /*12050*/  LDC R149, c[0x0][0x448] ;  /* 0x00011200ff957b82 */ /* 0x000f260000000800 */
[----:B------:R-:W3:Y:S04]  /*12060*/  LDL R18, [R1+0x68] ;  /* 0x0000680001127983 */ /* 0x000ee80000100800 */
[----:B------:R-:W3:Y:S04]  /*12070*/  LDL R147, [R1+0x64] ;  /* 0x0000640001937983 */ /* 0x000ee80000100800 */
[----:B------:R-:W3:Y:S04]  /*12080*/  LDL R21, [R1+0x54] ;  /* 0x0000540001157983 */ /* 0x000ee80000100800 */
[----:B------:R-:W3:Y:S04]  /*12090*/  LDL R20, [R1+0x50] ;  /* 0x0000500001147983 */ /* 0x000ee80000100800 */
[----:B------:R-:W3:Y:S01]  /*120a0*/  LDL.LU R146, [R1] ;  /* 0x0000000001927983 */ /* 0x000ee20000300800 */
[----:B------:R-:W-:Y:S05]  /*120b0*/  WARPSYNC.ALL ;  /* 0x0000000000007948 */ /* 0x000fea0003800000 */
[----:B----4-:R-:W-:Y:S01]  /*120c0*/  ISETP.NE.AND P2, PT, R149, 0x1, PT ;  /* 0x000000019500780c */ /* 0x010fe20003f45270 */
[----:B------:R-:W-:-:S12]  /*120d0*/  ULDC UR4, c[0x0][0x988] ;  /* 0x0002620000047ab9 */ /* 0x000fd80000000800 */
[----:B-12---:R-:W1:Y:S08]  /*120e0*/  @P2 LDC R14, c[0x0][0x44c] ;  /* 0x00011300ff0e2b82 */ /* 0x006e700000000800 */
[----:B------:R-:W2:Y:S01]  /*120f0*/  @P2 LDC R0, c[0x0][0x450] ;  /* 0x00011400ff002b82 */ /* 0x000ea20000000800 */
[----:B---3--:R-:W-:-:S04]  /*12100*/  IMAD.IADD R18, R18, 0x1, R148 ;  /* 0x0000000112127824 */ /* 0x008fc800078e0294 */
[----:B-1----:R-:W-:-:S05]  /*12110*/  @P2 IMAD.HI.U32 R14, R18, R14, RZ ;  /* 0x0000000e120e2227 */ /* 0x002fca00078e00ff */
[----:B--2---:R-:W-:Y:S01]  /*12120*/  @P2 SHF.R.U32.HI R18, RZ, R0, R14 ;  /* 0x00000000ff122219 */ /* 0x004fe2000001160e */
[----:B------:R-:W-:-:S04]  /*12130*/  IMAD.MOV.U32 R14, RZ, RZ, -0x90 ;  /* 0xffffff70ff0e7424 */ /* 0x000fc800078e00ff */
[----:B------:R-:W1:Y:S01]  /*12140*/  SHFL.IDX PT, R0, R18, RZ, 0x1c1f ;  /* 0x001c1fff12007589 */ /* 0x000e6200000e0000 */
[----:B------:R-:W-:Y:S01]  /*12150*/  IMAD R14, R15, R14, 0x1 ;  /* 0x000000010f0e7424 */ /* 0x000fe200078e020e */
[----:B------:R-:W-:Y:S02]  /*12160*/  LOP3.LUT R146, R146, 0xffffffbf, RZ, 0xc0, !PT ;  /* 0xffffffbf92927812 */ /* 0x000fe400078ec0ff */
[----:B------:R-:W2:Y:S01]  /*12170*/  SHFL.IDX PT, R18, R18, 0x1, 0x1c1f ;  /* 0x003c1f0012127f89 */ /* 0x000ea200000e0000 */
[----:B------:R-:W-:Y:S01]  /*12180*/  IMAD R14, R147, -0x2, R14 ;  /* 0xfffffffe930e7824 */ /* 0x000fe200078e020e */
[----:B------:R-:W-:-:S04]  /*12190*/  @P1 LOP3.LUT R146, R146, 0x40, RZ, 0xfc, !PT ;  /* 0x0000004092921812 */ /* 0x000fc800078efcff */
[----:B------:R-:W-:Y:S02]  /*121a0*/  IADD3 R14, -R20, R14, R21 ;  /* 0x0000000e140e7210 */ /* 0x000fe40007ffe115 */
[----:B------:R-:W-:-:S04]  /*121b0*/  LOP3.LUT R146, R146, 0xffffffdf, RZ, 0xc0, !PT ;  /* 0xffffffdf92927812 */ /* 0x000fc800078ec0ff */
[----:B------:R-:W-:-:S05]  /*121c0*/  @P0 LOP3.LUT R146, R146, 0x20, RZ, 0xfc, !PT ;  /* 0x0000002092920812 */ /* 0x000fca00078efcff */
[----:B------:R-:W-:Y:S01]  /*121d0*/  STL [R1], R146 ;  /* 0x0000009201007387 */ /* 0x000fe20000100800 */
[----:B-1----:R-:W-:-:S03]  /*121e0*/  IMAD.IADD R0, R14, 0x1, R0 ;  /* 0x000000010e007824 */ /* 0x002fc600078e0200 */
[----:B------:R-:W3:Y:S01]  /*121f0*/  LDL R153, [R1+0x34] ;  /* 0x0000340001997983 */ /* 0x000ee20000100800 */
[----:B--2---:R-:W-:Y:S01]  /*12200*/  IMAD.IADD R18, R14, 0x1, R18 ;  /* 0x000000010e127824 */ /* 0x004fe200078e0212 */
[C---:B------:R-:W-:Y:S02]  /*12210*/  ISETP.GT.AND P2, PT, R0.reuse, RZ, PT ;  /* 0x000000ff0000720c */ /* 0x040fe40003f44270 */
[C---:B------:R-:W-:Y:S02]  /*12220*/  ISETP.GT.AND P4, PT, R0.reuse, 0x1, PT ;  /* 0x000000010000780c */ /* 0x040fe40003f84270 */
[----:B------:R-:W-:Y:S02]  /*12230*/  ISETP.GT.AND P3, PT, R0, 0x8, PT ;  /* 0x000000080000780c */ /* 0x000fe40003f64270 */
[----:B------:R-:W-:Y:S02]  /*12240*/  FSEL R136, R136, -INF , P2 ;  /* 0xff80000088887808 */ /* 0x000fe40001000000 */
[----:B------:R-:W-:-:S02]  /*12250*/  FSEL R137, R137, -INF , P4 ;  /* 0xff80000089897808 */ /* 0x000fc40002000000 */
[----:B------:R-:W-:Y:S02]  /*12260*/  FSEL R140, R140, -INF , P3 ;  /* 0xff8000008c8c7808 */ /* 0x000fe40001800000 */
[C---:B------:R-:W-:Y:S02]  /*12270*/  ISETP.GT.AND P2, PT, R0.reuse, 0x9, PT ;  /* 0x000000090000780c */ /* 0x040fe40003f44270 */
        /* <DEDUP_REMOVED lines=62> */
[----:B------:R-:W-:Y:S02]  /*12660*/  FMNMX.FTZ R0, R136, R17, !PT ;  /* 0x0000001188007209 */ /* 0x000fe40007810000 */
[----:B------:R-:W-:-:S02]  /*12670*/  FSEL R73, R73, -INF , P2 ;  /* 0xff80000049497808 */ /* 0x000fc40001000000 */
[----:B------:R-:W-:Y:S02]  /*12680*/  FMNMX.FTZ R0, R137, R0, !PT ;  /* 0x0000000089007209 */ /* 0x000fe40007810000 */
[----:B------:R-:W-:Y:S02]  /*12690*/  ISETP.GT.AND P2, PT, R18, RZ, PT ;  /* 0x000000ff1200720c */ /* 0x000fe40003f44270 */
[----:B------:R-:W-:Y:S02]  /*126a0*/  FMNMX.FTZ R0, R140, R0, !PT ;  /* 0x000000008c007209 */ /* 0x000fe40007810000 */
[----:B------:R-:W-:Y:S02]  /*126b0*/  FSEL R138, R138, -INF , P2 ;  /* 0xff8000008a8a7808 */ /* 0x000fe40001000000 */
[----:B------:R-:W-:Y:S02]  /*126c0*/  FMNMX.FTZ R0, R141, R0, !PT ;  /* 0x000000008d007209 */ /* 0x000fe40007810000 */
[----:B------:R-:W-:-:S02]  /*126d0*/  ISETP.GT.AND P2, PT, R18, 0x1, PT ;  /* 0x000000011200780c */ /* 0x000fc40003f44270 */
[----:B------:R-:W-:Y:S02]  /*126e0*/  FMNMX.FTZ R0, R128, R0, !PT ;  /* 0x0000000080007209 */ /* 0x000fe40007810000 */
[----:B------:R-:W-:Y:S02]  /*126f0*/  FSEL R139, R139, -INF , P2 ;  /* 0xff8000008b8b7808 */ /* 0x000fe40001000000 */
[----:B------:R-:W-:Y:S02]  /*12700*/  FMNMX.FTZ R0, R129, R0, !PT ;  /* 0x0000000081007209 */ /* 0x000fe40007810000 */
[----:B------:R-:W-:Y:S02]  /*12710*/  ISETP.GT.AND P2, PT, R18, 0x8, PT ;  /* 0x000000081200780c */ /* 0x000fe40003f44270 */
[----:B------:R-:W-:Y:S02]  /*12720*/  FMNMX.FTZ R0, R132, R0, !PT ;  /* 0x0000000084007209 */ /* 0x000fe40007810000 */
[----:B------:R-:W-:-:S02]  /*12730*/  FSEL R142, R142, -INF , P2 ;  /* 0xff8000008e8e7808 */ /* 0x000fc40001000000 */
[----:B------:R-:W-:Y:S02]  /*12740*/  FMNMX.FTZ R0, R133, R0, !PT ;  /* 0x0000000085007209 */ /* 0x000fe40007810000 */
[----:B------:R-:W-:Y:S02]  /*12750*/  ISETP.GT.AND P2, PT, R18, 0x9, PT ;  /* 0x000000091200780c */ /* 0x000fe40003f44270 */
        /* <DEDUP_REMOVED lines=55> */
[C---:B------:R-:W-:Y:S02]  /*12ad0*/  ISETP.GT.AND P2, PT, R18.reuse, 0x40, PT ;  /* 0x000000401200780c */ /* 0x040fe40003f44270 */
[----:B------:R-:W-:Y:S01]  /*12ae0*/  ISETP.GT.AND P1, PT, R18, 0x71, PT ;  /* 0x000000711200780c */ /* 0x000fe20003f24270 */
[----:B------:R-:W1:Y:S01]  /*12af0*/  SHFL.BFLY PT, R14, R0, 0x2, 0x1f ;  /* 0x0c401f00000e7f89 */ /* 0x000e6200000e0000 */
[----:B------:R-:W-:-:S02]  /*12b00*/  FSEL R106, R106, -INF , P2 ;  /* 0xff8000006a6a7808 */ /* 0x000fc40001000000 */
[C---:B------:R-:W-:Y:S02]  /*12b10*/  ISETP.GT.AND P2, PT, R18.reuse, 0x41, PT ;  /* 0x000000411200780c */ /* 0x040fe40003f44270 */
[C---:B------:R-:W-:Y:S02]  /*12b20*/  ISETP.GT.AND P0, PT, R18.reuse, 0x78, PT ;  /* 0x000000781200780c */ /* 0x040fe40003f04270 */
[----:B------:R-:W-:Y:S02]  /*12b30*/  FSEL R107, R107, -INF , P2 ;  /* 0xff8000006b6b7808 */ /* 0x000fe40001000000 */
[C---:B------:R-:W-:Y:S02]  /*12b40*/  ISETP.GT.AND P2, PT, R18.reuse, 0x48, PT ;  /* 0x000000481200780c */ /* 0x040fe40003f44270 */
[----:B------:R-:W-:Y:S02]  /*12b50*/  ISETP.GT.AND P3, PT, R18, 0x81, PT ;  /* 0x000000811200780c */ /* 0x000fe40003f64270 */
[----:B------:R-:W-:-:S02]  /*12b60*/  FSEL R110, R110, -INF , P2 ;  /* 0xff8000006e6e7808 */ /* 0x000fc40001000000 */
[C---:B------:R-:W-:Y:S02]  /*12b70*/  ISETP.GT.AND P2, PT, R18.reuse, 0x49, PT ;  /* 0x000000491200780c */ /* 0x040fe40003f44270 */
[C---:B------:R-:W-:Y:S02]  /*12b80*/  ISETP.GT.AND P4, PT, R18.reuse, 0x88, PT ;  /* 0x000000881200780c */ /* 0x040fe40003f84270 */
[----:B------:R-:W-:Y:S02]  /*12b90*/  FSEL R111, R111, -INF , P2 ;  /* 0xff8000006f6f7808 */ /* 0x000fe40001000000 */
[C---:B------:R-:W-:Y:S02]  /*12ba0*/  ISETP.GT.AND P2, PT, R18.reuse, 0x50, PT ;  /* 0x000000501200780c */ /* 0x040fe40003f44270 */
[----:B------:R-:W-:Y:S02]  /*12bb0*/  ISETP.GT.AND P5, PT, R18, 0x89, PT ;  /* 0x000000891200780c */ /* 0x000fe40003fa4270 */
[----:B-1----:R-:W-:-:S02]  /*12bc0*/  FMNMX.FTZ R14, R0, R14, !PT ;  /* 0x0000000e000e7209 */ /* 0x002fc40007810000 */
[----:B------:R-:W-:Y:S02]  /*12bd0*/  FSEL R98, R98, -INF , P2 ;  /* 0xff80000062627808 */ /* 0x000fe40001000000 */
[C---:B------:R-:W-:Y:S01]  /*12be0*/  ISETP.GT.AND P2, PT, R18.reuse, 0x51, PT ;  /* 0x000000511200780c */ /* 0x040fe20003f44270 */
[----:B------:R-:W1:Y:S01]  /*12bf0*/  SHFL.BFLY PT, R0, R14, 0x1, 0x1f ;  /* 0x0c201f000e007f89 */ /* 0x000e6200000e0000 */
[----:B------:R-:W-:Y:S02]  /*12c00*/  FSEL R83, R83, -INF , P1 ;  /* 0xff80000053537808 */ /* 0x000fe40000800000 */
[----:B------:R-:W-:Y:S02]  /*12c10*/  FSEL R99, R99, -INF , P2 ;  /* 0xff80000063637808 */ /* 0x000fe40001000000 */
[----:B------:R-:W-:Y:S02]  /*12c20*/  ISETP.GT.AND P2, PT, R18, 0x58, PT ;  /* 0x000000581200780c */ /* 0x000fe40003f44270 */
[----:B------:R-:W-:-:S02]  /*12c30*/  FSEL R86, R86, -INF , P0 ;  /* 0xff80000056567808 */ /* 0x000fc40000000000 */
[----:B------:R-:W-:Y:S02]  /*12c40*/  FSEL R102, R102, -INF , P2 ;  /* 0xff80000066667808 */ /* 0x000fe40001000000 */
[----:B------:R-:W-:Y:S02]  /*12c50*/  ISETP.GT.AND P2, PT, R18, 0x59, PT ;  /* 0x000000591200780c */ /* 0x000fe40003f44270 */
[----:B------:R-:W-:Y:S02]  /*12c60*/  LOP3.LUT P1, RZ, R146, 0x40, RZ, 0xc0, !PT ;  /* 0x0000004092ff7812 */ /* 0x000fe4000782c0ff */
[----:B------:R-:W-:Y:S02]  /*12c70*/  FSEL R103, R103, -INF , P2 ;  /* 0xff80000067677808 */ /* 0x000fe40001000000 */
[----:B------:R-:W-:Y:S02]  /*12c80*/  ISETP.GT.AND P2, PT, R18, 0x60, PT ;  /* 0x000000601200780c */ /* 0x000fe40003f44270 */
[----:B------:R-:W-:-:S02]  /*12c90*/  LOP3.LUT P0, RZ, R146, 0x20, RZ, 0xc0, !PT ;  /* 0x0000002092ff7812 */ /* 0x000fc4000780c0ff */
[----:B------:R-:W-:Y:S02]  /*12ca0*/  FSEL R90, R90, -INF , P2 ;  /* 0xff8000005a5a7808 */ /* 0x000fe40001000000 */
[----:B------:R-:W-:Y:S02]  /*12cb0*/  ISETP.GT.AND P2, PT, R18, 0x61, PT ;  /* 0x000000611200780c */ /* 0x000fe40003f44270 */
[----:B-1----:R-:W-:Y:S01]  /*12cc0*/  FMNMX.FTZ R14, R14, R0, !PT ;  /* 0x000000000e0e7209 */ /* 0x002fe20007810000 */
[----:B------:R-:W-:Y:S01]  /*12cd0*/  IMAD.U32 R0, RZ, RZ, UR4 ;  /* 0x00000004ff007e24 */ /* 0x000fe2000f8e00ff */
[----:B------:R-:W-:Y:S02]  /*12ce0*/  FSEL R91, R91, -INF , P2 ;  /* 0xff8000005b5b7808 */ /* 0x000fe40001000000 */
[----:B------:R-:W-:Y:S01]  /*12cf0*/  ISETP.GT.AND P2, PT, R18, 0x68, PT ;  /* 0x000000681200780c */ /* 0x000fe20003f44270 */
[C---:B------:R-:W-:Y:S01]  /*12d00*/  FMUL.FTZ R21, R14.reuse, R0 ;  /* 0x000000000e157220 */ /* 0x040fe20000410000 */
[----:B------:R-:W-:-:S02]  /*12d10*/  FSETP.NEU.FTZ.AND P6, PT, R14, -INF , PT ;  /* 0xff8000000e00780b */ /* 0x000fc40003fdd000 */
[----:B------:R-:W-:Y:S02]  /*12d20*/  FSEL R94, R94, -INF , P2 ;  /* 0xff8000005e5e7808 */ /* 0x000fe40001000000 */
[----:B------:R-:W-:Y:S02]  /*12d30*/  ISETP.GT.AND P2, PT, R18, 0x69, PT ;  /* 0x000000691200780c */ /* 0x000fe40003f44270 */
[----:B------:R-:W-:Y:S02]  /*12d40*/  FSEL R20, R14, RZ, P6 ;  /* 0x000000ff0e147208 */ /* 0x000fe40003000000 */
[----:B------:R-:W-:Y:S02]  /*12d50*/  FSEL R95, R95, -INF , P2 ;  /* 0xff8000005f5f7808 */ /* 0x000fe40001000000 */
[----:B------:R-:W-:Y:S01]  /*12d60*/  ISETP.GT.AND P2, PT, R18, 0x70, PT ;  /* 0x000000701200780c */ /* 0x000fe20003f44270 */
[----:B------:R-:W-:Y:S01]  /*12d70*/  FADD.FTZ R20, -R20, R17 ;  /* 0x0000001114147221 */ /* 0x000fe20000010100 */
[----:B------:R-:W-:-:S02]  /*12d80*/  FSEL R21, R21, RZ, P6 ;  /* 0x000000ff15157208 */ /* 0x000fc40003000000 */
[----:B------:R-:W-:Y:S02]  /*12d90*/  FSEL R82, R82, -INF , P2 ;  /* 0xff80000052527808 */ /* 0x000fe40001000000 */
[C---:B------:R-:W-:Y:S02]  /*12da0*/  ISETP.GT.AND P2, PT, R18.reuse, 0x80, PT ;  /* 0x000000801200780c */ /* 0x040fe40003f44270 */
[----:B------:R-:W-:Y:S01]  /*12db0*/  ISETP.GT.AND P6, PT, R18, 0x79, PT ;  /* 0x000000791200780c */ /* 0x000fe20003fc4270 */
        /* <DEDUP_REMOVED lines=10> */
[----:B------:R-:W1:Y:S01]  /*12e60*/  MUFU.EX2 R72, R136 ;  /* 0x0000008800487308 */ /* 0x000e620000000800 */
[----:B------:R-:W-:-:S07]  /*12e70*/  FSEL R17, R74, -INF , P2 ;  /* 0xff8000004a117808 */ /* 0x000fce0001000000 */
[----:B------:R-:W2:Y:S08]  /*12e80*/  MUFU.EX2 R137, R137 ;  /* 0x0000008900897308 */ /* 0x000eb00000000800 */
[----:B------:R-:W4:Y:S01]  /*12e90*/  MUFU.EX2 R74, R140 ;  /* 0x0000008c004a7308 */ /* 0x000f220000000800 */
[----:B-1----:R-:W-:-:S07]  /*12ea0*/  FFMA.FTZ R20, R18, R155, R72 ;  /* 0x0000009b12147223 */ /* 0x002fce0000010048 */
[----:B------:R-:W1:Y:S01]  /*12eb0*/  MUFU.EX2 R141, R141 ;  /* 0x0000008d008d7308 */ /* 0x000e620000000800 */
[-CC-:B------:R-:W-:Y:S01]  /*12ec0*/  FFMA.FTZ R151, R129, R0.reuse, -R21.reuse ;  /* 0x0000000081977223 */ /* 0x180fe20000010815 */
[----:B--2---:R-:W-:Y:S01]  /*12ed0*/  FADD.FTZ R20, R137, R20 ;  /* 0x0000001489147221 */ /* 0x004fe20000010000 */
        /* <DEDUP_REMOVED lines=9> */
[----:B----4-:R-:W-:Y:S01]  /*12f70*/  FADD.FTZ R20, R74, R20 ;  /* 0x000000144a147221 */ /* 0x010fe20000010000 */
        /* <DEDUP_REMOVED lines=18> */
[----:B-1----:R-:W-:Y:S01]  /*130a0*/  FADD.FTZ R21, R141, R20 ;  /* 0x000000148d157221 */ /* 0x002fe20000010000 */
        /* <DEDUP_REMOVED lines=31> */
[----:B------:R-:W-:-:S04]  /*132a0*/  FMNMX.FTZ R20, R86, R20, !PT ;  /* 0x0000001456147209 */ /* 0x000fc80007810000 */
[----:B------:R-:W-:Y:S02]  /*132b0*/  FMNMX.FTZ R20, R87, R20, !PT ;  /* 0x0000001457147209 */ /* 0x000fe40007810000 */
[----:B------:R-:W-:Y:S02]  /*132c0*/  FSEL R75, R75, -INF , P3 ;  /* 0xff8000004b4b7808 */ /* 0x000fe40001800000 */
[----:B------:R-:W-:Y:S02]  /*132d0*/  FMNMX.FTZ R20, R17, R20, !PT ;  /* 0x0000001411147209 */ /* 0x000fe40007810000 */
[----:B------:R-:W-:Y:S02]  /*132e0*/  FSEL R78, R78, -INF , P4 ;  /* 0xff8000004e4e7808 */ /* 0x000fe40002000000 */
[----:B------:R-:W-:Y:S02]  /*132f0*/  FMNMX.FTZ R20, R75, R20, !PT ;  /* 0x000000144b147209 */ /* 0x000fe40007810000 */
[----:B------:R-:W-:-:S02]  /*13300*/  FSEL R79, R79, -INF , P5 ;  /* 0xff8000004f4f7808 */ /* 0x000fc40002800000 */
[----:B------:R-:W-:-:S04]  /*13310*/  FMNMX.FTZ R20, R78, R20, !PT ;  /* 0x000000144e147209 */ /* 0x000fc80007810000 */
[----:B------:R-:W-:-:S05]  /*13320*/  FMNMX.FTZ R20, R79, R20, !PT ;  /* 0x000000144f147209 */ /* 0x000fca0007810000 */
[----:B------:R-:W1:Y:S02]  /*13330*/  SHFL.BFLY PT, R73, R20, 0x2, 0x1f ;  /* 0x0c401f0014497f89 */ /* 0x000e6400000e0000 */
[----:B-1----:R-:W-:-:S05]  /*13340*/  FMNMX.FTZ R20, R20, R73, !PT ;  /* 0x0000004914147209 */ /* 0x002fca0007810000 */
[----:B------:R-:W1:Y:S01]  /*13350*/  SHFL.BFLY PT, R73, R20, 0x1, 0x1f ;  /* 0x0c201f0014497f89 */ /* 0x000e6200000e0000 */
[----:B---3--:R-:W-:Y:S02]  /*13360*/  LOP3.LUT R76, R153, 0x10000, RZ, 0xfc, !PT ;  /* 0x00010000994c7812 */ /* 0x008fe400078efcff */
[----:B-1----:R-:W-:-:S04]  /*13370*/  FMNMX.FTZ R20, R20, R73, !PT ;  /* 0x0000004914147209 */ /* 0x002fc80007810000 */
[----:B------:R-:W-:-:S04]  /*13380*/  FSETP.NEU.FTZ.AND P2, PT, R20, -INF , PT ;  /* 0xff8000001400780b */ /* 0x000fc80003f5d000 */
[----:B------:R-:W-:-:S05]  /*13390*/  FSEL R73, R20, RZ, P2 ;  /* 0x000000ff14497208 */ /* 0x000fca0001000000 */
[----:B------:R-:W-:Y:S01]  /*133a0*/  FADD.FTZ R16, -R73, R16 ;  /* 0x0000001049107221 */ /* 0x000fe20000010100 */
[----:B------:R-:W-:-:S05]  /*133b0*/  FMUL.FTZ R73, R20, R0 ;  /* 0x0000000014497220 */ /* 0x000fca0000410000 */
[----:B------:R-:W-:-:S05]  /*133c0*/  FSEL R73, R73, RZ, P2 ;  /* 0x000000ff49497208 */ /* 0x000fca0001000000 */
[----:B------:R-:W-:Y:S01]  /*133d0*/  FFMA.FTZ R81, R78, R0, -R73 ;  /* 0x000000004e517223 */ /* 0x000fe20000010849 */
[----:B------:R-:W-:-:S05]  /*133e0*/  VIADD R78, R76, 0x180 ;  /* 0x000001804c4e7836 */ /* 0x000fca0000000000 */
[----:B------:R-:W-:Y:S01]  /*133f0*/  R2UR UR8, R78 ;  /* 0x000000004e0872ca */ /* 0x000fe200000e0000 */
[----:B------:R-:W-:-:S05]  /*13400*/  VIADD R78, R76, 0x300 ;  /* 0x000003004c4e7836 */ /* 0x000fca0000000000 */
[----:B------:R-:W-:Y:S01]  /*13410*/  R2UR UR12, R78 ;  /* 0x000000004e0c72ca */ /* 0x000fe200000e0000 */
[----:B------:R-:W-:-:S05]  /*13420*/  VIADD R78, R76, 0x480 ;  /* 0x000004804c4e7836 */ /* 0x000fca0000000000 */
[----:B------:R-:W-:Y:S01]  /*13430*/  R2UR UR16, R78 ;  /* 0x000000004e1072ca */ /* 0x000fe200000e0000 */
[----:B------:R-:W-:Y:S02]  /*13440*/  VIADD R78, R76, 0x600 ;  /* 0x000006004c4e7836 */ /* 0x000fe40000000000 */
[-CC-:B------:R-:W-:Y:S01]  /*13450*/  FFMA.FTZ R138, R138, R0.reuse, -R73.reuse ;  /* 0x000000008a8a7223 */ /* 0x180fe20000010849 */
[-CC-:B------:R-:W-:Y:S01]  /*13460*/  FFMA.FTZ R139, R139, R0.reuse, -R73.reuse ;  /* 0x000000008b8b7223 */ /* 0x180fe20000010849 */
[-CC-:B------:R-:W-:Y:S01]  /*13470*/  FFMA.FTZ R142, R142, R0.reuse, -R73.reuse ;  /* 0x000000008e8e7223 */ /* 0x180fe20000010849 */
[-CC-:B------:R-:W-:Y:S01]  /*13480*/  FFMA.FTZ R143, R143, R0.reuse, -R73.reuse ;  /* 0x000000008f8f7223 */ /* 0x180fe20000010849 */
[----:B------:R-:W-:Y:S01]  /*13490*/  R2UR UR20, R78 ;  /* 0x000000004e1472ca */ /* 0x000fe200000e0000 */
        /* <DEDUP_REMOVED lines=31> */
[----:B------:R-:W-:-:S02]  /*13690*/  VIADD R78, R76, 0x780 ;  /* 0x000007804c4e7836 */ /* 0x000fc40000000000 */
[----:B------:R-:W-:-:S03]  /*136a0*/  VIADD R73, R22, 0x200 ;  /* 0x0000020016497836 */ /* 0x000fc60000000000 */
[----:B------:R-:W-:Y:S01]  /*136b0*/  R2UR UR24, R78 ;  /* 0x000000004e1872ca */ /* 0x000fe200000e0000 */
[C---:B------:R-:W-:Y:S01]  /*136c0*/  VIADD R78, R76.reuse, 0x900 ;  /* 0x000009004c4e7836 */ /* 0x040fe20000000000 */
[----:B------:R-:W-:Y:S01]  /*136d0*/  SHF.R.U32.HI R73, RZ, 0x4, R73 ;  /* 0x00000004ff497819 */ /* 0x000fe20000011649 */
[----:B------:R-:W-:Y:S01]  /*136e0*/  IMAD.MOV.U32 R77, RZ, RZ, -0x3ffffff0 ;  /* 0xc0000010ff4d7424 */ /* 0x000fe200078e00ff */
[----:B------:R-:W-:Y:S02]  /*136f0*/  R2UR UR4, R76 ;  /* 0x000000004c0472ca */ /* 0x000fe400000e0000 */
[----:B------:R-:W-:Y:S02]  /*13700*/  LOP3.LUT R73, R73, 0x3fff, RZ, 0xc0, !PT ;  /* 0x00003fff49497812 */ /* 0x000fe400078ec0ff */
[----:B------:R-:W-:Y:S01]  /*13710*/  R2UR UR28, R78 ;  /* 0x000000004e1c72ca */ /* 0x000fe200000e0000 */
[C---:B------:R-:W-:Y:S01]  /*13720*/  VIADD R78, R76.reuse, 0xa80 ;  /* 0x00000a804c4e7836 */ /* 0x040fe20000000000 */
[----:B------:R-:W-:Y:S01]  /*13730*/  LOP3.LUT R73, R73, 0x2400000, RZ, 0xfc, !PT ;  /* 0x0240000049497812 */ /* 0x000fe200078efcff */
[----:B------:R-:W-:Y:S01]  /*13740*/  VIADD R76, R76, 0xc00 ;  /* 0x00000c004c4c7836 */ /* 0x000fe20000000000 */
[----:B------:R-:W-:-:S02]  /*13750*/  R2UR UR5, R77 ;  /* 0x000000004d0572ca */ /* 0x000fc400000e0000 */
[----:B------:R-:W-:Y:S01]  /*13760*/  R2UR UR37, R77 ;  /* 0x000000004d2572ca */ /* 0x000fe200000e0000 */
[----:B------:R-:W-:Y:S01]  /*13770*/  IMAD.MOV.U32 R77, RZ, RZ, -0x7fffffe0 ;  /* 0x80000020ff4d7424 */ /* 0x000fe200078e00ff */
[----:B------:R-:W-:Y:S01]  /*13780*/  R2UR UR36, R76 ;  /* 0x000000004c2472ca */ /* 0x000fe200000e0000 */
[----:B------:R-:W-:-:S03]  /*13790*/  IMAD R76, R19, 0x6c0, R73 ;  /* 0x000006c0134c7824 */ /* 0x000fc600078e0249 */
        /* <DEDUP_REMOVED lines=66> */
[----:B------:R-:W-:Y:S02]  /*13bc0*/  F2FP.BF16.F32.PACK_AB R72, R137, R72 ;  /* 0x000000488948723e */ /* 0x000fe400000010ff */
[----:B------:R-:W2:Y:S01]  /*13bd0*/  LDL R137, [R1+0x40] ;  /* 0x0000400001897983 */ /* 0x000ea20000100800 */
[----:B------:R-:W-:Y:S02]  /*13be0*/  WARPGROUP.DEPBAR.LE gsb0, 0x0 ;  /* 0x00008000000079c5 */ /* 0x000fe40000010000 */
[----:B------:R-:W-:-:S06]  /*13bf0*/  WARPGROUP.ARRIVE ;  /* 0x00000000000079c5 */ /* 0x000fcc0000000000 */
[----:B------:R-:W-:Y:S03]  /*13c00*/  HGMMA.64x96x16.F32.BF16 R24, gdesc[UR36].tnspB, R24, gsb0 ;  /* 0x41600000241879f0 */ /* 0x000fe60008001818 */
[----:B------:R-:W1:Y:S01]  /*13c10*/  S2R R153, SR_TID.X ;  /* 0x0000000000997919 */ /* 0x000e620000002100 */
[----:B------:R-:W-:Y:S01]  /*13c20*/  FMUL.FTZ R16, R16, R0 ;  /* 0x0000000010107220 */ /* 0x000fe20000410000 */
        /* <DEDUP_REMOVED lines=24> */
[----:B------:R-:W-:-:S02]  /*13db0*/  FMUL.FTZ R69, R69, R18 ;  /* 0x0000001245457220 */ /* 0x000fc40000410000 */
[----:B------:R3:W5:Y:S01]  /*13dc0*/  LDL R18, [R1+0x4] ;  /* 0x0000040001127983 */ /* 0x0007620000100800 */
[----:B------:R-:W-:Y:S01]  /*13dd0*/  MUFU.EX2 R73, R138 ;  /* 0x0000008a00497308 */ /* 0x000fe20000000800 */
[----:B-1----:R-:W-:-:S07]  /*13de0*/  SHF.R.U32.HI R136, RZ, 0x7, R153 ;  /* 0x00000007ff887819 */ /* 0x002fce0000011699 */
[----:B------:R-:W1:Y:S01]  /*13df0*/  MUFU.EX2 R16, R16 ;  /* 0x0000001000107308 */ /* 0x000e620000000800 */
[----:B------:R-:W-:-:S07]  /*13e00*/  VIADD R76, R136, 0x9 ;  /* 0x00000009884c7836 */ /* 0x000fce0000000000 */
[----:B------:R-:W4:Y:S01]  /*13e10*/  MUFU.EX2 R139, R139 ;  /* 0x0000008b008b7308 */ /* 0x000f220000000800 */
[----:B------:R-:W-:-:S07]  /*13e20*/  ISETP.GE.U32.AND P2, PT, R153, 0x180, PT ;  /* 0x000001809900780c */ /* 0x000fce0003f46070 */
[----:B------:R-:W0:Y:S01]  /*13e30*/  MUFU.EX2 R75, R142 ;  /* 0x0000008e004b7308 */ /* 0x000e220000000800 */
[----:B------:R-:W-:-:S07]  /*13e40*/  SEL R76, R76, 0x9, !P2 ;  /* 0x000000094c4c7807 */ /* 0x000fce0005000000 */
[----:B------:R-:W3:Y:S01]  /*13e50*/  MUFU.EX2 R143, R143 ;  /* 0x0000008f008f7308 */ /* 0x000ee20000000800 */
[--C-:B------:R-:W-:Y:S02]  /*13e60*/  @!P1 IMAD R77, R145, 0x8, R22.reuse ;  /* 0x00000008914d9824 */ /* 0x100fe400078e0216 */
[----:B-1----:R-:W-:Y:S01]  /*13e70*/  FFMA.FTZ R157, R16, R157, R73 ;  /* 0x0000009d109d7223 */ /* 0x002fe20000010049 */
[----:B------:R-:W-:Y:S01]  /*13e80*/  @!P1 IMAD R19, R19, 0x8, R22 ;  /* 0x0000000813139824 */ /* 0x000fe200078e0216 */
[----:B------:R4:W-:Y:S06]  /*13e90*/  BAR.ARV R76, 0x100 ;  /* 0x0004004c0000751d */ /* 0x0009ec0000002000 */
[----:B------:R-:W-:-:S02]  /*13ea0*/  @!P1 VIADD R77, R77, 0x31c40 ;  /* 0x00031c404d4d9836 */ /* 0x000fc40000000000 */
[----:B----4-:R-:W-:Y:S01]  /*13eb0*/  FADD.FTZ R76, R139, R157 ;  /* 0x0000009d8b4c7221 */ /* 0x010fe20000010000 */
[----:B------:R-:W-:Y:S01]  /*13ec0*/  @!P1 VIADD R19, R19, 0x31c60 ;  /* 0x00031c6013139836 */ /* 0x000fe20000000000 */
[----:B------:R-:W-:Y:S02]  /*13ed0*/  F2FP.BF16.F32.PACK_AB R74, R141, R74 ;  /* 0x0000004a8d4a723e */ /* 0x000fe400000010ff */
[----:B------:R-:W-:Y:S01]  /*13ee0*/  @!P1 PRMT R77, RZ, 0x654, R77 ;  /* 0x00000654ff4d9816 */ /* 0x000fe2000000004d */
[----:B0-----:R-:W-:Y:S01]  /*13ef0*/  FADD.FTZ R76, R75, R76 ;  /* 0x0000004c4b4c7221 */ /* 0x001fe20000010000 */
[----:B------:R-:W-:Y:S02]  /*13f00*/  F2FP.BF16.F32.PACK_AB R73, R139, R73 ;  /* 0x000000498b49723e */ /* 0x000fe400000010ff */
[----:B------:R-:W-:Y:S01]  /*13f10*/  @!P1 PRMT R19, RZ, 0x654, R19 ;  /* 0x00000654ff139816 */ /* 0x000fe20000000013 */
[----:B------:R0:W-:Y:S01]  /*13f20*/  @!P1 SYNCS.ARRIVE.TRANS64.RED.A1T0 RZ, [R77+URZ], RZ ;  /* 0x000000ff4dff99a7 */ /* 0x0001e2000810043f */
[----:B---3--:R-:W-:-:S02]  /*13f30*/  F2FP.BF16.F32.PACK_AB R75, R143, R75 ;  /* 0x0000004b8f4b723e */ /* 0x008fc400000010ff */
[----:B------:R1:W-:Y:S03]  /*13f40*/  @!P1 SYNCS.ARRIVE.TRANS64.RED.A1T0 RZ, [R19+URZ], RZ ;  /* 0x000000ff13ff99a7 */ /* 0x0003e6000810043f */
[----:B------:R3:W-:Y:S01]  /*13f50*/  STSM.16.M88.4 [R23+0x24300], R72 ;  /* 0x0243004817007844 */ /* 0x0007e20000000200 */
[----:B------:R-:W-:Y:S08]  /*13f60*/  MUFU.EX2 R130, R130 ;  /* 0x0000008200827308 */ /* 0x000ff00000000800 */
[----:B---3--:R-:W3:Y:S08]  /*13f70*/  MUFU.EX2 R72, R152 ;  /* 0x0000009800487308 */ /* 0x008ef00000000800 */
[----:B------:R-:W4:Y:S08]  /*13f80*/  MUFU.EX2 R73, R151 ;  /* 0x0000009700497308 */ /* 0x000f300000000800 */
[----:B------:R-:W1:Y:S01]  /*13f90*/  MUFU.EX2 R74, R150 ;  /* 0x00000096004a7308 */ /* 0x000e620000000800 */
[----:B---3--:R-:W-:-:S07]  /*13fa0*/  FADD.FTZ R21, R72, R21 ;  /* 0x0000001548157221 */ /* 0x008fce0000010000 */
[----:B------:R-:W3:Y:S01]  /*13fb0*/  MUFU.EX2 R131, R131 ;  /* 0x0000008300837308 */ /* 0x000ee20000000800 */
[----:B------:R-:W-:-:S07]  /*13fc0*/  FADD.FTZ R76, R143, R76 ;  /* 0x0000004c8f4c7221 */ /* 0x000fce0000010000 */
[----:B------:R-:W3:Y:S01]  /*13fd0*/  MUFU.EX2 R75, R149 ;  /* 0x00000095004b7308 */ /* 0x000ee20000000800 */
[----:B----4-:R-:W-:-:S07]  /*13fe0*/  FADD.FTZ R21, R73, R21 ;  /* 0x0000001549157221 */ /* 0x010fce0000010000 */
[----:B------:R-:W4:Y:S01]  /*13ff0*/  MUFU.EX2 R134, R134 ;  /* 0x0000008600867308 */ /* 0x000f220000000800 */
[----:B------:R-:W-:-:S07]  /*14000*/  F2FP.BF16.F32.PACK_AB R72, R73, R72 ;  /* 0x000000484948723e */ /* 0x000fce00000010ff */
[----:B0-----:R-:W0:Y:S01]  /*14010*/  MUFU.EX2 R77, R148 ;  /* 0x00000094004d7308 */ /* 0x001e220000000800 */
[----:B------:R-:W-:-:S07]  /*14020*/  FADD.FTZ R73, R130, R76 ;  /* 0x0000004c82497221 */ /* 0x000fce0000010000 */
[----:B------:R-:W0:Y:S01]  /*14030*/  MUFU.EX2 R135, R135 ;  /* 0x0000008700877308 */ /* 0x000e220000000800 */
[----:B-1----:R-:W-:-:S07]  /*14040*/  FADD.FTZ R76, R74, R21 ;  /* 0x000000154a4c7221 */ /* 0x002fce0000010000 */
[----:B------:R-:W1:Y:S01]  /*14050*/  MUFU.EX2 R136, R147 ;  /* 0x0000009300887308 */ /* 0x000e620000000800 */
[----:B---3--:R-:W-:-:S07]  /*14060*/  FADD.FTZ R21, R131, R73 ;  /* 0x0000004983157221 */ /* 0x008fce0000010000 */
[----:B------:R-:W3:Y:S01]  /*14070*/  MUFU.EX2 R122, R122 ;  /* 0x0000007a007a7308 */ /* 0x000ee20000000800 */
[----:B------:R-:W-:-:S07]  /*14080*/  FADD.FTZ R76, R75, R76 ;  /* 0x0000004c4b4c7221 */ /* 0x000fce0000010000 */
[----:B------:R-:W3:Y:S01]  /*14090*/  MUFU.EX2 R78, R146 ;  /* 0x00000092004e7308 */ /* 0x000ee20000000800 */
[----:B----4-:R-:W-:-:S07]  /*140a0*/  FADD.FTZ R21, R134, R21 ;  /* 0x0000001586157221 */ /* 0x010fce0000010000 */
[----:B------:R-:W4:Y:S01]  /*140b0*/  MUFU.EX2 R123, R123 ;  /* 0x0000007b007b7308 */ /* 0x000f220000000800 */
[----:B0-----:R-:W-:-:S07]  /*140c0*/  FADD.FTZ R76, R77, R76 ;  /* 0x0000004c4d4c7221 */ /* 0x001fce0000010000 */
[----:B------:R-:W0:Y:S08]  /*140d0*/  MUFU.EX2 R79, R129 ;  /* 0x00000081004f7308 */ /* 0x000e300000000800 */
[----:B------:R-:W0:Y:S08]  /*140e0*/  MUFU.EX2 R126, R126 ;  /* 0x0000007e007e7308 */ /* 0x000e300000000800 */
[----:B------:R-:W0:Y:S08]  /*140f0*/  MUFU.EX2 R132, R132 ;  /* 0x0000008400847308 */ /* 0x000e300000000800 */
[----:B------:R-:W-:Y:S08]  /*14100*/  MUFU.EX2 R19, R128 ;  /* 0x0000008000137308 */ /* 0x000ff00000000800 */
[----:B------:R1:W-:Y:S08]  /*14110*/  MUFU.EX2 R129, R88 ;  /* 0x0000005800817308 */ /* 0x0003f00000000800 */
[----:B------:R-:W0:Y:S01]  /*14120*/  MUFU.EX2 R127, R127 ;  /* 0x0000007f007f7308 */ /* 0x000e220000000800 */
[----:B-1----:R-:W-:-:S07]  /*14130*/  FADD.FTZ R88, R135, R21 ;  /* 0x0000001587587221 */ /* 0x002fce0000010000 */
[----:B------:R-:W-:Y:S08]  /*14140*/  MUFU.EX2 R128, R89 ;  /* 0x0000005900807308 */ /* 0x000ff00000000800 */
[----:B------:R-:W1:Y:S08]  /*14150*/  MUFU.EX2 R133, R133 ;  /* 0x0000008500857308 */ /* 0x000e700000000800 */
[----:B------:R3:W1:Y:S02]  /*14160*/  MUFU.EX2 R89, R114 ;  /* 0x0000007200597308 */ /* 0x0006640000000800 */
[C---:B---3--:R-:W-:Y:S01]  /*14170*/  FADD.FTZ R114, R136.reuse, R76 ;  /* 0x0000004c88727221 */ /* 0x048fe20000010000 */
[----:B------:R-:W-:Y:S01]  /*14180*/  F2FP.BF16.F32.PACK_AB R76, R136, R77 ;  /* 0x0000004d884c723e */ /* 0x000fe200000010ff */
[----:B------:R-:W-:-:S04]  /*14190*/  FADD.FTZ R77, R122, R88 ;  /* 0x000000587a4d7221 */ /* 0x000fc80000010000 */
[----:B------:R-:W3:Y:S01]  /*141a0*/  MUFU.EX2 R124, R124 ;  /* 0x0000007c007c7308 */ /* 0x000ee20000000800 */
[----:B------:R-:W-:Y:S01]  /*141b0*/  FADD.FTZ R88, R78, R114 ;  /* 0x000000724e587221 */ /* 0x000fe20000010000 */
[----:B----4-:R-:W-:-:S03]  /*141c0*/  FADD.FTZ R77, R123, R77 ;  /* 0x0000004d7b4d7221 */ /* 0x010fc60000010000 */
[----:B0-----:R-:W-:-:S03]  /*141d0*/  FADD.FTZ R88, R79, R88 ;  /* 0x000000584f587221 */ /* 0x001fc60000010000 */
[----:B------:R-:W0:Y:S01]  /*141e0*/  MUFU.EX2 R115, R115 ;  /* 0x0000007300737308 */ /* 0x000e220000000800 */
[----:B------:R-:W-:Y:S01]  /*141f0*/  FADD.FTZ R77, R126, R77 ;  /* 0x0000004d7e4d7221 */ /* 0x000fe20000010000 */
[----:B------:R-:W-:-:S06]  /*14200*/  FADD.FTZ R88, R132, R88 ;  /* 0x0000005884587221 */ /* 0x000fcc0000010000 */
[----:B------:R-:W4:Y:S01]  /*14210*/  MUFU.EX2 R125, R125 ;  /* 0x0000007d007d7308 */ /* 0x000f220000000800 */
[----:B------:R-:W-:-:S07]  /*14220*/  FADD.FTZ R77, R127, R77 ;  /* 0x0000004d7f4d7221 */ /* 0x000fce0000010000 */
[----:B------:R-:W2:Y:S01]  /*14230*/  MUFU.EX2 R118, R118 ;  /* 0x0000007600767308 */ /* 0x000ea20000000800 */
[----:B-1----:R-:W-:Y:S01]  /*14240*/  FADD.FTZ R88, R133, R88 ;  /* 0x0000005885587221 */ /* 0x002fe20000010000 */
[----:B------:R-:W-:-:S06]  /*14250*/  FADD.FTZ R77, R89, R77 ;  /* 0x0000004d594d7221 */ /* 0x000fcc0000010000 */
[----:B------:R-:W1:Y:S01]  /*14260*/  MUFU.EX2 R119, R119 ;  /* 0x0000007700777308 */ /* 0x000e620000000800 */
[----:B---3--:R-:W-:-:S07]  /*14270*/  FADD.FTZ R88, R124, R88 ;  /* 0x000000587c587221 */ /* 0x008fce0000010000 */
[----:B------:R-:W3:Y:S01]  /*14280*/  MUFU.EX2 R121, R121 ;  /* 0x0000007900797308 */ /* 0x000ee20000000800 */
[----:B0-----:R-:W-:-:S07]  /*14290*/  FADD.FTZ R77, R115, R77 ;  /* 0x0000004d734d7221 */ /* 0x001fce0000010000 */
[----:B------:R-:W0:Y:S01]  /*142a0*/  MUFU.EX2 R106, R106 ;  /* 0x0000006a006a7308 */ /* 0x000e220000000800 */
[----:B----4-:R-:W-:-:S07]  /*142b0*/  FADD.FTZ R88, R125, R88 ;  /* 0x000000587d587221 */ /* 0x010fce0000010000 */
[----:B------:R-:W4:Y:S01]  /*142c0*/  MUFU.EX2 R120, R120 ;  /* 0x0000007800787308 */ /* 0x000f220000000800 */
[----:B--2---:R-:W-:-:S07]  /*142d0*/  FADD.FTZ R77, R118, R77 ;  /* 0x0000004d764d7221 */ /* 0x004fce0000010000 */
[----:B------:R-:W2:Y:S08]  /*142e0*/  MUFU.EX2 R107, R107 ;  /* 0x0000006b006b7308 */ /* 0x000eb00000000800 */
[----:B------:R-:W2:Y:S08]  /*142f0*/  MUFU.EX2 R117, R117 ;  /* 0x0000007500757308 */ /* 0x000eb00000000800 */
[----:B------:R-:W-:Y:S08]  /*14300*/  MUFU.EX2 R110, R110 ;  /* 0x0000006e006e7308 */ /* 0x000ff00000000800 */
[----:B------:R-:W2:Y:S08]  /*14310*/  MUFU.EX2 R116, R116 ;  /* 0x0000007400747308 */ /* 0x000eb00000000800 */
[----:B------:R1:W-:Y:S01]  /*14320*/  MUFU.EX2 R21, R90 ;  /* 0x0000005a00157308 */ /* 0x0003e20000000800 */
[----:B------:R-:W-:-:S07]  /*14330*/  F2FP.BF16.F32.PACK_AB R74, R75, R74 ;  /* 0x0000004a4b4a723e */ /* 0x000fce00000010ff */
[----:B------:R-:W-:Y:S01]  /*14340*/  MUFU.EX2 R111, R111 ;  /* 0x0000006f006f7308 */ /* 0x000fe20000000800 */
[----:B-1----:R-:W-:Y:S01]  /*14350*/  FADD.FTZ R90, R19, R88 ;  /* 0x00000058135a7221 */ /* 0x002fe20000010000 */
[----:B------:R-:W-:-:S03]  /*14360*/  FADD.FTZ R88, R119, R77 ;  /* 0x0000004d77587221 */ /* 0x000fc60000010000 */
[----:B---3--:R-:W-:-:S03]  /*14370*/  FADD.FTZ R90, R121, R90 ;  /* 0x0000005a795a7221 */ /* 0x008fc60000010000 */
[----:B------:R-:W1:Y:S01]  /*14380*/  MUFU.EX2 R113, R113 ;  /* 0x0000007100717308 */ /* 0x000e620000000800 */
[----:B0-----:R-:W-:Y:S01]  /*14390*/  FADD.FTZ R88, R106, R88 ;  /* 0x000000586a587221 */ /* 0x001fe20000010000 */
[----:B------:R-:W-:Y:S01]  /*143a0*/  F2FP.BF16.F32.PACK_AB R73, R131, R130 ;  /* 0x000000828349723e */ /* 0x000fe200000010ff */
[----:B----4-:R-:W-:Y:S01]  /*143b0*/  FADD.FTZ R90, R120, R90 ;  /* 0x0000005a785a7221 */ /* 0x010fe20000010000 */
[----:B------:R-:W-:-:S04]  /*143c0*/  F2FP.BF16.F32.PACK_AB R75, R135, R134 ;  /* 0x00000086874b723e */ /* 0x000fc800000010ff */
[----:B------:R-:W0:Y:S01]  /*143d0*/  MUFU.EX2 R98, R98 ;  /* 0x0000006200627308 */ /* 0x000e220000000800 */
[----:B--2---:R-:W-:Y:S01]  /*143e0*/  FADD.FTZ R88, R107, R88 ;  /* 0x000000586b587221 */ /* 0x004fe20000010000 */
[----:B------:R-:W-:-:S06]  /*143f0*/  FADD.FTZ R90, R117, R90 ;  /* 0x0000005a755a7221 */ /* 0x000fcc0000010000 */
[----:B------:R-:W2:Y:S01]  /*14400*/  MUFU.EX2 R112, R112 ;  /* 0x0000007000707308 */ /* 0x000ea20000000800 */
[----:B------:R3:W-:Y:S07]  /*14410*/  STSM.16.M88.4 [R23+0x25b00], R72 ;  /* 0x025b004817007844 */ /* 0x0007ee0000000200 */
[----:B------:R-:W4:Y:S01]  /*14420*/  MUFU.EX2 R99, R99 ;  /* 0x0000006300637308 */ /* 0x000f220000000800 */
[----:B------:R-:W-:-:S07]  /*14430*/  FADD.FTZ R90, R116, R90 ;  /* 0x0000005a745a7221 */ /* 0x000fce0000010000 */
[----:B------:R-:W4:Y:S01]  /*14440*/  MUFU.EX2 R109, R109 ;  /* 0x0000006d006d7308 */ /* 0x000f220000000800 */
[----:B---3--:R-:W-:Y:S01]  /*14450*/  FADD.FTZ R72, R110, R88 ;  /* 0x000000586e487221 */ /* 0x008fe20000010000 */
[----:B-1----:R-:W-:-:S06]  /*14460*/  FADD.FTZ R73, R113, R90 ;  /* 0x0000005a71497221 */ /* 0x002fcc0000010000 */
[----:B------:R-:W1:Y:S01]  /*14470*/  MUFU.EX2 R102, R102 ;  /* 0x0000006600667308 */ /* 0x000e620000000800 */
[----:B------:R-:W-:-:S07]  /*14480*/  FADD.FTZ R72, R111, R72 ;  /* 0x000000486f487221 */ /* 0x000fce0000010000 */
[----:B------:R-:W3:Y:S01]  /*14490*/  MUFU.EX2 R108, R108 ;  /* 0x0000006c006c7308 */ /* 0x000ee20000000800 */
[----:B0-----:R-:W-:Y:S01]  /*144a0*/  FADD.FTZ R72, R98, R72 ;  /* 0x0000004862487221 */ /* 0x001fe20000010000 */
[----:B--2---:R-:W-:-:S06]  /*144b0*/  FADD.FTZ R73, R112, R73 ;  /* 0x0000004970497221 */ /* 0x004fcc0000010000 */
[----:B------:R-:W-:Y:S01]  /*144c0*/  MUFU.EX2 R103, R103 ;  /* 0x0000006700677308 */ /* 0x000fe20000000800 */
[----:B----4-:R-:W-:-:S07]  /*144d0*/  FADD.FTZ R74, R99, R72 ;  /* 0x00000048634a7221 */ /* 0x010fce0000010000 */
[----:B------:R-:W0:Y:S01]  /*144e0*/  MUFU.EX2 R105, R105 ;  /* 0x0000006900697308 */ /* 0x000e220000000800 */
[----:B------:R-:W-:Y:S01]  /*144f0*/  F2FP.BF16.F32.PACK_AB R72, R121, R19 ;  /* 0x000000137948723e */ /* 0x000fe200000010ff */
[----:B------:R-:W-:Y:S01]  /*14500*/  FADD.FTZ R19, R109, R73 ;  /* 0x000000496d137221 */ /* 0x000fe20000010000 */
[----:B------:R-:W-:-:S05]  /*14510*/  F2FP.BF16.F32.PACK_AB R78, R79, R78 ;  /* 0x0000004e4f4e723e */ /* 0x000fca00000010ff */
[----:B------:R-:W2:Y:S01]  /*14520*/  MUFU.EX2 R104, R104 ;  /* 0x0000006800687308 */ /* 0x000ea20000000800 */
[----:B------:R-:W-:Y:S02]  /*14530*/  F2FP.BF16.F32.PACK_AB R77, R123, R122 ;  /* 0x0000007a7b4d723e */ /* 0x000fe400000010ff */
[----:B------:R-:W-:Y:S01]  /*14540*/  F2FP.BF16.F32.PACK_AB R79, R127, R126 ;  /* 0x0000007e7f4f723e */ /* 0x000fe200000010ff */
[----:B-1----:R-:W-:-:S04]  /*14550*/  FADD.FTZ R75, R102, R74 ;  /* 0x0000004a664b7221 */ /* 0x002fc80000010000 */
[----:B------:R-:W1:Y:S01]  /*14560*/  MUFU.EX2 R101, R101 ;  /* 0x0000006500657308 */ /* 0x000e620000000800 */
[----:B---3--:R-:W-:Y:S01]  /*14570*/  FADD.FTZ R19, R108, R19 ;  /* 0x000000136c137221 */ /* 0x008fe20000010000 */
[----:B------:R3:W-:Y:S06]  /*14580*/  STSM.16.M88.4 [R23+0x27300], R76 ;  /* 0x0273004c17007844 */ /* 0x0007ec0000000200 */
[----:B------:R-:W4:Y:S01]  /*14590*/  MUFU.EX2 R100, R100 ;  /* 0x0000006400647308 */ /* 0x000f220000000800 */
[----:B0-----:R-:W-:-:S07]  /*145a0*/  FADD.FTZ R19, R105, R19 ;  /* 0x0000001369137221 */ /* 0x001fce0000010000 */
[----:B------:R-:W0:Y:S01]  /*145b0*/  MUFU.EX2 R97, R97 ;  /* 0x0000006100617308 */ /* 0x000e220000000800 */
[----:B---3--:R-:W-:-:S04]  /*145c0*/  FADD.FTZ R76, R103, R75 ;  /* 0x0000004b674c7221 */ /* 0x008fc80000010000 */
[----:B------:R-:W-:Y:S01]  /*145d0*/  FADD.FTZ R77, R21, R76 ;  /* 0x0000004c154d7221 */ /* 0x000fe20000010000 */
[----:B--2---:R-:W-:Y:S02]  /*145e0*/  FADD.FTZ R76, R104, R19 ;  /* 0x00000013684c7221 */ /* 0x004fe40000010000 */
[----:B------:R-:W-:Y:S01]  /*145f0*/  MUFU.EX2 R96, R96 ;  /* 0x0000006000607308 */ /* 0x000fe20000000800 */
[----:B------:R-:W-:Y:S01]  /*14600*/  F2FP.BF16.F32.PACK_AB R88, R133, R132 ;  /* 0x000000848558723e */ /* 0x000fe200000010ff */
[----:B-1----:R-:W-:-:S06]  /*14610*/  FADD.FTZ R19, R101, R76 ;  /* 0x0000004c65137221 */ /* 0x002fcc0000010000 */
[----:B------:R1:W2:Y:S01]  /*14620*/  MUFU.EX2 R114, R91 ;  /* 0x0000005b00727308 */ /* 0x0002a20000000800 */
[----:B------:R-:W-:Y:S02]  /*14630*/  F2FP.BF16.F32.PACK_AB R89, R115, R89 ;  /* 0x000000597359723e */ /* 0x000fe400000010ff */
[----:B------:R-:W-:Y:S02]  /*14640*/  F2FP.BF16.F32.PACK_AB R90, R125, R124 ;  /* 0x0000007c7d5a723e */ /* 0x000fe400000010ff */
[----:B------:R-:W-:-:S03]  /*14650*/  F2FP.BF16.F32.PACK_AB R73, R107, R106 ;  /* 0x0000006a6b49723e */ /* 0x000fc600000010ff */
[----:B------:R-:W-:Y:S01]  /*14660*/  MUFU.EX2 R93, R93 ;  /* 0x0000005d005d7308 */ /* 0x000fe20000000800 */
[----:B-1----:R-:W-:Y:S02]  /*14670*/  F2FP.BF16.F32.PACK_AB R91, R119, R118 ;  /* 0x00000076775b723e */ /* 0x002fe400000010ff */
[----:B------:R-:W-:Y:S02]  /*14680*/  F2FP.BF16.F32.PACK_AB R74, R117, R120 ;  /* 0x00000078754a723e */ /* 0x000fe400000010ff */
[----:B------:R-:W-:-:S03]  /*14690*/  F2FP.BF16.F32.PACK_AB R75, R111, R110 ;  /* 0x0000006e6f4b723e */ /* 0x000fc600000010ff */
[----:B------:R-:W1:Y:S01]  /*146a0*/  MUFU.EX2 R94, R94 ;  /* 0x0000005e005e7308 */ /* 0x000e620000000800 */
[----:B----4-:R-:W-:Y:S01]  /*146b0*/  FADD.FTZ R78, R100, R19 ;  /* 0x00000013644e7221 */ /* 0x010fe20000010000 */
[----:B------:R-:W-:Y:S06]  /*146c0*/  STSM.16.M88.4 [R23+0x28b00], R88 ;  /* 0x028b005817007844 */ /* 0x000fec0000000200 */
[----:B------:R-:W3:Y:S01]  /*146d0*/  MUFU.EX2 R95, R95 ;  /* 0x0000005f005f7308 */ /* 0x000ee20000000800 */
[----:B------:R0:W-:Y:S07]  /*146e0*/  STSM.16.M88.4 [R23+0x2a300], R72 ;  /* 0x02a3004817007844 */ /* 0x0001ee0000000200 */
[----:B------:R-:W4:Y:S08]  /*146f0*/  MUFU.EX2 R92, R92 ;  /* 0x0000005c005c7308 */ /* 0x000f300000000800 */
[----:B------:R-:W-:Y:S01]  /*14700*/  MUFU.EX2 R82, R82 ;  /* 0x0000005200527308 */ /* 0x000fe20000000800 */
[----:B0-----:R-:W-:-:S07]  /*14710*/  FADD.FTZ R73, R97, R78 ;  /* 0x0000004e61497221 */ /* 0x001fce0000010000 */
[----:B------:R-:W0:Y:S08]  /*14720*/  MUFU.EX2 R83, R83 ;  /* 0x0000005300537308 */ /* 0x000e300000000800 */
[----:B------:R-:W-:Y:S08]  /*14730*/  MUFU.EX2 R86, R86 ;  /* 0x0000005600567308 */ /* 0x000ff00000000800 */
[----:B------:R-:W0:Y:S08]  /*14740*/  MUFU.EX2 R87, R87 ;  /* 0x0000005700577308 */ /* 0x000e300000000800 */
[----:B------:R-:W-:Y:S08]  /*14750*/  MUFU.EX2 R85, R85 ;  /* 0x0000005500557308 */ /* 0x000ff00000000800 */
[----:B------:R-:W-:Y:S08]  /*14760*/  MUFU.EX2 R17, R17 ;  /* 0x0000001100117308 */ /* 0x000ff00000000800 */
[----:B------:R-:W0:Y:S08]  /*14770*/  MUFU.EX2 R80, R80 ;  /* 0x0000005000507308 */ /* 0x000e300000000800 */
[----:B------:R-:W-:Y:S08]  /*14780*/  MUFU.EX2 R81, R81 ;  /* 0x0000005100517308 */ /* 0x000ff00000000800 */
[----:B------:R-:W0:Y:S01]  /*14790*/  MUFU.EX2 R84, R84 ;  /* 0x0000005400547308 */ /* 0x000e220000000800 */
[----:B--2---:R-:W-:Y:S01]  /*147a0*/  FADD.FTZ R77, R114, R77 ;  /* 0x0000004d724d7221 */ /* 0x004fe20000010000 */
[----:B------:R-:W-:Y:S01]  /*147b0*/  FADD.FTZ R74, R96, R73 ;  /* 0x00000049604a7221 */ /* 0x000fe20000010000 */
[----:B------:R-:W-:-:S02]  /*147c0*/  F2FP.BF16.F32.PACK_AB R118, R109, R112 ;  /* 0x000000706d76723e */ /* 0x000fc400000010ff */
[----:B------:R-:W-:Y:S01]  /*147d0*/  F2FP.BF16.F32.PACK_AB R109, R114, R21 ;  /* 0x00000015726d723e */ /* 0x000fe200000010ff */
[----:B-1----:R-:W-:Y:S01]  /*147e0*/  FADD.FTZ R76, R94, R77 ;  /* 0x0000004d5e4c7221 */ /* 0x002fe20000010000 */
[----:B------:R-:W-:Y:S01]  /*147f0*/  FADD.FTZ R21, R93, R74 ;  /* 0x0000004a5d157221 */ /* 0x000fe20000010000 */
[----:B------:R-:W-:Y:S02]  /*14800*/  F2FP.BF16.F32.PACK_AB R116, R113, R116 ;  /* 0x000000747174723e */ /* 0x000fe400000010ff */
[----:B------:R-:W-:Y:S02]  /*14810*/  F2FP.BF16.F32.PACK_AB R117, R99, R98 ;  /* 0x000000626375723e */ /* 0x000fe400000010ff */
[----:B------:R-:W-:Y:S01]  /*14820*/  F2FP.BF16.F32.PACK_AB R119, R103, R102 ;  /* 0x000000666777723e */ /* 0x000fe200000010ff */
[----:B---3--:R-:W-:Y:S01]  /*14830*/  FADD.FTZ R19, R95, R76 ;  /* 0x0000004c5f137221 */ /* 0x008fe20000010000 */
[----:B------:R-:W-:Y:S01]  /*14840*/  F2FP.BF16.F32.PACK_AB R108, R105, R108 ;  /* 0x0000006c696c723e */ /* 0x000fe200000010ff */
[----:B----4-:R-:W-:Y:S01]  /*14850*/  FADD.FTZ R21, R92, R21 ;  /* 0x000000155c157221 */ /* 0x010fe20000010000 */
[----:B------:R-:W-:-:S02]  /*14860*/  F2FP.BF16.F32.PACK_AB R110, R101, R104 ;  /* 0x00000068656e723e */ /* 0x000fc400000010ff */
[----:B------:R-:W-:Y:S02]  /*14870*/  F2FP.BF16.F32.PACK_AB R111, R95, R94 ;  /* 0x0000005e5f6f723e */ /* 0x000fe400000010ff */
[----:B------:R-:W-:Y:S02]  /*14880*/  F2FP.BF16.F32.PACK_AB R100, R97, R100 ;  /* 0x000000646164723e */ /* 0x000fe400000010ff */
[----:B0-----:R-:W-:Y:S02]  /*14890*/  F2FP.BF16.F32.PACK_AB R101, R83, R82 ;  /* 0x000000525365723e */ /* 0x001fe400000010ff */
[----:B------:R-:W-:Y:S02]  /*148a0*/  F2FP.BF16.F32.PACK_AB R102, R93, R96 ;  /* 0x000000605d66723e */ /* 0x000fe400000010ff */
[----:B------:R-:W-:Y:S02]  /*148b0*/  F2FP.BF16.F32.PACK_AB R103, R87, R86 ;  /* 0x000000565767723e */ /* 0x000fe400000010ff */
[----:B------:R-:W-:-:S02]  /*148c0*/  F2FP.BF16.F32.PACK_AB R92, R128, R92 ;  /* 0x0000005c805c723e */ /* 0x000fc400000010ff */
[----:B------:R-:W-:Y:S02]  /*148d0*/  F2FP.BF16.F32.PACK_AB R93, R80, R17 ;  /* 0x00000011505d723e */ /* 0x000fe400000010ff */
[----:B------:R-:W-:Y:S02]  /*148e0*/  F2FP.BF16.F32.PACK_AB R94, R85, R129 ;  /* 0x00000081555e723e */ /* 0x000fe400000010ff */
[----:B------:R-:W-:Y:S01]  /*148f0*/  F2FP.BF16.F32.PACK_AB R95, R84, R81 ;  /* 0x00000051545f723e */ /* 0x000fe200000010ff */
[----:B------:R1:W-:Y:S01]  /*14900*/  STSM.16.M88.4 [R23+0x2bb00], R116 ;  /* 0x02bb007417007844 */ /* 0x0003e20000000200 */
[----:B------:R-:W-:-:S03]  /*14910*/  FADD.FTZ R72, R82, R19 ;  /* 0x0000001352487221 */ /* 0x000fc60000010000 */
[----:B------:R1:W-:Y:S04]  /*14920*/  STSM.16.M88.4 [R23+0x2d300], R108 ;  /* 0x02d3006c17007844 */ /* 0x0003e80000000200 */
[----:B------:R1:W-:Y:S04]  /*14930*/  STSM.16.M88.4 [R23+0x2eb00], R100 ;  /* 0x02eb006417007844 */ /* 0x0003e80000000200 */
[----:B------:R1:W-:Y:S01]  /*14940*/  STSM.16.M88.4 [R23+0x30300], R92 ;  /* 0x0303005c17007844 */ /* 0x0003e20000000200 */
[----:B------:R-:W-:Y:S01]  /*14950*/  FADD.FTZ R19, R83, R72 ;  /* 0x0000004853137221 */ /* 0x000fe20000010000 */
[----:B------:R-:W-:Y:S01]  /*14960*/  @!PT LDS RZ, [RZ] ;  /* 0x00000000fffff984 */ /* 0x000fe20000000800 */
[----:B------:R-:W-:Y:S01]  /*14970*/  @!PT LDS RZ, [RZ] ;  /* 0x00000000fffff984 */ /* 0x000fe20000000800 */
[----:B------:R-:W-:Y:S01]  /*14980*/  @!PT LDS RZ, [RZ] ;  /* 0x00000000fffff984 */ /* 0x000fe20000000800 */
[----:B------:R-:W-:Y:S01]  /*14990*/  @!PT LDS RZ, [RZ] ;  /* 0x00000000fffff984 */ /* 0x000fe20000000800 */
[----:B------:R0:W-:Y:S06]  /*149a0*/  MEMBAR.ALL.CTA ;  /* 0x0000000000007992 */ /* 0x0001ec0000008000 */
[----:B0-----:R-:W0:Y:S01]  /*149b0*/  FENCE.VIEW.ASYNC.S ;  /* 0x00000000000073c6 */ /* 0x001e220000000000 */
[----:B------:R-:W-:Y:S01]  /*149c0*/  FADD.FTZ R72, R86, R19 ;  /* 0x0000001356487221 */ /* 0x000fe20000010000 */
[----:B------:R-:W-:-:S03]  /*149d0*/  ISETP.GT.AND P2, PT, R15, R137, PT ;  /* 0x000000890f00720c */ /* 0x000fc60003f44270 */
[----:B------:R-:W-:-:S04]  /*149e0*/  FADD.FTZ R72, R87, R72 ;  /* 0x0000004857487221 */ /* 0x000fc80000010000 */
[----:B------:R-:W-:Y:S01]  /*149f0*/  FADD.FTZ R19, R17, R72 ;  /* 0x0000004811137221 */ /* 0x000fe20000010000 */
[----:B------:R-:W-:-:S03]  /*14a00*/  FADD.FTZ R74, R128, R21 ;  /* 0x00000015804a7221 */ /* 0x000fc60000010000 */
[----:B------:R-:W-:Y:S01]  /*14a10*/  FADD.FTZ R72, R80, R19 ;  /* 0x0000001350487221 */ /* 0x000fe20000010000 */
[----:B------:R-:W-:-:S03]  /*14a20*/  FADD.FTZ R74, R129, R74 ;  /* 0x0000004a814a7221 */ /* 0x000fc60000010000 */
        /* <DEDUP_REMOVED lines=27> */
[----:B------:R-:W-:-:S02]  /*14be0*/  VIADD R15, R15, 0xffffffff ;  /* 0xffffffff0f0f7836 */ /* 0x000fc40000000000 */
[----:B------:R-:W-:Y:S02]  /*14bf0*/  IMAD.MOV.U32 R19, RZ, RZ, R145 ;  /* 0x000000ffff137224 */ /* 0x000fe400078e0091 */
[----:B------:R-:W-:Y:S02]  /*14c00*/  IMAD.MOV.U32 R16, RZ, RZ, R20 ;  /* 0x000000ffff107224 */ /* 0x000fe400078e0014 */
[----:B------:R-:W-:Y:S01]  /*14c10*/  IMAD.MOV.U32 R17, RZ, RZ, R14 ;  /* 0x000000ffff117224 */ /* 0x000fe200078e000e */
[----:B0-----:R-:W-:Y:S01]  /*14c20*/  NOP ;  /* 0x0000000000007918 */ /* 0x001fe20000000000 */
[----:B-1----:R-:W-:Y:S05]  /*14c30*/  @P2 BRA `(.L_x_2428) ;  /* 0xffffffac00f42947 */ /* 0x002fea000383ffff */
.L_x_2418:
[----:B------:R-:W-:-:S13]  /*14c40*/  ISETP.GE.AND P2, PT, R15, RZ, PT ;  /* 0x000000ff0f00720c */ /* 0x000fda0003f46270 */
[----:B------:R-:W-:Y:S05]  /*14c50*/  @!P2 BRA `(.L_x_2429) ;  /* 0x000000440058a947 */ /* 0x000fea0003800000 */
[----:B-----5:R0:W5:Y:S01]  /*14c60*/  LDL.LU R18, [R1+0x4] ;  /* 0x0000040001127983 */ /* 0x0201620000300800 */
[----:B------:R-:W-:Y:S02]  /*14c70*/  IMAD.MOV.U32 R17, RZ, RZ, R20 ;  /* 0x000000ffff117224 */ /* 0x000fe400078e0014 */
[----:B------:R-:W-:Y:S02]  /*14c80*/  IMAD.MOV.U32 R16, RZ, RZ, R14 ;  /* 0x000000ffff107224 */ /* 0x000fe400078e000e */
[----:B------:R-:W-:-:S07]  /*14c90*/  IMAD.MOV.U32 R19, RZ, RZ, R145 ;  /* 0x000000ffff137224 */ /* 0x000fce00078e0091 */
.L_x_2440:
[----:B--2---:R-:W2:Y:S01]  /*14ca0*/  LDL R0, [R1+0x28] ;  /* 0x0000280001007983 */ /* 0x004ea20000100800 */
        /* <DEDUP_REMOVED lines=11> */
.L_x_2431:
[----:B------:R-:W-:Y:S01]  /*14d60*/  IMAD R0, R145, 0x8, R22 ;  /* 0x0000000891007824 */ /* 0x000fe200078e0216 */
[----:B------:R-:W-:-:S04]  /*14d70*/  SHF.L.U32 R21, R14, 0x1f, RZ ;  /* 0x0000001f0e157819 */ /* 0x000fc800000006ff */
[----:B------:R1:W2:Y:S01]  /*14d80*/  SYNCS.PHASECHK.TRANS64.TRYWAIT P3, [R0+URZ+0x31c30], R21 ;  /* 0x031c3015000075a7 */ /* 0x0002a2000806017f */
[----:B------:R-:W-:Y:S05]  /*14d90*/  @!P0 BRA `(.L_x_2432) ;  /* 0x0000000000048947 */ /* 0x000fea0003800000 */
[----:B------:R-:W-:Y:S01]  /*14da0*/  BPT.TRAP 0x1 ;  /* 0x000000040000795c */ /* 0x000fe20000300000 */
.L_x_2432:
[----:B------:R-:W-:Y:S04]  /*14db0*/  BSSY B0, `(.L_x_2430) ;  /* 0x0000004000007945 */ /* 0x000fe80003800000 */
[----:B--2---:R-:W-:Y:S05]  /*14dc0*/  @P3 BRA `(.L_x_2433) ;  /* 0x0000000000083947 */ /* 0x004fea0003800000 */
[----:B------:R-:W2:Y:S02]  /*14dd0*/  SYNCS.PHASECHK.TRANS64.TRYWAIT P3, [R0+URZ+0x31c30], R21 ;  /* 0x031c3015000075a7 */ /* 0x000ea4000806017f */
[----:B--2---:R-:W-:Y:S05]  /*14de0*/  @!P3 BRA `(.L_x_2434) ;  /* 0x000000f00020b947 */ /* 0x004fea0003800000 */
.L_x_2433:
[----:B------:R-:W-:Y:S05]  /*14df0*/  BSYNC B0 ;  /* 0x0000000000007941 */ /* 0x000fea0003800000 */
.L_x_2430:
        /* <DEDUP_REMOVED lines=549> */
.L_x_2436:
[----:B------:R-:W-:Y:S01]  /*17050*/  SHF.L.U32 R0, R18, 0x1f, RZ ;  /* 0x0000001f12007819 */ /* 0x000fe200000006ff */
[----:B------:R-:W-:-:S04]  /*17060*/  IMAD R14, R19, 0x8, R22 ;  /* 0x00000008130e7824 */ /* 0x000fc800078e0216 */
[----:B------:R1:W2:Y:S01]  /*17070*/  SYNCS.PHASECHK.TRANS64.TRYWAIT P2, [R14+URZ+0x31c50], R0 ;  /* 0x031c50000e0075a7 */ /* 0x0002a2000804017f */
[----:B------:R-:W-:Y:S05]  /*17080*/  @!P0 BRA `(.L_x_2437) ;  /* 0x0000000000048947 */ /* 0x000fea0003800000 */
[----:B------:R-:W-:Y:S01]  /*17090*/  BPT.TRAP 0x1 ;  /* 0x000000040000795c */ /* 0x000fe20000300000 */
.L_x_2437:
[----:B------:R-:W-:Y:S04]  /*170a0*/  BSSY B0, `(.L_x_2435) ;  /* 0x0000004000007945 */ /* 0x000fe80003800000 */
[----:B--2---:R-:W-:Y:S05]  /*170b0*/  @P2 BRA `(.L_x_2438) ;  /* 0x0000000000082947 */ /* 0x004fea0003800000 */
[----:B------:R-:W2:Y:S02]  /*170c0*/  SYNCS.PHASECHK.TRANS64.TRYWAIT P2, [R14+URZ+0x31c50], R0 ;  /* 0x031c50000e0075a7 */ /* 0x000ea4000804017f */
[----:B--2---:R-:W-:Y:S05]  /*170d0*/  @!P2 BRA `(.L_x_2439) ;  /* 0x000000cc0078a947 */ /* 0x004fea0003800000 */
.L_x_2438:
[----:B------:R-:W-:Y:S05]  /*170e0*/  BSYNC B0 ;  /* 0x0000000000007941 */ /* 0x000fea0003800000 */
.L_x_2435:
[----:B-12---:R-:W-:Y:S01]  /*170f0*/  FMNMX.FTZ R0, R136, R16, !PT ;  /* 0x0000001088007209 */ /* 0x006fe20007810000 */
[----:B------:R-:W2:Y:S01]  /*17100*/  LDL R151, [R1+0x34] ;  /* 0x0000340001977983 */ /* 0x000ea20000100800 */
[----:B------:R-:W-:Y:S01]  /*17110*/  FMNMX.FTZ R20, R138, R17, !PT ;  /* 0x000000118a147209 */ /* 0x000fe20007810000 */
[----:B------:R-:W-:Y:S05]  /*17120*/  WARPSYNC.ALL ;  /* 0x0000000000007948 */ /* 0x000fea0003800000 */
[----:B------:R-:W-:Y:S01]  /*17130*/  FMNMX.FTZ R0, R137, R0, !PT ;  /* 0x0000000089007209 */ /* 0x000fe20007810000 */
[----:B------:R-:W-:Y:S01]  /*17140*/  ULDC UR4, c[0x0][0x988] ;  /* 0x0002620000047ab9 */ /* 0x000fe20000000800 */
[----:B------:R-:W-:Y:S01]  /*17150*/  FMNMX.FTZ R20, R139, R20, !PT ;  /* 0x000000148b147209 */ /* 0x000fe20007810000 */
[----:B------:R-:W-:Y:S01]  /*17160*/  WARPGROUP.ARRIVE ;  /* 0x00000000000079c5 */ /* 0x000fe20000000000 */
        /* <DEDUP_REMOVED lines=67> */
[----:B------:R-:W-:-:S03]  /*175a0*/  FMNMX.FTZ R20, R79, R20, !PT ;  /* 0x000000144f147209 */ /* 0x000fc60007810000 */
[----:B------:R-:W1:Y:S02]  /*175b0*/  SHFL.BFLY PT, R14, R0, 0x2, 0x1f ;  /* 0x0c401f00000e7f89 */ /* 0x000e6400000e0000 */
[----:B-1----:R-:W-:-:S05]  /*175c0*/  FMNMX.FTZ R14, R0, R14, !PT ;  /* 0x0000000e000e7209 */ /* 0x002fca0007810000 */
[----:B------:R-:W1:Y:S02]  /*175d0*/  SHFL.BFLY PT, R0, R14, 0x1, 0x1f ;  /* 0x0c201f000e007f89 */ /* 0x000e6400000e0000 */
[----:B-1----:R-:W-:Y:S01]  /*175e0*/  FMNMX.FTZ R14, R14, R0, !PT ;  /* 0x000000000e0e7209 */ /* 0x002fe20007810000 */
[----:B------:R-:W-:-:S04]  /*175f0*/  IMAD.U32 R0, RZ, RZ, UR4 ;  /* 0x00000004ff007e24 */ /* 0x000fc8000f8e00ff */
[C---:B------:R-:W-:Y:S01]  /*17600*/  FMUL.FTZ R147, R14.reuse, R0 ;  /* 0x000000000e937220 */ /* 0x040fe20000410000 */
[----:B------:R-:W-:-:S03]  /*17610*/  FADD.FTZ R16, -R14, R16 ;  /* 0x000000100e107221 */ /* 0x000fc60000010100 */
        /* <DEDUP_REMOVED lines=9> */
[----:B------:R-:W1:Y:S01]  /*176b0*/  SHFL.BFLY PT, R72, R20, 0x2, 0x1f ;  /* 0x0c401f0014487f89 */ /* 0x000e6200000e0000 */
        /* <DEDUP_REMOVED lines=22> */
[----:B------:R-:W-:Y:S01]  /*17820*/  FMUL.FTZ R16, R16, R0 ;  /* 0x0000000010107220 */ /* 0x000fe20000410000 */
[----:B-1----:R-:W-:Y:S01]  /*17830*/  FMNMX.FTZ R20, R20, R72, !PT ;  /* 0x0000004814147209 */ /* 0x002fe20007810000 */
[-CC-:B------:R-:W-:Y:S01]  /*17840*/  FFMA.FTZ R136, R136, R0.reuse, -R147.reuse ;  /* 0x0000000088887223 */ /* 0x180fe20000010893 */
[-CC-:B------:R-:W-:Y:S01]  /*17850*/  FFMA.FTZ R137, R137, R0.reuse, -R147.reuse ;  /* 0x0000000089897223 */ /* 0x180fe20000010893 */
[----:B------:R-:W-:Y:S01]  /*17860*/  MUFU.EX2 R21, R16 ;  /* 0x0000001000157308 */ /* 0x000fe20000000800 */
[-CC-:B------:R-:W-:Y:S01]  /*17870*/  FFMA.FTZ R140, R140, R0.reuse, -R147.reuse ;  /* 0x000000008c8c7223 */ /* 0x180fe20000010893 */
[----:B------:R-:W1:Y:S01]  /*17880*/  SHFL.BFLY PT, R72, R20, 0x1, 0x1f ;  /* 0x0c201f0014487f89 */ /* 0x000e6200000e0000 */
[-CC-:B------:R-:W-:Y:S01]  /*17890*/  FFMA.FTZ R141, R141, R0.reuse, -R147.reuse ;  /* 0x000000008d8d7223 */ /* 0x180fe20000010893 */
[----:B------:R-:W-:-:S04]  /*178a0*/  FFMA.FTZ R77, R77, R0, -R147 ;  /* 0x000000004d4d7223 */ /* 0x000fc80000010893 */
[----:B------:R-:W3:Y:S08]  /*178b0*/  MUFU.EX2 R16, R136 ;  /* 0x0000008800107308 */ /* 0x000ef00000000800 */
[----:B------:R-:W4:Y:S08]  /*178c0*/  MUFU.EX2 R137, R137 ;  /* 0x0000008900897308 */ /* 0x000f300000000800 */
[----:B------:R-:W0:Y:S01]  /*178d0*/  MUFU.EX2 R140, R140 ;  /* 0x0000008c008c7308 */ /* 0x000e220000000800 */
[----:B---3--:R-:W-:Y:S01]  /*178e0*/  FFMA.FTZ R18, R21, R155, R16 ;  /* 0x0000009b15127223 */ /* 0x008fe20000010010 */
[----:B-1----:R-:W-:Y:S01]  /*178f0*/  FMNMX.FTZ R20, R20, R72, !PT ;  /* 0x0000004814147209 */ /* 0x002fe20007810000 */
[----:B------:R-:W-:-:S04]  /*17900*/  VIADD R72, R22, 0x200 ;  /* 0x0000020016487836 */ /* 0x000fc80000000000 */
[CC--:B------:R-:W-:Y:S01]  /*17910*/  FMUL.FTZ R73, R20.reuse, R0.reuse ;  /* 0x0000000014497220 */ /* 0x0c0fe20000410000 */
[----:B------:R-:W-:Y:S01]  /*17920*/  SHF.R.U32.HI R72, RZ, 0x4, R72 ;  /* 0x00000004ff487819 */ /* 0x000fe20000011648 */
[----:B------:R-:W1:Y:S01]  /*17930*/  MUFU.EX2 R141, R141 ;  /* 0x0000008d008d7308 */ /* 0x000e620000000800 */
[----:B------:R-:W-:Y:S01]  /*17940*/  FADD.FTZ R17, -R20, R17 ;  /* 0x0000001114117221 */ /* 0x000fe20000010100 */
[-CC-:B------:R-:W-:Y:S01]  /*17950*/  FFMA.FTZ R76, R74, R0.reuse, -R73.reuse ;  /* 0x000000004a4c7223 */ /* 0x180fe20000010849 */
[----:B------:R-:W-:Y:S01]  /*17960*/  LOP3.LUT R72, R72, 0x3fff, RZ, 0xc0, !PT ;  /* 0x00003fff48487812 */ /* 0x000fe200078ec0ff */
[-CC-:B------:R-:W-:Y:S01]  /*17970*/  FFMA.FTZ R138, R138, R0.reuse, -R73.reuse ;  /* 0x000000008a8a7223 */ /* 0x180fe20000010849 */
[-CC-:B------:R-:W-:Y:S01]  /*17980*/  FFMA.FTZ R139, R139, R0.reuse, -R73.reuse ;  /* 0x000000008b8b7223 */ /* 0x180fe20000010849 */
[-CC-:B------:R-:W-:Y:S01]  /*17990*/  FFMA.FTZ R142, R142, R0.reuse, -R73.reuse ;  /* 0x000000008e8e7223 */ /* 0x180fe20000010849 */
[----:B------:R-:W-:Y:S01]  /*179a0*/  LOP3.LUT R72, R72, 0x2400000, RZ, 0xfc, !PT ;  /* 0x0240000048487812 */ /* 0x000fe200078efcff */
[-CC-:B------:R-:W-:Y:S01]  /*179b0*/  FFMA.FTZ R143, R143, R0.reuse, -R73.reuse ;  /* 0x000000008f8f7223 */ /* 0x180fe20000010849 */
[-CC-:B------:R-:W-:Y:S01]  /*179c0*/  FFMA.FTZ R130, R130, R0.reuse, -R73.reuse ;  /* 0x0000000082827223 */ /* 0x180fe20000010849 */
[-CC-:B------:R-:W-:Y:S01]  /*179d0*/  FFMA.FTZ R131, R131, R0.reuse, -R73.reuse ;  /* 0x0000000083837223 */ /* 0x180fe20000010849 */
[----:B------:R-:W-:Y:S01]  /*179e0*/  FFMA.FTZ R134, R134, R0, -R73 ;  /* 0x0000000086867223 */ /* 0x000fe20000010849 */
[----:B------:R-:W-:-:S02]  /*179f0*/  IMAD R72, R19, 0x6c0, R72 ;  /* 0x000006c013487824 */ /* 0x000fc400078e0248 */
[-CC-:B------:R-:W-:Y:S01]  /*17a00*/  FFMA.FTZ R135, R135, R0.reuse, -R73.reuse ;  /* 0x0000000087877223 */ /* 0x180fe20000010849 */
[-CC-:B------:R-:W-:Y:S01]  /*17a10*/  FFMA.FTZ R122, R122, R0.reuse, -R73.reuse ;  /* 0x000000007a7a7223 */ /* 0x180fe20000010849 */
[-CC-:B------:R-:W-:Y:S01]  /*17a20*/  FFMA.FTZ R123, R123, R0.reuse, -R73.reuse ;  /* 0x000000007b7b7223 */ /* 0x180fe20000010849 */
[----:B------:R-:W-:Y:S02]  /*17a30*/  VIADD R74, R72, 0x40 ;  /* 0x00000040484a7836 */ /* 0x000fe40000000000 */
[-CC-:B------:R-:W-:Y:S01]  /*17a40*/  FFMA.FTZ R126, R126, R0.reuse, -R73.reuse ;  /* 0x000000007e7e7223 */ /* 0x180fe20000010849 */
[-CC-:B------:R-:W-:Y:S01]  /*17a50*/  FFMA.FTZ R127, R127, R0.reuse, -R73.reuse ;  /* 0x000000007f7f7223 */ /* 0x180fe20000010849 */
[-CC-:B------:R-:W-:Y:S01]  /*17a60*/  FFMA.FTZ R114, R114, R0.reuse, -R73.reuse ;  /* 0x0000000072727223 */ /* 0x180fe20000010849 */
[----:B------:R-:W-:Y:S01]  /*17a70*/  FFMA.FTZ R115, R115, R0, -R73 ;  /* 0x0000000073737223 */ /* 0x000fe20000010849 */
[----:B------:R-:W-:Y:S01]  /*17a80*/  R2UR UR10, R74 ;  /* 0x000000004a0a72ca */ /* 0x000fe200000e0000 */
[----:B------:R-:W-:-:S02]  /*17a90*/  VIADD R74, R72, 0x80 ;  /* 0x00000080484a7836 */ /* 0x000fc40000000000 */
[-CC-:B------:R-:W-:Y:S01]  /*17aa0*/  FFMA.FTZ R118, R118, R0.reuse, -R73.reuse ;  /* 0x0000000076767223 */ /* 0x180fe20000010849 */
[-CC-:B------:R-:W-:Y:S01]  /*17ab0*/  FFMA.FTZ R119, R119, R0.reuse, -R73.reuse ;  /* 0x0000000077777223 */ /* 0x180fe20000010849 */
[-CC-:B------:R-:W-:Y:S01]  /*17ac0*/  FFMA.FTZ R106, R106, R0.reuse, -R73.reuse ;  /* 0x000000006a6a7223 */ /* 0x180fe20000010849 */
[-CC-:B------:R-:W-:Y:S01]  /*17ad0*/  FFMA.FTZ R107, R107, R0.reuse, -R73.reuse ;  /* 0x000000006b6b7223 */ /* 0x180fe20000010849 */
[----:B------:R-:W-:Y:S01]  /*17ae0*/  R2UR UR14, R74 ;  /* 0x000000004a0e72ca */ /* 0x000fe200000e0000 */
        /* <DEDUP_REMOVED lines=23> */
[-C--:B------:R-:W-:Y:S01]  /*17c60*/  FFMA.FTZ R79, R79, R0.reuse, -R73 ;  /* 0x000000004f4f7223 */ /* 0x080fe20000010849 */
[----:B------:R-:W-:Y:S01]  /*17c70*/  R2UR UR30, R74 ;  /* 0x000000004a1e72ca */ /* 0x000fe200000e0000 */
[----:B------:R-:W-:Y:S01]  /*17c80*/  IMAD.MOV.U32 R73, RZ, RZ, -0x7fffffe0 ;  /* 0x80000020ff497424 */ /* 0x000fe200078e00ff */
[C---:B------:R-:W-:Y:S01]  /*17c90*/  R2UR UR6, R72.reuse ;  /* 0x00000000480672ca */ /* 0x040fe200000e0000 */
[C---:B------:R-:W-:Y:S02]  /*17ca0*/  VIADD R74, R72.reuse, 0x1c0 ;  /* 0x000001c0484a7836 */ /* 0x040fe40000000000 */
[----:B------:R-:W-:Y:S01]  /*17cb0*/  FMUL.FTZ R17, R17, R0 ;  /* 0x0000000011117220 */ /* 0x000fe20000410000 */
[----:B------:R-:W-:Y:S01]  /*17cc0*/  VIADD R72, R72, 0x200 ;  /* 0x0000020048487836 */ /* 0x000fe20000000000 */
[C---:B------:R-:W-:Y:S01]  /*17cd0*/  R2UR UR7, R73.reuse ;  /* 0x00000000490772ca */ /* 0x040fe200000e0000 */
[----:B------:R-:W-:Y:S01]  /*17ce0*/  IMAD.MOV.U32 R75, RZ, RZ, -0x7fffffe0 ;  /* 0x80000020ff4b7424 */ /* 0x000fe200078e00ff */
[----:B------:R-:W-:Y:S01]  /*17cf0*/  R2UR UR39, R73 ;  /* 0x00000000492772ca */ /* 0x000fe200000e0000 */
[----:B------:R-:W-:Y:S01]  /*17d00*/  IMAD.MOV.U32 R73, RZ, RZ, -0x3ffffff0 ;  /* 0xc0000010ff497424 */ /* 0x000fe200078e00ff */
[----:B------:R-:W-:Y:S01]  /*17d10*/  R2UR UR38, R72 ;  /* 0x00000000482672ca */ /* 0x000fe200000e0000 */
[----:B----4-:R-:W-:Y:S01]  /*17d20*/  FADD.FTZ R18, R137, R18 ;  /* 0x0000001289127221 */ /* 0x010fe20000010000 */
[----:B--2---:R-:W-:Y:S01]  /*17d30*/  LOP3.LUT R72, R151, 0x10000, RZ, 0xfc, !PT ;  /* 0x0001000097487812 */ /* 0x004fe200078efcff */
[----:B------:R-:W-:Y:S01]  /*17d40*/  MUFU.EX2 R136, R17 ;  /* 0x0000001100887308 */ /* 0x000fe20000000800 */
[----:B------:R-:W-:Y:S01]  /*17d50*/  R2UR UR5, R73 ;  /* 0x00000000490572ca */ /* 0x000fe200000e0000 */
[----:B------:R-:W-:Y:S01]  /*17d60*/  IMAD.MOV.U32 R73, RZ, RZ, -0x3ffffff0 ;  /* 0xc0000010ff497424 */ /* 0x000fe200078e00ff */
[----:B------:R-:W-:Y:S01]  /*17d70*/  R2UR UR4, R72 ;  /* 0x00000000480472ca */ /* 0x000fe200000e0000 */
[----:B------:R-:W2:Y:S01]  /*17d80*/  S2R R151, SR_TID.X ;  /* 0x0000000000977919 */ /* 0x000ea20000002100 */
[C---:B------:R-:W-:Y:S01]  /*17d90*/  R2UR UR11, R75.reuse ;  /* 0x000000004b0b72ca */ /* 0x040fe200000e0000 */
[----:B0-----:R-:W-:Y:S01]  /*17da0*/  FADD.FTZ R18, R140, R18 ;  /* 0x000000128c127221 */ /* 0x001fe20000010000 */
[C---:B------:R-:W-:Y:S01]  /*17db0*/  R2UR UR15, R75.reuse ;  /* 0x000000004b0f72ca */ /* 0x040fe200000e0000 */
[----:B------:R-:W0:Y:S01]  /*17dc0*/  MUFU.EX2 R17, R138 ;  /* 0x0000008a00117308 */ /* 0x000e220000000800 */
[----:B------:R-:W-:-:S02]  /*17dd0*/  R2UR UR19, R75 ;  /* 0x000000004b1372ca */ /* 0x000fc400000e0000 */
[C---:B------:R-:W-:Y:S02]  /*17de0*/  R2UR UR23, R75.reuse ;  /* 0x000000004b1772ca */ /* 0x040fe400000e0000 */
[C---:B------:R-:W-:Y:S02]  /*17df0*/  R2UR UR27, R75.reuse ;  /* 0x000000004b1b72ca */ /* 0x040fe400000e0000 */
[C---:B------:R-:W-:Y:S01]  /*17e00*/  R2UR UR31, R75.reuse ;  /* 0x000000004b1f72ca */ /* 0x040fe200000e0000 */
[----:B------:R-:W-:Y:S01]  /*17e10*/  HGMMA.64x96x16.F32.BF16 R24, gdesc[UR4].tnspB, R24, gsb0 ;  /* 0x41600000041879f0 */ /* 0x000fe20008001818 */
[----:B------:R-:W-:Y:S01]  /*17e20*/  R2UR UR34, R74 ;  /* 0x000000004a2272ca */ /* 0x000fe200000e0000 */
[----:B------:R-:W-:Y:S01]  /*17e30*/  VIADD R74, R72, 0x180 ;  /* 0x00000180484a7836 */ /* 0x000fe20000000000 */
[----:B------:R-:W-:Y:S01]  /*17e40*/  R2UR UR35, R75 ;  /* 0x000000004b2372ca */ /* 0x000fe200000e0000 */
[----:B------:R-:W-:Y:S01]  /*17e50*/  IMAD.MOV.U32 R75, RZ, RZ, -0x3ffffff0 ;  /* 0xc0000010ff4b7424 */ /* 0x000fe200078e00ff */
[----:B------:R-:W-:Y:S01]  /*17e60*/  R2UR UR37, R73 ;  /* 0x00000000492572ca */ /* 0x000fe200000e0000 */
[----:B------:R-:W3:Y:S01]  /*17e70*/  MUFU.EX2 R139, R139 ;  /* 0x0000008b008b7308 */ /* 0x000ee20000000800 */
[----:B------:R-:W-:Y:S01]  /*17e80*/  R2UR UR8, R74 ;  /* 0x000000004a0872ca */ /* 0x000fe200000e0000 */
[----:B------:R-:W-:Y:S01]  /*17e90*/  VIADD R74, R72, 0x300 ;  /* 0x00000300484a7836 */ /* 0x000fe20000000000 */
[----:B------:R-:W-:Y:S01]  /*17ea0*/  R2UR UR9, R75 ;  /* 0x000000004b0972ca */ /* 0x000fe200000e0000 */
[----:B------:R-:W-:Y:S01]  /*17eb0*/  IMAD.MOV.U32 R75, RZ, RZ, -0x3ffffff0 ;  /* 0xc0000010ff4b7424 */ /* 0x000fe200078e00ff */
[----:B------:R-:W-:Y:S01]  /*17ec0*/  F2FP.BF16.F32.PACK_AB R16, R137, R16 ;  /* 0x000000108910723e */ /* 0x000fe200000010ff */
[----:B-1----:R-:W-:Y:S01]  /*17ed0*/  FADD.FTZ R137, R141, R18 ;  /* 0x000000128d897221 */ /* 0x002fe20000010000 */
[----:B------:R-:W-:Y:S01]  /*17ee0*/  R2UR UR12, R74 ;  /* 0x000000004a0c72ca */ /* 0x000fe200000e0000 */
[----:B------:R-:W-:Y:S01]  /*17ef0*/  VIADD R74, R72, 0x480 ;  /* 0x00000480484a7836 */ /* 0x000fe20000000000 */
[----:B------:R-:W-:Y:S01]  /*17f00*/  R2UR UR13, R75 ;  /* 0x000000004b0d72ca */ /* 0x000fe200000e0000 */
[----:B------:R-:W-:Y:S01]  /*17f10*/  IMAD.MOV.U32 R75, RZ, RZ, -0x3ffffff0 ;  /* 0xc0000010ff4b7424 */ /* 0x000fe200078e00ff */
[----:B------:R-:W-:Y:S01]  /*17f20*/  MUFU.EX2 R142, R142 ;  /* 0x0000008e008e7308 */ /* 0x000fe20000000800 */
[----:B------:R-:W-:Y:S01]  /*17f30*/  F2FP.BF16.F32.PACK_AB R18, R141, R140 ;  /* 0x0000008c8d12723e */ /* 0x000fe200000010ff */
[----:B------:R-:W-:Y:S01]  /*17f40*/  @!P1 IMAD R73, R19, 0x8, R22 ;  /* 0x0000000813499824 */ /* 0x000fe200078e0216 */
[----:B------:R-:W-:Y:S01]  /*17f50*/  R2UR UR16, R74 ;  /* 0x000000004a1072ca */ /* 0x000fe200000e0000 */
[----:B------:R-:W-:Y:S01]  /*17f60*/  VIADD R74, R72, 0x600 ;  /* 0x00000600484a7836 */ /* 0x000fe20000000000 */
[----:B------:R-:W-:Y:S01]  /*17f70*/  R2UR UR17, R75 ;  /* 0x000000004b1172ca */ /* 0x000fe200000e0000 */
[----:B------:R-:W-:Y:S01]  /*17f80*/  IMAD.MOV.U32 R75, RZ, RZ, -0x3ffffff0 ;  /* 0xc0000010ff4b7424 */ /* 0x000fe200078e00ff */
[----:B--2---:R-:W-:Y:S01]  /*17f90*/  SHF.R.U32.HI R140, RZ, 0x7, R151 ;  /* 0x00000007ff8c7819 */ /* 0x004fe20000011697 */
[----:B------:R-:W1:Y:S01]  /*17fa0*/  MUFU.EX2 R143, R143 ;  /* 0x0000008f008f7308 */ /* 0x000e620000000800 */
[----:B------:R-:W-:Y:S01]  /*17fb0*/  R2UR UR20, R74 ;  /* 0x000000004a1472ca */ /* 0x000fe200000e0000 */
[----:B------:R-:W-:Y:S01]  /*17fc0*/  VIADD R74, R72, 0x780 ;  /* 0x00000780484a7836 */ /* 0x000fe20000000000 */
[----:B------:R-:W-:Y:S01]  /*17fd0*/  R2UR UR21, R75 ;  /* 0x000000004b1572ca */ /* 0x000fe200000e0000 */
[----:B------:R-:W-:Y:S01]  /*17fe0*/  IMAD.MOV.U32 R75, RZ, RZ, -0x3ffffff0 ;  /* 0xc0000010ff4b7424 */ /* 0x000fe200078e00ff */
[----:B------:R-:W-:Y:S01]  /*17ff0*/  ISETP.GE.U32.AND P2, PT, R151, 0x180, PT ;  /* 0x000001809700780c */ /* 0x000fe20003f46070 */
[----:B------:R-:W-:Y:S01]  /*18000*/  @!P1 VIADD R73, R73, 0x31c60 ;  /* 0x00031c6049499836 */ /* 0x000fe20000000000 */
[----:B------:R-:W-:Y:S01]  /*18010*/  R2UR UR24, R74 ;  /* 0x000000004a1872ca */ /* 0x000fe200000e0000 */
[----:B------:R-:W-:Y:S01]  /*18020*/  VIADD R74, R72, 0x900 ;  /* 0x00000900484a7836 */ /* 0x000fe20000000000 */
[----:B------:R-:W-:Y:S01]  /*18030*/  R2UR UR25, R75 ;  /* 0x000000004b1972ca */ /* 0x000fe200000e0000 */
[----:B------:R-:W-:-:S02]  /*18040*/  IMAD.MOV.U32 R75, RZ, RZ, -0x3ffffff0 ;  /* 0xc0000010ff4b7424 */ /* 0x000fc400078e00ff */
[----:B0-----:R-:W-:Y:S01]  /*18050*/  FFMA.FTZ R157, R136, R157, R17 ;  /* 0x0000009d889d7223 */ /* 0x001fe20000010011 */
[----:B---3--:R-:W-:Y:S01]  /*18060*/  F2FP.BF16.F32.PACK_AB R17, R139, R17 ;  /* 0x000000118b11723e */ /* 0x008fe200000010ff */
[----:B------:R-:W0:Y:S01]  /*18070*/  MUFU.EX2 R150, R150 ;  /* 0x0000009600967308 */ /* 0x000e220000000800 */
[----:B------:R-:W-:Y:S01]  /*18080*/  R2UR UR28, R74 ;  /* 0x000000004a1c72ca */ /* 0x000fe200000e0000 */
[C---:B------:R-:W-:Y:S01]  /*18090*/  VIADD R74, R72.reuse, 0xa80 ;  /* 0x00000a80484a7836 */ /* 0x040fe20000000000 */
[----:B------:R-:W-:Y:S01]  /*180a0*/  R2UR UR29, R75 ;  /* 0x000000004b1d72ca */ /* 0x000fe200000e0000 */
[----:B------:R-:W-:Y:S01]  /*180b0*/  IMAD.MOV.U32 R75, RZ, RZ, -0x3ffffff0 ;  /* 0xc0000010ff4b7424 */ /* 0x000fe200078e00ff */
[----:B------:R-:W-:Y:S01]  /*180c0*/  @!P1 PRMT R73, RZ, 0x654, R73 ;  /* 0x00000654ff499816 */ /* 0x000fe20000000049 */
[----:B------:R-:W-:Y:S01]  /*180d0*/  VIADD R72, R72, 0xc00 ;  /* 0x00000c0048487836 */ /* 0x000fe20000000000 */
[----:B------:R-:W-:Y:S01]  /*180e0*/  R2UR UR32, R74 ;  /* 0x000000004a2072ca */ /* 0x000fe200000e0000 */
[----:B------:R-:W-:Y:S01]  /*180f0*/  @!P1 IMAD R74, R145, 0x8, R22 ;  /* 0x00000008914a9824 */ /* 0x000fe200078e0216 */
[----:B------:R-:W-:Y:S01]  /*18100*/  R2UR UR33, R75 ;  /* 0x000000004b2172ca */ /* 0x000fe200000e0000 */
[----:B------:R-:W-:Y:S01]  /*18110*/  MUFU.EX2 R148, R148 ;  /* 0x0000009400947308 */ /* 0x000fe20000000800 */
[----:B------:R-:W-:Y:S01]  /*18120*/  R2UR UR36, R72 ;  /* 0x00000000482472ca */ /* 0x000fe200000e0000 */
[----:B------:R-:W-:Y:S01]  /*18130*/  VIADD R72, R140, 0x9 ;  /* 0x000000098c487836 */ /* 0x000fe20000000000 */
[----:B-1----:R-:W-:Y:S01]  /*18140*/  F2FP.BF16.F32.PACK_AB R19, R143, R142 ;  /* 0x0000008e8f13723e */ /* 0x002fe200000010ff */
[----:B------:R-:W-:-:S03]  /*18150*/  @!P1 VIADD R74, R74, 0x31c40 ;  /* 0x00031c404a4a9836 */ /* 0x000fc60000000000 */
[----:B------:R-:W-:Y:S01]  /*18160*/  SEL R72, R72, 0x9, !P2 ;  /* 0x0000000948487807 */ /* 0x000fe20005000000 */
[----:B------:R-:W-:Y:S01]  /*18170*/  MUFU.EX2 R131, R131 ;  /* 0x0000008300837308 */ /* 0x000fe20000000800 */
[----:B------:R-:W-:Y:S01]  /*18180*/  @!P1 PRMT R74, RZ, 0x654, R74 ;  /* 0x00000654ff4a9816 */ /* 0x000fe2000000004a */
[----:B0-----:R-:W-:Y:S01]  /*18190*/  FADD.FTZ R137, R150, R137 ;  /* 0x0000008996897221 */ /* 0x001fe20000010000 */
[C---:B------:R-:W-:Y:S01]  /*181a0*/  ISETP.GT.AND P2, PT, R15.reuse, RZ, PT ;  /* 0x000000ff0f00720c */ /* 0x040fe20003f44270 */
[----:B------:R-:W-:-:S04]  /*181b0*/  VIADD R15, R15, 0xffffffff ;  /* 0xffffffff0f0f7836 */ /* 0x000fc80000000000 */
        /* <DEDUP_REMOVED lines=8> */
[----:B------:R-:W-:Y:S07]  /*18240*/  HGMMA.64x96x16.F32.BF16 R24, gdesc[UR8].tnspB, R24, gsb0 ;  /* 0x41600000081879f0 */ /* 0x000fee0008001818 */
        /* <DEDUP_REMOVED lines=69> */
[-C--:B------:R-:W-:Y:S01]  /*186a0*/  FMUL.FTZ R24, R24, R21.reuse ;  /* 0x0000001518187220 */ /* 0x080fe20000410000 */
[----:B0-----:R-:W-:Y:S01]  /*186b0*/  FADD.FTZ R72, R139, R157 ;  /* 0x0000009d8b487221 */ /* 0x001fe20000010000 */
[-C--:B------:R-:W-:Y:S01]  /*186c0*/  FMUL.FTZ R25, R25, R21.reuse ;  /* 0x0000001519197220 */ /* 0x080fe20000410000 */
[-C--:B------:R-:W-:Y:S01]  /*186d0*/  FMUL.FTZ R28, R28, R21.reuse ;  /* 0x000000151c1c7220 */ /* 0x080fe20000410000 */
[-C--:B------:R-:W-:Y:S01]  /*186e0*/  FMUL.FTZ R29, R29, R21.reuse ;  /* 0x000000151d1d7220 */ /* 0x080fe20000410000 */
[----:B------:R-:W-:Y:S01]  /*186f0*/  FADD.FTZ R72, R142, R72 ;  /* 0x000000488e487221 */ /* 0x000fe20000010000 */
[-C--:B------:R-:W-:Y:S01]  /*18700*/  FMUL.FTZ R32, R32, R21.reuse ;  /* 0x0000001520207220 */ /* 0x080fe20000410000 */
[----:B------:R0:W-:Y:S01]  /*18710*/  @!P1 SYNCS.ARRIVE.TRANS64.RED.A1T0 RZ, [R73+URZ], RZ ;  /* 0x000000ff49ff99a7 */ /* 0x0001e2000810043f */
[----:B------:R2:W-:Y:S01]  /*18720*/  STSM.16.M88.4 [R23+0x24300], R16 ;  /* 0x0243001017007844 */ /* 0x0005e20000000200 */
[----:B------:R-:W-:Y:S01]  /*18730*/  FADD.FTZ R72, R143, R72 ;  /* 0x000000488f487221 */ /* 0x000fe20000010000 */
[----:B-1----:R-:W-:Y:S01]  /*18740*/  MUFU.EX2 R74, R128 ;  /* 0x00000080004a7308 */ /* 0x002fe20000000800 */
[-C--:B------:R-:W-:Y:S01]  /*18750*/  FMUL.FTZ R33, R33, R21.reuse ;  /* 0x0000001521217220 */ /* 0x080fe20000410000 */
[-C--:B------:R-:W-:Y:S01]  /*18760*/  FMUL.FTZ R36, R36, R21.reuse ;  /* 0x0000001524247220 */ /* 0x080fe20000410000 */
[-C--:B------:R-:W-:Y:S01]  /*18770*/  FMUL.FTZ R37, R37, R21.reuse ;  /* 0x0000001525257220 */ /* 0x080fe20000410000 */
[-C--:B------:R-:W-:Y:S01]  /*18780*/  FMUL.FTZ R40, R40, R21.reuse ;  /* 0x0000001528287220 */ /* 0x080fe20000410000 */
[-C--:B------:R-:W-:Y:S01]  /*18790*/  FMUL.FTZ R41, R41, R21.reuse ;  /* 0x0000001529297220 */ /* 0x080fe20000410000 */
[-C--:B------:R-:W-:Y:S01]  /*187a0*/  FMUL.FTZ R44, R44, R21.reuse ;  /* 0x000000152c2c7220 */ /* 0x080fe20000410000 */
[-C--:B------:R-:W-:Y:S01]  /*187b0*/  FMUL.FTZ R45, R45, R21.reuse ;  /* 0x000000152d2d7220 */ /* 0x080fe20000410000 */
[----:B0-----:R-:W-:Y:S01]  /*187c0*/  MUFU.EX2 R73, R122 ;  /* 0x0000007a00497308 */ /* 0x001fe20000000800 */
[-C--:B------:R-:W-:Y:S01]  /*187d0*/  FMUL.FTZ R48, R48, R21.reuse ;  /* 0x0000001530307220 */ /* 0x080fe20000410000 */
[-C--:B------:R-:W-:Y:S01]  /*187e0*/  FMUL.FTZ R49, R49, R21.reuse ;  /* 0x0000001531317220 */ /* 0x080fe20000410000 */
[-C--:B------:R-:W-:Y:S01]  /*187f0*/  FMUL.FTZ R52, R52, R21.reuse ;  /* 0x0000001534347220 */ /* 0x080fe20000410000 */
[-C--:B------:R-:W-:Y:S01]  /*18800*/  FMUL.FTZ R53, R53, R21.reuse ;  /* 0x0000001535357220 */ /* 0x080fe20000410000 */
[-C--:B------:R-:W-:Y:S01]  /*18810*/  FMUL.FTZ R56, R56, R21.reuse ;  /* 0x0000001538387220 */ /* 0x080fe20000410000 */
[-C--:B------:R-:W-:Y:S01]  /*18820*/  FMUL.FTZ R57, R57, R21.reuse ;  /* 0x0000001539397220 */ /* 0x080fe20000410000 */
[-C--:B------:R-:W-:Y:S01]  /*18830*/  FMUL.FTZ R60, R60, R21.reuse ;  /* 0x000000153c3c7220 */ /* 0x080fe20000410000 */
[----:B--2---:R-:W0:Y:S01]  /*18840*/  MUFU.EX2 R16, R149 ;  /* 0x0000009500107308 */ /* 0x004e220000000800 */
[-C--:B------:R-:W-:Y:S01]  /*18850*/  FMUL.FTZ R61, R61, R21.reuse ;  /* 0x000000153d3d7220 */ /* 0x080fe20000410000 */
[-C--:B------:R-:W-:Y:S01]  /*18860*/  FMUL.FTZ R64, R64, R21.reuse ;  /* 0x0000001540407220 */ /* 0x080fe20000410000 */
[-C--:B------:R-:W-:Y:S01]  /*18870*/  FMUL.FTZ R65, R65, R21.reuse ;  /* 0x0000001541417220 */ /* 0x080fe20000410000 */
[-C--:B------:R-:W-:Y:S01]  /*18880*/  FMUL.FTZ R68, R68, R21.reuse ;  /* 0x0000001544447220 */ /* 0x080fe20000410000 */
[----:B------:R-:W-:Y:S01]  /*18890*/  FMUL.FTZ R69, R69, R21 ;  /* 0x0000001545457220 */ /* 0x000fe20000410000 */
[-C--:B------:R-:W-:Y:S01]  /*188a0*/  FMUL.FTZ R26, R26, R136.reuse ;  /* 0x000000881a1a7220 */ /* 0x080fe20000410000 */
[-C--:B------:R-:W-:Y:S01]  /*188b0*/  FMUL.FTZ R27, R27, R136.reuse ;  /* 0x000000881b1b7220 */ /* 0x080fe20000410000 */
        /* <DEDUP_REMOVED lines=9> */
[C---:B0-----:R-:W-:Y:S01]  /*18950*/  FADD.FTZ R137, R16.reuse, R137 ;  /* 0x0000008910897221 */ /* 0x041fe20000010000 */
[----:B------:R-:W-:Y:S01]  /*18960*/  F2FP.BF16.F32.PACK_AB R16, R16, R150 ;  /* 0x000000961010723e */ /* 0x000fe200000010ff */
[-C--:B------:R-:W-:Y:S01]  /*18970*/  FMUL.FTZ R43, R43, R136.reuse ;  /* 0x000000882b2b7220 */ /* 0x080fe20000410000 */
[-C--:B------:R-:W-:Y:S01]  /*18980*/  FMUL.FTZ R46, R46, R136.reuse ;  /* 0x000000882e2e7220 */ /* 0x080fe20000410000 */
[----:B------:R-:W-:Y:S01]  /*18990*/  FADD.FTZ R137, R148, R137 ;  /* 0x0000008994897221 */ /* 0x000fe20000010000 */
[-C--:B------:R-:W-:Y:S01]  /*189a0*/  FMUL.FTZ R47, R47, R136.reuse ;  /* 0x000000882f2f7220 */ /* 0x080fe20000410000 */
[-C--:B------:R-:W-:Y:S01]  /*189b0*/  FMUL.FTZ R50, R50, R136.reuse ;  /* 0x0000008832327220 */ /* 0x080fe20000410000 */
[----:B------:R-:W0:Y:S01]  /*189c0*/  MUFU.EX2 R19, R134 ;  /* 0x0000008600137308 */ /* 0x000e220000000800 */
[----:B-1----:R-:W-:Y:S01]  /*189d0*/  FADD.FTZ R72, R17, R72 ;  /* 0x0000004811487221 */ /* 0x002fe20000010000 */
[----:B------:R-:W-:Y:S01]  /*189e0*/  F2FP.BF16.F32.PACK_AB R17, R131, R17 ;  /* 0x000000118311723e */ /* 0x000fe200000010ff */
[-C--:B------:R-:W-:Y:S01]  /*189f0*/  FMUL.FTZ R51, R51, R136.reuse ;  /* 0x0000008833337220 */ /* 0x080fe20000410000 */
[-C--:B------:R-:W-:Y:S01]  /*18a00*/  FMUL.FTZ R54, R54, R136.reuse ;  /* 0x0000008836367220 */ /* 0x080fe20000410000 */
[----:B------:R-:W-:Y:S01]  /*18a10*/  FADD.FTZ R72, R131, R72 ;  /* 0x0000004883487221 */ /* 0x000fe20000010000 */
[-C--:B------:R-:W-:Y:S01]  /*18a20*/  FMUL.FTZ R55, R55, R136.reuse ;  /* 0x0000008837377220 */ /* 0x080fe20000410000 */
[----:B------:R-:W-:Y:S01]  /*18a30*/  FMUL.FTZ R58, R58, R136 ;  /* 0x000000883a3a7220 */ /* 0x000fe20000410000 */
[----:B------:R-:W1:Y:S01]  /*18a40*/  MUFU.EX2 R128, R121 ;  /* 0x0000007900807308 */ /* 0x000e620000000800 */
[C---:B--2---:R-:W-:Y:S01]  /*18a50*/  FADD.FTZ R137, R18.reuse, R137 ;  /* 0x0000008912897221 */ /* 0x044fe20000010000 */
[----:B------:R-:W-:Y:S01]  /*18a60*/  F2FP.BF16.F32.PACK_AB R18, R18, R148 ;  /* 0x000000941212723e */ /* 0x000fe200000010ff */
[-C--:B------:R-:W-:Y:S01]  /*18a70*/  FMUL.FTZ R59, R59, R136.reuse ;  /* 0x000000883b3b7220 */ /* 0x080fe20000410000 */
[-C--:B------:R-:W-:Y:S01]  /*18a80*/  FMUL.FTZ R62, R62, R136.reuse ;  /* 0x000000883e3e7220 */ /* 0x080fe20000410000 */
[----:B------:R-:W-:Y:S01]  /*18a90*/  FADD.FTZ R137, R133, R137 ;  /* 0x0000008985897221 */ /* 0x000fe20000010000 */
[-C--:B------:R-:W-:Y:S01]  /*18aa0*/  FMUL.FTZ R63, R63, R136.reuse ;  /* 0x000000883f3f7220 */ /* 0x080fe20000410000 */
[-C--:B------:R-:W-:Y:S01]  /*18ab0*/  FMUL.FTZ R66, R66, R136.reuse ;  /* 0x0000008842427220 */ /* 0x080fe20000410000 */
[----:B------:R2:W-:Y:S01]  /*18ac0*/  MUFU.EX2 R121, R88 ;  /* 0x0000005800797308 */ /* 0x0005e20000000800 */
[----:B0-----:R-:W-:Y:S01]  /*18ad0*/  FADD.FTZ R72, R19, R72 ;  /* 0x0000004813487221 */ /* 0x001fe20000010000 */
[----:B------:R-:W-:Y:S01]  /*18ae0*/  FADD.FTZ R137, R132, R137 ;  /* 0x0000008984897221 */ /* 0x000fe20000010000 */
[----:B------:R-:W-:Y:S01]  /*18af0*/  F2FP.BF16.F32.PACK_AB R19, R135, R19 ;  /* 0x000000138713723e */ /* 0x000fe200000010ff */
[-C--:B------:R-:W-:Y:S01]  /*18b00*/  FMUL.FTZ R67, R67, R136.reuse ;  /* 0x0000008843437220 */ /* 0x080fe20000410000 */
[-C--:B------:R-:W-:Y:S01]  /*18b10*/  FMUL.FTZ R70, R70, R136.reuse ;  /* 0x0000008846467220 */ /* 0x080fe20000410000 */
[----:B------:R-:W-:Y:S01]  /*18b20*/  FADD.FTZ R90, R75, R137 ;  /* 0x000000894b5a7221 */ /* 0x000fe20000010000 */
[----:B------:R-:W-:Y:S01]  /*18b30*/  FMUL.FTZ R71, R71, R136 ;  /* 0x0000008847477220 */ /* 0x000fe20000410000 */
[----:B------:R0:W-:Y:S01]  /*18b40*/  STSM.16.M88.4 [R23+0x25b00], R16 ;  /* 0x025b001017007844 */ /* 0x0001e20000000200 */
[----:B--2---:R-:W-:Y:S01]  /*18b50*/  FADD.FTZ R88, R135, R72 ;  /* 0x0000004887587221 */ /* 0x004fe20000010000 */
[C---:B------:R-:W-:Y:S01]  /*18b60*/  FADD.FTZ R90, R74.reuse, R90 ;  /* 0x0000005a4a5a7221 */ /* 0x040fe20000010000 */
[----:B------:R-:W-:Y:S01]  /*18b70*/  F2FP.BF16.F32.PACK_AB R74, R74, R75 ;  /* 0x0000004b4a4a723e */ /* 0x000fe200000010ff */
[----:B------:R2:W3:Y:S01]  /*18b80*/  MUFU.EX2 R122, R91 ;  /* 0x0000005b007a7308 */ /* 0x0004e20000000800 */
[----:B------:R-:W-:Y:S01]  /*18b90*/  FADD.FTZ R88, R73, R88 ;  /* 0x0000005849587221 */ /* 0x000fe20000010000 */
[----:B------:R-:W-:Y:S01]  /*18ba0*/  FADD.FTZ R90, R129, R90 ;  /* 0x0000005a815a7221 */ /* 0x000fe20000010000 */
[----:B------:R-:W-:-:S02]  /*18bb0*/  F2FP.BF16.F32.PACK_AB R72, R132, R133 ;  /* 0x000000858448723e */ /* 0x000fc400000010ff */
[C---:B------:R-:W-:Y:S01]  /*18bc0*/  FADD.FTZ R88, R123.reuse, R88 ;  /* 0x000000587b587221 */ /* 0x040fe20000010000 */
[----:B------:R-:W-:Y:S01]  /*18bd0*/  FADD.FTZ R90, R124, R90 ;  /* 0x0000005a7c5a7221 */ /* 0x000fe20000010000 */
[----:B------:R-:W-:Y:S02]  /*18be0*/  F2FP.BF16.F32.PACK_AB R73, R123, R73 ;  /* 0x000000497b49723e */ /* 0x000fe400000010ff */
[----:B------:R-:W-:Y:S01]  /*18bf0*/  FADD.FTZ R88, R126, R88 ;  /* 0x000000587e587221 */ /* 0x000fe20000010000 */
[----:B-1----:R-:W-:Y:S01]  /*18c00*/  FADD.FTZ R90, R128, R90 ;  /* 0x0000005a805a7221 */ /* 0x002fe20000010000 */
[C---:B------:R-:W-:Y:S02]  /*18c10*/  F2FP.BF16.F32.PACK_AB R75, R127.reuse, R126 ;  /* 0x0000007e7f4b723e */ /* 0x040fe400000010ff */
[----:B------:R-:W-:Y:S01]  /*18c20*/  FADD.FTZ R88, R127, R88 ;  /* 0x000000587f587221 */ /* 0x000fe20000010000 */
[----:B------:R-:W-:Y:S01]  /*18c30*/  FADD.FTZ R90, R120, R90 ;  /* 0x0000005a785a7221 */ /* 0x000fe20000010000 */
[----:B--2---:R-:W-:Y:S01]  /*18c40*/  F2FP.BF16.F32.PACK_AB R91, R119, R118 ;  /* 0x00000076775b723e */ /* 0x004fe200000010ff */
[----:B------:R1:W-:Y:S01]  /*18c50*/  STSM.16.M88.4 [R23+0x27300], R72 ;  /* 0x0273004817007844 */ /* 0x0003e20000000200 */
[----:B------:R-:W-:Y:S01]  /*18c60*/  FADD.FTZ R88, R89, R88 ;  /* 0x0000005859587221 */ /* 0x000fe20000010000 */
[----:B------:R-:W-:Y:S01]  /*18c70*/  FADD.FTZ R90, R117, R90 ;  /* 0x0000005a755a7221 */ /* 0x000fe20000010000 */
[----:B------:R-:W-:-:S02]  /*18c80*/  F2FP.BF16.F32.PACK_AB R89, R115, R89 ;  /* 0x000000597359723e */ /* 0x000fc400000010ff */
[----:B------:R-:W-:Y:S01]  /*18c90*/  FADD.FTZ R88, R115, R88 ;  /* 0x0000005873587221 */ /* 0x000fe20000010000 */
[C---:B------:R-:W-:Y:S01]  /*18ca0*/  FADD.FTZ R90, R116.reuse, R90 ;  /* 0x0000005a745a7221 */ /* 0x040fe20000010000 */
[----:B------:R-:W-:Y:S02]  /*18cb0*/  F2FP.BF16.F32.PACK_AB R116, R116, R117 ;  /* 0x000000757474723e */ /* 0x000fe400000010ff */
[----:B------:R-:W-:Y:S01]  /*18cc0*/  FADD.FTZ R88, R118, R88 ;  /* 0x0000005876587221 */ /* 0x000fe20000010000 */
[----:B------:R-:W-:Y:S01]  /*18cd0*/  FADD.FTZ R90, R125, R90 ;  /* 0x0000005a7d5a7221 */ /* 0x000fe20000010000 */
[----:B------:R-:W-:Y:S02]  /*18ce0*/  F2FP.BF16.F32.PACK_AB R117, R107, R106 ;  /* 0x0000006a6b75723e */ /* 0x000fe400000010ff */
[----:B------:R-:W-:Y:S01]  /*18cf0*/  FADD.FTZ R88, R119, R88 ;  /* 0x0000005877587221 */ /* 0x000fe20000010000 */
[C---:B------:R-:W-:Y:S01]  /*18d00*/  FADD.FTZ R90, R112.reuse, R90 ;  /* 0x0000005a705a7221 */ /* 0x040fe20000010000 */
[----:B------:R-:W-:-:S02]  /*18d10*/  F2FP.BF16.F32.PACK_AB R118, R112, R125 ;  /* 0x0000007d7076723e */ /* 0x000fc400000010ff */
[----:B------:R-:W-:Y:S01]  /*18d20*/  FADD.FTZ R88, R106, R88 ;  /* 0x000000586a587221 */ /* 0x000fe20000010000 */
[----:B------:R-:W-:Y:S01]  /*18d30*/  FADD.FTZ R90, R109, R90 ;  /* 0x0000005a6d5a7221 */ /* 0x000fe20000010000 */
[----:B------:R-:W-:Y:S02]  /*18d40*/  F2FP.BF16.F32.PACK_AB R119, R111, R110 ;  /* 0x0000006e6f77723e */ /* 0x000fe400000010ff */
[----:B------:R-:W-:Y:S01]  /*18d50*/  FADD.FTZ R88, R107, R88 ;  /* 0x000000586b587221 */ /* 0x000fe20000010000 */
[----:B0-----:R-:W-:Y:S01]  /*18d60*/  FADD.FTZ R17, R108, R90 ;  /* 0x0000005a6c117221 */ /* 0x001fe20000010000 */
[----:B------:R-:W-:Y:S02]  /*18d70*/  F2FP.BF16.F32.PACK_AB R90, R120, R128 ;  /* 0x00000080785a723e */ /* 0x000fe400000010ff */
[----:B------:R-:W-:Y:S01]  /*18d80*/  FADD.FTZ R16, R110, R88 ;  /* 0x000000586e107221 */ /* 0x000fe20000010000 */
[----:B------:R-:W-:Y:S01]  /*18d90*/  FADD.FTZ R17, R105, R17 ;  /* 0x0000001169117221 */ /* 0x000fe20000010000 */
[----:B------:R-:W-:-:S02]  /*18da0*/  F2FP.BF16.F32.PACK_AB R88, R124, R129 ;  /* 0x000000817c58723e */ /* 0x000fc400000010ff */
[----:B------:R-:W-:Y:S01]  /*18db0*/  FADD.FTZ R16, R111, R16 ;  /* 0x000000106f107221 */ /* 0x000fe20000010000 */
[----:B------:R-:W-:Y:S01]  /*18dc0*/  FADD.FTZ R18, R104, R17 ;  /* 0x0000001168127221 */ /* 0x000fe20000010000 */
[----:B------:R-:W-:Y:S01]  /*18dd0*/  F2FP.BF16.F32.PACK_AB R108, R108, R109 ;  /* 0x0000006d6c6c723e */ /* 0x000fe200000010ff */
[----:B------:R2:W-:Y:S01]  /*18de0*/  STSM.16.M88.4 [R23+0x28b00], R88 ;  /* 0x028b005817007844 */ /* 0x0005e20000000200 */
[----:B------:R-:W-:Y:S01]  /*18df0*/  FADD.FTZ R16, R98, R16 ;  /* 0x0000001062107221 */ /* 0x000fe20000010000 */
[----:B------:R-:W-:Y:S01]  /*18e00*/  FADD.FTZ R19, R101, R18 ;  /* 0x0000001265137221 */ /* 0x000fe20000010000 */
[C---:B------:R-:W-:Y:S01]  /*18e10*/  F2FP.BF16.F32.PACK_AB R109, R99.reuse, R98 ;  /* 0x00000062636d723e */ /* 0x040fe200000010ff */
[----:B------:R2:W-:Y:S01]  /*18e20*/  STSM.16.M88.4 [R23+0x2a300], R116 ;  /* 0x02a3007417007844 */ /* 0x0005e20000000200 */
[----:B------:R-:W-:Y:S01]  /*18e30*/  FADD.FTZ R16, R99, R16 ;  /* 0x0000001063107221 */ /* 0x000fe20000010000 */
[----:B------:R-:W-:Y:S02]  /*18e40*/  F2FP.BF16.F32.PACK_AB R110, R104, R105 ;  /* 0x00000069686e723e */ /* 0x000fe400000010ff */
[----:B------:R-:W-:Y:S01]  /*18e50*/  F2FP.BF16.F32.PACK_AB R111, R103, R102 ;  /* 0x00000066676f723e */ /* 0x000fe200000010ff */
[----:B------:R-:W-:Y:S01]  /*18e60*/  FADD.FTZ R16, R102, R16 ;  /* 0x0000001066107221 */ /* 0x000fe20000010000 */
[----:B------:R-:W-:-:S03]  /*18e70*/  F2FP.BF16.F32.PACK_AB R102, R96, R97 ;  /* 0x000000616066723e */ /* 0x000fc600000010ff */
[----:B------:R-:W-:Y:S01]  /*18e80*/  FADD.FTZ R17, R103, R16 ;  /* 0x0000001067117221 */ /* 0x000fe20000010000 */
[C---:B------:R-:W-:Y:S01]  /*18e90*/  FADD.FTZ R16, R100.reuse, R19 ;  /* 0x0000001364107221 */ /* 0x040fe20000010000 */
[----:B------:R-:W-:Y:S01]  /*18ea0*/  F2FP.BF16.F32.PACK_AB R100, R100, R101 ;  /* 0x000000656464723e */ /* 0x000fe200000010ff */
[----:B------:R2:W-:Y:S01]  /*18eb0*/  STSM.16.M88.4 [R23+0x2bb00], R108 ;  /* 0x02bb006c17007844 */ /* 0x0005e20000000200 */
[----:B------:R-:W-:Y:S01]  /*18ec0*/  FADD.FTZ R17, R114, R17 ;  /* 0x0000001172117221 */ /* 0x000fe20000010000 */
[----:B-1----:R-:W-:Y:S01]  /*18ed0*/  FADD.FTZ R73, R97, R16 ;  /* 0x0000001061497221 */ /* 0x002fe20000010000 */
[C---:B---3--:R-:W-:Y:S02]  /*18ee0*/  F2FP.BF16.F32.PACK_AB R101, R122.reuse, R114 ;  /* 0x000000727a65723e */ /* 0x048fe400000010ff */
[----:B------:R-:W-:Y:S01]  /*18ef0*/  FADD.FTZ R19, R122, R17 ;  /* 0x000000117a137221 */ /* 0x000fe20000010000 */
[----:B------:R-:W-:Y:S01]  /*18f00*/  FADD.FTZ R18, R96, R73 ;  /* 0x0000004960127221 */ /* 0x000fe20000010000 */
[----:B------:R-:W0:Y:S01]  /*18f10*/  MUFU.EX2 R17, R80 ;  /* 0x0000005000117308 */ /* 0x000e220000000800 */
[----:B------:R-:W-:Y:S01]  /*18f20*/  F2FP.BF16.F32.PACK_AB R103, R95, R94 ;  /* 0x0000005e5f67723e */ /* 0x000fe200000010ff */
[----:B------:R-:W-:Y:S01]  /*18f30*/  FADD.FTZ R16, R94, R19 ;  /* 0x000000135e107221 */ /* 0x000fe20000010000 */
[----:B------:R-:W-:Y:S01]  /*18f40*/  FADD.FTZ R73, R93, R18 ;  /* 0x000000125d497221 */ /* 0x000fe20000010000 */
[----:B------:R-:W-:-:S02]  /*18f50*/  F2FP.BF16.F32.PACK_AB R94, R121, R113 ;  /* 0x00000071795e723e */ /* 0x000fc400000010ff */
[----:B------:R-:W-:Y:S01]  /*18f60*/  FADD.FTZ R19, R95, R16 ;  /* 0x000000105f137221 */ /* 0x000fe20000010000 */
[C---:B------:R-:W-:Y:S01]  /*18f70*/  FADD.FTZ R18, R92.reuse, R73 ;  /* 0x000000495c127221 */ /* 0x040fe20000010000 */
[----:B------:R-:W-:Y:S01]  /*18f80*/  F2FP.BF16.F32.PACK_AB R92, R92, R93 ;  /* 0x0000005d5c5c723e */ /* 0x000fe200000010ff */
[----:B------:R2:W-:Y:S01]  /*18f90*/  STSM.16.M88.4 [R23+0x2d300], R100 ;  /* 0x02d3006417007844 */ /* 0x0005e20000000200 */
[----:B------:R-:W-:Y:S01]  /*18fa0*/  FADD.FTZ R16, R82, R19 ;  /* 0x0000001352107221 */ /* 0x000fe20000010000 */
[----:B------:R-:W-:Y:S01]  /*18fb0*/  FADD.FTZ R18, R113, R18 ;  /* 0x0000001271127221 */ /* 0x000fe20000010000 */
[C---:B------:R-:W-:Y:S02]  /*18fc0*/  F2FP.BF16.F32.PACK_AB R93, R83.reuse, R82 ;  /* 0x00000052535d723e */ /* 0x040fe400000010ff */
        /* <DEDUP_REMOVED lines=8> */
[C---:B------:R-:W-:Y:S01]  /*19050*/  FADD.FTZ R18, R84.reuse, R73 ;  /* 0x0000004954127221 */ /* 0x040fe20000010000 */
[----:B------:R-:W-:Y:S02]  /*19060*/  F2FP.BF16.F32.PACK_AB R84, R84, R85 ;  /* 0x000000555454723e */ /* 0x000fe400000010ff */
[----:B0-----:R-:W-:Y:S01]  /*19070*/  F2FP.BF16.F32.PACK_AB R85, R17, R76 ;  /* 0x0000004c1155723e */ /* 0x001fe200000010ff */
[----:B------:R-:W-:Y:S01]  /*19080*/  FADD.FTZ R18, R81, R18 ;  /* 0x0000001251127221 */ /* 0x000fe20000010000 */
[----:B------:R-:W-:Y:S01]  /*19090*/  F2FP.BF16.F32.PACK_AB R87, R79, R78 ;  /* 0x0000004e4f57723e */ /* 0x000fe200000010ff */
[----:B------:R-:W-:-:S02]  /*190a0*/  FADD.FTZ R16, R76, R19 ;  /* 0x000000134c107221 */ /* 0x000fc40000010000 */
[----:B------:R-:W-:Y:S02]  /*190b0*/  FADD.FTZ R155, R77, R18 ;  /* 0x000000124d9b7221 */ /* 0x000fe40000010000 */
[----:B------:R2:W5:Y:S01]  /*190c0*/  LDL R18, [R1+0x4] ;  /* 0x0000040001127983 */ /* 0x0005620000100800 */
[----:B------:R-:W-:-:S03]  /*190d0*/  FADD.FTZ R19, R17, R16 ;  /* 0x0000001011137221 */ /* 0x000fc60000010000 */
        /* <DEDUP_REMOVED lines=9> */
[----:B------:R-:W-:-:S02]  /*19170*/  IMAD.MOV.U32 R19, RZ, RZ, R145 ;  /* 0x000000ffff137224 */ /* 0x000fc400078e0091 */
[----:B------:R-:W-:Y:S02]  /*19180*/  IMAD.MOV.U32 R17, RZ, RZ, R20 ;  /* 0x000000ffff117224 */ /* 0x000fe400078e0014 */
[----:B------:R-:W-:Y:S01]  /*19190*/  IMAD.MOV.U32 R16, RZ, RZ, R14 ;  /* 0x000000ffff107224 */ /* 0x000fe200078e000e */
[----:B0-----:R-:W-:Y:S01]  /*191a0*/  NOP ;  /* 0x0000000000007918 */ /* 0x001fe20000000000 */
[----:B------:R-:W-:Y:S05]  /*191b0*/  @P2 BRA `(.L_x_2440) ;  /* 0xffffffb800b82947 */ /* 0x000fea000383ffff */
.L_x_2429:
[----:B------:R-:W-:Y:S05]  /*191c0*/  WARPSYNC.ALL ;  /* 0x0000000000007948 */ /* 0x000fea0003800000 */
[----:B------:R-:W-:Y:S06]  /*191d0*/  BAR.ARV 0x8, 0x200 ;  /* 0x0208000000007b1d */ /* 0x000fec0000002000 */
[----:B------:R-:W-:Y:S05]  /*191e0*/  @!P0 BRA `(.L_x_2441) ;  /* 0x0000000000048947 */ /* 0x000fea0003800000 */
[----:B------:R-:W-:Y:S01]  /*191f0*/  BPT.TRAP 0x1 ;  /* 0x000000040000795c */ /* 0x000fe20000300000 */
.L_x_2441:
[----:B------:R-:W3:Y:S01]  /*19200*/  LDL R2, [R1+0x4] ;  /* 0x0000040001027983 */ /* 0x000ee20000100800 */
[----:B------:R-:W-:Y:S01]  /*19210*/  IMAD R7, R145, 0x8, R22 ;  /* 0x0000000891077824 */ /* 0x000fe200078e0216 */
[----:B---3--:R-:W-:-:S04]  /*19220*/  SHF.L.U32 R4, R2, 0x1f, RZ ;  /* 0x0000001f02047819 */ /* 0x008fc800000006ff */
[----:B------:R0:W1:Y:S01]  /*19230*/  SYNCS.PHASECHK.TRANS64.TRYWAIT P2, [R7+URZ+0x31c50], R4 ;  /* 0x031c5004070075a7 */ /* 0x000062000804017f */
[----:B------:R-:W-:Y:S05]  /*19240*/  @!P0 BRA `(.L_x_2442) ;  /* 0x0000000000048947 */ /* 0x000fea0003800000 */
[----:B------:R-:W-:Y:S01]  /*19250*/  BPT.TRAP 0x1 ;  /* 0x000000040000795c */ /* 0x000fe20000300000 */
.L_x_2442:
[----:B------:R-:W3:Y:S01]  /*19260*/  LDL.LU R2, [R1+0x34] ;  /* 0x0000340001027983 */ /* 0x000ee20000300800 */
[----:B------:R-:W-:Y:S02]  /*19270*/  VIADD R22, R22, 0x200 ;  /* 0x0000020016167836 */ /* 0x000fe40000000000 */
[----:B------:R-:W-:-:S03]  /*19280*/  IMAD.MOV.U32 R3, RZ, RZ, -0x3ffffff0 ;  /* 0xc0000010ff037424 */ /* 0x000fc600078e00ff */
[----:B------:R-:W-:-:S04]  /*19290*/  SHF.R.U32.HI R22, RZ, 0x4, R22 ;  /* 0x00000004ff167819 */ /* 0x000fc80000011616 */
[----:B------:R-:W-:-:S04]  /*192a0*/  LOP3.LUT R22, R22, 0x3fff, RZ, 0xc0, !PT ;  /* 0x00003fff16167812 */ /* 0x000fc800078ec0ff */
[----:B------:R-:W-:Y:S02]  /*192b0*/  LOP3.LUT R22, R22, 0x2400000, RZ, 0xfc, !PT ;  /* 0x0240000016167812 */ /* 0x000fe400078efcff */
[----:B---3--:R-:W-:Y:S01]  /*192c0*/  LOP3.LUT R2, R2, 0x10000, RZ, 0xfc, !PT ;  /* 0x0001000002027812 */ /* 0x008fe200078efcff */
[----:B-1----:R-:W-:Y:S06]  /*192d0*/  @P2 BRA `(.L_x_2443) ;  /* 0x0000000000082947 */ /* 0x002fec0003800000 */
[----:B------:R-:W1:Y:S02]  /*192e0*/  SYNCS.PHASECHK.TRANS64.TRYWAIT P0, [R7+URZ+0x31c50], R4 ;  /* 0x031c5004070075a7 */ /* 0x000e64000800017f */
[----:B-1----:R-:W-:Y:S05]  /*192f0*/  @!P0 BRA `(.L_x_2444) ;  /* 0x000000ac00048947 */ /* 0x002fea0003800000 */
.L_x_2443:
[----:B01----:R-:W-:Y:S01]  /*19300*/  IMAD R4, R145, 0x6c0, R22 ;  /* 0x000006c091047824 */ /* 0x003fe200078e0216 */
[----:B------:R-:W3:Y:S01]  /*19310*/  LDL.LU R13, [R1+0x4] ;  /* 0x00000400010d7983 */ /* 0x000ee20000300800 */
        /* <DEDUP_REMOVED lines=9> */
[----:B------:R-:W-:-:S02]  /*193b0*/  IMAD.MOV.U32 R11, RZ, RZ, -0x3ffffff0 ;  /* 0xc0000010ff0b7424 */ /* 0x000fc400078e00ff */
[----:B------:R-:W-:Y:S02]  /*193c0*/  IMAD.MOV.U32 R9, RZ, RZ, -0x7fffffe0 ;  /* 0x80000020ff097424 */ /* 0x000fe400078e00ff */
[----:B------:R-:W-:Y:S02]  /*193d0*/  IMAD.MOV.U32 R3, RZ, RZ, -0x3ffffff0 ;  /* 0xc0000010ff037424 */ /* 0x000fe400078e00ff */
[----:B------:R-:W-:Y:S02]  /*193e0*/  IMAD.MOV.U32 R5, RZ, RZ, -0x7fffffe0 ;  /* 0x80000020ff057424 */ /* 0x000fe400078e00ff */
[----:B------:R-:W-:-:S04]  /*193f0*/  VIADD R145, R145, 0x1 ;  /* 0x0000000191917836 */ /* 0x000fc80000000000 */
        /* <DEDUP_REMOVED lines=78> */
[----:B------:R-:W0:Y:S01]  /*198e0*/  SHFL.BFLY PT, R2, R155, 0x2, 0x1f ;  /* 0x0c401f009b027f89 */ /* 0x000e2200000e0000 */
[----:B------:R-:W-:Y:S02]  /*198f0*/  R2UR UR6, R4 ;  /* 0x00000000040672ca */ /* 0x000fe400000e0000 */
[----:B------:R-:W-:Y:S01]  /*19900*/  R2UR UR5, R3 ;  /* 0x00000000030572ca */ /* 0x000fe200000e0000 */
[----:B------:R-:W1:Y:S01]  /*19910*/  SHFL.BFLY PT, R4, R157, 0x2, 0x1f ;  /* 0x0c401f009d047f89 */ /* 0x000e6200000e0000 */
[----:B------:R-:W-:Y:S01]  /*19920*/  R2UR UR7, R5 ;  /* 0x00000000050772ca */ /* 0x000fe200000e0000 */
[----:B0-----:R-:W-:Y:S01]  /*19930*/  FADD.FTZ R2, R2, R155 ;  /* 0x0000009b02027221 */ /* 0x001fe20000010000 */
[----:B-1----:R-:W-:-:S04]  /*19940*/  FADD.FTZ R4, R4, R157 ;  /* 0x0000009d04047221 */ /* 0x002fc80000010000 */
[----:B------:R-:W0:Y:S04]  /*19950*/  SHFL.BFLY PT, R3, R2, 0x1, 0x1f ;  /* 0x0c201f0002037f89 */ /* 0x000e2800000e0000 */
[----:B------:R-:W1:Y:S01]  /*19960*/  SHFL.BFLY PT, R5, R4, 0x1, 0x1f ;  /* 0x0c201f0004057f89 */ /* 0x000e6200000e0000 */
[----:B0-----:R-:W-:Y:S01]  /*19970*/  FADD.FTZ R11, R2, R3 ;  /* 0x00000003020b7221 */ /* 0x001fe20000010000 */
[----:B------:R-:W-:Y:S01]  /*19980*/  SEL R2, RZ, 0x1, P0 ;  /* 0x00000001ff027807 */ /* 0x000fe20000000000 */
[----:B-1----:R-:W-:-:S03]  /*19990*/  FADD.FTZ R12, R4, R5 ;  /* 0x00000005040c7221 */ /* 0x002fc60000010000 */
[----:B------:R-:W-:Y:S02]  /*199a0*/  FSETP.NE.FTZ.AND P2, PT, R11, RZ, PT ;  /* 0x000000ff0b00720b */ /* 0x000fe40003f55000 */
[----:B------:R-:W-:Y:S02]  /*199b0*/  CS2R R4, SRZ ;  /* 0x0000000000047805 */ /* 0x000fe4000001ff00 */
[----:B---3--:R-:W-:Y:S02]  /*199c0*/  LOP3.LUT R13, R13, R2, RZ, 0x3c, !PT ;  /* 0x000000020d0d7212 */ /* 0x008fe400078e3cff */
[----:B------:R-:W-:-:S07]  /*199d0*/  FSETP.NE.FTZ.AND P3, PT, R12, RZ, PT ;  /* 0x000000ff0c00720b */ /* 0x000fce0003f75000 */
[----:B------:R-:W0:Y:S08]  /*199e0*/  @P2 MUFU.LG2 R6, R11 ;  /* 0x0000000b00062308 */ /* 0x000e300000000c00 */
[----:B------:R1:W-:Y:S08]  /*199f0*/  @P2 MUFU.RCP R5, R11 ;  /* 0x0000000b00052308 */ /* 0x0003f00000001000 */
[----:B------:R-:W3:Y:S01]  /*19a00*/  @P3 MUFU.LG2 R8, R12 ;  /* 0x0000000c00083308 */ /* 0x000ee20000000c00 */
[----:B-1----:R-:W4:Y:S01]  /*19a10*/  LDL.LU R11, [R1+0x74] ;  /* 0x00007400010b7983 */ /* 0x002f220000300800 */
[----:B------:R-:W-:-:S02]  /*19a20*/  WARPGROUP.DEPBAR.LE gsb0, 0x0 ;  /* 0x00008000000079c5 */ /* 0x000fc40000010000 */
[----:B------:R-:W-:-:S06]  /*19a30*/  WARPGROUP.ARRIVE ;  /* 0x00000000000079c5 */ /* 0x000fcc0000000000 */
[----:B------:R-:W-:Y:S01]  /*19a40*/  HGMMA.64x96x16.F32.BF16 R24, gdesc[UR4].tnspB, R24, gsb0 ;  /* 0x41600000041879f0 */ /* 0x000fe20008001818 */
[----:B------:R1:W-:Y:S01]  /*19a50*/  STL [R1+0x4], R13 ;  /* 0x0000040d01007387 */ /* 0x0003e20000100800 */
[----:B------:R-:W2:Y:S01]  /*19a60*/  @P3 MUFU.RCP R4, R12 ;  /* 0x0000000c00043308 */ /* 0x000ea20000001000 */
[----:B------:R-:W-:Y:S02]  /*19a70*/  @!P1 VIADD R10, R7, 0x31c60 ;  /* 0x00031c60070a9836 */ /* 0x000fe40000000000 */
[----:B------:R-:W-:Y:S01]  /*19a80*/  @P2 FMUL.FTZ R7, R0, 0.69314718246459960938 ;  /* 0x3f31721800072820 */ /* 0x000fe20000410000 */
[----:B0-----:R-:W-:Y:S01]  /*19a90*/  @P2 FMUL.FTZ R6, R6, 0.69314718246459960938 ;  /* 0x3f31721806062820 */ /* 0x001fe20000410000 */
[----:B------:R-:W-:Y:S02]  /*19aa0*/  IMAD.MOV.U32 R3, RZ, RZ, -0x800000 ;  /* 0xff800000ff037424 */ /* 0x000fe400078e00ff */
[----:B------:R-:W-:Y:S01]  /*19ab0*/  @P3 FMUL.FTZ R0, R0, 0.69314718246459960938 ;  /* 0x3f31721800003820 */ /* 0x000fe20000410000 */
[----:B------:R-:W-:Y:S01]  /*19ac0*/  @!P1 PRMT R10, RZ, 0x654, R10 ;  /* 0x00000654ff0a9816 */ /* 0x000fe2000000000a */
[----:B---3--:R-:W-:Y:S01]  /*19ad0*/  @P3 FMUL.FTZ R9, R8, 0.69314718246459960938 ;  /* 0x3f31721808093820 */ /* 0x008fe20000410000 */
[----:B------:R-:W-:Y:S01]  /*19ae0*/  @P2 FFMA.FTZ R3, R7, R14, R6 ;  /* 0x0000000e07032223 */ /* 0x000fe20000010006 */
[----:B------:R-:W-:Y:S01]  /*19af0*/  IMAD.MOV.U32 R2, RZ, RZ, -0x800000 ;  /* 0xff800000ff027424 */ /* 0x000fe200078e00ff */
[----:B------:R-:W-:Y:S01]  /*19b00*/  SEL R145, R145, RZ, P0 ;  /* 0x000000ff91917207 */ /* 0x000fe20000000000 */
[----:B------:R-:W-:Y:S01]  /*19b10*/  @P3 FFMA.FTZ R2, R0, R20, R9 ;  /* 0x0000001400023223 */ /* 0x000fe20000010009 */
[----:B------:R-:W-:-:S02]  /*19b20*/  WARPGROUP.DEPBAR.LE gsb0, 0x0 ;  /* 0x00008000000079c5 */ /* 0x000fc40000010000 */
[-C--:B------:R-:W-:Y:S01]  /*19b30*/  FMUL.FTZ R6, R28, R5.reuse ;  /* 0x000000051c067220 */ /* 0x080fe20000410000 */
[----:B------:R1:W-:Y:S01]  /*19b40*/  @!P1 SYNCS.ARRIVE.TRANS64.RED.A1T0 RZ, [R10+URZ], RZ ;  /* 0x000000ff0aff99a7 */ /* 0x0003e2000810043f */
[-C--:B------:R-:W-:Y:S01]  /*19b50*/  FMUL.FTZ R7, R24, R5.reuse ;  /* 0x0000000518077220 */ /* 0x080fe20000410000 */
[-C--:B------:R-:W-:Y:S01]  /*19b60*/  FMUL.FTZ R72, R25, R5.reuse ;  /* 0x0000000519487220 */ /* 0x080fe20000410000 */
[-C--:B------:R-:W-:Y:S01]  /*19b70*/  FMUL.FTZ R28, R37, R5.reuse ;  /* 0x00000005251c7220 */ /* 0x080fe20000410000 */
[-C--:B-----5:R-:W-:Y:S01]  /*19b80*/  FMUL.FTZ R18, R44, R5.reuse ;  /* 0x000000052c127220 */ /* 0x0a0fe20000410000 */
        /* <DEDUP_REMOVED lines=44> */
[----:B----4-:R-:W-:-:S05]  /*19e50*/  VIADD R11, R11, 0x1 ;  /* 0x000000010b0b7836 */ /* 0x010fca0000000000 */
[----:B------:R1:W-:Y:S02]  /*19e60*/  STL [R1+0x74], R11 ;  /* 0x0000740b01007387 */ /* 0x0003e40000100800 */
.L_x_2377:
[----:B------:R-:W2:Y:S01]  /*19e70*/  LDL R83, [R1+0x6c] ;  /* 0x00006c0001537983 */ /* 0x000ea20000100800 */
[----:B------:R-:W-:Y:S05]  /*19e80*/  WARPSYNC.ALL ;  /* 0x0000000000007948 */ /* 0x000fea0003800000 */
[----:B------:R-:W0:Y:S01]  /*19e90*/  S2R R0, SR_TID.X ;  /* 0x0000000000007919 */ /* 0x000e220000002100 */
[----:B------:R-:W3:Y:S01]  /*19ea0*/  S2UR UR5, SR_CgaCtaId ;  /* 0x00000000000579c3 */ /* 0x000ee20000008800 */
[----:B------:R-:W-:Y:S01]  /*19eb0*/  UMOV UR4, 0x400 ;  /* 0x0000040000047882 */ /* 0x000fe20000000000 */
[----:B------:R-:W-:Y:S01]  /*19ec0*/  BSSY B0, `(.L_x_2445) ;  /* 0x00001c2000007945 */ /* 0x000fe20003800000 */
[----:B---3--:R-:W-:-:S06]  /*19ed0*/  ULEA UR4, UR5, UR4, 0x18 ;  /* 0x0000000405047291 */ /* 0x008fcc000f8ec03f */
[----:B------:R-:W-:Y:S01]  /*19ee0*/  IMAD.U32 R22, RZ, RZ, UR4 ;  /* 0x00000004ff167e24 */ /* 0x000fe2000f8e00ff */
[----:B------:R-:W-:Y:S01]  /*19ef0*/  BAR.SYNC.DEFER_BLOCKING 0x5, 0x200 ;  /* 0x0148000000007b1d */ /* 0x000fe20000010000 */
[----:B0-----:R-:W-:-:S05]  /*19f00*/  VIADD R82, R0, 0xffffff80 ;  /* 0xffffff8000527836 */ /* 0x001fca0000000000 */
[----:B------:R-:W-:-:S04]  /*19f10*/  SHF.R.S32.HI R0, RZ, 0x1f, R82 ;  /* 0x0000001fff007819 */ /* 0x000fc80000011452 */
[----:B------:R-:W-:-:S04]  /*19f20*/  LEA.HI R0, R0, R82, RZ, 0x2 ;  /* 0x0000005200007211 */ /* 0x000fc800078f10ff */
[----:B------:R-:W-:-:S05]  /*19f30*/  LOP3.LUT R0, R0, 0xfffffffc, RZ, 0xc0, !PT ;  /* 0xfffffffc00007812 */ /* 0x000fca00078ec0ff */
[----:B------:R-:W-:-:S04]  /*19f40*/  IMAD.IADD R0, R82, 0x1, -R0 ;  /* 0x0000000152007824 */ /* 0x000fc800078e0a00 */
[----:B-1----:R-:W-:Y:S01]  /*19f50*/  IMAD.SHL.U32 R32, R0, 0x8, RZ ;  /* 0x0000000800207824 */ /* 0x002fe200078e00ff */
[----:B------:R0:W1:Y:S03]  /*19f60*/  LDS.128 R104, [R22+0x31cd0] ;  /* 0x031cd00016687984 */ /* 0x0000660000000c00 */
[C---:B------:R-:W-:Y:S02]  /*19f70*/  VIADD R33, R32.reuse, 0x40 ;  /* 0x0000004020217836 */ /* 0x040fe40000000000 */
[----:B------:R-:W-:-:S03]  /*19f80*/  VIADD R34, R32, 0x20 ;  /* 0x0000002020227836 */ /* 0x000fc60000000000 */
[----:B------:R-:W-:Y:S02]  /*19f90*/  SHF.R.S32.HI R36, RZ, 0x1f, R33 ;  /* 0x0000001fff247819 */ /* 0x000fe40000011421 */
[----:B------:R-:W-:Y:S01]  /*19fa0*/  SHF.R.S32.HI R35, RZ, 0x1f, R34 ;  /* 0x0000001fff237819 */ /* 0x000fe20000011422 */
[----:B------:R-:W-:Y:S06]  /*19fb0*/  BAR.ARV 0x4, 0x200 ;  /* 0x0108000000007b1d */ /* 0x000fec0000002000 */
[----:B--2---:R-:W-:Y:S01]  /*19fc0*/  SHF.R.S32.HI R26, RZ, 0x1f, R83 ;  /* 0x0000001fff1a7819 */ /* 0x004fe20000011453 */
[----:B------:R-:W-:-:S03]  /*19fd0*/  IMAD.SHL.U32 R30, R83, 0x4, RZ ;  /* 0x00000004531e7824 */ /* 0x000fc600078e00ff */
[----:B------:R-:W-:Y:S01]  /*19fe0*/  SHF.L.U64.HI R27, R83, 0x2, R26 ;  /* 0x00000002531b7819 */ /* 0x000fe2000001021a */
[----:B01----:R-:W-:Y:S06]  /*19ff0*/  @P1 BRA `(.L_x_2446) ;  /* 0x0000001000481947 */ /* 0x003fec0003800000 */
[----:B------:R-:W2:Y:S01]  /*1a000*/  LDL R4, [R1+0x80] ;  /* 0x0000800001047983 */ /* 0x000ea20000100800 */
[----:B------:R-:W-:Y:S05]  /*1a010*/  WARPSYNC.ALL ;  /* 0x0000000000007948 */ /* 0x000fea0003800000 */
[----:B------:R-:W0:Y:S01]  /*1a020*/  S2R R5, SR_SWINHI ;  /* 0x0000000000057919 */ /* 0x000e220000002f00 */
[----:B------:R-:W-:Y:S01]  /*1a030*/  F2FP.BF16.F32.PACK_AB R6, R29, R6 ;  /* 0x000000061d06723e */ /* 0x000fe200000010ff */
[----:B------:R-:W-:Y:S01]  /*1a040*/  ULDC.64 UR4, c[0x0][0xc00] ;  /* 0x0003000000047ab9 */ /* 0x000fe20000000a00 */
[----:B------:R-:W-:Y:S02]  /*1a050*/  F2FP.BF16.F32.PACK_AB R18, R45, R18 ;  /* 0x000000122d12723e */ /* 0x000fe400000010ff */
[----:B------:R-:W-:-:S02]  /*1a060*/  MOV R20, R22 ;  /* 0x0000001600147202 */ /* 0x000fc40000000f00 */
[----:B0-----:R-:W-:Y:S01]  /*1a070*/  MOV R21, R5 ;  /* 0x0000000500157202 */ /* 0x001fe20000000f00 */
[----:B------:R-:W-:Y:S02]  /*1a080*/  BAR.SYNC.DEFER_BLOCKING 0x1, 0x180 ;  /* 0x0046000000007b1d */ /* 0x000fe40000010000 */
[----:B--2---:R-:W-:-:S03]  /*1a090*/  IMAD.WIDE R4, R4, 0x2, R20 ;  /* 0x0000000204047825 */ /* 0x004fc600078e0214 */
[C---:B------:R-:W-:Y:S02]  /*1a0a0*/  IADD3 R75, P4, R4.reuse, 0x20, RZ ;  /* 0x00000020044b7810 */ /* 0x040fe40007f9e0ff */
[C---:B------:R-:W-:Y:S02]  /*1a0b0*/  IADD3 R77, P3, R4.reuse, 0x3000, RZ ;  /* 0x00003000044d7810 */ /* 0x040fe40007f7e0ff */
[----:B------:R-:W-:Y:S01]  /*1a0c0*/  LOP3.LUT R8, R75, 0x180, RZ, 0xc0, !PT ;  /* 0x000001804b087812 */ /* 0x000fe200078ec0ff */
[--C-:B------:R-:W-:Y:S01]  /*1a0d0*/  IMAD.X R13, RZ, RZ, R5.reuse, P4 ;  /* 0x000000ffff0d7224 */ /* 0x100fe200020e0605 */
[----:B------:R-:W-:Y:S01]  /*1a0e0*/  IADD3 R78, P1, R4, 0x6000, RZ ;  /* 0x00006000044e7810 */ /* 0x000fe20007f3e0ff */
[----:B------:R-:W-:Y:S01]  /*1a0f0*/  IMAD.X R15, RZ, RZ, R5, P3 ;  /* 0x000000ffff0f7224 */ /* 0x000fe200018e0605 */
[----:B------:R-:W-:Y:S02]  /*1a100*/  SHF.R.U64 R8, R8, 0x3, RZ ;  /* 0x0000000308087819 */ /* 0x000fe400000012ff */
[----:B------:R-:W-:-:S02]  /*1a110*/  LOP3.LUT R9, R4, 0x180, RZ, 0xc0, !PT ;  /* 0x0000018004097812 */ /* 0x000fc400078ec0ff */
[----:B------:R-:W-:Y:S02]  /*1a120*/  IADD3 R79, P2, R4, 0x3020, RZ ;  /* 0x00003020044f7810 */ /* 0x000fe40007f5e0ff */
[----:B------:R-:W-:Y:S02]  /*1a130*/  LOP3.LUT R12, R8, R75, RZ, 0x3c, !PT ;  /* 0x0000004b080c7212 */ /* 0x000fe400078e3cff */
[----:B------:R-:W-:Y:S01]  /*1a140*/  LOP3.LUT R8, R77, 0x180, RZ, 0xc0, !PT ;  /* 0x000001804d087812 */ /* 0x000fe200078ec0ff */
[----:B------:R-:W-:Y:S01]  /*1a150*/  IMAD.X R17, RZ, RZ, R5, P2 ;  /* 0x000000ffff117224 */ /* 0x000fe200010e0605 */
[----:B------:R-:W-:Y:S02]  /*1a160*/  LOP3.LUT R75, R78, 0x180, RZ, 0xc0, !PT ;  /* 0x000001804e4b7812 */ /* 0x000fe400078ec0ff */
[----:B------:R-:W-:Y:S02]  /*1a170*/  SHF.R.U64 R9, R9, 0x3, RZ ;  /* 0x0000000309097819 */ /* 0x000fe400000012ff */
[----:B------:R-:W-:-:S02]  /*1a180*/  LOP3.LUT R10, R79, 0x180, RZ, 0xc0, !PT ;  /* 0x000001804f0a7812 */ /* 0x000fc400078ec0ff */
[----:B------:R-:W-:Y:S02]  /*1a190*/  SHF.R.U64 R8, R8, 0x3, RZ ;  /* 0x0000000308087819 */ /* 0x000fe400000012ff */
[----:B------:R-:W-:Y:S02]  /*1a1a0*/  IADD3 R81, P0, R4, 0x6020, RZ ;  /* 0x0000602004517810 */ /* 0x000fe40007f1e0ff */
[----:B------:R-:W-:Y:S02]  /*1a1b0*/  SHF.R.U64 R75, R75, 0x3, RZ ;  /* 0x000000034b4b7819 */ /* 0x000fe400000012ff */
[----:B------:R-:W-:Y:S01]  /*1a1c0*/  LOP3.LUT R4, R9, R4, RZ, 0x3c, !PT ;  /* 0x0000000409047212 */ /* 0x000fe200078e3cff */
[--C-:B------:R-:W-:Y:S01]  /*1a1d0*/  IMAD.X R9, RZ, RZ, R5.reuse, P1 ;  /* 0x000000ffff097224 */ /* 0x100fe200008e0605 */
[----:B------:R-:W-:Y:S01]  /*1a1e0*/  SHF.R.U64 R10, R10, 0x3, RZ ;  /* 0x000000030a0a7819 */ /* 0x000fe200000012ff */
[----:B------:R-:W-:Y:S01]  /*1a1f0*/  IMAD.X R11, RZ, RZ, R5, P0 ;  /* 0x000000ffff0b7224 */ /* 0x000fe200000e0605 */
[----:B------:R-:W-:-:S02]  /*1a200*/  LOP3.LUT R14, R8, R77, RZ, 0x3c, !PT ;  /* 0x0000004d080e7212 */ /* 0x000fc400078e3cff */
[----:B------:R-:W-:Y:S02]  /*1a210*/  LOP3.LUT R8, R75, R78, RZ, 0x3c, !PT ;  /* 0x0000004e4b087212 */ /* 0x000fe400078e3cff */
[----:B------:R-:W-:Y:S02]  /*1a220*/  LOP3.LUT R80, R81, 0x180, RZ, 0xc0, !PT ;  /* 0x0000018051507812 */ /* 0x000fe400078ec0ff */
[----:B------:R-:W-:Y:S02]  /*1a230*/  LOP3.LUT R16, R10, R79, RZ, 0x3c, !PT ;  /* 0x0000004f0a107212 */ /* 0x000fe400078e3cff */
[----:B------:R-:W-:Y:S02]  /*1a240*/  MOV R75, R4 ;  /* 0x00000004004b7202 */ /* 0x000fe40000000f00 */
[----:B------:R-:W-:Y:S02]  /*1a250*/  F2FP.BF16.F32.PACK_AB R4, R72, R7 ;  /* 0x000000074804723e */ /* 0x000fe400000010ff */
[----:B------:R-:W-:-:S02]  /*1a260*/  F2FP.BF16.F32.PACK_AB R7, R76, R37 ;  /* 0x000000254c07723e */ /* 0x000fc400000010ff */
[----:B------:R-:W-:Y:S02]  /*1a270*/  F2FP.BF16.F32.PACK_AB R5, R74, R73 ;  /* 0x000000494a05723e */ /* 0x000fe400000010ff */
[----:B------:R-:W-:Y:S02]  /*1a280*/  MOV R72, R12 ;  /* 0x0000000c00487202 */ /* 0x000fe40000000f00 */
[----:B------:R-:W-:Y:S01]  /*1a290*/  MOV R37, R14 ;  /* 0x0000000e00257202 */ /* 0x000fe20000000f00 */
[----:B------:R0:W-:Y:S01]  /*1a2a0*/  STSM.16.M88.4 [R75], R4 ;  /* 0x000000044b007844 */ /* 0x0001e20000000200 */
[----:B------:R-:W-:Y:S02]  /*1a2b0*/  SHF.R.U64 R80, R80, 0x3, RZ ;  /* 0x0000000350507819 */ /* 0x000fe400000012ff */
[----:B------:R-:W-:Y:S02]  /*1a2c0*/  MOV R29, R16 ;  /* 0x00000010001d7202 */ /* 0x000fe40000000f00 */
[----:B------:R-:W-:-:S02]  /*1a2d0*/  F2FP.BF16.F32.PACK_AB R12, R25, R24 ;  /* 0x00000018190c723e */ /* 0x000fc400000010ff */
[----:B------:R-:W-:Y:S02]  /*1a2e0*/  F2FP.BF16.F32.PACK_AB R13, R44, R31 ;  /* 0x0000001f2c0d723e */ /* 0x000fe400000010ff */
[----:B------:R-:W-:Y:S02]  /*1a2f0*/  F2FP.BF16.F32.PACK_AB R14, R28, R19 ;  /* 0x000000131c0e723e */ /* 0x000fe400000010ff */
[----:B------:R-:W-:Y:S01]  /*1a300*/  F2FP.BF16.F32.PACK_AB R15, R39, R38 ;  /* 0x00000026270f723e */ /* 0x000fe200000010ff */
[----:B------:R-:W-:Y:S01]  /*1a310*/  IMAD.MOV.U32 R38, RZ, RZ, RZ ;  /* 0x000000ffff267224 */ /* 0x000fe200078e00ff */
[----:B------:R-:W-:Y:S02]  /*1a320*/  F2FP.BF16.F32.PACK_AB R16, R41, R40 ;  /* 0x000000282910723e */ /* 0x000fe400000010ff */
[----:B------:R-:W-:Y:S01]  /*1a330*/  F2FP.BF16.F32.PACK_AB R17, R43, R42 ;  /* 0x0000002a2b11723e */ /* 0x000fe200000010ff */
[----:B------:R-:W-:Y:S01]  /*1a340*/  STSM.16.M88.4 [R72], R12 ;  /* 0x0000000c48007844 */ /* 0x000fe20000000200 */
[----:B------:R-:W-:-:S02]  /*1a350*/  F2FP.BF16.F32.PACK_AB R19, R47, R46 ;  /* 0x0000002e2f13723e */ /* 0x000fc400000010ff */
[----:B------:R-:W-:Y:S02]  /*1a360*/  LOP3.LUT R10, R80, R81, RZ, 0x3c, !PT ;  /* 0x00000051500a7212 */ /* 0x000fe400078e3cff */
[----:B------:R-:W-:Y:S01]  /*1a370*/  ISETP.NE.U32.AND P0, PT, RZ, UR4, PT ;  /* 0x00000004ff007c0c */ /* 0x000fe2000bf05070 */
[----:B------:R1:W-:Y:S01]  /*1a380*/  STSM.16.M88.4 [R37], R16 ;  /* 0x0000001025007844 */ /* 0x0003e20000000200 */
[----:B------:R-:W-:Y:S02]  /*1a390*/  MOV R25, R8 ;  /* 0x0000000800197202 */ /* 0x000fe40000000f00 */
[----:B------:R-:W-:Y:S02]  /*1a3a0*/  MOV R24, R10 ;  /* 0x0000000a00187202 */ /* 0x000fe40000000f00 */
[----:B0-----:R-:W-:Y:S02]  /*1a3b0*/  F2FP.BF16.F32.PACK_AB R4, R49, R48 ;  /* 0x000000303104723e */ /* 0x001fe400000010ff */
[----:B------:R-:W-:-:S02]  /*1a3c0*/  F2FP.BF16.F32.PACK_AB R5, R51, R50 ;  /* 0x000000323305723e */ /* 0x000fc400000010ff */
[----:B------:R-:W-:Y:S02]  /*1a3d0*/  F2FP.BF16.F32.PACK_AB R6, R53, R52 ;  /* 0x000000343506723e */ /* 0x000fe400000010ff */
[----:B------:R-:W-:Y:S02]  /*1a3e0*/  F2FP.BF16.F32.PACK_AB R7, R55, R54 ;  /* 0x000000363707723e */ /* 0x000fe400000010ff */
[----:B------:R-:W-:Y:S02]  /*1a3f0*/  F2FP.BF16.F32.PACK_AB R8, R57, R56 ;  /* 0x000000383908723e */ /* 0x000fe400000010ff */
[----:B------:R-:W-:Y:S01]  /*1a400*/  F2FP.BF16.F32.PACK_AB R9, R59, R58 ;  /* 0x0000003a3b09723e */ /* 0x000fe200000010ff */
[----:B------:R0:W-:Y:S01]  /*1a410*/  STSM.16.M88.4 [R29], R4 ;  /* 0x000000041d007844 */ /* 0x0001e20000000200 */
[----:B-1----:R-:W-:Y:S01]  /*1a420*/  IADD3 R16, P1, R30, UR4, RZ ;  /* 0x000000041e107c10 */ /* 0x002fe2000ff3e0ff */
[----:B------:R-:W1:Y:S01]  /*1a430*/  LDC R37, c[0x0][0xbe8] ;  /* 0x0002fa00ff257b82 */ /* 0x000e620000000800 */
[----:B------:R-:W-:-:S02]  /*1a440*/  F2FP.BF16.F32.PACK_AB R10, R61, R60 ;  /* 0x0000003c3d0a723e */ /* 0x000fc400000010ff */
[----:B------:R-:W-:Y:S02]  /*1a450*/  F2FP.BF16.F32.PACK_AB R11, R63, R62 ;  /* 0x0000003e3f0b723e */ /* 0x000fe400000010ff */
[----:B------:R-:W-:Y:S02]  /*1a460*/  F2FP.BF16.F32.PACK_AB R12, R65, R64 ;  /* 0x00000040410c723e */ /* 0x000fe400000010ff */
[----:B------:R-:W-:Y:S01]  /*1a470*/  F2FP.BF16.F32.PACK_AB R13, R67, R66 ;  /* 0x00000042430d723e */ /* 0x000fe200000010ff */
[----:B------:R2:W-:Y:S01]  /*1a480*/  STSM.16.M88.4 [R25], R8 ;  /* 0x0000000819007844 */ /* 0x0005e20000000200 */
[----:B------:R-:W-:Y:S02]  /*1a490*/  F2FP.BF16.F32.PACK_AB R14, R69, R68 ;  /* 0x00000044450e723e */ /* 0x000fe400000010ff */
[----:B------:R-:W-:Y:S02]  /*1a4a0*/  F2FP.BF16.F32.PACK_AB R15, R71, R70 ;  /* 0x00000046470f723e */ /* 0x000fe400000010ff */
[----:B------:R-:W-:-:S02]  /*1a4b0*/  ISETP.NE.AND.EX P0, PT, RZ, UR5, PT, P0 ;  /* 0x00000005ff007c0c */ /* 0x000fc4000bf05300 */
        /* <DEDUP_REMOVED lines=20> */
.L_x_2447:
[----:B------:R-:W2:Y:S01]  /*1a600*/  LDL R4, [R1+0x68] ;  /* 0x0000680001047983 */ /* 0x000ea20000100800 */
[----:B------:R-:W-:Y:S01]  /*1a610*/  ULDC.64 UR4, c[0x0][0xb90] ;  /* 0x0002e40000047ab9 */ /* 0x000fe20000000a00 */
[----:B------:R-:W3:Y:S01]  /*1a620*/  S2R R5, SR_TID.X ;  /* 0x0000000000057919 */ /* 0x000ee20000002100 */
[----:B-----5:R-:W-:Y:S02]  /*1a630*/  SHF.R.S32.HI R39, RZ, 0x1f, R38 ;  /* 0x0000001fff277819 */ /* 0x020fe40000011426 */
[----:B------:R-:W-:Y:S01]  /*1a640*/  SEL R40, R26, RZ, !P0 ;  /* 0x000000ff1a287207 */ /* 0x000fe20004000000 */
[----:B------:R-:W4:Y:S01]  /*1a650*/  LDL.LU R51, [R1+0x70] ;  /* 0x0000700001337983 */ /* 0x000f220000300800 */
[----:B------:R-:W-:Y:S01]  /*1a660*/  SEL R41, R83, RZ, !P0 ;  /* 0x000000ff53297207 */ /* 0x000fe20004000000 */
[----:B------:R-:W-:Y:S01]  /*1a670*/  IMAD R42, R42, R37, RZ ;  /* 0x000000252a2a7224 */ /* 0x000fe200078e02ff */
[----:B------:R-:W1:Y:S01]  /*1a680*/  @P1 LDC R49, c[0x0][0xbec] ;  /* 0x0002fb00ff311b82 */ /* 0x000e620000000800 */
[----:B------:R-:W2:Y:S04]  /*1a690*/  LDL.LU R50, [R1+0x58] ;  /* 0x0000580001327983 */ /* 0x000ea80000300800 */
[----:B------:R-:W2:Y:S01]  /*1a6a0*/  LDL R10, [R1+0x7c] ;  /* 0x00007c00010a7983 */ /* 0x000ea20000100800 */
[----:B---3--:R-:W-:-:S05]  /*1a6b0*/  VIADD R15, R5, 0xffffff80 ;  /* 0xffffff80050f7836 */ /* 0x008fca0000000000 */
[----:B------:R-:W-:-:S04]  /*1a6c0*/  SHF.R.S32.HI R48, RZ, 0x1f, R15 ;  /* 0x0000001fff307819 */ /* 0x000fc8000001140f */
[----:B------:R-:W-:-:S04]  /*1a6d0*/  LEA.HI R48, R48, R15, RZ, 0x2 ;  /* 0x0000000f30307211 */ /* 0x000fc800078f10ff */
[----:B------:R-:W-:-:S05]  /*1a6e0*/  SHF.R.S32.HI R48, RZ, 0x2, R48 ;  /* 0x00000002ff307819 */ /* 0x000fca0000011430 */
[----:B------:R-:W-:-:S04]  /*1a6f0*/  IMAD R9, R48, 0x20, R32 ;  /* 0x0000002030097824 */ /* 0x000fc800078e0220 */
[----:B------:R-:W-:Y:S01]  /*1a700*/  IMAD.WIDE R20, R9, 0x2, R20 ;  /* 0x0000000209147825 */ /* 0x000fe200078e0214 */
[----:B------:R-:W-:-:S04]  /*1a710*/  SHF.R.S32.HI R14, RZ, 0x1f, R15 ;  /* 0x0000001fff0e7819 */ /* 0x000fc8000001140f */
[----:B------:R-:W-:-:S04]  /*1a720*/  LEA.HI R14, R14, R15, RZ, 0x7 ;  /* 0x0000000f0e0e7211 */ /* 0x000fc800078f38ff */
[----:B------:R-:W-:-:S05]  /*1a730*/  LOP3.LUT R14, R14, 0xffffff80, RZ, 0xc0, !PT ;  /* 0xffffff800e0e7812 */ /* 0x000fca00078ec0ff */
[----:B------:R-:W-:Y:S01]  /*1a740*/  IMAD.IADD R14, R15, 0x1, -R14 ;  /* 0x000000010f0e7824 */ /* 0x000fe200078e0a0e */
[C---:B------:R-:W-:Y:S02]  /*1a750*/  IADD3 R17, P5, R20.reuse, 0x4800, RZ ;  /* 0x0000480014117810 */ /* 0x040fe40007fbe0ff */
[----:B------:R-:W-:Y:S01]  /*1a760*/  IADD3 R25, P4, R20, 0x6000, RZ ;  /* 0x0000600014197810 */ /* 0x000fe20007f9e0ff */
[----:B------:R-:W-:Y:S01]  /*1a770*/  IMAD R0, R0, 0x60, R48 ;  /* 0x0000006000007824 */ /* 0x000fe200078e0230 */
[----:B------:R-:W-:Y:S02]  /*1a780*/  LOP3.LUT R16, R17, 0x180, RZ, 0xc0, !PT ;  /* 0x0000018011107812 */ /* 0x000fe400078ec0ff */
[----:B------:R-:W-:Y:S02]  /*1a790*/  LOP3.LUT R24, R25, 0x180, RZ, 0xc0, !PT ;  /* 0x0000018019187812 */ /* 0x000fe400078ec0ff */
[----:B------:R-:W-:Y:S02]  /*1a7a0*/  SHF.R.U64 R16, R16, 0x3, RZ ;  /* 0x0000000310107819 */ /* 0x000fe400000012ff */
[----:B------:R-:W-:-:S02]  /*1a7b0*/  SHF.R.U64 R24, R24, 0x3, RZ ;  /* 0x0000000318187819 */ /* 0x000fc400000012ff */
[----:B------:R-:W-:Y:S01]  /*1a7c0*/  LOP3.LUT R16, R16, R17, RZ, 0x3c, !PT ;  /* 0x0000001110107212 */ /* 0x000fe200078e3cff */
[--C-:B------:R-:W-:Y:S01]  /*1a7d0*/  IMAD.X R17, RZ, RZ, R21.reuse, P5 ;  /* 0x000000ffff117224 */ /* 0x100fe200028e0615 */
[----:B------:R-:W-:Y:S01]  /*1a7e0*/  LOP3.LUT R24, R24, R25, RZ, 0x3c, !PT ;  /* 0x0000001918187212 */ /* 0x000fe200078e3cff */
[----:B------:R-:W-:Y:S01]  /*1a7f0*/  IMAD.X R25, RZ, RZ, R21, P4 ;  /* 0x000000ffff197224 */ /* 0x000fe200020e0615 */
[----:B------:R-:W-:Y:S01]  /*1a800*/  BSSY B1, `(.L_x_2448) ;  /* 0x000007e000017945 */ /* 0x000fe20003800000 */
[----:B----4-:R-:W-:Y:S01]  /*1a810*/  SHF.R.S32.HI R43, RZ, 0x1f, R51 ;  /* 0x0000001fff2b7819 */ /* 0x010fe20000011433 */
[----:B--2---:R-:W-:-:S04]  /*1a820*/  IMAD.IADD R13, R4, 0x1, R50 ;  /* 0x00000001040d7824 */ /* 0x004fc800078e0232 */
[----:B------:R-:W-:Y:S02]  /*1a830*/  IMAD R4, R43, UR4, RZ ;  /* 0x000000042b047c24 */ /* 0x000fe4000f8e02ff */
[----:B0-----:R-:W-:-:S04]  /*1a840*/  @P1 IMAD.HI.U32 R6, R13, R6, RZ ;  /* 0x000000060d061227 */ /* 0x001fc800078e00ff */
[----:B------:R-:W-:Y:S01]  /*1a850*/  IMAD.MOV.U32 R7, RZ, RZ, R13 ;  /* 0x000000ffff077224 */ /* 0x000fe200078e000d */
[----:B-1----:R-:W-:Y:S01]  /*1a860*/  @P1 SHF.R.U32.HI R7, RZ, R19, R6 ;  /* 0x00000013ff071219 */ /* 0x002fe20000011606 */
[C---:B------:R-:W-:Y:S02]  /*1a870*/  IMAD R11, R51.reuse, UR5, R4 ;  /* 0x00000005330b7c24 */ /* 0x040fe4000f8e0204 */
[----:B------:R-:W-:Y:S01]  /*1a880*/  IMAD.WIDE.U32 R4, R51, UR4, R38 ;  /* 0x0000000433047c25 */ /* 0x000fe2000f8e0026 */
[----:B------:R-:W-:-:S03]  /*1a890*/  ULDC.64 UR4, c[0x0][0xb98] ;  /* 0x0002e60000047ab9 */ /* 0x000fc60000000a00 */
[----:B------:R-:W-:Y:S02]  /*1a8a0*/  IMAD.IADD R5, R5, 0x1, R11 ;  /* 0x0000000105057824 */ /* 0x000fe400078e020b */
[----:B------:R-:W-:Y:S02]  /*1a8b0*/  IMAD.MOV R8, RZ, RZ, -R7 ;  /* 0x000000ffff087224 */ /* 0x000fe400078e0a07 */
[----:B------:R-:W-:Y:S02]  /*1a8c0*/  IMAD R6, R40, UR4, RZ ;  /* 0x0000000428067c24 */ /* 0x000fe4000f8e02ff */
[----:B------:R-:W-:-:S04]  /*1a8d0*/  IMAD.WIDE.U32 R4, R41, UR4, R4 ;  /* 0x0000000429047c25 */ /* 0x000fc8000f8e0004 */
[----:B------:R-:W-:Y:S01]  /*1a8e0*/  IMAD R9, R37, R8, R13 ;  /* 0x0000000825097224 */ /* 0x000fe200078e020d */
[----:B------:R-:W-:Y:S01]  /*1a8f0*/  SHF.R.S32.HI R11, RZ, 0x1f, R7 ;  /* 0x0000001fff0b7819 */ /* 0x000fe20000011407 */
[----:B------:R-:W-:Y:S01]  /*1a900*/  IMAD R8, R41, UR5, R6 ;  /* 0x0000000529087c24 */ /* 0x000fe2000f8e0206 */
[----:B------:R-:W-:Y:S01]  /*1a910*/  IADD3 R4, P0, R7, R4, RZ ;  /* 0x0000000407047210 */ /* 0x000fe20007f1e0ff */
        /* <DEDUP_REMOVED lines=14> */
[----:B------:R-:W-:Y:S01]  /*1aa00*/  IMAD.IADD R5, R10, 0x1, R50 ;  /* 0x000000010a057824 */ /* 0x000fe200078e0232 */
[----:B------:R-:W-:Y:S01]  /*1aa10*/  LOP3.LUT P0, RZ, R14, 0x3, RZ, 0xc0, !PT ;  /* 0x000000030eff7812 */ /* 0x000fe2000780c0ff */
[----:B------:R-:W-:-:S03]  /*1aa20*/  IMAD.X R9, RZ, RZ, R21, P2 ;  /* 0x000000ffff097224 */ /* 0x000fc600010e0615 */
[C---:B------:R-:W-:Y:S01]  /*1aa30*/  ISETP.GE.OR P2, PT, R5.reuse, R42, P0 ;  /* 0x0000002a0500720c */ /* 0x040fe20000746670 */
[----:B------:R-:W-:Y:S04]  /*1aa40*/  SHFL.IDX PT, R46, R6, 0x1, 0x1c1f ;  /* 0x003c1f00062e7f89 */ /* 0x000fe800000e0000 */
[----:B------:R-:W1:Y:S01]  /*1aa50*/  SHFL.IDX PT, R47, R4, 0x1, 0x1c1f ;  /* 0x003c1f00042f7f89 */ /* 0x000e6200000e0000 */
[----:B------:R-:W-:Y:S01]  /*1aa60*/  IADD3 R13, P3, R20, 0x3000, RZ ;  /* 0x00003000140d7810 */ /* 0x000fe20007f7e0ff */
[----:B------:R-:W-:Y:S01]  /*1aa70*/  VIADD R5, R5, 0x8 ;  /* 0x0000000805057836 */ /* 0x000fe20000000000 */
[----:B------:R-:W-:Y:S02]  /*1aa80*/  LOP3.LUT R8, R7, 0x180, RZ, 0xc0, !PT ;  /* 0x0000018007087812 */ /* 0x000fe400078ec0ff */
[----:B------:R-:W-:-:S02]  /*1aa90*/  LOP3.LUT R12, R13, 0x180, RZ, 0xc0, !PT ;  /* 0x000001800d0c7812 */ /* 0x000fc400078ec0ff */
[----:B------:R-:W-:Y:S02]  /*1aaa0*/  ISETP.GE.OR P0, PT, R5, R42, P0 ;  /* 0x0000002a0500720c */ /* 0x000fe40000706670 */
[----:B------:R-:W-:Y:S01]  /*1aab0*/  SHF.R.U64 R12, R12, 0x3, RZ ;  /* 0x000000030c0c7819 */ /* 0x000fe200000012ff */
[----:B0-----:R0:W-:Y:S01]  /*1aac0*/  @!P2 ST.E desc[UR60][R44.64], R3 ;  /* 0x000000032c00a985 */ /* 0x0011e2000c10193c */
[----:B------:R-:W-:Y:S02]  /*1aad0*/  SHF.R.U64 R8, R8, 0x3, RZ ;  /* 0x0000000308087819 */ /* 0x000fe400000012ff */
[----:B------:R-:W-:Y:S01]  /*1aae0*/  LOP3.LUT R12, R12, R13, RZ, 0x3c, !PT ;  /* 0x0000000d0c0c7212 */ /* 0x000fe200078e3cff */
[----:B------:R-:W-:Y:S01]  /*1aaf0*/  IMAD.X R13, RZ, RZ, R21, P3 ;  /* 0x000000ffff0d7224 */ /* 0x000fe200018e0615 */
[----:B------:R-:W-:Y:S01]  /*1ab00*/  LOP3.LUT R8, R8, R7, RZ, 0x3c, !PT ;  /* 0x0000000708087212 */ /* 0x000fe200078e3cff */
[----:B0-----:R-:W0:Y:S01]  /*1ab10*/  @P1 LDC R45, c[0x0][0xbf0] ;  /* 0x0002fc00ff2d1b82 */ /* 0x001e220000000800 */
[C---:B------:R-:W-:Y:S01]  /*1ab20*/  IADD3 R7, P3, R20.reuse, 0x7800, RZ ;  /* 0x0000780014077810 */ /* 0x040fe20007f7e0ff */
[----:B------:R-:W-:Y:S01]  /*1ab30*/  IMAD R39, R39, UR4, RZ ;  /* 0x0000000427277c24 */ /* 0x000fe2000f8e02ff */
[----:B------:R-:W-:Y:S01]  /*1ab40*/  LOP3.LUT R11, R20, 0x180, RZ, 0xc0, !PT ;  /* 0x00000180140b7812 */ /* 0x000fe200078ec0ff */
[----:B-1----:R1:W-:Y:S01]  /*1ab50*/  @!P0 ST.E desc[UR60][R46.64], R2 ;  /* 0x000000022e008985 */ /* 0x0023e2000c10193c */
[----:B------:R-:W-:Y:S01]  /*1ab60*/  LOP3.LUT R4, R7, 0x180, RZ, 0xc0, !PT ;  /* 0x0000018007047812 */ /* 0x000fe200078ec0ff */
[----:B------:R-:W-:Y:S01]  /*1ab70*/  IMAD R39, R38, UR5, R39 ;  /* 0x0000000526277c24 */ /* 0x000fe2000f8e0227 */
[----:B------:R-:W-:Y:S01]  /*1ab80*/  SHF.R.U64 R11, R11, 0x3, RZ ;  /* 0x000000030b0b7819 */ /* 0x000fe200000012ff */
[----:B------:R-:W-:Y:S01]  /*1ab90*/  IMAD.X R29, RZ, RZ, R21, P3 ;  /* 0x000000ffff1d7224 */ /* 0x000fe200018e0615 */
[----:B------:R-:W-:Y:S01]  /*1aba0*/  SHF.R.U64 R4, R4, 0x3, RZ ;  /* 0x0000000304047819 */ /* 0x000fe200000012ff */
[----:B------:R-:W5:Y:S01]  /*1abb0*/  LD.E.128 R12, desc[UR60][R12.64] ;  /* 0x0000003c0c0c7980 */ /* 0x000f62000c101d00 */
[----:B------:R-:W-:Y:S01]  /*1abc0*/  LOP3.LUT R20, R11, R20, RZ, 0x3c, !PT ;  /* 0x000000140b147212 */ /* 0x000fe200078e3cff */
[----:B-1----:R-:W-:Y:S01]  /*1abd0*/  IMAD.WIDE.U32 R2, R38, UR4, RZ ;  /* 0x0000000426027c25 */ /* 0x002fe2000f8e00ff */
[----:B------:R-:W-:Y:S01]  /*1abe0*/  ULDC.64 UR4, c[0x0][0xae8] ;  /* 0x0002ba0000047ab9 */ /* 0x000fe20000000a00 */
[----:B------:R-:W-:Y:S01]  /*1abf0*/  LOP3.LUT R28, R4, R7, RZ, 0x3c, !PT ;  /* 0x00000007041c7212 */ /* 0x000fe200078e3cff */
[----:B------:R-:W5:Y:S01]  /*1ac00*/  LD.E.128 R8, desc[UR60][R8.64] ;  /* 0x0000003c08087980 */ /* 0x000f62000c101d00 */
[----:B------:R-:W-:-:S02]  /*1ac10*/  IMAD.IADD R38, R50, 0x1, R0 ;  /* 0x0000000132267824 */ /* 0x000fc400078e0200 */
[----:B------:R-:W-:Y:S01]  /*1ac20*/  IMAD.IADD R3, R3, 0x1, R39 ;  /* 0x0000000103037824 */ /* 0x000fe200078e0227 */
[----:B------:R1:W5:Y:S01]  /*1ac30*/  LD.E.128 R4, desc[UR60][R20.64] ;  /* 0x0000003c14047980 */ /* 0x000362000c101d00 */
[----:B------:R-:W-:Y:S02]  /*1ac40*/  IMAD R43, R43, UR4, RZ ;  /* 0x000000042b2b7c24 */ /* 0x000fe4000f8e02ff */
[----:B------:R-:W-:Y:S01]  /*1ac50*/  @P1 IMAD.HI.U32 R0, R38, R49, RZ ;  /* 0x0000003126001227 */ /* 0x000fe200078e00ff */
[----:B------:R-:W5:Y:S03]  /*1ac60*/  LD.E.128 R16, desc[UR60][R16.64] ;  /* 0x0000003c10107980 */ /* 0x000f66000c101d00 */
[C---:B------:R-:W-:Y:S01]  /*1ac70*/  IMAD R43, R51.reuse, UR5, R43 ;  /* 0x00000005332b7c24 */ /* 0x040fe2000f8e022b */
[----:B------:R-:W5:Y:S01]  /*1ac80*/  LD.E.128 R24, desc[UR60][R24.64] ;  /* 0x0000003c18187980 */ /* 0x000f62000c101d00 */
[----:B------:R-:W-:Y:S01]  /*1ac90*/  IMAD.WIDE.U32 R2, R51, UR4, R2 ;  /* 0x0000000433027c25 */ /* 0x000fe2000f8e0002 */
[----:B------:R-:W-:-:S02]  /*1aca0*/  ULDC.64 UR4, c[0x0][0xaf0] ;  /* 0x0002bc0000047ab9 */ /* 0x000fc40000000a00 */
[----:B------:R-:W5:Y:S01]  /*1acb0*/  LD.E.128 R28, desc[UR60][R28.64] ;  /* 0x0000003c1c1c7980 */ /* 0x000f62000c101d00 */
[----:B-1----:R-:W-:Y:S01]  /*1acc0*/  IMAD.MOV.U32 R21, RZ, RZ, R38 ;  /* 0x000000ffff157224 */ /* 0x002fe200078e0026 */
[----:B0-----:R-:W-:Y:S01]  /*1acd0*/  @P1 SHF.R.U32.HI R21, RZ, R45, R0 ;  /* 0x0000002dff151219 */ /* 0x001fe20000011600 */
[----:B------:R-:W-:Y:S01]  /*1ace0*/  IMAD.IADD R3, R3, 0x1, R43 ;  /* 0x0000000103037824 */ /* 0x000fe200078e022b */
[----:B------:R-:W-:Y:S01]  /*1acf0*/  @!PT LDS RZ, [RZ] ;  /* 0x00000000fffff984 */ /* 0x000fe20000000800 */
[----:B------:R-:W-:Y:S01]  /*1ad00*/  @!PT LDS RZ, [RZ] ;  /* 0x00000000fffff984 */ /* 0x000fe20000000800 */
[----:B------:R-:W-:Y:S01]  /*1ad10*/  @!PT LDS RZ, [RZ] ;  /* 0x00000000fffff984 */ /* 0x000fe20000000800 */
[----:B------:R-:W-:Y:S01]  /*1ad20*/  @!PT LDS RZ, [RZ] ;  /* 0x00000000fffff984 */ /* 0x000fe20000000800 */
[----:B------:R0:W-:Y:S06]  /*1ad30*/  MEMBAR.ALL.CTA ;  /* 0x0000000000007992 */ /* 0x0001ec0000008000 */
[----:B0-----:R-:W0:Y:S01]  /*1ad40*/  FENCE.VIEW.ASYNC.S ;  /* 0x00000000000073c6 */ /* 0x001e220000000000 */
[----:B------:R-:W-:Y:S01]  /*1ad50*/  IMAD R40, R40, UR4, RZ ;  /* 0x0000000428287c24 */ /* 0x000fe2000f8e02ff */
[--C-:B------:R-:W-:Y:S01]  /*1ad60*/  SHF.R.S32.HI R0, RZ, 0x1f, R21.reuse ;  /* 0x0000001fff007819 */ /* 0x100fe20000011415 */
[----:B------:R-:W-:-:S02]  /*1ad70*/  IMAD.MOV R20, RZ, RZ, -R21 ;  /* 0x000000ffff147224 */ /* 0x000fc400078e0a15 */
[C---:B------:R-:W-:Y:S02]  /*1ad80*/  IMAD R39, R41.reuse, UR5, R40 ;  /* 0x0000000529277c24 */ /* 0x040fe4000f8e0228 */
[----:B------:R-:W-:Y:S01]  /*1ad90*/  IMAD.WIDE.U32 R2, R41, UR4, R2 ;  /* 0x0000000429027c25 */ /* 0x000fe2000f8e0002 */
[----:B------:R-:W-:-:S03]  /*1ada0*/  ULDC.64 UR4, c[0x0][0xae0] ;  /* 0x0002b80000047ab9 */ /* 0x000fc60000000a00 */
        /* <DEDUP_REMOVED lines=9> */
[----:B------:R-:W-:Y:S02]  /*1ae40*/  IMAD.IADD R45, R48, 0x1, R50 ;  /* 0x00000001302d7824 */ /* 0x000fe400078e0232 */
[C---:B------:R-:W-:Y:S02]  /*1ae50*/  IMAD R21, R37.reuse, UR5, R0 ;  /* 0x0000000525157c24 */ /* 0x040fe4000f8e0200 */
[----:B------:R-:W-:Y:S01]  /*1ae60*/  IMAD.WIDE.U32 R2, R37, UR4, R2 ;  /* 0x0000000425027c25 */ /* 0x000fe2000f8e0002 */
[----:B------:R-:W-:Y:S01]  /*1ae70*/  ISETP.GE.AND P0, PT, R45, R42, PT ;  /* 0x0000002a2d00720c */ /* 0x000fe20003f06270 */
[----:B------:R-:W-:-:S02]  /*1ae80*/  ULDC.64 UR4, c[0x0][0xa80] ;  /* 0x0002a00000047ab9 */ /* 0x000fc40000000a00 */
        /* <DEDUP_REMOVED lines=21> */
.L_x_2449:
[----:B------:R-:W-:Y:S05]  /*1afe0*/  BSYNC B1 ;  /* 0x0000000000017941 */ /* 0x000fea0003800000 */
.L_x_2448:
        /* <DEDUP_REMOVED lines=19> */
.L_x_2446:
[----:B------:R-:W-:Y:S01]  /*1b120*/  ULDC.64 UR4, c[0x0][0xc00] ;  /* 0x0003000000047ab9 */ /* 0x000fe20000000a00 */
[----:B------:R-:W-:Y:S01]  /*1b130*/  IMAD.MOV.U32 R7, RZ, RZ, RZ ;  /* 0x000000ffff077224 */ /* 0x000fe200078e00ff */
[----:B------:R-:W-:Y:S01]  /*1b140*/  ISETP.NE.U32.AND P0, PT, RZ, UR4, PT ;  /* 0x00000004ff007c0c */ /* 0x000fe2000bf05070 */
[----:B------:R-:W0:Y:S01]  /*1b150*/  LDC R17, c[0x0][0xbe8] ;  /* 0x0002fa00ff117b82 */ /* 0x000e220000000800 */
[----:B------:R-:W-:Y:S02]  /*1b160*/  IADD3 R2, P1, R30, UR4, RZ ;  /* 0x000000041e027c10 */ /* 0x000fe4000ff3e0ff */
[----:B------:R-:W-:Y:S02]  /*1b170*/  ISETP.NE.AND.EX P0, PT, RZ, UR5, PT, P0 ;  /* 0x00000005ff007c0c */ /* 0x000fe4000bf05300 */
[----:B------:R-:W-:Y:S01]  /*1b180*/  IADD3.X R3, R27, UR5, RZ, P1, !PT ;  /* 0x000000051b037c10 */ /* 0x000fe20008ffe4ff */
[----:B------:R-:W-:Y:S02]  /*1b190*/  ULDC.64 UR4, c[0x0][0xc08] ;  /* 0x0003020000047ab9 */ /* 0x000fe40000000a00 */
[----:B------:R-:W-:-:S04]  /*1b1a0*/  ISETP.NE.U32.AND P1, PT, RZ, UR4, PT ;  /* 0x00000004ff007c0c */ /* 0x000fc8000bf25070 */
[----:B------:R-:W-:-:S04]  /*1b1b0*/  ISETP.NE.AND.EX P1, PT, RZ, UR5, PT, P1 ;  /* 0x00000005ff007c0c */ /* 0x000fc8000bf25310 */
[----:B------:R1:W5:Y:S09]  /*1b1c0*/  @P0 LDG.E R7, desc[UR60][R2.64] ;  /* 0x0000003c02070981 */ /* 0x000372000c1e1900 */
[----:B------:R-:W-:Y:S01]  /*1b1d0*/  @P1 IADD3 R30, P2, R30, UR4, RZ ;  /* 0x000000041e1e1c10 */ /* 0x000fe2000ff5e0ff */
[----:B------:R-:W-:-:S02]  /*1b1e0*/  ULDC UR4, c[0x0][0xa88] ;  /* 0x0002a20000047ab9 */ /* 0x000fc40000000800 */
[----:B------:R-:W-:Y:S01]  /*1b1f0*/  IMAD.U32 R6, RZ, RZ, UR4 ;  /* 0x00000004ff067e24 */ /* 0x000fe2000f8e00ff */
[----:B------:R-:W-:-:S05]  /*1b200*/  @P1 IADD3.X R31, R27, UR5, RZ, P2, !PT ;  /* 0x000000051b1f1c10 */ /* 0x000fca00097fe4ff */
[----:B------:R1:W5:Y:S01]  /*1b210*/  @P1 LDG.E R6, desc[UR60][R30.64] ;  /* 0x0000003c1e061981 */ /* 0x000362000c1e1900 */
[----:B0-----:R-:W-:Y:S02]  /*1b220*/  ISETP.NE.AND P2, PT, R17, 0x1, PT ;  /* 0x000000011100780c */ /* 0x001fe40003f45270 */
[----:B------:R-:W-:-:S11]  /*1b230*/  ISETP.GE.AND P3, PT, R82, 0xc0, PT ;  /* 0x000000c05200780c */ /* 0x000fd60003f66270 */
[----:B------:R-:W0:Y:S08]  /*1b240*/  @P2 LDC R16, c[0x0][0xbec] ;  /* 0x0002fb00ff102b82 */ /* 0x000e300000000800 */
[----:B------:R-:W2:Y:S01]  /*1b250*/  @P2 LDC R19, c[0x0][0xbf0] ;  /* 0x0002fc00ff132b82 */ /* 0x000ea20000000800 */
[----:B-1----:R-:W-:Y:S05]  /*1b260*/  @P1 BRA `(.L_x_2451) ;  /* 0x0000000000101947 */ /* 0x002fea0003800000 */
[----:B------:R-:W-:Y:S05]  /*1b270*/  @!P0 BRA `(.L_x_2451) ;  /* 0x00000000000c8947 */ /* 0x000fea0003800000 */
[----:B------:R-:W3:Y:S04]  /*1b280*/  LDG.E R5, desc[UR60][R2.64] ;  /* 0x0000003c02057981 */ /* 0x000ee8000c1e1900 */
[----:B-----5:R-:W3:Y:S02]  /*1b290*/  LDG.E R6, desc[UR60][R2.64+0x4] ;  /* 0x0000043c02067981 */ /* 0x020ee4000c1e1900 */
[----:B---3--:R-:W-:-:S07]  /*1b2a0*/  IMAD.IADD R6, R6, 0x1, -R5 ;  /* 0x0000000106067824 */ /* 0x008fce00078e0a05 */
.L_x_2451:
[----:B------:R-:W3:Y:S04]  /*1b2b0*/  LDL R20, [R1+0x70] ;  /* 0x0000700001147983 */ /* 0x000ee80000100800 */
[----:B------:R1:W5:Y:S01]  /*1b2c0*/  LDL R18, [R1+0x58] ;  /* 0x0000580001127983 */ /* 0x0003620000100800 */
[----:B------:R-:W-:Y:S01]  /*1b2d0*/  BSSY B1, `(.L_x_2452) ;  /* 0x000002d000017945 */ /* 0x000fe20003800000 */
[----:B------:R-:W-:Y:S02]  /*1b2e0*/  SEL R13, R83, RZ, !P0 ;  /* 0x000000ff530d7207 */ /* 0x000fe40004000000 */
[----:B------:R-:W-:Y:S02]  /*1b2f0*/  SEL R26, R26, RZ, !P0 ;  /* 0x000000ff1a1a7207 */ /* 0x000fe40004000000 */
[----:B-----5:R-:W-:-:S02]  /*1b300*/  SHF.R.S32.HI R10, RZ, 0x1f, R7 ;  /* 0x0000001fff0a7819 */ /* 0x020fc40000011407 */
[----:B---3--:R-:W-:Y:S01]  /*1b310*/  SHF.R.S32.HI R12, RZ, 0x1f, R20 ;  /* 0x0000001fff0c7819 */ /* 0x008fe20000011414 */
[----:B-1----:R-:W-:Y:S06]  /*1b320*/  @P3 BRA `(.L_x_2453) ;  /* 0x00000000009c3947 */ /* 0x002fec0003800000 */
[----:B------:R-:W1:Y:S01]  /*1b330*/  S2R R3, SR_TID.X ;  /* 0x0000000000037919 */ /* 0x000e620000002100 */
[----:B------:R-:W3:Y:S02]  /*1b340*/  LDC R14, c[0x0][0xbe8] ;  /* 0x0002fa00ff0e7b82 */ /* 0x000ee40000000800 */
[----:B---3--:R-:W-:Y:S01]  /*1b350*/  IMAD R2, R6, R14, RZ ;  /* 0x0000000e06027224 */ /* 0x008fe200078e02ff */
[----:B-1----:R-:W-:-:S04]  /*1b360*/  IADD3 R11, R18, -0x80, R3 ;  /* 0xffffff80120b7810 */ /* 0x002fc80007ffe003 */
        /* <DEDUP_REMOVED lines=13> */
[----:B------:R-:W3:Y:S01]  /*1b440*/  @P0 LDC R15, c[0x0][0xbf0] ;  /* 0x0002fc00ff0f0b82 */ /* 0x000ee20000000800 */
[----:B------:R-:W-:-:S04]  /*1b450*/  IMAD.WIDE.U32 R2, R13, UR4, R2 ;  /* 0x000000040d027c25 */ /* 0x000fc8000f8e0002 */
[----:B-1----:R-:W-:-:S05]  /*1b460*/  @P0 IMAD.HI.U32 R4, R11, R4, RZ ;  /* 0x000000040b040227 */ /* 0x002fca00078e00ff */
[----:B---3--:R-:W-:Y:S01]  /*1b470*/  @P0 SHF.R.U32.HI R5, RZ, R15, R4 ;  /* 0x0000000fff050219 */ /* 0x008fe20000011604 */
[----:B------:R-:W-:-:S03]  /*1b480*/  IMAD R4, R26, UR4, RZ ;  /* 0x000000041a047c24 */ /* 0x000fc6000f8e02ff */
[----:B------:R-:W-:Y:S01]  /*1b490*/  IADD3 R2, P0, R5, R2, RZ ;  /* 0x0000000205027210 */ /* 0x000fe20007f1e0ff */
[----:B------:R-:W-:Y:S02]  /*1b4a0*/  IMAD.MOV R9, RZ, RZ, -R5 ;  /* 0x000000ffff097224 */ /* 0x000fe400078e0a05 */
[----:B------:R-:W-:Y:S01]  /*1b4b0*/  IMAD R8, R13, UR5, R4 ;  /* 0x000000050d087c24 */ /* 0x000fe2000f8e0204 */
[----:B------:R-:W-:Y:S01]  /*1b4c0*/  ULDC.64 UR4, c[0x0][0xb88] ;  /* 0x0002e20000047ab9 */ /* 0x000fe20000000a00 */
[----:B------:R-:W-:Y:S01]  /*1b4d0*/  IMAD R9, R14, R9, R11 ;  /* 0x000000090e097224 */ /* 0x000fe200078e020b */
[----:B------:R-:W-:-:S04]  /*1b4e0*/  SHF.R.S32.HI R11, RZ, 0x1f, R5 ;  /* 0x0000001fff0b7819 */ /* 0x000fc80000011405 */
        /* <DEDUP_REMOVED lines=11> */
.L_x_2453:
[----:B------:R-:W-:Y:S05]  /*1b5a0*/  BSYNC B1 ;  /* 0x0000000000017941 */ /* 0x000fea0003800000 */
.L_x_2452:
[----:B------:R-:W-:Y:S01]  /*1b5b0*/  SHF.R.S32.HI R8, RZ, 0x1f, R82 ;  /* 0x0000001fff087819 */ /* 0x000fe20000011452 */
[----:B------:R-:W-:Y:S02]  /*1b5c0*/  ULDC.64 UR4, c[0x0][0xaa0] ;  /* 0x0002a80000047ab9 */ /* 0x000fe40000000a00 */
[----:B------:R-:W-:Y:S01]  /*1b5d0*/  IMAD R2, R10, UR4, RZ ;  /* 0x000000040a027c24 */ /* 0x000fe2000f8e02ff */
[----:B------:R-:W-:-:S03]  /*1b5e0*/  LEA.HI R8, R8, R82, RZ, 0x2 ;  /* 0x0000005208087211 */ /* 0x000fc600078f10ff */
[C---:B-1----:R-:W-:Y:S01]  /*1b5f0*/  IMAD R5, R7.reuse, UR5, R2 ;  /* 0x0000000507057c24 */ /* 0x042fe2000f8e0202 */
[----:B------:R-:W-:Y:S01]  /*1b600*/  SHF.R.S32.HI R8, RZ, 0x2, R8 ;  /* 0x00000002ff087819 */ /* 0x000fe20000011408 */
[----:B------:R-:W-:Y:S01]  /*1b610*/  IMAD.WIDE.U32 R2, R7, UR4, RZ ;  /* 0x0000000407027c25 */ /* 0x000fe2000f8e00ff */
[----:B------:R-:W-:-:S03]  /*1b620*/  ULDC.64 UR4, c[0x0][0xae8] ;  /* 0x0002ba0000047ab9 */ /* 0x000fc60000000a00 */
[----:B------:R-:W-:Y:S02]  /*1b630*/  IMAD R0, R0, 0x60, R8 ;  /* 0x0000006000007824 */ /* 0x000fe400078e0208 */
        /* <DEDUP_REMOVED lines=8> */
[----:B--2---:R-:W-:Y:S01]  /*1b6c0*/  @P2 SHF.R.U32.HI R5, RZ, R19, R0 ;  /* 0x00000013ff052219 */ /* 0x004fe20000011600 */
        /* <DEDUP_REMOVED lines=24> */
[----:B------:R0:W1:Y:S04]  /*1b850*/  SHFL.IDX PT, R3, R2, RZ, 0x1c1f ;  /* 0x001c1fff02037589 */ /* 0x00006800000e0000 */
[----:B------:R0:W2:Y:S02]  /*1b860*/  SHFL.IDX PT, R14, R0, RZ, 0x1c1f ;  /* 0x001c1fff000e7589 */ /* 0x0000a400000e0000 */
.L_x_2646:
        /* <DEDUP_REMOVED lines=9> */
[----:B-1----:R-:W-:Y:S02]  /*1b900*/  @!P2 IMAD.MOV.U32 R15, RZ, RZ, R3 ;  /* 0x000000ffff0fa224 */ /* 0x002fe400078e0003 */
[-C--:B--2---:R-:W-:Y:S02]  /*1b910*/  @!P3 LEA R8, P0, R34, R14.reuse, 0x1 ;  /* 0x0000000e2208b211 */ /* 0x084fe400078008ff */
[C---:B------:R-:W-:Y:S01]  /*1b920*/  @!P4 LEA R10, P1, R33.reuse, R14, 0x1 ;  /* 0x0000000e210ac211 */ /* 0x040fe200078208ff */
[----:B------:R-:W-:Y:S01]  /*1b930*/  @!P2 IMAD.WIDE R6, R32, 0x2, R14 ;  /* 0x000000022006a825 */ /* 0x000fe200078e020e */
[-C--:B------:R-:W-:Y:S02]  /*1b940*/  @!P3 LEA.HI.X R9, R34, R3.reuse, R35, 0x1, P0 ;  /* 0x000000032209b211 */ /* 0x080fe400000f0c23 */
[----:B------:R-:W-:Y:S02]  /*1b950*/  @!P4 LEA.HI.X R11, R33, R3, R36, 0x1, P1 ;  /* 0x00000003210bc211 */ /* 0x000fe400008f0c24 */
[----:B------:R3:W-:Y:S04]  /*1b960*/  @!P2 ST.E.128 desc[UR60][R6.64], RZ ;  /* 0x000000ff0600a985 */ /* 0x0007e8000c101d3c */
[----:B------:R3:W-:Y:S04]  /*1b970*/  @!P3 ST.E.128 desc[UR60][R8.64], RZ ;  /* 0x000000ff0800b985 */ /* 0x0007e8000c101d3c */
[----:B------:R3:W-:Y:S02]  /*1b980*/  @!P4 ST.E.128 desc[UR60][R10.64], RZ ;  /* 0x000000ff0a00c985 */ /* 0x0007e4000c101d3c */
.L_x_2456:
[----:B------:R-:W-:Y:S05]  /*1b990*/  BSYNC B1 ;  /* 0x0000000000017941 */ /* 0x000fea0003800000 */
.L_x_2455:
[----:B------:R-:W-:-:S03]  /*1b9a0*/  UMOV UR4, 0xffffffff ;  /* 0xffffffff00047882 */ /* 0x000fc60000000000 */
[----:B------:R-:W-:Y:S05]  /*1b9b0*/  BRA.DIV UR4, `(.L_x_2457) ;  /* 0x00000086049c7947 */ /* 0x000fea000b800000 */
[----:B-1----:R1:W4:Y:S04]  /*1b9c0*/  SHFL.IDX PT, R3, R2, 0x1, 0x1c1f ;  /* 0x003c1f0002037f89 */ /* 0x00232800000e0000 */
[----:B--2---:R1:W2:Y:S02]  /*1b9d0*/  SHFL.IDX PT, R14, R0, 0x1, 0x1c1f ;  /* 0x003c1f00000e7f89 */ /* 0x0042a400000e0000 */
.L_x_2650:
[----:B01----:R-:W-:-:S05]  /*1b9e0*/  VIADD R0, R4, 0x60 ;  /* 0x0000006004007836 */ /* 0x003fca0000000000 */
[----:B------:R-:W-:-:S13]  /*1b9f0*/  ISETP.GE.AND P0, PT, R0, R17, PT ;  /* 0x000000110000720c */ /* 0x000fda0003f06270 */
[----:B------:R-:W-:Y:S05]  /*1ba00*/  @P0 BRA `(.L_x_2450) ;  /* 0x0000000000340947 */ /* 0x000fea0003800000 */
[----:B------:R-:W-:Y:S02]  /*1ba10*/  ULDC UR4, c[0x0][0xac8] ;  /* 0x0002b20000047ab9 */ /* 0x000fe40000000800 */
[----:B------:R-:W-:Y:S02]  /*1ba20*/  ISETP.GE.AND P2, PT, R32, UR4, PT ;  /* 0x0000000420007c0c */ /* 0x000fe4000bf46270 */
[----:B------:R-:W-:Y:S02]  /*1ba30*/  ISETP.GE.AND P3, PT, R34, UR4, PT ;  /* 0x0000000422007c0c */ /* 0x000fe4000bf66270 */
[----:B------:R-:W-:-:S09]  /*1ba40*/  ISETP.GE.AND P4, PT, R33, UR4, PT ;  /* 0x0000000421007c0c */ /* 0x000fd2000bf86270 */
[----:B----4-:R-:W-:Y:S02]  /*1ba50*/  @!P2 IMAD.MOV.U32 R15, RZ, RZ, R3 ;  /* 0x000000ffff0fa224 */ /* 0x010fe400078e0003 */
[-C--:B--23--:R-:W-:Y:S02]  /*1ba60*/  @!P3 LEA R6, P0, R34, R14.reuse, 0x1 ;  /* 0x0000000e2206b211 */ /* 0x08cfe400078008ff */
[C---:B------:R-:W-:Y:S01]  /*1ba70*/  @!P4 LEA R2, P1, R33.reuse, R14, 0x1 ;  /* 0x0000000e2102c211 */ /* 0x040fe200078208ff */
[----:B------:R-:W-:Y:S01]  /*1ba80*/  @!P2 IMAD.WIDE R4, R32, 0x2, R14 ;  /* 0x000000022004a825 */ /* 0x000fe200078e020e */
[-C--:B------:R-:W-:Y:S02]  /*1ba90*/  @!P3 LEA.HI.X R7, R34, R3.reuse, R35, 0x1, P0 ;  /* 0x000000032207b211 */ /* 0x080fe400000f0c23 */
[----:B------:R-:W-:Y:S02]  /*1baa0*/  @!P4 LEA.HI.X R3, R33, R3, R36, 0x1, P1 ;  /* 0x000000032103c211 */ /* 0x000fe400008f0c24 */
[----:B------:R0:W-:Y:S04]  /*1bab0*/  @!P2 ST.E.128 desc[UR60][R4.64], RZ ;  /* 0x000000ff0400a985 */ /* 0x0001e8000c101d3c */
[----:B------:R0:W-:Y:S04]  /*1bac0*/  @!P3 ST.E.128 desc[UR60][R6.64], RZ ;  /* 0x000000ff0600b985 */ /* 0x0001e8000c101d3c */
[----:B------:R0:W-:Y:S02]  /*1bad0*/  @!P4 ST.E.128 desc[UR60][R2.64], RZ ;  /* 0x000000ff0200c985 */ /* 0x0001e4000c101d3c */
.L_x_2450:
[----:B------:R-:W-:Y:S05]  /*1bae0*/  BSYNC B0 ;  /* 0x0000000000007941 */ /* 0x000fea0003800000 */
.L_x_2445:
[----:B------:R-:W-:Y:S02]  /*1baf0*/  ULDC UR4, c[0x0][0xc3c] ;  /* 0x00030f0000047ab9 */ /* 0x000fe40000000800 */
[----:B------:R-:W-:-:S13]  /*1bb00*/  ISETP.GE.AND P0, PT, R107, UR4, PT ;  /* 0x000000046b007c0c */ /* 0x000fda000bf06270 */
[----:B------:R-:W-:Y:S05]  /*1bb10*/  @!P0 BRA `(.L_x_2458) ;  /* 0xfffffe5400e48947 */ /* 0x000fea000383ffff */
[----:B------:R-:W-:Y:S05]  /*1bb20*/  BRA `(.L_x_2311) ;  /* 0x0000007800f47947 */ /* 0x000fea0003800000 */
.L_x_2309:
[----:B------:R-:W-:-:S08]  /*1bb30*/  NOP ;  /* 0x0000000000007918 */ /* 0x000fd00000000000 */
[----:B0-----:R-:W0:-:S00]  /*1bb40*/  USETMAXREG.DEALLOC.CTAPOOL 0x20 ;  /* 0x00000020000079c8 */ /* 0x001e0000080e0500 */
        /* <DEDUP_REMOVED lines=16> */
.L_x_2459:
        /* <DEDUP_REMOVED lines=42> */
.L_x_2465:
        /* <DEDUP_REMOVED lines=12> */
.L_x_2464:
[----:B------:R-:W-:Y:S05]  /*1bfb0*/  BSYNC B0 ;  /* 0x0000000000007941 */ /* 0x000fea0003800000 */
.L_x_2463:
        /* <DEDUP_REMOVED lines=22> */
.L_x_2461:
        /* <DEDUP_REMOVED lines=21> */
.L_x_2466:
        /* <DEDUP_REMOVED lines=59> */
.L_x_2462:
[----:B------:R-:W-:Y:S02]  /*1c620*/  IMAD.MOV.U32 R17, RZ, RZ, RZ ;  /* 0x000000ffff117224 */ /* 0x000fe400078e00ff */
[----:B------:R-:W-:Y:S02]  /*1c630*/  IMAD.U32 R16, RZ, RZ, UR6 ;  /* 0x00000006ff107e24 */ /* 0x000fe4000f8e00ff */
[----:B------:R-:W-:-:S07]  /*1c640*/  IMAD.MOV.U32 R18, RZ, RZ, RZ ;  /* 0x000000ffff127224 */ /* 0x000fce00078e00ff */
.L_x_2467:
[----:B------:R-:W-:-:S13]  /*1c650*/  ISETP.NE.AND P0, PT, R5, RZ, PT ;  /* 0x000000ff0500720c */ /* 0x000fda0003f05270 */
[----:B------:R-:W0:Y:S01]  /*1c660*/  @!P0 S2R R3, SR_CgaCtaId ;  /* 0x0000000000038919 */ /* 0x000e220000008800 */
[----:B------:R-:W-:-:S04]  /*1c670*/  @!P0 MOV R0, 0x400 ;  /* 0x0000040000008802 */ /* 0x000fc80000000f00 */
[----:B0-----:R-:W-:-:S05]  /*1c680*/  @!P0 LEA R0, R3, R0, 0x18 ;  /* 0x0000000003008211 */ /* 0x001fca00078ec0ff */
[----:B------:R2:W-:Y:S01]  /*1c690*/  @!P0 STS.128 [R0+0x31cd0], R16 ;  /* 0x031cd01000008388 */ /* 0x0005e20000000c00 */
[----:B------:R-:W-:Y:S06]  /*1c6a0*/  BAR.ARV 0x5, 0x200 ;  /* 0x0148000000007b1d */ /* 0x000fec0000002000 */
.L_x_2460:
        /* <DEDUP_REMOVED lines=31> */
[C---:B------:R-:W-:Y:S01]  /*1c8a0*/  LOP3.LUT R2, R0.reuse, 0x20, RZ, 0xfc, !PT ;  /* 0x0000002000027812 */ /* 0x040fe200078efcff */
[----:B------:R-:W-:Y:S01]  /*1c8b0*/  IMAD.MOV.U32 R3, RZ, RZ, 0x1 ;  /* 0x00000001ff037424 */ /* 0x000fe200078e00ff */
[----:B------:R-:W-:Y:S02]  /*1c8c0*/  LOP3.LUT R0, R0, 0x40, RZ, 0xfc, !PT ;  /* 0x0000004000007812 */ /* 0x000fe400078efcff */
[----:B------:R4:W-:Y:S04]  /*1c8d0*/  STL [R1+0xc], R4 ;  /* 0x00000c0401007387 */ /* 0x0009e80000100800 */
[----:B------:R4:W-:Y:S02]  /*1c8e0*/  STL [R1+0x4], R3 ;  /* 0x0000040301007387 */ /* 0x0009e40000100800 */
.L_x_2612:
[----:B0---4-:R-:W0:Y:S02]  /*1c8f0*/  LDC.64 R2, c[0x0][0xc88] ;  /* 0x00032200ff027b82 */ /* 0x011e240000000a00 */
        /* <DEDUP_REMOVED lines=18> */
[C---:B------:R-:W-:Y:S01]  /*1ca20*/  IADD3 R2, P2, R24.reuse, UR6, RZ ;  /* 0x0000000618027c10 */ /* 0x040fe2000ff5e0ff */
[----:B------:R0:W-:Y:S03]  /*1ca30*/  STL [R1+0x24], R0 ;  /* 0x0000240001007387 */ /* 0x0001e60000100800 */
[C---:B------:R-:W-:Y:S01]  /*1ca40*/  IADD3.X R3, R25.reuse, UR7, RZ, P2, !PT ;  /* 0x0000000719037c10 */ /* 0x040fe200097fe4ff */
[----:B------:R-:W-:Y:S01]  /*1ca50*/  ULDC.64 UR6, c[0x0][0xa10] ;  /* 0x0002840000067ab9 */ /* 0x000fe20000000a00 */
[----:B------:R-:W-:Y:S01]  /*1ca60*/  ISETP.NE.U32.AND P3, PT, RZ, UR8, PT ;  /* 0x00000008ff007c0c */ /* 0x000fe2000bf65070 */
[----:B-1----:R1:W5:Y:S01]  /*1ca70*/  @P1 LDG.E R8, desc[UR60][R4.64] ;  /* 0x0000003c04081981 */ /* 0x002362000c1e1900 */
[----:B------:R-:W-:Y:S01]  /*1ca80*/  IADD3 R6, P4, R24, UR4, RZ ;  /* 0x0000000418067c10 */ /* 0x000fe2000ff9e0ff */
[----:B------:R-:W-:Y:S01]  /*1ca90*/  IMAD.MOV.U32 R28, RZ, RZ, RZ ;  /* 0x000000ffff1c7224 */ /* 0x000fe200078e00ff */
[----:B------:R-:W-:Y:S01]  /*1caa0*/  ISETP.NE.AND.EX P3, PT, RZ, UR9, PT, P3 ;  /* 0x00000009ff007c0c */ /* 0x000fe2000bf65330 */
[----:B------:R-:W2:Y:S01]  /*1cab0*/  @P0 LDG.E R9, desc[UR60][R2.64] ;  /* 0x0000003c02090981 */ /* 0x000ea2000c1e1900 */
[----:B------:R-:W-:Y:S01]  /*1cac0*/  IADD3.X R7, R25, UR5, RZ, P4, !PT ;  /* 0x0000000519077c10 */ /* 0x000fe2000a7fe4ff */
[----:B0-----:R-:W-:Y:S01]  /*1cad0*/  IMAD.MOV.U32 R0, RZ, RZ, RZ ;  /* 0x000000ffff007224 */ /* 0x001fe200078e00ff */
[----:B------:R-:W-:-:S02]  /*1cae0*/  ISETP.NE.U32.AND P1, PT, RZ, UR4, PT ;  /* 0x00000004ff007c0c */ /* 0x000fc4000bf25070 */
[----:B------:R-:W-:Y:S02]  /*1caf0*/  ISETP.NE.U32.AND P2, PT, RZ, UR6, PT ;  /* 0x00000006ff007c0c */ /* 0x000fe4000bf45070 */
[C---:B-1----:R-:W-:Y:S01]  /*1cb00*/  IADD3 R4, P4, R24.reuse, UR6, RZ ;  /* 0x0000000618047c10 */ /* 0x042fe2000ff9e0ff */
[----:B------:R-:W-:Y:S01]  /*1cb10*/  ULDC UR4, c[0x0][0x288] ;  /* 0x0000a20000047ab9 */ /* 0x000fe20000000800 */
[----:B------:R-:W-:Y:S02]  /*1cb20*/  ISETP.NE.AND.EX P1, PT, RZ, UR5, PT, P1 ;  /* 0x00000005ff007c0c */ /* 0x000fe4000bf25310 */
[----:B------:R-:W-:Y:S02]  /*1cb30*/  IADD3.X R5, R25, UR7, RZ, P4, !PT ;  /* 0x0000000719057c10 */ /* 0x000fe4000a7fe4ff */
[----:B------:R-:W-:Y:S02]  /*1cb40*/  @P3 IADD3 R10, P4, R24, UR8, RZ ;  /* 0x00000008180a3c10 */ /* 0x000fe4000ff9e0ff */
[----:B------:R-:W-:-:S02]  /*1cb50*/  ISETP.NE.AND.EX P2, PT, RZ, UR7, PT, P2 ;  /* 0x00000007ff007c0c */ /* 0x000fc4000bf45320 */
[----:B------:R-:W-:-:S05]  /*1cb60*/  @P3 IADD3.X R11, R25, UR9, RZ, P4, !PT ;  /* 0x00000009190b3c10 */ /* 0x000fca000a7fe4ff */
[----:B------:R-:W5:Y:S06]  /*1cb70*/  @P1 LDG.E R28, desc[UR60][R6.64] ;  /* 0x0000003c061c1981 */ /* 0x000f6c000c1e1900 */
        /* <DEDUP_REMOVED lines=16> */
[----:B------:R-:W-:Y:S06]  /*1cc80*/  @P3 BRA `(.L_x_2469) ;  /* 0x0000000000143947 */ /* 0x000fec0003800000 */
[----:B------:R-:W-:Y:S05]  /*1cc90*/  @!P0 BRA `(.L_x_2469) ;  /* 0x0000000000108947 */ /* 0x000fea0003800000 */
[----:B------:R-:W2:Y:S04]  /*1cca0*/  LDG.E R11, desc[UR60][R2.64] ;  /* 0x0000003c020b7981 */ /* 0x000ea8000c1e1900 */
[----:B------:R-:W2:Y:S02]  /*1ccb0*/  LDG.E R2, desc[UR60][R2.64+0x4] ;  /* 0x0000043c02027981 */ /* 0x000ea4000c1e1900 */
[----:B--2---:R-:W-:-:S05]  /*1ccc0*/  IMAD.IADD R12, R2, 0x1, -R11 ;  /* 0x00000001020c7824 */ /* 0x004fca00078e0a0b */
[----:B------:R0:W-:Y:S02]  /*1ccd0*/  STL [R1+0x20], R12 ;  /* 0x0000200c01007387 */ /* 0x0001e40000100800 */
.L_x_2469:
[----:B------:R-:W-:Y:S01]  /*1cce0*/  ULDC.64 UR4, c[0x0][0xa20] ;  /* 0x0002880000047ab9 */ /* 0x000fe20000000a00 */
[----:B-----5:R-:W-:Y:S01]  /*1ccf0*/  IMAD.IADD R28, R28, 0x1, R8 ;  /* 0x000000011c1c7824 */ /* 0x020fe200078e0208 */
[----:B------:R-:W-:Y:S01]  /*1cd00*/  ISETP.NE.U32.AND P0, PT, RZ, UR4, PT ;  /* 0x00000004ff007c0c */ /* 0x000fe2000bf05070 */
[----:B------:R-:W-:-:S03]  /*1cd10*/  IMAD.MOV.U32 R26, RZ, RZ, R13 ;  /* 0x000000ffff1a7224 */ /* 0x000fc600078e000d */
[----:B------:R-:W-:-:S13]  /*1cd20*/  ISETP.NE.AND.EX P0, PT, RZ, UR5, PT, P0 ;  /* 0x00000005ff007c0c */ /* 0x000fda000bf05300 */
[----:B------:R-:W-:Y:S05]  /*1cd30*/  @!P0 BRA `(.L_x_2470) ;  /* 0x0000000000108947 */ /* 0x000fea0003800000 */
[----:B------:R-:W-:-:S04]  /*1cd40*/  IADD3 R2, P0, R24, UR4, RZ ;  /* 0x0000000418027c10 */ /* 0x000fc8000ff1e0ff */
[----:B------:R-:W-:-:S05]  /*1cd50*/  IADD3.X R3, R25, UR5, RZ, P0, !PT ;  /* 0x0000000519037c10 */ /* 0x000fca00087fe4ff */
[----:B------:R1:W5:Y:S01]  /*1cd60*/  LDG.E R10, desc[UR60][R2.64] ;  /* 0x0000003c020a7981 */ /* 0x000362000c1e1900 */
[----:B------:R-:W-:Y:S05]  /*1cd70*/  BRA `(.L_x_2471) ;  /* 0x0000000000107947 */ /* 0x000fea0003800000 */
.L_x_2470:
[----:B------:R-:W-:Y:S05]  /*1cd80*/  @!P1 BRA `(.L_x_2471) ;  /* 0x00000000000c9947 */ /* 0x000fea0003800000 */
[----:B------:R-:W2:Y:S04]  /*1cd90*/  LDG.E R10, desc[UR60][R6.64] ;  /* 0x0000003c060a7981 */ /* 0x000ea8000c1e1900 */
[----:B------:R-:W2:Y:S02]  /*1cda0*/  LDG.E R6, desc[UR60][R6.64+0x4] ;  /* 0x0000043c06067981 */ /* 0x000ea4000c1e1900 */
[----:B--2---:R-:W-:-:S07]  /*1cdb0*/  IMAD.IADD R10, R6, 0x1, -R10 ;  /* 0x00000001060a7824 */ /* 0x004fce00078e0a0a */
.L_x_2471:
[----:B-1----:R-:W2:Y:S01]  /*1cdc0*/  @P2 LDG.E R2, desc[UR60][R4.64] ;  /* 0x0000003c04022981 */ /* 0x002ea2000c1e1900 */
[----:B------:R-:W1:Y:S01]  /*1cdd0*/  LDC R3, c[0x0][0x448] ;  /* 0x00011200ff037b82 */ /* 0x000e620000000800 */
[----:B-----5:R-:W-:Y:S02]  /*1cde0*/  IMAD.IADD R10, R10, 0x1, -R8 ;  /* 0x000000010a0a7824 */ /* 0x020fe400078e0a08 */
[----:B------:R-:W2:Y:S01]  /*1cdf0*/  @P2 LDG.E R4, desc[UR60][R4.64+0x4] ;  /* 0x0000043c04042981 */ /* 0x000ea2000c1e1900 */
[----:B-1----:R-:W-:-:S13]  /*1ce00*/  ISETP.NE.AND P0, PT, R3, 0x1, PT ;  /* 0x000000010300780c */ /* 0x002fda0003f05270 */
[----:B------:R-:W1:Y:S01]  /*1ce10*/  @P0 LDC R3, c[0x0][0x450] ;  /* 0x00011400ff030b82 */ /* 0x000e620000000800 */
[----:B------:R-:W-:Y:S01]  /*1ce20*/  BSSY B0, `(.L_x_2472) ;  /* 0x0000167000007945 */ /* 0x000fe20003800000 */
[----:B--2---:R-:W-:-:S06]  /*1ce30*/  @P2 IMAD.IADD R9, R4, 0x1, -R2 ;  /* 0x0000000104092824 */ /* 0x004fcc00078e0a02 */
[----:B------:R-:W2:Y:S01]  /*1ce40*/  @P0 LDC R4, c[0x0][0x44c] ;  /* 0x00011300ff040b82 */ /* 0x000ea20000000800 */
[----:B------:R-:W-:-:S04]  /*1ce50*/  IMAD R2, R17, 0xc0, RZ ;  /* 0x000000c011027824 */ /* 0x000fc800078e02ff */
[----:B------:R-:W-:Y:S02]  /*1ce60*/  VIADD R2, R2, 0xbf ;  /* 0x000000bf02027836 */ /* 0x000fe40000000000 */
[----:B------:R-:W-:-:S04]  /*1ce70*/  IMAD.IADD R20, R10, 0x1, R9 ;  /* 0x000000010a147824 */ /* 0x000fc800078e0209 */
[C---:B------:R-:W-:Y:S01]  /*1ce80*/  VIADD R21, R20.reuse, 0x8f ;  /* 0x0000008f14157836 */ /* 0x040fe20000000000 */
[----:B------:R-:W-:-:S03]  /*1ce90*/  IADD3 R20, R20, 0x90, -R12 ;  /* 0x0000009014147810 */ /* 0x000fc60007ffe80c */
[----:B------:R-:W-:-:S04]  /*1cea0*/  IMAD.HI R21, R21, 0x38e38e39, RZ ;  /* 0x38e38e3915157827 */ /* 0x000fc800078e02ff */
[----:B--2---:R-:W-:-:S05]  /*1ceb0*/  @P0 IMAD.HI.U32 R4, R2, R4, RZ ;  /* 0x0000000402040227 */ /* 0x004fca00078e00ff */
[----:B-1----:R-:W-:-:S05]  /*1cec0*/  @P0 SHF.R.U32.HI R2, RZ, R3, R4 ;  /* 0x00000003ff020219 */ /* 0x002fca0000011604 */
[----:B------:R-:W-:Y:S01]  /*1ced0*/  IMAD.IADD R2, R20, 0x1, R2 ;  /* 0x0000000114027824 */ /* 0x000fe200078e0202 */
[----:B------:R-:W-:-:S03]  /*1cee0*/  SHF.R.U32.HI R3, RZ, 0x1f, R21 ;  /* 0x0000001fff037819 */ /* 0x000fc60000011615 */
[----:B------:R-:W-:Y:S01]  /*1cef0*/  IMAD.HI R2, R2, 0x38e38e39, RZ ;  /* 0x38e38e3902027827 */ /* 0x000fe200078e02ff */
[----:B------:R-:W-:-:S04]  /*1cf00*/  LEA.HI.SX32 R21, R21, R3, 0x1b ;  /* 0x0000000315157211 */ /* 0x000fc800078fdaff */
[----:B------:R-:W-:-:S04]  /*1cf10*/  SHF.R.U32.HI R3, RZ, 0x1f, R2 ;  /* 0x0000001fff037819 */ /* 0x000fc80000011602 */
[----:B------:R-:W-:-:S04]  /*1cf20*/  LEA.HI.SX32 R3, R2, R3, 0x1b ;  /* 0x0000000302037211 */ /* 0x000fc800078fdaff */
[----:B------:R-:W-:-:S05]  /*1cf30*/  VIMNMX R2, R21, R3, PT ;  /* 0x0000000315027248 */ /* 0x000fca0003fe0100 */
[--C-:B------:R-:W-:Y:S02]  /*1cf40*/  IMAD R2, R2, 0x90, -R10.reuse ;  /* 0x0000009002027824 */ /* 0x100fe400078e0a0a */
[----:B------:R-:W-:-:S03]  /*1cf50*/  IMAD.MOV R10, RZ, RZ, -R10 ;  /* 0x000000ffff0a7224 */ /* 0x000fc600078e0a0a */
[----:B------:R-:W-:Y:S02]  /*1cf60*/  VIMNMX R2, R2, R9, PT ;  /* 0x0000000902027248 */ /* 0x000fe40003fe0100 */
[----:B------:R-:W-:-:S04]  /*1cf70*/  VIMNMX R10, RZ, R10, !PT ;  /* 0x0000000aff0a7248 */ /* 0x000fc80007fe0100 */
[----:B------:R-:W-:Y:S01]  /*1cf80*/  ISETP.GT.AND P0, PT, R2, R10, PT ;  /* 0x0000000a0200720c */ /* 0x000fe20003f04270 */
[----:B------:R-:W-:-:S05]  /*1cf90*/  IMAD.WIDE.U32 R4, R10, 0x38e38e39, RZ ;  /* 0x38e38e390a047825 */ /* 0x000fca00078e00ff */
[----:B------:R-:W-:-:S07]  /*1cfa0*/  SHF.R.U32.HI R4, RZ, 0x5, R5 ;  /* 0x00000005ff047819 */ /* 0x000fce0000011605 */
[----:B------:R-:W-:-:S04]  /*1cfb0*/  @P0 VIADD R2, R2, 0x8f ;  /* 0x0000008f02020836 */ /* 0x000fc80000000000 */
[----:B------:R-:W-:-:S05]  /*1cfc0*/  @P0 IMAD.HI R2, R2, 0x38e38e39, RZ ;  /* 0x38e38e3902020827 */ /* 0x000fca00078e02ff */
        /* <DEDUP_REMOVED lines=13> */
.L_x_2653:
[----:B--2---:R-:W-:Y:S02]  /*1d0a0*/  ISETP.NE.AND P0, PT, R14, RZ, PT ;  /* 0x000000ff0e00720c */ /* 0x004fe40003f05270 */
[----:B------:R-:W-:-:S11]  /*1d0b0*/  PLOP3.LUT P6, PT, PT, PT, PT, 0x8, 0x0 ;  /* 0x000000000000781c */ /* 0x000fd60003fce170 */
[----:B------:R-:W-:Y:S05]  /*1d0c0*/  @P0 BRA `(.L_x_2475) ;  /* 0x00000000000c0947 */ /* 0x000fea0003800000 */
[----:B------:R-:W-:-:S03]  /*1d0d0*/  UMOV UR4, 0xffffffff ;  /* 0xffffffff00047882 */ /* 0x000fc60000000000 */
[----:B------:R-:W-:Y:S05]  /*1d0e0*/  BRA.DIV UR4, `(.L_x_2476) ;  /* 0x00000072044c7947 */ /* 0x000fea000b800000 */
[----:B------:R-:W-:-:S13]  /*1d0f0*/  ELECT P6, URZ, PT ;  /* 0x00000000003f782f */ /* 0x000fda00038c0000 */
.L_x_2475:
        /* <DEDUP_REMOVED lines=9> */
.L_x_2656:
[----:B------:R-:W-:Y:S05]  /*1d190*/  BSYNC B1 ;  /* 0x0000000000017941 */ /* 0x000fea0003800000 */
.L_x_2477:
[----:B------:R-:W-:Y:S04]  /*1d1a0*/  BSSY B1, `(.L_x_2479) ;  /* 0x000008c000017945 */ /* 0x000fe80003800000 */
[----:B------:R-:W-:Y:S05]  /*1d1b0*/  @!P6 BRA `(.L_x_2480) ;  /* 0x000000080028e947 */ /* 0x000fea0003800000 */
[----:B------:R-:W2:Y:S01]  /*1d1c0*/  LDL R7, [R1+0x4] ;  /* 0x0000040001077983 */ /* 0x000ea20000100800 */
[----:B------:R-:W-:Y:S01]  /*1d1d0*/  IMAD R9, R29, 0x8, R22 ;  /* 0x000000081d097824 */ /* 0x000fe200078e0216 */
[----:B------:R-:W3:Y:S01]  /*1d1e0*/  S2R R6, SR_TID.X ;  /* 0x0000000000067919 */ /* 0x000ee20000002100 */
[----:B------:R-:W-:Y:S01]  /*1d1f0*/  BSSY B2, `(.L_x_2481) ;  /* 0x0000006000027945 */ /* 0x000fe20003800000 */
[----:B---3--:R-:W-:-:S04]  /*1d200*/  LOP3.LUT R6, R6, 0x7f, RZ, 0xc0, !PT ;  /* 0x0000007f06067812 */ /* 0x008fc800078ec0ff */
[----:B------:R-:W-:Y:S02]  /*1d210*/  ISETP.NE.AND P1, PT, R6, RZ, PT ;  /* 0x000000ff0600720c */ /* 0x000fe40003f25270 */
[----:B--2---:R-:W-:-:S04]  /*1d220*/  SHF.L.U32 R8, R7, 0x1f, RZ ;  /* 0x0000001f07087819 */ /* 0x004fc800000006ff */
[----:B------:R-:W2:Y:S02]  /*1d230*/  SYNCS.PHASECHK.TRANS64.TRYWAIT P0, [R9+URZ+0x31ca0], R8 ;  /* 0x031ca008090075a7 */ /* 0x000ea4000800017f */
[----:B--2---:R-:W-:Y:S05]  /*1d240*/  @!P0 BRA `(.L_x_2482) ;  /* 0x0000007000288947 */ /* 0x004fea0003800000 */
.L_x_2657:
[----:B------:R-:W-:Y:S05]  /*1d250*/  BSYNC B2 ;  /* 0x0000000000027941 */ /* 0x000fea0003800000 */
.L_x_2481:
        /* <DEDUP_REMOVED lines=9> */
.L_x_2484:
[----:B------:R-:W-:Y:S05]  /*1d2f0*/  BSYNC B2 ;  /* 0x0000000000027941 */ /* 0x000fea0003800000 */
.L_x_2483:
        /* <DEDUP_REMOVED lines=10> */
[----:B------:R-:W-:Y:S01]  /*1d3a0*/  VIADD R10, R7, 0x16a00 ;  /* 0x00016a00070a7836 */ /* 0x000fe20000000000 */
[----:B------:R-:W-:-:S09]  /*1d3b0*/  UMOV UR7, 0x12f00000 ;  /* 0x12f0000000077882 */ /* 0x000fd20000000000 */
.L_x_2485:
        /* <DEDUP_REMOVED lines=16> */
.L_x_2486:
        /* <DEDUP_REMOVED lines=10> */
[----:B0-----:R-:W-:Y:S01]  /*1d560*/  IMAD.MOV.U32 R12, RZ, RZ, 0x40 ;  /* 0x00000040ff0c7424 */ /* 0x001fe200078e00ff */
[----:B------:R-:W-:Y:S01]  /*1d570*/  PLOP3.LUT P0, PT, PT, PT, PT, 0x80, 0x0 ;  /* 0x000000000000781c */ /* 0x000fe20003f0f070 */
[----:B------:R-:W-:Y:S01]  /*1d580*/  VIADD R10, R7, 0x1b200 ;  /* 0x0001b200070a7836 */ /* 0x000fe20000000000 */
[----:B------:R-:W-:Y:S01]  /*1d590*/  UMOV UR6, 0x0 ;  /* 0x0000000000067882 */ /* 0x000fe20000000000 */
[----:B------:R-:W-:Y:S01]  /*1d5a0*/  UMOV UR7, 0x12f00000 ;  /* 0x12f0000000077882 */ /* 0x000fe20000000000 */
[----:B------:R-:W-:-:S15]  /*1d5b0*/  R2UR UR10, R12 ;  /* 0x000000000c0a72ca */ /* 0x000fde00000e0000 */
.L_x_2487:
        /* <DEDUP_REMOVED lines=13> */
.L_x_2658:
[----:B------:R-:W-:Y:S05]  /*1d690*/  BSYNC B2 ;  /* 0x0000000000027941 */ /* 0x000fea0003800000 */
.L_x_2488:
        /* <DEDUP_REMOVED lines=11> */
.L_x_2491:
[----:B------:R-:W-:Y:S05]  /*1d750*/  BSYNC B2 ;  /* 0x0000000000027941 */ /* 0x000fea0003800000 */
.L_x_2490:
        /* <DEDUP_REMOVED lines=8> */
.L_x_2492:
        /* <DEDUP_REMOVED lines=15> */
.L_x_2493:
        /* <DEDUP_REMOVED lines=15> */
.L_x_2494:
        /* <DEDUP_REMOVED lines=10> */
.L_x_2480:
[----:B------:R-:W-:Y:S05]  /*1da60*/  BSYNC B1 ;  /* 0x0000000000017941 */ /* 0x000fea0003800000 */
.L_x_2479:
[----:B-1----:R-:W2:Y:S01]  /*1da70*/  LDL.LU R5, [R1+0x4] ;  /* 0x0000040001057983 */ /* 0x002ea20000300800 */
        /* <DEDUP_REMOVED lines=8> */
[----:B------:R1:W-:Y:S02]  /*1db00*/  STL [R1+0x4], R5 ;  /* 0x0000040501007387 */ /* 0x0003e40000100800 */
[----:B------:R-:W-:Y:S05]  /*1db10*/  @!P2 BRA `(.L_x_2473) ;  /* 0x00000008005ca947 */ /* 0x000fea0003800000 */
.L_x_2511:
[----:B------:R-:W-:Y:S05]  /*1db20*/  YIELD ;  /* 0x0000000000007946 */ /* 0x000fea0003800000 */
[----:B------:R-:W-:Y:S04]  /*1db30*/  BSSY B1, `(.L_x_2495) ;  /* 0x000008b000017945 */ /* 0x000fe80003800000 */
[----:B--2---:R-:W-:Y:S05]  /*1db40*/  @!P6 BRA `(.L_x_2496) ;  /* 0x000000080024e947 */ /* 0x004fea0003800000 */
[----:B-1----:R-:W2:Y:S01]  /*1db50*/  LDL R5, [R1+0x4] ;  /* 0x0000040001057983 */ /* 0x002ea20000100800 */
        /* <DEDUP_REMOVED lines=8> */
.L_x_2659:
[----:B------:R-:W-:Y:S05]  /*1dbe0*/  BSYNC B2 ;  /* 0x0000000000027941 */ /* 0x000fea0003800000 */
.L_x_2497:
        /* <DEDUP_REMOVED lines=9> */
.L_x_2500:
[----:B------:R-:W-:Y:S05]  /*1dc80*/  BSYNC B2 ;  /* 0x0000000000027941 */ /* 0x000fea0003800000 */
.L_x_2499:
[----:B0-----:R-:W-:Y:S01]  /*1dc90*/  IMAD.MOV.U32 R12, RZ, RZ, RZ ;  /* 0x000000ffff0c7224 */ /* 0x001fe200078e00ff */
        /* <DEDUP_REMOVED lines=10> */
.L_x_2501:
        /* <DEDUP_REMOVED lines=16> */
.L_x_2502:
        /* <DEDUP_REMOVED lines=16> */
.L_x_2503:
        /* <DEDUP_REMOVED lines=13> */
.L_x_2660:
[----:B------:R-:W-:Y:S05]  /*1e010*/  BSYNC B2 ;  /* 0x0000000000027941 */ /* 0x000fea0003800000 */
.L_x_2504:
        /* <DEDUP_REMOVED lines=11> */
.L_x_2507:
[----:B------:R-:W-:Y:S05]  /*1e0d0*/  BSYNC B2 ;  /* 0x0000000000027941 */ /* 0x000fea0003800000 */
.L_x_2506:
        /* <DEDUP_REMOVED lines=8> */
.L_x_2508:
        /* <DEDUP_REMOVED lines=15> */
.L_x_2509:
        /* <DEDUP_REMOVED lines=15> */
.L_x_2510:
        /* <DEDUP_REMOVED lines=10> */
.L_x_2496:
[----:B------:R-:W-:Y:S05]  /*1e3e0*/  BSYNC B1 ;  /* 0x0000000000017941 */ /* 0x000fea0003800000 */
.L_x_2495:
[----:B------:R-:W2:Y:S01]  /*1e3f0*/  LDL.LU R7, [R1+0x4] ;  /* 0x0000040001077983 */ /* 0x000ea20000300800 */
[----:B------:R-:W-:Y:S01]  /*1e400*/  VIADD R29, R29, 0x1 ;  /* 0x000000011d1d7836 */ /* 0x000fe20000000000 */
[C---:B------:R-:W-:Y:S01]  /*1e410*/  ISETP.GT.AND P2, PT, R9.reuse, R4, PT ;  /* 0x000000040900720c */ /* 0x040fe20003f44270 */
[----:B------:R-:W-:-:S03]  /*1e420*/  VIADD R9, R9, 0xffffffff ;  /* 0xffffffff09097836 */ /* 0x000fc60000000000 */
[----:B------:R-:W-:-:S04]  /*1e430*/  ISETP.NE.AND P1, PT, R29, 0x2, PT ;  /* 0x000000021d00780c */ /* 0x000fc80003f25270 */
[----:B------:R-:W-:Y:S02]  /*1e440*/  SEL R3, RZ, 0x1, P1 ;  /* 0x00000001ff037807 */ /* 0x000fe40000800000 */
[----:B------:R-:W-:Y:S02]  /*1e450*/  SEL R29, R29, RZ, P1 ;  /* 0x000000ff1d1d7207 */ /* 0x000fe40000800000 */
[----:B--2---:R-:W-:-:S05]  /*1e460*/  LOP3.LUT R7, R7, R3, RZ, 0x3c, !PT ;  /* 0x0000000307077212 */ /* 0x004fca00078e3cff */
[----:B------:R2:W-:Y:S01]  /*1e470*/  STL [R1+0x4], R7 ;  /* 0x0000040701007387 */ /* 0x0005e20000100800 */
[----:B------:R-:W-:Y:S05]  /*1e480*/  @P2 BRA `(.L_x_2511) ;  /* 0xfffffff400a42947 */ /* 0x000fea000383ffff */
.L_x_2473:
[----:B------:R-:W-:Y:S05]  /*1e490*/  BSYNC B0 ;  /* 0x0000000000007941 */ /* 0x000fea0003800000 */
.L_x_2472:
[----:B------:R-:W3:Y:S01]  /*1e4a0*/  LDC R0, c[0x0][0x448] ;  /* 0x00011200ff007b82 */ /* 0x000ee20000000800 */
[----:B------:R-:W-:Y:S01]  /*1e4b0*/  IMAD.MOV.U32 R2, RZ, RZ, 0xc0 ;  /* 0x000000c0ff027424 */ /* 0x000fe200078e00ff */
[----:B------:R-:W-:Y:S05]  /*1e4c0*/  @!P0 WARPSYNC.ALL ;  /* 0x0000000000008948 */ /* 0x000fea0003800000 */
[----:B------:R-:W-:Y:S01]  /*1e4d0*/  IMAD R2, R17, R2, 0xbf ;  /* 0x000000bf11027424 */ /* 0x000fe200078e0202 */
[----:B------:R-:W-:Y:S01]  /*1e4e0*/  BSSY B7, `(.L_x_2512) ;  /* 0x0000425000077945 */ /* 0x000fe20003800000 */
[----:B------:R-:W-:Y:S01]  /*1e4f0*/  @!P0 BAR.SYNC.DEFER_BLOCKING 0xc, 0x200 ;  /* 0x0308000000008b1d */ /* 0x000fe20000010000 */
[----:B---3--:R-:W-:-:S13]  /*1e500*/  ISETP.NE.AND P1, PT, R0, 0x1, PT ;  /* 0x000000010000780c */ /* 0x008fda0003f25270 */
[----:B------:R-:W3:Y:S08]  /*1e510*/  @P1 LDC R3, c[0x0][0x44c] ;  /* 0x00011300ff031b82 */ /* 0x000ef00000000800 */
[----:B------:R-:W4:Y:S01]  /*1e520*/  @P1 LDC R0, c[0x0][0x450] ;  /* 0x00011400ff001b82 */ /* 0x000f220000000800 */
[----:B---3--:R-:W-:-:S05]  /*1e530*/  @P1 IMAD.HI.U32 R3, R2, R3, RZ ;  /* 0x0000000302031227 */ /* 0x008fca00078e00ff */
[----:B----4-:R-:W-:-:S05]  /*1e540*/  @P1 SHF.R.U32.HI R2, RZ, R0, R3 ;  /* 0x00000000ff021219 */ /* 0x010fca0000011603 */
[----:B------:R-:W-:-:S04]  /*1e550*/  IMAD.IADD R0, R20, 0x1, R2 ;  /* 0x0000000114007824 */ /* 0x000fc800078e0202 */
[----:B------:R-:W-:-:S05]  /*1e560*/  IMAD.HI R0, R0, 0x38e38e39, RZ ;  /* 0x38e38e3900007827 */ /* 0x000fca00078e02ff */
[----:B------:R-:W-:-:S04]  /*1e570*/  SHF.R.U32.HI R2, RZ, 0x1f, R0 ;  /* 0x0000001fff027819 */ /* 0x000fc80000011600 */
[----:B------:R-:W-:-:S04]  /*1e580*/  LEA.HI.SX32 R2, R0, R2, 0x1b ;  /* 0x0000000200027211 */ /* 0x000fc800078fdaff */
[----:B------:R-:W-:-:S04]  /*1e590*/  VIMNMX R4, R21, R2, PT ;  /* 0x0000000215047248 */ /* 0x000fc80003fe0100 */
[----:B------:R-:W-:Y:S01]  /*1e5a0*/  ISETP.GT.AND P0, PT, R4, RZ, PT ;  /* 0x000000ff0400720c */ /* 0x000fe20003f04270 */
[----:B------:R3:W-:-:S12]  /*1e5b0*/  STL [R1+0x18], R4 ;  /* 0x0000180401007387 */ /* 0x0007d80000100800 */
[----:B---3--:R-:W-:Y:S05]  /*1e5c0*/  @P0 BRA `(.L_x_2513) ;  /* 0x0000000000440947 */ /* 0x008fea0003800000 */
[----:B-1----:R-:W1:Y:S02]  /*1e5d0*/  S2R R5, SR_TID.X ;  /* 0x0000000000057919 */ /* 0x002e640000002100 */
[----:B-1----:R-:W-:-:S04]  /*1e5e0*/  LOP3.LUT R5, R5, 0x7f, RZ, 0xc0, !PT ;  /* 0x0000007f05057812 */ /* 0x002fc800078ec0ff */
[----:B------:R-:W-:-:S13]  /*1e5f0*/  ISETP.NE.AND P0, PT, R5, RZ, PT ;  /* 0x000000ff0500720c */ /* 0x000fda0003f05270 */
[----:B------:R-:W-:Y:S05]  /*1e600*/  @P0 BRA `(.L_x_2514) ;  /* 0x0000004000480947 */ /* 0x000fea0003800000 */
[----:B------:R-:W1:Y:S01]  /*1e610*/  S2R R5, SR_LANEID ;  /* 0x0000000000057919 */ /* 0x000e620000000000 */
[----:B------:R-:W-:Y:S01]  /*1e620*/  VOTEU.ANY UR4, UPT, PT ;  /* 0x0000000000047886 */ /* 0x000fe200038e0100 */
[----:B------:R-:W3:Y:S01]  /*1e630*/  LDC.64 R2, c[0x0][0xc60] ;  /* 0x00031800ff027b82 */ /* 0x000ee20000000a00 */
[----:B------:R-:W1:Y:S02]  /*1e640*/  FLO.U32 R0, UR4 ;  /* 0x0000000400007d00 */ /* 0x000e6400080e0000 */
[----:B-1----:R-:W-:-:S06]  /*1e650*/  ISETP.EQ.U32.AND P0, PT, R0, R5, PT ;  /* 0x000000050000720c */ /* 0x002fcc0003f02070 */
[----:B------:R-:W3:Y:S07]  /*1e660*/  POPC R5, UR4 ;  /* 0x0000000400057d09 */ /* 0x000eee0008000000 */
[----:B---3--:R-:W3:Y:S01]  /*1e670*/  @P0 ATOMG.E.ADD.STRONG.GPU PT, R3, desc[UR60][R2.64], R5 ;  /* 0x00000005020309a8 */ /* 0x008ee200081ee1fc */
[----:B------:R-:W1:Y:S02]  /*1e680*/  S2R R4, SR_LTMASK ;  /* 0x0000000000047919 */ /* 0x000e640000003900 */
[----:B-1----:R-:W-:-:S04]  /*1e690*/  LOP3.LUT R4, R4, UR4, RZ, 0xc0, !PT ;  /* 0x0000000404047c12 */ /* 0x002fc8000f8ec0ff */
[----:B--2---:R-:W1:Y:S01]  /*1e6a0*/  POPC R7, R4 ;  /* 0x0000000400077309 */ /* 0x004e620000000000 */
[----:B---3--:R-:W1:Y:S02]  /*1e6b0*/  SHFL.IDX PT, R0, R3, R0, 0x1f ;  /* 0x00001f0003007589 */ /* 0x008e6400000e0000 */
[----:B-1----:R-:W-:Y:S01]  /*1e6c0*/  IADD3 R16, R0, UR38, R7 ;  /* 0x0000002600107c10 */ /* 0x002fe2000fffe007 */
[----:B------:R-:W-:Y:S06]  /*1e6d0*/  BRA `(.L_x_2514) ;  /* 0x0000004000147947 */ /* 0x000fec0003800000 */
.L_x_2513:
        /* <DEDUP_REMOVED lines=9> */
[----:B------:R-:W3:Y:S01]  /*1e770*/  LDC.64 R2, c[0x4][R2] ;  /* 0x0100000002027b82 */ /* 0x000ee20000000a00 */
[----:B-1----:R-:W-:Y:S02]  /*1e780*/  IMAD.U32 R5, RZ, RZ, UR7 ;  /* 0x00000007ff057e24 */ /* 0x002fe4000f8e00ff */
[----:B------:R-:W-:Y:S02]  /*1e790*/  IMAD.U32 R6, RZ, RZ, UR8 ;  /* 0x00000008ff067e24 */ /* 0x000fe4000f8e00ff */
[----:B--2---:R-:W-:-:S02]  /*1e7a0*/  IMAD.U32 R7, RZ, RZ, UR9 ;  /* 0x00000009ff077e24 */ /* 0x004fc4000f8e00ff */
[----:B------:R-:W-:Y:S02]  /*1e7b0*/  IMAD.U32 R10, RZ, RZ, UR4 ;  /* 0x00000004ff0a7e24 */ /* 0x000fe4000f8e00ff */
[----:B------:R-:W-:Y:S02]  /*1e7c0*/  IMAD.U32 R11, RZ, RZ, UR5 ;  /* 0x00000005ff0b7e24 */ /* 0x000fe4000f8e00ff */
[----:B------:R-:W-:Y:S02]  /*1e7d0*/  IMAD.MOV.U32 R8, RZ, RZ, 0x70 ;  /* 0x00000070ff087424 */ /* 0x000fe400078e00ff */
[----:B0-----:R-:W-:Y:S02]  /*1e7e0*/  IMAD.MOV.U32 R12, RZ, RZ, 0x1 ;  /* 0x00000001ff0c7424 */ /* 0x001fe400078e00ff */
[----:B------:R-:W-:-:S07]  /*1e7f0*/  IMAD.MOV.U32 R13, RZ, RZ, RZ ;  /* 0x000000ffff0d7224 */ /* 0x000fce00078e00ff */
[----:B------:R-:W-:-:S07]  /*1e800*/  LEPC R20, `(.L_x_2516) ;  /* 0x000000001014794e */ /* 0x000fce0000000000 */
[----:B---3--:R-:W-:Y:S05]  /*1e810*/  CALL.ABS.NOINC R2 ;  /* 0x0000000002007343 */ /* 0x008fea0003c00000 */
.L_x_2516:
[----:B------:R-:W-:Y:S05]  /*1e820*/  BSYNC B6 ;  /* 0x0000000000067941 */ /* 0x000fea0003800000 */
.L_x_2515:
        /* <DEDUP_REMOVED lines=8> */
[----:B------:R3:W4:Y:S01]  /*1e8b0*/  LDC.64 R2, c[0x4][R0] ;  /* 0x0100000000027b82 */ /* 0x0007220000000a00 */
[----:B------:R-:W-:Y:S02]  /*1e8c0*/  IMAD.U32 R4, RZ, RZ, UR6 ;  /* 0x00000006ff047e24 */ /* 0x000fe4000f8e00ff */
[----:B-1----:R-:W-:Y:S02]  /*1e8d0*/  IMAD.U32 R5, RZ, RZ, UR7 ;  /* 0x00000007ff057e24 */ /* 0x002fe4000f8e00ff */
[----:B------:R-:W-:Y:S02]  /*1e8e0*/  IMAD.U32 R6, RZ, RZ, UR8 ;  /* 0x00000008ff067e24 */ /* 0x000fe4000f8e00ff */
[----:B--2---:R-:W-:-:S02]  /*1e8f0*/  IMAD.U32 R7, RZ, RZ, UR9 ;  /* 0x00000009ff077e24 */ /* 0x004fc4000f8e00ff */
[----:B------:R-:W-:Y:S02]  /*1e900*/  IMAD.U32 R10, RZ, RZ, UR4 ;  /* 0x00000004ff0a7e24 */ /* 0x000fe4000f8e00ff */
[----:B------:R-:W-:Y:S02]  /*1e910*/  IMAD.U32 R11, RZ, RZ, UR5 ;  /* 0x00000005ff0b7e24 */ /* 0x000fe4000f8e00ff */
[----:B------:R-:W-:Y:S02]  /*1e920*/  IMAD.MOV.U32 R8, RZ, RZ, 0x70 ;  /* 0x00000070ff087424 */ /* 0x000fe400078e00ff */
[----:B0-----:R-:W-:Y:S02]  /*1e930*/  IMAD.MOV.U32 R12, RZ, RZ, 0x1 ;  /* 0x00000001ff0c7424 */ /* 0x001fe400078e00ff */
[----:B---3--:R-:W-:-:S07]  /*1e940*/  IMAD.MOV.U32 R13, RZ, RZ, RZ ;  /* 0x000000ffff0d7224 */ /* 0x008fce00078e00ff */
[----:B------:R-:W-:-:S07]  /*1e950*/  LEPC R20, `(.L_x_2519) ;  /* 0x000000001014794e */ /* 0x000fce0000000000 */
[----:B----4-:R-:W-:Y:S05]  /*1e960*/  CALL.ABS.NOINC R2 ;  /* 0x0000000002007343 */ /* 0x010fea0003c00000 */
.L_x_2519:
        /* <DEDUP_REMOVED lines=16> */
.L_x_2518:
[----:B------:R-:W-:Y:S05]  /*1ea70*/  BSYNC B6 ;  /* 0x0000000000067941 */ /* 0x000fea0003800000 */
.L_x_2517:
[----:B------:R-:W-:Y:S01]  /*1ea80*/  ULDC.64 UR4, c[0x0][0x9f8] ;  /* 0x00027e0000047ab9 */ /* 0x000fe20000000a00 */
[----:B------:R-:W3:Y:S01]  /*1ea90*/  LDL R20, [R1+0x18] ;  /* 0x0000180001147983 */ /* 0x000ee20000100800 */
[----:B------:R-:W-:Y:S01]  /*1eaa0*/  ISETP.NE.U32.AND P0, PT, RZ, UR4, PT ;  /* 0x00000004ff007c0c */ /* 0x000fe2000bf05070 */
[----:B------:R-:W4:Y:S03]  /*1eab0*/  LDC.64 R2, c[0x0][0x418] ;  /* 0x00010600ff027b82 */ /* 0x000f260000000a00 */
[----:B------:R-:W-:-:S13]  /*1eac0*/  ISETP.NE.AND.EX P0, PT, RZ, UR5, PT, P0 ;  /* 0x00000005ff007c0c */ /* 0x000fda000bf05300 */
[----:B------:R-:W-:-:S04]  /*1ead0*/  @P0 IADD3 R24, P1, R24, UR4, RZ ;  /* 0x0000000418180c10 */ /* 0x000fc8000ff3e0ff */
[----:B------:R-:W-:Y:S01]  /*1eae0*/  @P0 IADD3.X R25, R25, UR5, RZ, P1, !PT ;  /* 0x0000000519190c10 */ /* 0x000fe20008ffe4ff */
[----:B------:R-:W-:-:S04]  /*1eaf0*/  ULDC.64 UR4, c[0x0][0xa08] ;  /* 0x0002820000047ab9 */ /* 0x000fc80000000a00 */
[----:B------:R3:W2:Y:S01]  /*1eb00*/  @P0 LDG.E R26, desc[UR60][R24.64] ;  /* 0x0000003c181a0981 */ /* 0x0006a2000c1e1900 */
[----:B----4-:R-:W-:Y:S01]  /*1eb10*/  LOP3.LUT P0, RZ, R2, UR4, RZ, 0xfc, !PT ;  /* 0x0000000402ff7c12 */ /* 0x010fe2000f80fcff */
[----:B------:R-:W-:-:S03]  /*1eb20*/  UMOV UR4, 0xffffffff ;  /* 0xffffffff00047882 */ /* 0x000fc60000000000 */
[----:B------:R-:W-:Y:S01]  /*1eb30*/  LOP3.LUT P0, RZ, R3, UR5, RZ, 0xfc, P0 ;  /* 0x0000000503ff7c12 */ /* 0x000fe2000800fcff */
[----:B---3--:R-:W-:Y:S01]  /*1eb40*/  VIADD R25, R20, 0xffffffff ;  /* 0xffffffff14197836 */ /* 0x008fe20000000000 */
[----:B--2---:R-:W-:Y:S02]  /*1eb50*/  SHF.R.S32.HI R7, RZ, 0x1f, R26 ;  /* 0x0000001fff077819 */ /* 0x004fe4000001141a */
[----:B------:R-:W-:-:S03]  /*1eb60*/  SEL R24, R26, RZ, !P0 ;  /* 0x000000ff1a187207 */ /* 0x000fc60004000000 */
[----:B------:R2:W-:Y:S01]  /*1eb70*/  STL [R1+0x8], R7 ;  /* 0x0000080701007387 */ /* 0x0005e20000100800 */
[----:B------:R-:W-:Y:S05]  /*1eb80*/  BRA.DIV UR4, `(.L_x_2520) ;  /* 0x0000005a04287947 */ /* 0x000fea000b800000 */
[----:B------:R-:W3:Y:S02]  /*1eb90*/  S2R R0, SR_TID.X ;  /* 0x0000000000007919 */ /* 0x000ee40000002100 */
[----:B---3--:R-:W-:-:S04]  /*1eba0*/  SHF.R.U32.HI R0, RZ, 0x5, R0 ;  /* 0x00000005ff007819 */ /* 0x008fc80000011600 */
[----:B------:R-:W-:-:S05]  /*1ebb0*/  LOP3.LUT R0, R0, 0x3, RZ, 0xc0, !PT ;  /* 0x0000000300007812 */ /* 0x000fca00078ec0ff */
[----:B------:R3:W4:Y:S02]  /*1ebc0*/  SHFL.IDX PT, R14, R0, RZ, 0x1f ;  /* 0x00001fff000e7589 */ /* 0x00072400000e0000 */
.L_x_2663:
[----:B---3--:R-:W3:Y:S01]  /*1ebd0*/  LDL.LU R0, [R1] ;  /* 0x0000000001007983 */ /* 0x008ee20000300800 */
[----:B------:R-:W-:Y:S02]  /*1ebe0*/  PLOP3.LUT P1, PT, PT, PT, PT, 0x8, 0x0 ;  /* 0x000000000000781c */ /* 0x000fe40003f2e170 */
[----:B----4-:R-:W-:Y:S02]  /*1ebf0*/  ISETP.NE.AND P0, PT, R14, RZ, PT ;  /* 0x000000ff0e00720c */ /* 0x010fe40003f05270 */
[----:B---3--:R-:W-:-:S09]  /*1ec00*/  LOP3.LUT R0, R0, 0xfffffffe, RZ, 0xc0, !PT ;  /* 0xfffffffe00007812 */ /* 0x008fd200078ec0ff */
[----:B------:R-:W-:-:S05]  /*1ec10*/  @P1 LOP3.LUT R0, R0, 0x1, RZ, 0xfc, !PT ;  /* 0x0000000100001812 */ /* 0x000fca00078efcff */
[----:B------:R3:W-:Y:S01]  /*1ec20*/  STL [R1], R0 ;  /* 0x0000000001007387 */ /* 0x0007e20000100800 */
[----:B------:R-:W-:Y:S05]  /*1ec30*/  @P0 BRA `(.L_x_2521) ;  /* 0x0000000400200947 */ /* 0x000fea0003800000 */
[----:B------:R-:W-:-:S03]  /*1ec40*/  UMOV UR4, 0xffffffff ;  /* 0xffffffff00047882 */ /* 0x000fc60000000000 */
[----:B------:R-:W-:Y:S05]  /*1ec50*/  BRA.DIV UR4, `(.L_x_2522) ;  /* 0x0000005a04287947 */ /* 0x000fea000b800000 */
[----:B------:R-:W-:-:S13]  /*1ec60*/  ELECT P6, URZ, PT ;  /* 0x00000000003f782f */ /* 0x000fda00038c0000 */
.L_x_2666:
[----:B------:R-:W-:Y:S05]  /*1ec70*/  @!P6 BRA `(.L_x_2521) ;  /* 0x000000040010e947 */ /* 0x000fea0003800000 */
[----:B------:R-:W-:-:S04]  /*1ec80*/  ISETP.NE.U32.AND P0, PT, R2, RZ, PT ;  /* 0x000000ff0200720c */ /* 0x000fc80003f05070 */
[----:B------:R-:W-:-:S13]  /*1ec90*/  ISETP.NE.AND.EX P0, PT, R3, RZ, PT, P0 ;  /* 0x000000ff0300720c */ /* 0x000fda0003f05300 */
[----:B------:R-:W-:Y:S05]  /*1eca0*/  @!P0 BRA `(.L_x_2523) ;  /* 0x0000000000448947 */ /* 0x000fea0003800000 */
[----:B------:R-:W4:Y:S01]  /*1ecb0*/  LDC R6, c[0x0][0x43c] ;  /* 0x00010f00ff067b82 */ /* 0x000f220000000800 */
[----:B------:R-:W-:Y:S01]  /*1ecc0*/  ULDC.64 UR4, c[0x0][0x428] ;  /* 0x00010a0000047ab9 */ /* 0x000fe20000000a00 */
[----:B----4-:R-:W-:-:S13]  /*1ecd0*/  ISETP.NE.AND P0, PT, R6, 0x1, PT ;  /* 0x000000010600780c */ /* 0x010fda0003f05270 */
[----:B-1----:R-:W3:Y:S02]  /*1ece0*/  @P0 LDC.64 R4, c[0x0][0x440] ;  /* 0x00011000ff040b82 */ /* 0x002ee40000000a00 */
[----:B---3--:R-:W-:-:S04]  /*1ecf0*/  @P0 IMAD.HI.U32 R0, R25, R4, RZ ;  /* 0x0000000419000227 */ /* 0x008fc800078e00ff */
        /* <DEDUP_REMOVED lines=12> */
.L_x_2523:
[----:B---3--:R-:W-:Y:S01]  /*1edc0*/  IMAD R0, R23, 0x8, R22 ;  /* 0x0000000817007824 */ /* 0x008fe200078e0216 */
[----:B----4-:R-:W-:-:S04]  /*1edd0*/  SHF.L.U32 R2, R27, 0x1f, RZ ;  /* 0x0000001f1b027819 */ /* 0x010fc800000006ff */
[----:B------:R-:W3:Y:S02]  /*1ede0*/  SYNCS.PHASECHK.TRANS64.TRYWAIT P0, [R0+URZ+0x31c40], R2 ;  /* 0x031c4002000075a7 */ /* 0x000ee4000800017f */
[----:B---3--:R-:W-:Y:S05]  /*1edf0*/  @!P0 BRA `(.L_x_2524) ;  /* 0x0000005400e08947 */ /* 0x008fea0003800000 */
.L_x_2667:
[----:B------:R-:W4:Y:S02]  /*1ee00*/  S2R R3, SR_TID.X ;  /* 0x0000000000037919 */ /* 0x000f240000002100 */
[----:B----4-:R-:W-:-:S04]  /*1ee10*/  LOP3.LUT R3, R3, 0x7f, RZ, 0xc0, !PT ;  /* 0x0000007f03037812 */ /* 0x010fc800078ec0ff */
[----:B------:R-:W-:-:S13]  /*1ee20*/  ISETP.NE.AND P0, PT, R3, RZ, PT ;  /* 0x000000ff0300720c */ /* 0x000fda0003f05270 */
[----:B------:R-:W-:Y:S05]  /*1ee30*/  @P0 BRA `(.L_x_2525) ;  /* 0x00000000001c0947 */ /* 0x000fea0003800000 */
[----:B------:R-:W4:Y:S01]  /*1ee40*/  S2R R3, SR_TID.X ;  /* 0x0000000000037919 */ /* 0x000f220000002100 */
[----:B---3--:R-:W-:-:S04]  /*1ee50*/  IMAD.MOV.U32 R2, RZ, RZ, 0x6c00 ;  /* 0x00006c00ff027424 */ /* 0x008fc800078e00ff */
[----:B------:R3:W-:Y:S01]  /*1ee60*/  SYNCS.ARRIVE.TRANS64 RZ, [R0+URZ+0x31c30], R2 ;  /* 0x031c300200ff79a7 */ /* 0x0007e2000800003f */
[----:B----4-:R-:W-:-:S04]  /*1ee70*/  LOP3.LUT R3, R3, 0x1f, RZ, 0xc0, !PT ;  /* 0x0000001f03037812 */ /* 0x010fc800078ec0ff */
[----:B------:R-:W-:-:S13]  /*1ee80*/  ISETP.NE.AND P0, PT, R3, RZ, PT ;  /* 0x000000ff0300720c */ /* 0x000fda0003f05270 */
[----:B---3--:R-:W-:Y:S05]  /*1ee90*/  @!P0 BRA `(.L_x_2525) ;  /* 0x0000000000048947 */ /* 0x008fea0003800000 */
[----:B------:R-:W-:Y:S01]  /*1eea0*/  BPT.TRAP 0x1 ;  /* 0x000000040000795c */ /* 0x000fe20000300000 */
.L_x_2525:
[----:B---3--:R-:W3:Y:S01]  /*1eeb0*/  LDL.LU R2, [R1] ;  /* 0x0000000001027983 */ /* 0x008ee20000300800 */
        /* <DEDUP_REMOVED lines=22> */
[----:B----4-:R-:W-:Y:S01]  /*1f020*/  UMOV UR8, UR15 ;  /* 0x0000000f00087c82 */ /* 0x010fe20008000000 */
[----:B------:R-:W-:Y:S02]  /*1f030*/  UMOV UR10, UR17 ;  /* 0x00000011000a7c82 */ /* 0x000fe40008000000 */
[----:B------:R4:W-:Y:S02]  /*1f040*/  UTMALDG.4D [UR8], [UR4], desc[UR6] ;  /* 0x00000608040075b4 */ /* 0x0009e40008019000 */
[----:B----4-:R-:W-:Y:S01]  /*1f050*/  UMOV UR8, UR16 ;  /* 0x0000001000087c82 */ /* 0x010fe20008000000 */
[----:B------:R-:W-:-:S02]  /*1f060*/  UMOV UR10, UR14 ;  /* 0x0000000e000a7c82 */ /* 0x000fc40008000000 */
[----:B------:R4:W-:Y:S01]  /*1f070*/  UTMALDG.4D [UR8], [UR4], desc[UR6] ;  /* 0x00000608040075b4 */ /* 0x0009e20008019000 */
[----:B---3--:R-:W-:-:S04]  /*1f080*/  LOP3.LUT R2, R2, 0xfffffffe, RZ, 0xc0, !PT ;  /* 0xfffffffe02027812 */ /* 0x008fc800078ec0ff */
[----:B------:R-:W-:-:S05]  /*1f090*/  @P0 LOP3.LUT R2, R2, 0x1, RZ, 0xfc, !PT ;  /* 0x0000000102020812 */ /* 0x000fca00078efcff */
[----:B------:R4:W-:Y:S01]  /*1f0a0*/  STL [R1], R2 ;  /* 0x0000000201007387 */ /* 0x0009e20000100800 */
[----:B------:R-:W-:Y:S01]  /*1f0b0*/  NOP ;  /* 0x0000000000007918 */ /* 0x000fe20000000000 */
.L_x_2521:
[----:B------:R-:W5:Y:S04]  /*1f0c0*/  LDL.LU R4, [R1+0x1c] ;  /* 0x00001c0001047983 */ /* 0x000f680000300800 */
[----:B------:R-:W2:Y:S04]  /*1f0d0*/  LDL.LU R6, [R1+0x10] ;  /* 0x0000100001067983 */ /* 0x000ea80000300800 */
[----:B------:R-:W2:Y:S01]  /*1f0e0*/  LDL.LU R3, [R1+0x24] ;  /* 0x0000240001037983 */ /* 0x000ea20000300800 */
[----:B------:R-:W-:Y:S05]  /*1f0f0*/  WARPSYNC.ALL ;  /* 0x0000000000007948 */ /* 0x000fea0003800000 */
[----:B----4-:R-:W-:Y:S01]  /*1f100*/  ULDC.64 UR6, c[0x0][0xa00] ;  /* 0x0002800000067ab9 */ /* 0x010fe20000000a00 */
[----:B------:R-:W-:Y:S01]  /*1f110*/  ULDC.64 UR4, c[0x0][0x298] ;  /* 0x0000a60000047ab9 */ /* 0x000fe20000000a00 */
[----:B------:R-:W-:Y:S01]  /*1f120*/  BAR.SYNC.DEFER_BLOCKING 0x8, 0x200 ;  /* 0x0208000000007b1d */ /* 0x000fe20000010000 */
[----:B------:R-:W-:Y:S01]  /*1f130*/  ISETP.NE.U32.AND P0, PT, RZ, UR6, PT ;  /* 0x00000006ff007c0c */ /* 0x000fe2000bf05070 */
[----:B---3--:R-:W-:-:S03]  /*1f140*/  VIADD R0, R22, 0xda00 ;  /* 0x0000da0016007836 */ /* 0x008fc60000000000 */
[----:B------:R-:W-:Y:S01]  /*1f150*/  ISETP.NE.AND.EX P0, PT, RZ, UR7, PT, P0 ;  /* 0x00000007ff007c0c */ /* 0x000fe2000bf05300 */
[----:B------:R-:W-:Y:S01]  /*1f160*/  BSSY B6, `(.L_x_2526) ;  /* 0x0000020000067945 */ /* 0x000fe20003800000 */
[----:B------:R-:W-:Y:S02]  /*1f170*/  LOP3.LUT P1, RZ, R0, 0x1bf, RZ, 0xc0, !PT ;  /* 0x000001bf00ff7812 */ /* 0x000fe4000782c0ff */
[----:B-----5:R-:W-:-:S05]  /*1f180*/  SHF.R.S32.HI R2, RZ, 0x1f, R4 ;  /* 0x0000001fff027819 */ /* 0x020fca0000011404 */
[----:B------:R-:W-:Y:S01]  /*1f190*/  IMAD R2, R2, UR4, RZ ;  /* 0x0000000402027c24 */ /* 0x000fe2000f8e02ff */
[----:B--2---:R-:W-:-:S03]  /*1f1a0*/  SEL R3, R3, RZ, !P0 ;  /* 0x000000ff03037207 */ /* 0x004fc60004000000 */
[----:B------:R-:W-:Y:S01]  /*1f1b0*/  IMAD R0, R4, UR5, R2 ;  /* 0x0000000504007c24 */ /* 0x000fe2000f8e0202 */
[----:B------:R-:W-:Y:S01]  /*1f1c0*/  SEL R2, R6, RZ, !P0 ;  /* 0x000000ff06027207 */ /* 0x000fe20004000000 */
[----:B-1----:R-:W-:-:S05]  /*1f1d0*/  IMAD.WIDE.U32 R4, R4, UR4, RZ ;  /* 0x0000000404047c25 */ /* 0x002fca000f8e00ff */
        /* <DEDUP_REMOVED lines=24> */
.L_x_2527:
[----:B------:R-:W-:Y:S05]  /*1f360*/  BSYNC B6 ;  /* 0x0000000000067941 */ /* 0x000fea0003800000 */
.L_x_2526:
[----:B--2---:R-:W2:Y:S01]  /*1f370*/  LDL.LU R0, [R1+0x1c] ;  /* 0x00001c0001007983 */ /* 0x004ea20000300800 */
[----:B------:R-:W-:Y:S01]  /*1f380*/  ULDC.64 UR4, c[0x0][0x2d8] ;  /* 0x0000b60000047ab9 */ /* 0x000fe20000000a00 */
[----:B------:R-:W1:Y:S01]  /*1f390*/  LDC R10, c[0x0][0x448] ;  /* 0x00011200ff0a7b82 */ /* 0x000e620000000800 */
[----:B------:R-:W-:Y:S01]  /*1f3a0*/  ULDC.64 UR6, c[0x0][0x2c8] ;  /* 0x0000b20000067ab9 */ /* 0x000fe20000000a00 */
[----:B------:R-:W2:Y:S01]  /*1f3b0*/  LDL.LU.64 R2, [R1+0x28] ;  /* 0x0000280001027983 */ /* 0x000ea20000300a00 */
[----:B------:R-:W-:-:S03]  /*1f3c0*/  ULDC.64 UR8, c[0x0][0x280] ;  /* 0x0000a00000087ab9 */ /* 0x000fc60000000a00 */
[----:B------:R-:W3:Y:S04]  /*1f3d0*/  LDL.LU R20, [R1+0x24] ;  /* 0x0000240001147983 */ /* 0x000ee80000300800 */
[----:B------:R-:W4:Y:S04]  /*1f3e0*/  LDL.LU R21, [R1+0x34] ;  /* 0x0000340001157983 */ /* 0x000f280000300800 */
[----:B------:R-:W4:Y:S01]  /*1f3f0*/  LDL.LU R4, [R1+0x10] ;  /* 0x0000100001047983 */ /* 0x000f220000300800 */
[----:B------:R-:W0:Y:S01]  /*1f400*/  S2R R11, SR_TID.X ;  /* 0x00000000000b7919 */ /* 0x000e220000002100 */
[----:B-1----:R-:W-:-:S13]  /*1f410*/  ISETP.NE.AND P1, PT, R10, 0x1, PT ;  /* 0x000000010a00780c */ /* 0x002fda0003f25270 */
[----:B------:R-:W1:Y:S01]  /*1f420*/  @P1 LDC R5, c[0x0][0x450] ;  /* 0x00011400ff051b82 */ /* 0x000e620000000800 */
        /* <DEDUP_REMOVED lines=17> */
[----:B------:R-:W-:Y:S01]  /*1f540*/  LOP3.LUT R6, R20, 0x60, R6, 0xf8, !PT ;  /* 0x0000006014067812 */ /* 0x000fe200078ef806 */
[----:B0-----:R-:W-:-:S04]  /*1f550*/  IMAD.SHL.U32 R20, R11, 0x8, RZ ;  /* 0x000000080b147824 */ /* 0x001fc800078e00ff */
[----:B------:R-:W-:Y:S01]  /*1f560*/  IMAD R0, R17, 0xc0, R6 ;  /* 0x000000c011007824 */ /* 0x000fe200078e0206 */
[----:B------:R-:W-:-:S03]  /*1f570*/  LOP3.LUT R20, R20, 0x18, RZ, 0xc0, !PT ;  /* 0x0000001814147812 */ /* 0x000fc600078ec0ff */
[----:B----4-:R-:W-:Y:S01]  /*1f580*/  @P1 IMAD.HI.U32 R6, R0, R4, RZ ;  /* 0x0000000400061227 */ /* 0x010fe200078e00ff */
[C---:B------:R-:W-:Y:S02]  /*1f590*/  LOP3.LUT R12, R20.reuse, 0x20, RZ, 0xfc, !PT ;  /* 0x00000020140c7812 */ /* 0x040fe400078efcff */
[----:B------:R-:W-:Y:S01]  /*1f5a0*/  LOP3.LUT R11, R20, 0x40, RZ, 0xfc, !PT ;  /* 0x00000040140b7812 */ /* 0x000fe200078efcff */
[----:B------:R-:W-:Y:S01]  /*1f5b0*/  IMAD.MOV.U32 R4, RZ, RZ, R0 ;  /* 0x000000ffff047224 */ /* 0x000fe200078e0000 */
[----:B------:R0:W5:Y:S01]  /*1f5c0*/  LDL R20, [R1+0xc] ;  /* 0x00000c0001147983 */ /* 0x0001620000100800 */
[----:B-1----:R-:W-:-:S04]  /*1f5d0*/  @P1 SHF.R.U32.HI R4, RZ, R5, R6 ;  /* 0x00000005ff041219 */ /* 0x002fc80000011606 */
[--C-:B------:R-:W-:Y:S01]  /*1f5e0*/  SHF.R.S32.HI R5, RZ, 0x1f, R4.reuse ;  /* 0x0000001fff057819 */ /* 0x100fe20000011404 */
[----:B------:R-:W-:-:S04]  /*1f5f0*/  IMAD.MOV R8, RZ, RZ, -R4 ;  /* 0x000000ffff087224 */ /* 0x000fc800078e0a04 */
[----:B------:R-:W-:Y:S02]  /*1f600*/  IMAD R5, R5, UR4, RZ ;  /* 0x0000000405057c24 */ /* 0x000fe4000f8e02ff */
[----:B------:R-:W-:Y:S02]  /*1f610*/  IMAD R8, R10, R8, R0 ;  /* 0x000000080a087224 */ /* 0x000fe400078e0200 */
[C---:B------:R-:W-:Y:S02]  /*1f620*/  IMAD R6, R4.reuse, UR5, R5 ;  /* 0x0000000504067c24 */ /* 0x040fe4000f8e0205 */
[----:B------:R-:W-:Y:S01]  /*1f630*/  IMAD.WIDE.U32 R4, R4, UR4, R2 ;  /* 0x0000000404047c25 */ /* 0x000fe2000f8e0002 */
[----:B------:R-:W-:-:S03]  /*1f640*/  SHF.R.S32.HI R9, RZ, 0x1f, R8 ;  /* 0x0000001fff097819 */ /* 0x000fc60000011408 */
[----:B------:R-:W-:Y:S02]  /*1f650*/  IMAD.IADD R5, R5, 0x1, R6 ;  /* 0x0000000105057824 */ /* 0x000fe400078e0206 */
[----:B------:R-:W-:Y:S02]  /*1f660*/  IMAD R9, R9, UR6, RZ ;  /* 0x0000000609097c24 */ /* 0x000fe4000f8e02ff */
[----:B------:R-:W-:-:S04]  /*1f670*/  IMAD.WIDE.U32 R6, R8, UR6, R4 ;  /* 0x0000000608067c25 */ /* 0x000fc8000f8e0004 */
[----:B------:R-:W-:Y:S01]  /*1f680*/  IMAD R5, R8, UR7, R9 ;  /* 0x0000000708057c24 */ /* 0x000fe2000f8e0209 */
[----:B------:R-:W-:Y:S01]  /*1f690*/  LEA R4, P0, R6, UR8, 0x1 ;  /* 0x0000000806047c11 */ /* 0x000fe2000f8008ff */
[----:B------:R-:W-:Y:S01]  /*1f6a0*/  VIADD R0, R0, 0x80 ;  /* 0x0000008000007836 */ /* 0x000fe20000000000 */
[----:B------:R-:W1:Y:S01]  /*1f6b0*/  S2R R9, SR_TID.X ;  /* 0x0000000000097919 */ /* 0x000e620000002100 */
[----:B------:R-:W-:Y:S02]  /*1f6c0*/  IMAD.IADD R5, R7, 0x1, R5 ;  /* 0x0000000107057824 */ /* 0x000fe400078e0205 */
[----:B------:R-:W2:Y:S03]  /*1f6d0*/  @P1 LDC R7, c[0x0][0x450] ;  /* 0x00011400ff071b82 */ /* 0x000ea60000000800 */
[----:B------:R-:W-:-:S05]  /*1f6e0*/  LEA.HI.X R5, R6, UR9, R5, 0x1, P0 ;  /* 0x0000000906057c11 */ /* 0x000fca00080f0c05 */
[----:B------:R-:W3:Y:S01]  /*1f6f0*/  @P1 LDC R6, c[0x0][0x44c] ;  /* 0x00011300ff061b82 */ /* 0x000ee20000000800 */
[----:B-1----:R-:W-:Y:S02]  /*1f700*/  IMAD.SHL.U32 R21, R9, 0x8, RZ ;  /* 0x0000000809157824 */ /* 0x002fe400078e00ff */
[----:B---3--:R-:W-:-:S03]  /*1f710*/  @P1 IMAD.HI.U32 R8, R0, R6, RZ ;  /* 0x0000000600081227 */ /* 0x008fc600078e00ff */
[----:B------:R-:W-:Y:S01]  /*1f720*/  LOP3.LUT R21, R21, 0x18, RZ, 0xc0, !PT ;  /* 0x0000001815157812 */ /* 0x000fe200078ec0ff */
[----:B------:R-:W-:Y:S01]  /*1f730*/  IMAD.MOV.U32 R6, RZ, RZ, R0 ;  /* 0x000000ffff067224 */ /* 0x000fe200078e0000 */
[----:B--2---:R-:W-:-:S05]  /*1f740*/  @P1 SHF.R.U32.HI R6, RZ, R7, R8 ;  /* 0x00000007ff061219 */ /* 0x004fca0000011608 */
        /* <DEDUP_REMOVED lines=17> */
[----:B------:R-:W-:-:S04]  /*1f860*/  UMOV UR4, 0xffffffff ;  /* 0xffffffff00047882 */ /* 0x000fc80000000000 */
[----:B------:R-:W-:Y:S01]  /*1f870*/  LEA.HI.X R6, R2, UR9, R6, 0x1, P3 ;  /* 0x0000000902067c11 */ /* 0x000fe200098f0c06 */
[----:B0-----:R-:W-:Y:S06]  /*1f880*/  BRA.DIV UR4, `(.L_x_2528) ;  /* 0x0000004e04507947 */ /* 0x001fec000b800000 */
[----:B------:R-:W0:Y:S02]  /*1f890*/  S2R R3, SR_TID.X ;  /* 0x0000000000037919 */ /* 0x000e240000002100 */
[----:B0-----:R-:W-:Y:S02]  /*1f8a0*/  LOP3.LUT R8, R3, 0x7f, RZ, 0xc0, !PT ;  /* 0x0000007f03087812 */ /* 0x001fe400078ec0ff */
[----:B------:R-:W2:Y:S02]  /*1f8b0*/  LDL.LU R3, [R1+0x20] ;  /* 0x0000200001037983 */ /* 0x000ea40000300800 */
[----:B------:R-:W-:Y:S02]  /*1f8c0*/  SHF.R.U32.HI R8, RZ, 0x2, R8 ;  /* 0x00000002ff087819 */ /* 0x000fe40000011608 */
[----:B------:R-:W-:Y:S03]  /*1f8d0*/  SHFL.IDX PT, R2, R5, RZ, 0x1c1f ;  /* 0x001c1fff05027589 */ /* 0x000fe600000e0000 */
[----:B------:R-:W-:-:S02]  /*1f8e0*/  IMAD R17, R17, 0xc0, R8 ;  /* 0x000000c011117824 */ /* 0x000fc400078e0208 */
[----:B--2---:R-:W-:Y:S02]  /*1f8f0*/  IMAD R0, R3, R10, RZ ;  /* 0x0000000a03007224 */ /* 0x004fe400078e02ff */
[----:B------:R-:W0:Y:S03]  /*1f900*/  SHFL.IDX PT, R3, R4, RZ, 0x1c1f ;  /* 0x001c1fff04037589 */ /* 0x000e2600000e0000 */
        /* <DEDUP_REMOVED lines=37> */
[-C--:B------:R-:W-:Y:S01]  /*1fb60*/  ISETP.GE.AND P3, PT, R2, R0.reuse, PT ;  /* 0x000000000200720c */ /* 0x080fe20003f66270 */
[----:B------:R-:W-:Y:S01]  /*1fb70*/  VIADD R2, R17, 0x60 ;  /* 0x0000006011027836 */ /* 0x000fe20000000000 */
[----:B------:R-:W1:Y:S04]  /*1fb80*/  SHFL.IDX PT, R4, R7, RZ, 0x1c1f ;  /* 0x001c1fff07047589 */ /* 0x000e6800000e0000 */
[----:B------:R-:W-:Y:S02]  /*1fb90*/  ISETP.GE.AND P4, PT, R2, R0, PT ;  /* 0x000000000200720c */ /* 0x000fe40003f86270 */
[----:B------:R-:W2:Y:S04]  /*1fba0*/  SHFL.IDX PT, R2, R6, RZ, 0x1c1f ;  /* 0x001c1fff06027589 */ /* 0x000ea800000e0000 */
[----:B------:R-:W3:Y:S07]  /*1fbb0*/  SHFL.IDX PT, R6, R6, 0x1, 0x1c1f ;  /* 0x003c1f0006067f89 */ /* 0x000eee00000e0000 */
[----:B0-----:R-:W-:-:S05]  /*1fbc0*/  @!P4 LEA R3, P5, R21, R3, 0x1 ;  /* 0x000000031503c211 */ /* 0x001fca00078a08ff */
[----:B------:R-:W-:Y:S01]  /*1fbd0*/  @!P4 IMAD.X R8, RZ, RZ, R5, P5 ;  /* 0x000000ffff08c224 */ /* 0x000fe200028e0605 */
[----:B-1----:R-:W-:-:S05]  /*1fbe0*/  @!P3 LEA R4, P5, R21, R4, 0x1 ;  /* 0x000000041504b211 */ /* 0x002fca00078a08ff */
[----:B--2---:R-:W-:Y:S02]  /*1fbf0*/  @!P3 IMAD.X R5, RZ, RZ, R2, P5 ;  /* 0x000000ffff05b224 */ /* 0x004fe400028e0602 */
[----:B------:R-:W-:Y:S02]  /*1fc00*/  @!P4 IMAD.MOV.U32 R2, RZ, RZ, R3 ;  /* 0x000000ffff02c224 */ /* 0x000fe400078e0003 */
[----:B------:R-:W-:-:S05]  /*1fc10*/  @!P4 IMAD.MOV.U32 R3, RZ, RZ, R8 ;  /* 0x000000ffff03c224 */ /* 0x000fca00078e0008 */
[----:B------:R-:W-:Y:S04]  /*1fc20*/  @!P4 LDGSTS.E.BYPASS.LTC128B.128 [R20+0xf200], desc[UR60][R2.64], !P2 ;  /* 0x0f2000000214cfae */ /* 0x000fe8000d101d7c */
[----:B------:R-:W-:Y:S04]  /*1fc30*/  @!P4 LDGSTS.E.BYPASS.LTC128B.128 [R20+0x12200], desc[UR60][R2.64+0x40], !P1 ;  /* 0x122000400214cfae */ /* 0x000fe8000c901d7c */
[----:B------:R0:W-:Y:S02]  /*1fc40*/  @!P4 LDGSTS.E.BYPASS.LTC128B.128 [R20+0x15200], desc[UR60][R2.64+0x80], !P0 ;  /* 0x152000800214cfae */ /* 0x0001e4000c101d7c */
[----:B0-----:R-:W-:-:S02]  /*1fc50*/  @!P3 IMAD.MOV.U32 R2, RZ, RZ, R4 ;  /* 0x000000ffff02b224 */ /* 0x001fc400078e0004 */
[----:B------:R-:W-:-:S05]  /*1fc60*/  @!P3 IMAD.MOV.U32 R3, RZ, RZ, R5 ;  /* 0x000000ffff03b224 */ /* 0x000fca00078e0005 */
[----:B------:R-:W-:Y:S04]  /*1fc70*/  @!P3 LDGSTS.E.BYPASS.LTC128B.128 [R20+0xfa00], desc[UR60][R2.64], !P2 ;  /* 0x0fa000000214bfae */ /* 0x000fe8000d101d7c */
[----:B------:R-:W-:Y:S04]  /*1fc80*/  @!P3 LDGSTS.E.BYPASS.LTC128B.128 [R20+0x12a00], desc[UR60][R2.64+0x40], !P1 ;  /* 0x12a000400214bfae */ /* 0x000fe8000c901d7c */
[----:B------:R0:W-:Y:S04]  /*1fc90*/  @!P3 LDGSTS.E.BYPASS.LTC128B.128 [R20+0x15a00], desc[UR60][R2.64+0x80], !P0 ;  /* 0x15a000800214bfae */ /* 0x0001e8000c101d7c */
[----:B0--3--:R0:W1:Y:S02]  /*1fca0*/  SHFL.IDX PT, R2, R7, 0x1, 0x1c1f ;  /* 0x003c1f0007027f89 */ /* 0x00906400000e0000 */
.L_x_2680:
        /* <DEDUP_REMOVED lines=13> */
.L_x_2529:
        /* <DEDUP_REMOVED lines=14> */
[----:B-1----:R-:W2:Y:S01]  /*1fe60*/  LDL R2, [R1+0x18] ;  /* 0x0000180001027983 */ /* 0x002ea20000100800 */
[----:B------:R1:W-:Y:S01]  /*1fe70*/  SYNCS.ARRIVE.TRANS64.A1T0 RZ, [R22+URZ+0x31c00], RZ ;  /* 0x031c00ff16ff79a7 */ /* 0x0003e2000810003f */
[----:B------:R-:W-:Y:S01]  /*1fe80*/  BSSY B0, `(.L_x_2530) ;  /* 0x0000004000007945 */ /* 0x000fe20003800000 */
[----:B------:R-:W3:Y:S01]  /*1fe90*/  SYNCS.PHASECHK.TRANS64.TRYWAIT P0, [R22+URZ+0x31c20], R3 ;  /* 0x031c2003160075a7 */ /* 0x000ee2000800017f */
[----:B--2---:R-:W-:Y:S02]  /*1fea0*/  ISETP.GE.AND P1, PT, R2, 0x2, PT ;  /* 0x000000020200780c */ /* 0x004fe40003f26270 */
[----:B-1-3--:R-:W-:Y:S11]  /*1feb0*/  @!P0 BRA `(.L_x_2531) ;  /* 0x0000004c00e48947 */ /* 0x00aff60003800000 */
.L_x_2681:
[----:B------:R-:W-:Y:S05]  /*1fec0*/  BSYNC B0 ;  /* 0x0000000000007941 */ /* 0x000fea0003800000 */
.L_x_2530:
[----:B------:R-:W-:Y:S04]  /*1fed0*/  BSSY B0, `(.L_x_2532) ;  /* 0x0000226000007945 */ /* 0x000fe80003800000 */
[----:B------:R-:W-:Y:S05]  /*1fee0*/  @!P1 BRA `(.L_x_2533) ;  /* 0x0000002000909947 */ /* 0x000fea0003800000 */
[----:B------:R-:W2:Y:S01]  /*1fef0*/  LDL R2, [R1+0x18] ;  /* 0x0000180001027983 */ /* 0x000ea20000100800 */
[----:B------:R-:W-:Y:S01]  /*1ff00*/  BSSY B2, `(.L_x_2534) ;  /* 0x00000bc000027945 */ /* 0x000fe20003800000 */
[C---:B--2---:R-:W-:Y:S01]  /*1ff10*/  LOP3.LUT R0, R2.reuse, 0x1, RZ, 0xc0, !PT ;  /* 0x0000000102007812 */ /* 0x044fe200078ec0ff */
[----:B0-----:R-:W-:-:S03]  /*1ff20*/  VIADD R7, R2, 0xfffffffe ;  /* 0xfffffffe02077836 */ /* 0x001fc60000000000 */
        /* <DEDUP_REMOVED lines=14> */
[----:B------:R-:W-:Y:S01]  /*20010*/  ISETP.NE.U32.AND P0, PT, RZ, UR4, PT ;  /* 0x00000004ff007c0c */ /* 0x000fe2000bf05070 */
[----:B------:R-:W-:-:S03]  /*20020*/  IMAD.MOV.U32 R0, RZ, RZ, R7 ;  /* 0x000000ffff007224 */ /* 0x000fc600078e0007 */
[----:B------:R-:W-:-:S13]  /*20030*/  ISETP.NE.AND.EX P0, PT, RZ, UR5, PT, P0 ;  /* 0x00000005ff007c0c */ /* 0x000fda000bf05300 */
[----:B------:R-:W-:Y:S05]  /*20040*/  @!P0 BRA `(.L_x_2538) ;  /* 0x0000000000488947 */ /* 0x000fea0003800000 */
[----:B------:R-:W2:Y:S01]  /*20050*/  LDL R10, [R1+0x8] ;  /* 0x00000800010a7983 */ /* 0x000ea20000100800 */
[----:B------:R-:W0:Y:S01]  /*20060*/  LDC R4, c[0x0][0x43c] ;  /* 0x00010f00ff047b82 */ /* 0x000e220000000800 */
[----:B------:R-:W-:Y:S01]  /*20070*/  ULDC.64 UR6, c[0x0][0x428] ;  /* 0x00010a0000067ab9 */ /* 0x000fe20000000a00 */
[----:B0-----:R-:W-:-:S13]  /*20080*/  ISETP.NE.AND P0, PT, R4, 0x1, PT ;  /* 0x000000010400780c */ /* 0x001fda0003f05270 */
[----:B-1----:R-:W0:Y:S02]  /*20090*/  @P0 LDC.64 R2, c[0x0][0x440] ;  /* 0x00011000ff020b82 */ /* 0x002e240000000a00 */
[----:B0-----:R-:W-:-:S04]  /*200a0*/  @P0 IMAD.HI.U32 R0, R7, R2, RZ ;  /* 0x0000000207000227 */ /* 0x001fc800078e00ff */
[----:B------:R-:W-:Y:S01]  /*200b0*/  IMAD.MOV.U32 R2, RZ, RZ, R7 ;  /* 0x000000ffff027224 */ /* 0x000fe200078e0007 */
[----:B------:R-:W-:-:S04]  /*200c0*/  @P0 SHF.R.U32.HI R2, RZ, R3, R0 ;  /* 0x00000003ff020219 */ /* 0x000fc80000011600 */
[--C-:B------:R-:W-:Y:S01]  /*200d0*/  SHF.R.S32.HI R3, RZ, 0x1f, R2.reuse ;  /* 0x0000001fff037819 */ /* 0x100fe20000011402 */
[----:B------:R-:W-:-:S04]  /*200e0*/  IMAD.MOV R0, RZ, RZ, -R2 ;  /* 0x000000ffff007224 */ /* 0x000fc800078e0a02 */
[----:B------:R-:W-:Y:S02]  /*200f0*/  IMAD R0, R4, R0, R7 ;  /* 0x0000000004007224 */ /* 0x000fe400078e0207 */
[----:B------:R-:W-:-:S04]  /*20100*/  IMAD.WIDE.U32 R2, R26, UR6, R2 ;  /* 0x000000061a027c25 */ /* 0x000fc8000f8e0002 */
[----:B--2---:R-:W-:-:S04]  /*20110*/  IMAD R4, R10, UR6, RZ ;  /* 0x000000060a047c24 */ /* 0x004fc8000f8e02ff */
[----:B------:R-:W-:-:S04]  /*20120*/  IMAD R4, R26, UR7, R4 ;  /* 0x000000071a047c24 */ /* 0x000fc8000f8e0204 */
[----:B------:R-:W-:Y:S01]  /*20130*/  IMAD.IADD R3, R4, 0x1, R3 ;  /* 0x0000000104037824 */ /* 0x000fe200078e0203 */
[----:B------:R-:W-:-:S04]  /*20140*/  LEA R4, P0, R2, UR4, 0x2 ;  /* 0x0000000402047c11 */ /* 0x000fc8000f8010ff */
[----:B------:R-:W-:-:S06]  /*20150*/  LEA.HI.X R5, R2, UR5, R3, 0x2, P0 ;  /* 0x0000000502057c11 */ /* 0x000fcc00080f1403 */
[----:B------:R0:W5:Y:S03]  /*20160*/  LDG.E R5, desc[UR60][R4.64] ;  /* 0x0000003c04057981 */ /* 0x000166000c1e1900 */
.L_x_2538:
[----:B-1----:R-:W-:Y:S01]  /*20170*/  IMAD R3, R6, 0x8, R22 ;  /* 0x0000000806037824 */ /* 0x002fe200078e0216 */
[----:B------:R-:W-:Y:S01]  /*20180*/  SHF.L.U32 R2, R9, 0x1f, RZ ;  /* 0x0000001f09027819 */ /* 0x000fe200000006ff */
[----:B------:R-:W-:Y:S03]  /*20190*/  BSSY B3, `(.L_x_2539) ;  /* 0x0000003000037945 */ /* 0x000fe60003800000 */
[----:B------:R-:W1:Y:S02]  /*201a0*/  SYNCS.PHASECHK.TRANS64.TRYWAIT P0, [R3+URZ+0x31c40], R2 ;  /* 0x031c4002030075a7 */ /* 0x000e64000800017f */
[----:B-1----:R-:W-:Y:S05]  /*201b0*/  @!P0 BRA `(.L_x_2540) ;  /* 0x0000004c00388947 */ /* 0x002fea0003800000 */
.L_x_2682:
[----:B------:R-:W-:Y:S05]  /*201c0*/  BSYNC B3 ;  /* 0x0000000000037941 */ /* 0x000fea0003800000 */
.L_x_2539:
        /* <DEDUP_REMOVED lines=12> */
.L_x_2542:
[----:B------:R-:W-:Y:S05]  /*20290*/  BSYNC B3 ;  /* 0x0000000000037941 */ /* 0x000fea0003800000 */
.L_x_2541:
        /* <DEDUP_REMOVED lines=11> */
.L_x_2543:
        /* <DEDUP_REMOVED lines=16> */
.L_x_2544:
        /* <DEDUP_REMOVED lines=16> */
.L_x_2545:
        /* <DEDUP_REMOVED lines=15> */
.L_x_2683:
[----:B------:R-:W-:Y:S05]  /*20640*/  BSYNC B3 ;  /* 0x0000000000037941 */ /* 0x000fea0003800000 */
.L_x_2546:
        /* <DEDUP_REMOVED lines=12> */
.L_x_2549:
[----:B------:R-:W-:Y:S05]  /*20710*/  BSYNC B3 ;  /* 0x0000000000037941 */ /* 0x000fea0003800000 */
.L_x_2548:
        /* <DEDUP_REMOVED lines=11> */
.L_x_2550:
        /* <DEDUP_REMOVED lines=15> */
.L_x_2551:
        /* <DEDUP_REMOVED lines=15> */
.L_x_2552:
        /* <DEDUP_REMOVED lines=12> */
.L_x_2537:
[----:B------:R-:W-:Y:S05]  /*20a70*/  BSYNC B1 ;  /* 0x0000000000017941 */ /* 0x000fea0003800000 */
.L_x_2536:
[----:B------:R-:W2:Y:S01]  /*20a80*/  LDL.LU R0, [R1+0x18] ;  /* 0x0000180001007983 */ /* 0x000ea20000300800 */
[----:B------:R-:W-:Y:S02]  /*20a90*/  IMAD.MOV.U32 R23, RZ, RZ, R6 ;  /* 0x000000ffff177224 */ /* 0x000fe400078e0006 */
[----:B------:R-:W-:Y:S02]  /*20aa0*/  IMAD.MOV.U32 R27, RZ, RZ, R9 ;  /* 0x000000ffff1b7224 */ /* 0x000fe400078e0009 */
[----:B--2---:R-:W-:-:S07]  /*20ab0*/  VIADD R0, R0, 0xfffffffd ;  /* 0xfffffffd00007836 */ /* 0x004fce0000000000 */
.L_x_2535:
[----:B------:R-:W-:Y:S05]  /*20ac0*/  BSYNC B2 ;  /* 0x0000000000027941 */ /* 0x000fea0003800000 */
.L_x_2534:
[----:B------:R-:W-:-:S13]  /*20ad0*/  ISETP.NE.AND P0, PT, R7, RZ, PT ;  /* 0x000000ff0700720c */ /* 0x000fda0003f05270 */
[----:B------:R-:W-:Y:S05]  /*20ae0*/  @!P0 BRA `(.L_x_2533) ;  /* 0x0000001400908947 */ /* 0x000fea0003800000 */
[----:B------:R-:W-:-:S07]  /*20af0*/  IMAD.MOV.U32 R4, RZ, RZ, R24 ;  /* 0x000000ffff047224 */ /* 0x000fce00078e0018 */
.L_x_2587:
        /* <DEDUP_REMOVED lines=33> */
.L_x_2555:
[----:B-1----:R-:W-:Y:S01]  /*20d10*/  IMAD R3, R6, 0x8, R22 ;  /* 0x0000000806037824 */ /* 0x002fe200078e0216 */
[----:B------:R-:W-:Y:S01]  /*20d20*/  SHF.L.U32 R2, R7, 0x1f, RZ ;  /* 0x0000001f07027819 */ /* 0x000fe200000006ff */
[----:B------:R-:W-:Y:S03]  /*20d30*/  BSSY B2, `(.L_x_2556) ;  /* 0x0000003000027945 */ /* 0x000fe60003800000 */
[----:B------:R-:W1:Y:S02]  /*20d40*/  SYNCS.PHASECHK.TRANS64.TRYWAIT P0, [R3+URZ+0x31c40], R2 ;  /* 0x031c4002030075a7 */ /* 0x000e64000800017f */
[----:B-1----:R-:W-:Y:S05]  /*20d50*/  @!P0 BRA `(.L_x_2557) ;  /* 0x0000004000788947 */ /* 0x002fea0003800000 */
.L_x_2684:
[----:B------:R-:W-:Y:S05]  /*20d60*/  BSYNC B2 ;  /* 0x0000000000027941 */ /* 0x000fea0003800000 */
.L_x_2556:
        /* <DEDUP_REMOVED lines=12> */
.L_x_2559:
[----:B------:R-:W-:Y:S05]  /*20e30*/  BSYNC B2 ;  /* 0x0000000000027941 */ /* 0x000fea0003800000 */
.L_x_2558:
        /* <DEDUP_REMOVED lines=11> */
.L_x_2560:
        /* <DEDUP_REMOVED lines=16> */
.L_x_2561:
        /* <DEDUP_REMOVED lines=16> */
.L_x_2562:
        /* <DEDUP_REMOVED lines=15> */
.L_x_2685:
[----:B------:R-:W-:Y:S05]  /*211e0*/  BSYNC B2 ;  /* 0x0000000000027941 */ /* 0x000fea0003800000 */
.L_x_2563:
        /* <DEDUP_REMOVED lines=11> */
.L_x_2566:
[----:B------:R-:W-:Y:S05]  /*212a0*/  BSYNC B2 ;  /* 0x0000000000027941 */ /* 0x000fea0003800000 */
.L_x_2565:
        /* <DEDUP_REMOVED lines=10> */
.L_x_2567:
        /* <DEDUP_REMOVED lines=15> */
.L_x_2568:
        /* <DEDUP_REMOVED lines=15> */
.L_x_2569:
        /* <DEDUP_REMOVED lines=12> */
.L_x_2554:
[----:B------:R-:W-:Y:S05]  /*215f0*/  BSYNC B1 ;  /* 0x0000000000017941 */ /* 0x000fea0003800000 */
.L_x_2553:
        /* <DEDUP_REMOVED lines=32> */
.L_x_2572:
[----:B------:R-:W-:Y:S01]  /*21800*/  IMAD R2, R23, 0x8, R22 ;  /* 0x0000000817027824 */ /* 0x000fe200078e0216 */
[----:B-1----:R-:W-:Y:S01]  /*21810*/  SHF.L.U32 R3, R27, 0x1f, RZ ;  /* 0x0000001f1b037819 */ /* 0x002fe200000006ff */
[----:B------:R-:W-:Y:S03]  /*21820*/  BSSY B2, `(.L_x_2573) ;  /* 0x0000003000027945 */ /* 0x000fe60003800000 */
[----:B------:R-:W1:Y:S02]  /*21830*/  SYNCS.PHASECHK.TRANS64.TRYWAIT P0, [R2+URZ+0x31c40], R3 ;  /* 0x031c4003020075a7 */ /* 0x000e64000800017f */
[----:B-1----:R-:W-:Y:S05]  /*21840*/  @!P0 BRA `(.L_x_2574) ;  /* 0x0000003400e48947 */ /* 0x002fea0003800000 */
.L_x_2686:
[----:B------:R-:W-:Y:S05]  /*21850*/  BSYNC B2 ;  /* 0x0000000000027941 */ /* 0x000fea0003800000 */
.L_x_2573:
        /* <DEDUP_REMOVED lines=12> */
.L_x_2576:
[----:B------:R-:W-:Y:S05]  /*21920*/  BSYNC B2 ;  /* 0x0000000000027941 */ /* 0x000fea0003800000 */
.L_x_2575:
        /* <DEDUP_REMOVED lines=12> */
.L_x_2577:
        /* <DEDUP_REMOVED lines=16> */
.L_x_2578:
        /* <DEDUP_REMOVED lines=16> */
.L_x_2579:
        /* <DEDUP_REMOVED lines=15> */
.L_x_2687:
[----:B------:R-:W-:Y:S05]  /*21ce0*/  BSYNC B2 ;  /* 0x0000000000027941 */ /* 0x000fea0003800000 */
.L_x_2580:
        /* <DEDUP_REMOVED lines=11> */
.L_x_2583:
[----:B------:R-:W-:Y:S05]  /*21da0*/  BSYNC B2 ;  /* 0x0000000000027941 */ /* 0x000fea0003800000 */
.L_x_2582:
        /* <DEDUP_REMOVED lines=10> */
.L_x_2584:
        /* <DEDUP_REMOVED lines=15> */
.L_x_2585:
        /* <DEDUP_REMOVED lines=15> */
.L_x_2586:
        /* <DEDUP_REMOVED lines=12> */
.L_x_2571:
[----:B------:R-:W-:Y:S05]  /*220f0*/  BSYNC B1 ;  /* 0x0000000000017941 */ /* 0x000fea0003800000 */
.L_x_2570:
[C---:B------:R-:W-:Y:S01]  /*22100*/  ISETP.GT.AND P0, PT, R0.reuse, 0x1, PT ;  /* 0x000000010000780c */ /* 0x040fe20003f04270 */
[----:B------:R-:W-:-:S12]  /*22110*/  VIADD R0, R0, 0xfffffffe ;  /* 0xfffffffe00007836 */ /* 0x000fd80000000000 */
[----:B------:R-:W-:Y:S05]  /*22120*/  @P0 BRA `(.L_x_2587) ;  /* 0xffffffe800740947 */ /* 0x000fea000383ffff */
.L_x_2533:
[----:B------:R-:W-:Y:S05]  /*22130*/  BSYNC B0 ;  /* 0x0000000000007941 */ /* 0x000fea0003800000 */
.L_x_2532:
        /* <DEDUP_REMOVED lines=17> */
.L_x_2589:
[----:B------:R-:W-:Y:S05]  /*22250*/  BSYNC B0 ;  /* 0x0000000000007941 */ /* 0x000fea0003800000 */
.L_x_2588:
[----:B------:R-:W2:Y:S01]  /*22260*/  LDL R0, [R1] ;  /* 0x0000000001007983 */ /* 0x000ea20000100800 */
[----:B------:R-:W-:Y:S01]  /*22270*/  BSSY B0, `(.L_x_2590) ;  /* 0x0000046000007945 */ /* 0x000fe20003800000 */
[----:B--2---:R-:W-:-:S13]  /*22280*/  LOP3.LUT P0, RZ, R0, 0x1, RZ, 0xc0, !PT ;  /* 0x0000000100ff7812 */ /* 0x004fda000780c0ff */
[----:B------:R-:W-:Y:S05]  /*22290*/  @!P0 BRA `(.L_x_2591) ;  /* 0x00000004000c8947 */ /* 0x000fea0003800000 */
[----:B-1----:R-:W-:Y:S01]  /*222a0*/  IMAD R3, R23, 0x8, R22 ;  /* 0x0000000817037824 */ /* 0x002fe200078e0216 */
[----:B------:R-:W-:Y:S01]  /*222b0*/  SHF.L.U32 R0, R27, 0x1f, RZ ;  /* 0x0000001f1b007819 */ /* 0x000fe200000006ff */
[----:B------:R-:W-:Y:S01]  /*222c0*/  BSSY B1, `(.L_x_2592) ;  /* 0x0000004000017945 */ /* 0x000fe20003800000 */
[----:B------:R-:W-:Y:S02]  /*222d0*/  ISETP.NE.AND P1, PT, R6, RZ, PT ;  /* 0x000000ff0600720c */ /* 0x000fe40003f25270 */
[----:B------:R-:W1:Y:S02]  /*222e0*/  SYNCS.PHASECHK.TRANS64.TRYWAIT P0, [R3+URZ+0x31c60], R0 ;  /* 0x031c6000030075a7 */ /* 0x000e64000800017f */
[----:B-1----:R-:W-:Y:S09]  /*222f0*/  @!P0 BRA `(.L_x_2593) ;  /* 0x0000002c00608947 */ /* 0x002ff20003800000 */
.L_x_2688:
[----:B------:R-:W-:Y:S05]  /*22300*/  BSYNC B1 ;  /* 0x0000000000017941 */ /* 0x000fea0003800000 */
.L_x_2592:
        /* <DEDUP_REMOVED lines=9> */
.L_x_2595:
[----:B------:R-:W-:Y:S05]  /*223a0*/  BSYNC B1 ;  /* 0x0000000000017941 */ /* 0x000fea0003800000 */
.L_x_2594:
        /* <DEDUP_REMOVED lines=10> */
.L_x_2596:
        /* <DEDUP_REMOVED lines=15> */
.L_x_2597:
        /* <DEDUP_REMOVED lines=15> */
.L_x_2598:
        /* <DEDUP_REMOVED lines=10> */
.L_x_2591:
[----:B------:R-:W-:Y:S05]  /*226d0*/  BSYNC B0 ;  /* 0x0000000000007941 */ /* 0x000fea0003800000 */
.L_x_2590:
[----:B------:R-:W-:-:S05]  /*226e0*/  VIADD R23, R23, 0x1 ;  /* 0x0000000117177836 */ /* 0x000fca0000000000 */
[----:B------:R-:W-:-:S04]  /*226f0*/  ISETP.NE.AND P0, PT, R23, 0x2, PT ;  /* 0x000000021700780c */ /* 0x000fc80003f05270 */
[----:B------:R-:W-:Y:S02]  /*22700*/  SEL R0, RZ, 0x1, P0 ;  /* 0x00000001ff007807 */ /* 0x000fe40000000000 */
[----:B------:R-:W-:Y:S02]  /*22710*/  SEL R23, R23, RZ, P0 ;  /* 0x000000ff17177207 */ /* 0x000fe40000000000 */
[----:B------:R-:W-:-:S07]  /*22720*/  LOP3.LUT R27, R27, R0, RZ, 0x3c, !PT ;  /* 0x000000001b1b7212 */ /* 0x000fce00078e3cff */
.L_x_2514:
[----:B------:R-:W-:Y:S05]  /*22730*/  BSYNC B7 ;  /* 0x0000000000077941 */ /* 0x000fea0003800000 */
.L_x_2512:
[----:B------:R-:W3:Y:S02]  /*22740*/  LDL R0, [R1] ;  /* 0x0000000001007983 */ /* 0x000ee40000100800 */
[----:B---3--:R-:W-:-:S13]  /*22750*/  LOP3.LUT P0, RZ, R0, 0x2, RZ, 0xc0, !PT ;  /* 0x0000000200ff7812 */ /* 0x008fda000780c0ff */
[----:B------:R-:W-:Y:S05]  /*22760*/  @!P0 BRA `(.L_x_2599) ;  /* 0x0000000000248947 */ /* 0x000fea0003800000 */
[----:B------:R-:W-:Y:S05]  /*22770*/  WARPSYNC.ALL ;  /* 0x0000000000007948 */ /* 0x000fea0003800000 */
[----:B------:R-:W3:Y:S08]  /*22780*/  S2UR UR5, SR_CgaCtaId ;  /* 0x00000000000579c3 */ /* 0x000ef00000008800 */
[----:B------:R-:W-:Y:S06]  /*22790*/  BAR.SYNC.DEFER_BLOCKING 0x5, 0x200 ;  /* 0x0148000000007b1d */ /* 0x000fec0000010000 */
[----:B------:R-:W-:-:S02]  /*227a0*/  UMOV UR4, 0x400 ;  /* 0x0000040000047882 */ /* 0x000fc40000000000 */
[----:B---3--:R-:W-:-:S06]  /*227b0*/  ULEA UR4, UR5, UR4, 0x18 ;  /* 0x0000000405047291 */ /* 0x008fcc000f8ec03f */
[----:B-1----:R-:W-:-:S05]  /*227c0*/  IMAD.U32 R22, RZ, RZ, UR4 ;  /* 0x00000004ff167e24 */ /* 0x002fca000f8e00ff */
[----:B------:R1:W3:Y:S01]  /*227d0*/  LDS.128 R16, [R22+0x31cd0] ;  /* 0x031cd00016107984 */ /* 0x0002e20000000c00 */
[----:B------:R-:W-:Y:S06]  /*227e0*/  BAR.ARV 0x4, 0x200 ;  /* 0x0108000000007b1d */ /* 0x000fec0000002000 */
[----:B------:R-:W-:Y:S05]  /*227f0*/  BRA `(.L_x_2600) ;  /* 0x0000000800cc7947 */ /* 0x000fea0003800000 */
.L_x_2599:
[----:B------:R-:W0:Y:S01]  /*22800*/  S2R R0, SR_TID.X ;  /* 0x0000000000007919 */ /* 0x000e220000002100 */
[----:B------:R-:W-:Y:S01]  /*22810*/  UMOV UR4, 0xffffffff ;  /* 0xffffffff00047882 */ /* 0x000fe20000000000 */
[----:B0-2---:R-:W-:-:S04]  /*22820*/  LOP3.LUT R7, R0, 0x1f, RZ, 0xc0, !PT ;  /* 0x0000001f00077812 */ /* 0x005fc800078ec0ff */
[----:B------:R-:W-:Y:S01]  /*22830*/  ISETP.NE.AND P0, PT, R7, 0x1f, PT ;  /* 0x0000001f0700780c */ /* 0x000fe20003f05270 */
[----:B------:R-:W-:-:S12]  /*22840*/  BRA.DIV UR4, `(.L_x_2601) ;  /* 0x0000002a04207947 */ /* 0x000fd8000b800000 */
[----:B------:R-:W-:Y:S01]  /*22850*/  IMAD.IADD R5, R19, 0x1, R7 ;  /* 0x0000000113057824 */ /* 0x000fe200078e0207 */
[----:B------:R-:W-:-:S04]  /*22860*/  ULDC UR4, c[0x0][0xc3c] ;  /* 0x00030f0000047ab9 */ /* 0x000fc80000000800 */
[----:B------:R-:W-:-:S13]  /*22870*/  ISETP.GE.OR P1, PT, R5, UR4, !P0 ;  /* 0x0000000405007c0c */ /* 0x000fda000c726670 */
[----:B-1----:R-:W0:Y:S02]  /*22880*/  @!P1 LDC.64 R2, c[0x0][0xc80] ;  /* 0x00032000ff029b82 */ /* 0x002e240000000a00 */
        /* <DEDUP_REMOVED lines=27> */
.L_x_2698:
[----:B------:R-:W-:Y:S02]  /*22a40*/  ULDC UR4, c[0x0][0xc38] ;  /* 0x00030e0000047ab9 */ /* 0x000fe40000000800 */
[----:B------:R-:W-:-:S04]  /*22a50*/  IMAD.U32 R4, RZ, RZ, UR4 ;  /* 0x00000004ff047e24 */ /* 0x000fc8000f8e00ff */
[----:B-1----:R-:W-:-:S04]  /*22a60*/  IMAD R5, R14, R4, RZ ;  /* 0x000000040e057224 */ /* 0x002fc800078e02ff */
[----:B------:R-:W-:-:S05]  /*22a70*/  IMAD.IADD R16, R16, 0x1, R5 ;  /* 0x0000000110107824 */ /* 0x000fca00078e0205 */
[----:B------:R-:W-:-:S13]  /*22a80*/  ISETP.GT.AND P6, PT, R16, R0, PT ;  /* 0x000000001000720c */ /* 0x000fda0003fc4270 */
[----:B------:R-:W-:Y:S05]  /*22a90*/  @P6 BRA `(.L_x_2602) ;  /* 0x00000000009c6947 */ /* 0x000fea0003800000 */
.L_x_2607:
        /* <DEDUP_REMOVED lines=14> */
.L_x_2605:
[----:B------:R-:W-:Y:S05]  /*22b80*/  BSYNC B0 ;  /* 0x0000000000007941 */ /* 0x000fea0003800000 */
.L_x_2604:
        /* <DEDUP_REMOVED lines=18> */
.L_x_2706:
[----:B------:R-:W-:Y:S02]  /*22cb0*/  ULDC UR4, c[0x0][0xc38] ;  /* 0x00030e0000047ab9 */ /* 0x000fe40000000800 */
[----:B------:R-:W-:-:S04]  /*22cc0*/  IMAD.U32 R4, RZ, RZ, UR4 ;  /* 0x00000004ff047e24 */ /* 0x000fc8000f8e00ff */
[----:B-1----:R-:W-:-:S04]  /*22cd0*/  IMAD R5, R14, R4, RZ ;  /* 0x000000040e057224 */ /* 0x002fc800078e02ff */
[----:B------:R-:W-:-:S05]  /*22ce0*/  IMAD.IADD R16, R5, 0x1, R16 ;  /* 0x0000000105107824 */ /* 0x000fca00078e0210 */
[----:B------:R-:W-:-:S13]  /*22cf0*/  ISETP.GT.AND P6, PT, R16, R0, PT ;  /* 0x000000001000720c */ /* 0x000fda0003fc4270 */
[----:B------:R-:W-:Y:S05]  /*22d00*/  @!P6 BRA `(.L_x_2607) ;  /* 0xfffffffc0064e947 */ /* 0x000fea000383ffff */
.L_x_2602:
        /* <DEDUP_REMOVED lines=8> */
.L_x_2710:
[----:B------:R-:W-:Y:S01]  /*22d90*/  ISETP.NE.AND P0, PT, R5, RZ, PT ;  /* 0x000000ff0500720c */ /* 0x000fe20003f05270 */
[----:B------:R-:W-:-:S12]  /*22da0*/  IMAD.MOV.U32 R5, RZ, RZ, RZ ;  /* 0x000000ffff057224 */ /* 0x000fd800078e00ff */
[----:B------:R-:W-:Y:S05]  /*22db0*/  @!P0 BRA `(.L_x_2609) ;  /* 0x0000000000108947 */ /* 0x000fea0003800000 */
[----:B------:R-:W-:Y:S01]  /*22dc0*/  UMOV UR4, 0xffffffff ;  /* 0xffffffff00047882 */ /* 0x000fe20000000000 */
[----:B------:R-:W-:Y:S02]  /*22dd0*/  VIADD R12, R6, 0xffffffff ;  /* 0xffffffff060c7836 */ /* 0x000fe40000000000 */
[----:B------:R-:W-:Y:S05]  /*22de0*/  BRA.DIV UR4, `(.L_x_2610) ;  /* 0x0000002a04e07947 */ /* 0x000fea000b800000 */
[----:B------:R3:W4:Y:S02]  /*22df0*/  SHFL.IDX PT, R5, R3, R12, 0x1f ;  /* 0x00001f0c03057589 */ /* 0x00072400000e0000 */
.L_x_2609:
[----:B01-3--:R-:W0:Y:S01]  /*22e00*/  LDC.64 R2, c[0x0][0xc90] ;  /* 0x00032400ff027b82 */ /* 0x00be220000000a00 */
[----:B------:R-:W-:-:S04]  /*22e10*/  IMAD.IADD R19, R6, 0x1, R19 ;  /* 0x0000000106137824 */ /* 0x000fc800078e0213 */
[----:B0-----:R-:W-:-:S05]  /*22e20*/  IMAD.WIDE R2, R19, 0x4, R2 ;  /* 0x0000000413027825 */ /* 0x001fca00078e0202 */
[----:B------:R-:W2:Y:S01]  /*22e30*/  LDG.E R7, desc[UR60][R2.64] ;  /* 0x0000003c02077981 */ /* 0x000ea2000c1e1900 */
[----:B----4-:R-:W-:Y:S02]  /*22e40*/  IMAD R16, R5, R4, R16 ;  /* 0x0000000405107224 */ /* 0x010fe400078e0210 */
[----:B--2---:R-:W-:-:S05]  /*22e50*/  IMAD R6, R17, R7, RZ ;  /* 0x0000000711067224 */ /* 0x004fca00078e02ff */
[----:B------:R-:W-:-:S04]  /*22e60*/  IABS R8, R6 ;  /* 0x0000000600087213 */ /* 0x000fc80000000000 */
[----:B------:R-:W0:Y:S08]  /*22e70*/  I2F.RP R9, R8 ;  /* 0x0000000800097306 */ /* 0x000e300000209400 */
[----:B0-----:R-:W0:Y:S02]  /*22e80*/  MUFU.RCP R9, R9 ;  /* 0x0000000900097308 */ /* 0x001e240000001000 */
[----:B0-----:R-:W-:-:S06]  /*22e90*/  VIADD R10, R9, 0xffffffe ;  /* 0x0ffffffe090a7836 */ /* 0x001fcc0000000000 */
[----:B------:R-:W0:Y:S02]  /*22ea0*/  F2I.FTZ.U32.TRUNC.NTZ R3, R10 ;  /* 0x0000000a00037305 */ /* 0x000e24000021f000 */
[----:B0-----:R-:W-:-:S04]  /*22eb0*/  IMAD.MOV R2, RZ, RZ, -R3 ;  /* 0x000000ffff027224 */ /* 0x001fc800078e0a03 */
[----:B------:R-:W-:Y:S02]  /*22ec0*/  IMAD R5, R2, R8, RZ ;  /* 0x0000000802057224 */ /* 0x000fe400078e02ff */
[----:B------:R-:W-:-:S04]  /*22ed0*/  IMAD.MOV.U32 R2, RZ, RZ, RZ ;  /* 0x000000ffff027224 */ /* 0x000fc800078e00ff */
        /* <DEDUP_REMOVED lines=21> */
[----:B------:R-:W-:Y:S01]  /*23030*/  VIADDMNMX R4, R3, R4, R7, PT ;  /* 0x0000000403047246 */ /* 0x000fe20003800107 */
[----:B------:R-:W-:-:S03]  /*23040*/  IMAD.IADD R0, R5, 0x1, R0 ;  /* 0x0000000105007824 */ /* 0x000fc600078e0200 */
        /* <DEDUP_REMOVED lines=23> */
[----:B------:R-:W-:Y:S01]  /*231c0*/  @!P1 LOP3.LUT R3, RZ, R4, RZ, 0x33, !PT ;  /* 0x00000004ff039212 */ /* 0x000fe200078e33ff */
[----:B------:R-:W-:-:S04]  /*231d0*/  IMAD.MOV R4, RZ, RZ, -R4 ;  /* 0x000000ffff047224 */ /* 0x000fc800078e0a04 */
[----:B------:R-:W-:Y:S01]  /*231e0*/  IMAD R18, R3, R4, R0 ;  /* 0x0000000403127224 */ /* 0x000fe200078e0200 */
[----:B------:R-:W-:-:S05]  /*231f0*/  LOP3.LUT R0, RZ, R3, RZ, 0x33, !PT ;  /* 0x00000003ff007212 */ /* 0x000fca00078e33ff */
[----:B------:R-:W-:Y:S01]  /*23200*/  IMAD.IADD R17, R17, 0x1, R0 ;  /* 0x0000000111117824 */ /* 0x000fe200078e0200 */
[----:B------:R-:W-:Y:S06]  /*23210*/  BRA `(.L_x_2611) ;  /* 0x00000000001c7947 */ /* 0x000fec0003800000 */
.L_x_2603:
[----:B------:R-:W-:Y:S01]  /*23220*/  UMOV UR4, URZ ;  /* 0x0000003f00047c82 */ /* 0x000fe20008000000 */
[----:B------:R-:W-:Y:S01]  /*23230*/  UMOV UR5, URZ ;  /* 0x0000003f00057c82 */ /* 0x000fe20008000000 */
[----:B------:R-:W-:Y:S01]  /*23240*/  ULDC UR6, c[0x0][0xc3c] ;  /* 0x00030f0000067ab9 */ /* 0x000fe20000000800 */
[----:B------:R-:W-:Y:S02]  /*23250*/  IMAD.MOV.U32 R16, RZ, RZ, R0 ;  /* 0x000000ffff107224 */ /* 0x000fe400078e0000 */
[----:B------:R-:W-:Y:S02]  /*23260*/  IMAD.U32 R17, RZ, RZ, UR4 ;  /* 0x00000004ff117e24 */ /* 0x000fe4000f8e00ff */
[----:B------:R-:W-:Y:S02]  /*23270*/  IMAD.U32 R18, RZ, RZ, UR5 ;  /* 0x00000005ff127e24 */ /* 0x000fe4000f8e00ff */
[----:B------:R-:W-:-:S07]  /*23280*/  IMAD.U32 R19, RZ, RZ, UR6 ;  /* 0x00000006ff137e24 */ /* 0x000fce000f8e00ff */
.L_x_2611:
        /* <DEDUP_REMOVED lines=10> */
.L_x_2600:
[----:B------:R-:W-:Y:S02]  /*23330*/  ULDC UR4, c[0x0][0xc3c] ;  /* 0x00030f0000047ab9 */ /* 0x000fe40000000800 */
[----:B---3--:R-:W-:-:S13]  /*23340*/  ISETP.GE.AND P0, PT, R19, UR4, PT ;  /* 0x0000000413007c0c */ /* 0x008fda000bf06270 */
[----:B------:R-:W-:Y:S05]  /*23350*/  @!P0 BRA `(.L_x_2612) ;  /* 0xffffff9400648947 */ /* 0x000fea000383ffff */
[----:B------:R-:W-:Y:S05]  /*23360*/  BSYNC B8 ;  /* 0x0000000000087941 */ /* 0x000fea0003800000 */
.L_x_2468:
[----:B--2---:R-:W2:Y:S01]  /*23370*/  LDL.LU R0, [R1+0x30] ;  /* 0x0000300001007983 */ /* 0x004ea20000300800 */
[----:B------:R-:W-:Y:S01]  /*23380*/  BSSY B0, `(.L_x_2613) ;  /* 0x000000b000007945 */ /* 0x000fe20003800000 */
[----:B------:R-:W3:Y:S01]  /*23390*/  S2R R5, SR_CgaCtaId ;  /* 0x0000000000057919 */ /* 0x000ee20000008800 */
[----:B--2---:R-:W-:-:S05]  /*233a0*/  VIADD R0, R0, 0x1 ;  /* 0x0000000100007836 */ /* 0x004fca0000000000 */
[----:B0-----:R-:W-:-:S04]  /*233b0*/  LEA.HI R2, R0, R0, RZ, 0x1 ;  /* 0x0000000000027211 */ /* 0x001fc800078f08ff */
[----:B------:R-:W-:Y:S02]  /*233c0*/  LOP3.LUT R3, R2, 0xfffffffe, RZ, 0xc0, !PT ;  /* 0xfffffffe02037812 */ /* 0x000fe400078ec0ff */
[----:B------:R-:W-:-:S03]  /*233d0*/  MOV R2, 0x400 ;  /* 0x0000040000027802 */ /* 0x000fc60000000f00 */
[----:B------:R-:W-:Y:S01]  /*233e0*/  IMAD.IADD R0, R0, 0x1, -R3 ;  /* 0x0000000100007824 */ /* 0x000fe200078e0a03 */
[----:B---3--:R-:W-:-:S04]  /*233f0*/  LEA R9, R5, R2, 0x18 ;  /* 0x0000000205097211 */ /* 0x008fc800078ec0ff */
[----:B------:R-:W-:-:S04]  /*23400*/  SHF.L.U32 R0, R0, 0x1f, RZ ;  /* 0x0000001f00007819 */ /* 0x000fc800000006ff */
[----:B------:R-:W0:Y:S02]  /*23410*/  SYNCS.PHASECHK.TRANS64.TRYWAIT P0, [R9+URZ+0x31c20], R0 ;  /* 0x031c2000090075a7 */ /* 0x000e24000800017f */
[----:B0-----:R-:W-:Y:S05]  /*23420*/  @!P0 BRA `(.L_x_2614) ;  /* 0x0000002400788947 */ /* 0x001fea0003800000 */
.L_x_2713:
[----:B------:R-:W-:Y:S05]  /*23430*/  BSYNC B0 ;  /* 0x0000000000007941 */ /* 0x000fea0003800000 */
.L_x_2613:
[----:B------:R-:W-:-:S03]  /*23440*/  UMOV UR4, 0xffffffff ;  /* 0xffffffff00047882 */ /* 0x000fc60000000000 */
[----:B------:R-:W-:Y:S05]  /*23450*/  BRA.DIV UR4, `(.L_x_2615) ;  /* 0x0000002604807947 */ /* 0x000fea000b800000 */
[----:B0-----:R-:W0:Y:S02]  /*23460*/  S2R R0, SR_TID.X ;  /* 0x0000000000007919 */ /* 0x001e240000002100 */
[----:B0-----:R-:W-:-:S04]  /*23470*/  SHF.R.U32.HI R0, RZ, 0x5, R0 ;  /* 0x00000005ff007819 */ /* 0x001fc80000011600 */
[----:B------:R-:W-:-:S05]  /*23480*/  LOP3.LUT R0, R0, 0x3, RZ, 0xc0, !PT ;  /* 0x0000000300007812 */ /* 0x000fca00078ec0ff */
[----:B------:R0:W2:Y:S02]  /*23490*/  SHFL.IDX PT, R14, R0, RZ, 0x1f ;  /* 0x00001fff000e7589 */ /* 0x0000a400000e0000 */
.L_x_2716:
[----:B--2---:R-:W-:-:S13]  /*234a0*/  ISETP.NE.AND P0, PT, R14, RZ, PT ;  /* 0x000000ff0e00720c */ /* 0x004fda0003f05270 */
[----:B------:R-:W-:Y:S05]  /*234b0*/  @P0 BRA `(.L_x_2311) ;  /* 0x0000000000900947 */ /* 0x000fea0003800000 */
[----:B------:R-:W-:-:S03]  /*234c0*/  UMOV UR4, 0xffffffff ;  /* 0xffffffff00047882 */ /* 0x000fc60000000000 */
[----:B------:R-:W-:Y:S05]  /*234d0*/  BRA.DIV UR4, `(.L_x_2616) ;  /* 0x0000002604947947 */ /* 0x000fea000b800000 */
[----:B------:R-:W-:-:S13]  /*234e0*/  ELECT P6, URZ, PT ;  /* 0x00000000003f782f */ /* 0x000fda00038c0000 */
.L_x_2719:
        /* <DEDUP_REMOVED lines=8> */
.L_x_2617:
        /* <DEDUP_REMOVED lines=12> */
.L_x_2720:
[----:B------:R-:W2:Y:S02]  /*23630*/  SYNCS.PHASECHK.TRANS64.TRYWAIT P0, [R7+URZ], R2 ;  /* 0x00000002070075a7 */ /* 0x000ea4000800017f */
[----:B--2---:R-:W-:Y:S05]  /*23640*/  @!P0 BRA `(.L_x_2619) ;  /* 0x00000024006c8947 */ /* 0x004fea0003800000 */
.L_x_2721:
[----:B------:R-:W-:Y:S05]  /*23650*/  @!P2 BRA `(.L_x_2620) ;  /* 0x000000000004a947 */ /* 0x000fea0003800000 */
[----:B------:R-:W-:Y:S01]  /*23660*/  BPT.TRAP 0x1 ;  /* 0x000000040000795c */ /* 0x000fe20000300000 */
.L_x_2620:
[----:B------:R-:W-:-:S04]  /*23670*/  VIADD R0, R9, 0x31c60 ;  /* 0x00031c6009007836 */ /* 0x000fc80000000000 */
[----:B------:R-:W-:-:S04]  /*23680*/  IMAD R4, R23, 0x8, R0 ;  /* 0x0000000817047824 */ /* 0x000fc800078e0200 */
[----:B------:R-:W3:Y:S02]  /*23690*/  SYNCS.PHASECHK.TRANS64.TRYWAIT P0, [R4+URZ], R3 ;  /* 0x00000003040075a7 */ /* 0x000ee4000800017f */
[----:B---3--:R-:W-:Y:S05]  /*236a0*/  @!P0 BRA `(.L_x_2621) ;  /* 0x0000002400688947 */ /* 0x008fea0003800000 */
.L_x_2722:
[----:B------:R-:W-:-:S07]  /*236b0*/  IMAD R5, R5, 0x8, R0 ;  /* 0x0000000805057824 */ /* 0x000fce00078e0200 */
.L_x_2622:
[----:B----4-:R4:W0:Y:S02]  /*236c0*/  SYNCS.PHASECHK.TRANS64.TRYWAIT P0, [R5+URZ], R2 ;  /* 0x00000002050075a7 */ /* 0x010824000800017f */
[----:B0-----:R-:W-:Y:S05]  /*236d0*/  @!P0 NANOSLEEP.SYNCS 0x989680 ;  /* 0x009896800000895d */ /* 0x001fea0003900000 */
[----:B------:R-:W0:Y:S02]  /*236e0*/  @!P0 SYNCS.PHASECHK.TRANS64 P0, [R5+URZ], R2 ;  /* 0x00000002050085a7 */ /* 0x000e24000800007f */
[----:B0-----:R-:W-:Y:S05]  /*236f0*/  @!P0 BRA `(.L_x_2622) ;  /* 0xfffffffc00f08947 */ /* 0x001fea000383ffff */
.L_x_2311:
[----:B------:R-:W-:Y:S05]  /*23700*/  BSYNC B9 ;  /* 0x0000000000097941 */ /* 0x000fea0003800000 */
.L_x_2308:
[----:B------:R-:W-:Y:S05]  /*23710*/  EXIT ;  /* 0x000000000000794d */ /* 0x000fea0003800000 */
.L_x_2327:
[----:B0-----:R0:W1:Y:S02]  /*23720*/  SYNCS.PHASECHK.TRANS64.TRYWAIT P5, [R21+URZ+0x31c90], R87 ;  /* 0x031c9057150075a7 */ /* 0x00106400080a017f */
[----:B-1----:R-:W-:Y:S05]  /*23730*/  @!P5 NANOSLEEP.SYNCS 0x989680 ;  /* 0x009896800000d95d */ /* 0x002fea0003900000 */
[----:B------:R-:W1:Y:S02]  /*23740*/  @!P5 SYNCS.PHASECHK.TRANS64 P5, [R21+URZ+0x31c90], R87 ;  /* 0x031c90571500d5a7 */ /* 0x000e6400080a007f */
[----:B-1----:R-:W-:Y:S05]  /*23750*/  @!P5 BRA `(.L_x_2327) ;  /* 0xfffffffc00f0d947 */ /* 0x002fea000383ffff */
[----:B------:R-:W-:Y:S05]  /*23760*/  BRA `(.L_x_2623) ;  /* 0xfffffdf800a87947 */ /* 0x000fea000383ffff */
.L_x_2355:
[----:B0-----:R0:W1:Y:S02]  /*23770*/  SYNCS.PHASECHK.TRANS64.TRYWAIT P5, [R21+URZ+0x31c90], R87 ;  /* 0x031c9057150075a7 */ /* 0x00106400080a017f */
[----:B-1----:R-:W-:Y:S05]  /*23780*/  @!P5 NANOSLEEP.SYNCS 0x989680 ;  /* 0x009896800000d95d */ /* 0x002fea0003900000 */
[----:B------:R-:W1:Y:S02]  /*23790*/  @!P5 SYNCS.PHASECHK.TRANS64 P5, [R21+URZ+0x31c90], R87 ;  /* 0x031c90571500d5a7 */ /* 0x000e6400080a007f */
[----:B-1----:R-:W-:Y:S05]  /*237a0*/  @!P5 BRA `(.L_x_2355) ;  /* 0xfffffffc00f0d947 */ /* 0x002fea000383ffff */
[----:B------:R-:W-:Y:S05]  /*237b0*/  BRA `(.L_x_2624) ;  /* 0xfffffe14006c7947 */ /* 0x000fea000383ffff */
.L_x_2368:
[----:B0-----:R0:W1:Y:S02]  /*237c0*/  SYNCS.PHASECHK.TRANS64.TRYWAIT P4, [R21+URZ+0x31c90], R87 ;  /* 0x031c9057150075a7 */ /* 0x001064000808017f */
[----:B-1----:R-:W-:Y:S05]  /*237d0*/  @!P4 NANOSLEEP.SYNCS 0x989680 ;  /* 0x009896800000c95d */ /* 0x002fea0003900000 */
[----:B------:R-:W1:Y:S02]  /*237e0*/  @!P4 SYNCS.PHASECHK.TRANS64 P4, [R21+URZ+0x31c90], R87 ;  /* 0x031c90571500c5a7 */ /* 0x000e64000808007f */
[----:B-1----:R-:W-:Y:S05]  /*237f0*/  @!P4 BRA `(.L_x_2368) ;  /* 0xfffffffc00f0c947 */ /* 0x002fea000383ffff */
[----:B------:R-:W-:Y:S05]  /*23800*/  BRA `(.L_x_2625) ;  /* 0xfffffe3000247947 */ /* 0x000fea000383ffff */
.L_x_2372:
[----:B--2---:R2:W3:Y:S02]  /*23810*/  SYNCS.PHASECHK.TRANS64.TRYWAIT P3, [R21+URZ+0x31cb0], R87 ;  /* 0x031cb057150075a7 */ /* 0x0044e4000806017f */
[----:B---3--:R-:W-:Y:S05]  /*23820*/  @!P3 NANOSLEEP.SYNCS 0x989680 ;  /* 0x009896800000b95d */ /* 0x008fea0003900000 */
[----:B------:R-:W3:Y:S02]  /*23830*/  @!P3 SYNCS.PHASECHK.TRANS64 P3, [R21+URZ+0x31cb0], R87 ;  /* 0x031cb0571500b5a7 */ /* 0x000ee4000806007f */
[----:B---3--:R-:W-:Y:S05]  /*23840*/  @!P3 BRA `(.L_x_2372) ;  /* 0xfffffffc00f0b947 */ /* 0x008fea000383ffff */
[----:B------:R-:W-:Y:S05]  /*23850*/  BRA `(.L_x_2626) ;  /* 0xfffffe3000bc7947 */ /* 0x000fea000383ffff */
.L_x_2378:
        /* <DEDUP_REMOVED lines=10> */
[----:B-1---5:R-:W-:Y:S05]  /*23900*/  WARPSYNC.COLLECTIVE R15, `(.L_x_2628) ;  /* 0x000000000f087348 */ /* 0x022fea0003c00000 */
[----:B------:R0:W2:Y:S02]  /*23910*/  SHFL.IDX P6, R14, R13, R12, R11 ;  /* 0x0000000c0d0e7389 */ /* 0x0000a400000c000b */
[----:B012--5:R-:W-:Y:S01]  /*23920*/  ENDCOLLECTIVE ;  /* 0x000000000000791b */ /* 0x027fe20003800000 */
.L_x_2628:
[----:B------:R-:W-:Y:S05]  /*23930*/  BSYNC B0 ;  /* 0x0000000000007941 */ /* 0x000fea0003800000 */
.L_x_2627:
[----:B------:R2:W-:Y:S01]  /*23940*/  STL [R1+0x28], R14 ;  /* 0x0000280e01007387 */ /* 0x0005e20000100800 */
[----:B------:R-:W-:Y:S05]  /*23950*/  BRA `(.L_x_2629) ;  /* 0xfffffe3800507947 */ /* 0x000fea000383ffff */
.L_x_2389:
[----:B------:R-:W-:Y:S01]  /*23960*/  BSSY B1, `(.L_x_2630) ;  /* 0x0000007000017945 */ /* 0x000fe20003800000 */
[----:B------:R-:W-:Y:S02]  /*23970*/  IMAD.MOV.U32 R12, RZ, RZ, RZ ;  /* 0x000000ffff0c7224 */ /* 0x000fe400078e00ff */
[----:B------:R-:W-:Y:S02]  /*23980*/  IMAD.MOV.U32 R11, RZ, RZ, 0x1e1f ;  /* 0x00001e1fff0b7424 */ /* 0x000fe400078e00ff */
[----:B------:R-:W-:-:S07]  /*23990*/  IMAD.MOV.U32 R15, RZ, RZ, -0x1 ;  /* 0xffffffffff0f7424 */ /* 0x000fce00078e00ff */
[----:B-12---:R-:W-:Y:S05]  /*239a0*/  WARPSYNC.COLLECTIVE R15, `(.L_x_2631) ;  /* 0x000000000f087348 */ /* 0x006fea0003c00000 */
[----:B--2---:R0:W2:Y:S02]  /*239b0*/  SHFL.IDX P6, R14, R13, R12, R11 ;  /* 0x0000000c0d0e7389 */ /* 0x0040a400000c000b */
[----:B012---:R-:W-:Y:S01]  /*239c0*/  ENDCOLLECTIVE ;  /* 0x000000000000791b */ /* 0x007fe20003800000 */
.L_x_2631:
[----:B------:R-:W-:Y:S05]  /*239d0*/  BSYNC B1 ;  /* 0x0000000000017941 */ /* 0x000fea0003800000 */
.L_x_2630:
        /* <DEDUP_REMOVED lines=8> */
.L_x_2632:
[----:B------:R-:W-:Y:S02]  /*23a60*/  IMAD.MOV.U32 R13, RZ, RZ, R5 ;  /* 0x000000ffff0d7224 */ /* 0x000fe400078e0005 */
[----:B------:R-:W-:-:S07]  /*23a70*/  IMAD.MOV.U32 R0, RZ, RZ, R14 ;  /* 0x000000ffff007224 */ /* 0x000fce00078e000e */
[----:B------:R-:W-:Y:S05]  /*23a80*/  WARPSYNC.COLLECTIVE R15, `(.L_x_2633) ;  /* 0x000000000f087348 */ /* 0x000fea0003c00000 */
[----:B------:R0:W1:Y:S02]  /*23a90*/  SHFL.IDX P6, R14, R13, R12, R11 ;  /* 0x0000000c0d0e7389 */ /* 0x00006400000c000b */
[----:B01----:R-:W-:Y:S01]  /*23aa0*/  ENDCOLLECTIVE ;  /* 0x000000000000791b */ /* 0x003fe20003800000 */
.L_x_2633:
[----:B------:R-:W-:Y:S02]  /*23ab0*/  IMAD.MOV.U32 R13, RZ, RZ, R4 ;  /* 0x000000ffff0d7224 */ /* 0x000fe400078e0004 */
[----:B------:R-:W-:-:S07]  /*23ac0*/  IMAD.MOV.U32 R5, RZ, RZ, R14 ;  /* 0x000000ffff057224 */ /* 0x000fce00078e000e */
[----:B------:R-:W-:Y:S05]  /*23ad0*/  WARPSYNC.COLLECTIVE R15, `(.L_x_2634) ;  /* 0x000000000f087348 */ /* 0x000fea0003c00000 */
[----:B------:R0:W1:Y:S02]  /*23ae0*/  SHFL.IDX P6, R14, R13, R12, R11 ;  /* 0x0000000c0d0e7389 */ /* 0x00006400000c000b */
[----:B01----:R-:W-:Y:S01]  /*23af0*/  ENDCOLLECTIVE ;  /* 0x000000000000791b */ /* 0x003fe20003800000 */
.L_x_2634:
[----:B------:R-:W-:Y:S05]  /*23b00*/  BRA `(.L_x_2635) ;  /* 0xfffffe3c00d47947 */ /* 0x000fea000383ffff */
.L_x_2393:
[----:B0-----:R0:W1:Y:S02]  /*23b10*/  SYNCS.PHASECHK.TRANS64.TRYWAIT P1, [R22+URZ+0x31c00], R3 ;  /* 0x031c0003160075a7 */ /* 0x001064000802017f */
[----:B-1----:R-:W-:Y:S05]  /*23b20*/  @!P1 NANOSLEEP.SYNCS 0x989680 ;  /* 0x009896800000995d */ /* 0x002fea0003900000 */
[----:B------:R-:W1:Y:S02]  /*23b30*/  @!P1 SYNCS.PHASECHK.TRANS64 P1, [R22+URZ+0x31c00], R3 ;  /* 0x031c0003160095a7 */ /* 0x000e64000802007f */
[----:B-1----:R-:W-:Y:S05]  /*23b40*/  @!P1 BRA `(.L_x_2393) ;  /* 0xfffffffc00f09947 */ /* 0x002fea000383ffff */
[----:B------:R-:W-:Y:S05]  /*23b50*/  BRA `(.L_x_2636) ;  /* 0xfffffe4800207947 */ /* 0x000fea000383ffff */
.L_x_2405:
[----:B------:R-:W-:Y:S01]  /*23b60*/  BSSY B1, `(.L_x_2637) ;  /* 0x0000007000017945 */ /* 0x000fe20003800000 */
[----:B------:R-:W-:Y:S02]  /*23b70*/  IMAD.MOV.U32 R12, RZ, RZ, RZ ;  /* 0x000000ffff0c7224 */ /* 0x000fe400078e00ff */
[----:B------:R-:W-:Y:S02]  /*23b80*/  IMAD.MOV.U32 R11, RZ, RZ, 0x1e1f ;  /* 0x00001e1fff0b7424 */ /* 0x000fe400078e00ff */
[----:B------:R-:W-:-:S07]  /*23b90*/  IMAD.MOV.U32 R15, RZ, RZ, -0x1 ;  /* 0xffffffffff0f7424 */ /* 0x000fce00078e00ff */
[----:B-1----:R-:W-:Y:S05]  /*23ba0*/  WARPSYNC.COLLECTIVE R15, `(.L_x_2638) ;  /* 0x000000000f087348 */ /* 0x002fea0003c00000 */
[----:B------:R0:W2:Y:S02]  /*23bb0*/  SHFL.IDX P6, R14, R13, R12, R11 ;  /* 0x0000000c0d0e7389 */ /* 0x0000a400000c000b */
[----:B012---:R-:W-:Y:S01]  /*23bc0*/  ENDCOLLECTIVE ;  /* 0x000000000000791b */ /* 0x007fe20003800000 */
.L_x_2638:
[----:B------:R-:W-:Y:S05]  /*23bd0*/  BSYNC B1 ;  /* 0x0000000000017941 */ /* 0x000fea0003800000 */
.L_x_2637:
        /* <DEDUP_REMOVED lines=8> */
.L_x_2639:
[----:B------:R-:W-:Y:S02]  /*23c60*/  IMAD.MOV.U32 R33, RZ, RZ, R3 ;  /* 0x000000ffff217224 */ /* 0x000fe400078e0003 */
[----:B------:R-:W-:Y:S02]  /*23c70*/  IMAD.MOV.U32 R13, RZ, RZ, R5 ;  /* 0x000000ffff0d7224 */ /* 0x000fe400078e0005 */
[----:B------:R-:W-:-:S07]  /*23c80*/  IMAD.MOV.U32 R0, RZ, RZ, R14 ;  /* 0x000000ffff007224 */ /* 0x000fce00078e000e */
[----:B------:R-:W-:Y:S05]  /*23c90*/  WARPSYNC.COLLECTIVE R15, `(.L_x_2640) ;  /* 0x000000000f087348 */ /* 0x000fea0003c00000 */
[----:B------:R0:W1:Y:S02]  /*23ca0*/  SHFL.IDX P6, R14, R13, R12, R11 ;  /* 0x0000000c0d0e7389 */ /* 0x00006400000c000b */
[----:B01----:R-:W-:Y:S01]  /*23cb0*/  ENDCOLLECTIVE ;  /* 0x000000000000791b */ /* 0x003fe20003800000 */
.L_x_2640:
[----:B------:R-:W-:Y:S02]  /*23cc0*/  IMAD.MOV.U32 R32, RZ, RZ, R0 ;  /* 0x000000ffff207224 */ /* 0x000fe400078e0000 */
[----:B------:R-:W-:Y:S02]  /*23cd0*/  IMAD.MOV.U32 R13, RZ, RZ, R4 ;  /* 0x000000ffff0d7224 */ /* 0x000fe400078e0004 */
[----:B------:R-:W-:-:S07]  /*23ce0*/  IMAD.MOV.U32 R5, RZ, RZ, R14 ;  /* 0x000000ffff057224 */ /* 0x000fce00078e000e */
[----:B------:R-:W-:Y:S05]  /*23cf0*/  WARPSYNC.COLLECTIVE R15, `(.L_x_2641) ;  /* 0x000000000f087348 */ /* 0x000fea0003c00000 */
[----:B------:R0:W1:Y:S02]  /*23d00*/  SHFL.IDX P6, R14, R13, R12, R11 ;  /* 0x0000000c0d0e7389 */ /* 0x00006400000c000b */
[----:B01----:R-:W-:Y:S01]  /*23d10*/  ENDCOLLECTIVE ;  /* 0x000000000000791b */ /* 0x003fe20003800000 */
.L_x_2641:
[----:B------:R-:W-:Y:S05]  /*23d20*/  BRA `(.L_x_2642) ;  /* 0xfffffe5c00587947 */ /* 0x000fea000383ffff */
.L_x_2409:
[----:B0-----:R0:W1:Y:S02]  /*23d30*/  SYNCS.PHASECHK.TRANS64.TRYWAIT P1, [R22+URZ+0x31c00], R3 ;  /* 0x031c0003160075a7 */ /* 0x001064000802017f */
[----:B-1----:R-:W-:Y:S05]  /*23d40*/  @!P1 NANOSLEEP.SYNCS 0x989680 ;  /* 0x009896800000995d */ /* 0x002fea0003900000 */
[----:B------:R-:W1:Y:S02]  /*23d50*/  @!P1 SYNCS.PHASECHK.TRANS64 P1, [R22+URZ+0x31c00], R3 ;  /* 0x031c0003160095a7 */ /* 0x000e64000802007f */
[----:B-1----:R-:W-:Y:S05]  /*23d60*/  @!P1 BRA `(.L_x_2409) ;  /* 0xfffffffc00f09947 */ /* 0x002fea000383ffff */
[----:B------:R-:W-:Y:S05]  /*23d70*/  BRA `(.L_x_2643) ;  /* 0xfffffe6000fc7947 */ /* 0x000fea000383ffff */
.L_x_2417:
[----:B--2---:R2:W3:Y:S02]  /*23d80*/  SYNCS.PHASECHK.TRANS64.TRYWAIT P2, [R21+URZ+0x31c30], R0 ;  /* 0x031c3000150075a7 */ /* 0x0044e4000804017f */
[----:B---3--:R-:W-:Y:S05]  /*23d90*/  @!P2 NANOSLEEP.SYNCS 0x989680 ;  /* 0x009896800000a95d */ /* 0x008fea0003900000 */
[----:B------:R-:W3:Y:S02]  /*23da0*/  @!P2 SYNCS.PHASECHK.TRANS64 P2, [R21+URZ+0x31c30], R0 ;  /* 0x031c30001500a5a7 */ /* 0x000ee4000804007f */
[----:B---3--:R-:W-:Y:S05]  /*23db0*/  @!P2 BRA `(.L_x_2417) ;  /* 0xfffffffc00f0a947 */ /* 0x008fea000383ffff */
[----:B------:R-:W-:Y:S05]  /*23dc0*/  BRA `(.L_x_2416) ;  /* 0xfffffe7800dc7947 */ /* 0x000fea000383ffff */
.L_x_2423:
[----:B--2---:R2:W3:Y:S02]  /*23dd0*/  SYNCS.PHASECHK.TRANS64.TRYWAIT P3, [R0+URZ+0x31c30], R21 ;  /* 0x031c3015000075a7 */ /* 0x0044e4000806017f */
[----:B---3--:R-:W-:Y:S05]  /*23de0*/  @!P3 NANOSLEEP.SYNCS 0x989680 ;  /* 0x009896800000b95d */ /* 0x008fea0003900000 */
[----:B------:R-:W3:Y:S02]  /*23df0*/  @!P3 SYNCS.PHASECHK.TRANS64 P3, [R0+URZ+0x31c30], R21 ;  /* 0x031c30150000b5a7 */ /* 0x000ee4000806007f */
[----:B---3--:R-:W-:Y:S05]  /*23e00*/  @!P3 BRA `(.L_x_2423) ;  /* 0xfffffffc00f0b947 */ /* 0x008fea000383ffff */
[----:B------:R-:W-:Y:S05]  /*23e10*/  BRA `(.L_x_2422) ;  /* 0xfffffebc00d07947 */ /* 0x000fea000383ffff */
.L_x_2427:
[----:B--2---:R2:W3:Y:S02]  /*23e20*/  SYNCS.PHASECHK.TRANS64.TRYWAIT P2, [R14+URZ+0x31c50], R0 ;  /* 0x031c50000e0075a7 */ /* 0x0044e4000804017f */
[----:B---3--:R-:W-:Y:S05]  /*23e30*/  @!P2 NANOSLEEP.SYNCS 0x989680 ;  /* 0x009896800000a95d */ /* 0x008fea0003900000 */
[----:B------:R-:W3:Y:S02]  /*23e40*/  @!P2 SYNCS.PHASECHK.TRANS64 P2, [R14+URZ+0x31c50], R0 ;  /* 0x031c50000e00a5a7 */ /* 0x000ee4000804007f */
[----:B---3--:R-:W-:Y:S05]  /*23e50*/  @!P2 BRA `(.L_x_2427) ;  /* 0xfffffffc00f0a947 */ /* 0x008fea000383ffff */
[----:B------:R-:W-:Y:S05]  /*23e60*/  BRA `(.L_x_2424) ;  /* 0xfffffee000747947 */ /* 0x000fea000383ffff */
.L_x_2434:
[----:B--2---:R2:W3:Y:S02]  /*23e70*/  SYNCS.PHASECHK.TRANS64.TRYWAIT P3, [R0+URZ+0x31c30], R21 ;  /* 0x031c3015000075a7 */ /* 0x0044e4000806017f */
[----:B---3--:R-:W-:Y:S05]  /*23e80*/  @!P3 NANOSLEEP.SYNCS 0x989680 ;  /* 0x009896800000b95d */ /* 0x008fea0003900000 */
[----:B------:R-:W3:Y:S02]  /*23e90*/  @!P3 SYNCS.PHASECHK.TRANS64 P3, [R0+URZ+0x31c30], R21 ;  /* 0x031c30150000b5a7 */ /* 0x000ee4000806007f */
[----:B---3--:R-:W-:Y:S05]  /*23ea0*/  @!P3 BRA `(.L_x_2434) ;  /* 0xfffffffc00f0b947 */ /* 0x008fea000383ffff */
[----:B------:R-:W-:Y:S05]  /*23eb0*/  BRA `(.L_x_2433) ;  /* 0xffffff0c00cc7947 */ /* 0x000fea000383ffff */
.L_x_2439:
[----:B--2---:R2:W3:Y:S02]  /*23ec0*/  SYNCS.PHASECHK.TRANS64.TRYWAIT P2, [R14+URZ+0x31c50], R0 ;  /* 0x031c50000e0075a7 */ /* 0x0044e4000804017f */
[----:B---3--:R-:W-:Y:S05]  /*23ed0*/  @!P2 NANOSLEEP.SYNCS 0x989680 ;  /* 0x009896800000a95d */ /* 0x008fea0003900000 */
[----:B------:R-:W3:Y:S02]  /*23ee0*/  @!P2 SYNCS.PHASECHK.TRANS64 P2, [R14+URZ+0x31c50], R0 ;  /* 0x031c50000e00a5a7 */ /* 0x000ee4000804007f */
[----:B---3--:R-:W-:Y:S05]  /*23ef0*/  @!P2 BRA `(.L_x_2439) ;  /* 0xfffffffc00f0a947 */ /* 0x008fea000383ffff */
[----:B------:R-:W-:Y:S05]  /*23f00*/  BRA `(.L_x_2438) ;  /* 0xffffff3000747947 */ /* 0x000fea000383ffff */
.L_x_2444:
[----:B-1----:R1:W3:Y:S02]  /*23f10*/  SYNCS.PHASECHK.TRANS64.TRYWAIT P0, [R7+URZ+0x31c50], R4 ;  /* 0x031c5004070075a7 */ /* 0x0022e4000800017f */
[----:B---3--:R-:W-:Y:S05]  /*23f20*/  @!P0 NANOSLEEP.SYNCS 0x989680 ;  /* 0x009896800000895d */ /* 0x008fea0003900000 */
[----:B------:R-:W3:Y:S02]  /*23f30*/  @!P0 SYNCS.PHASECHK.TRANS64 P0, [R7+URZ+0x31c50], R4 ;  /* 0x031c5004070085a7 */ /* 0x000ee4000800007f */
[----:B---3--:R-:W-:Y:S05]  /*23f40*/  @!P0 BRA `(.L_x_2444) ;  /* 0xfffffffc00f08947 */ /* 0x008fea000383ffff */
[----:B------:R-:W-:Y:S05]  /*23f50*/  BRA `(.L_x_2443) ;  /* 0xffffff5000e87947 */ /* 0x000fea000383ffff */
.L_x_2454:
[----:B------:R-:W-:Y:S02]  /*23f60*/  IMAD.MOV.U32 R13, RZ, RZ, R2 ;  /* 0x000000ffff0d7224 */ /* 0x000fe400078e0002 */
[----:B------:R-:W-:Y:S02]  /*23f70*/  IMAD.MOV.U32 R12, RZ, RZ, RZ ;  /* 0x000000ffff0c7224 */ /* 0x000fe400078e00ff */
[----:B------:R-:W-:Y:S02]  /*23f80*/  IMAD.MOV.U32 R11, RZ, RZ, 0x1c1f ;  /* 0x00001c1fff0b7424 */ /* 0x000fe400078e00ff */
[----:B------:R-:W-:-:S07]  /*23f90*/  IMAD.MOV.U32 R15, RZ, RZ, -0x1 ;  /* 0xffffffffff0f7424 */ /* 0x000fce00078e00ff */
[----:B------:R-:W-:Y:S05]  /*23fa0*/  WARPSYNC.COLLECTIVE R15, `(.L_x_2644) ;  /* 0x000000000f087348 */ /* 0x000fea0003c00000 */
[----:B------:R0:W1:Y:S02]  /*23fb0*/  SHFL.IDX P6, R14, R13, R12, R11 ;  /* 0x0000000c0d0e7389 */ /* 0x00006400000c000b */
[----:B01----:R-:W-:Y:S01]  /*23fc0*/  ENDCOLLECTIVE ;  /* 0x000000000000791b */ /* 0x003fe20003800000 */
.L_x_2644:
[----:B------:R-:W-:Y:S02]  /*23fd0*/  IMAD.MOV.U32 R13, RZ, RZ, R0 ;  /* 0x000000ffff0d7224 */ /* 0x000fe400078e0000 */
[----:B------:R-:W-:-:S07]  /*23fe0*/  IMAD.MOV.U32 R3, RZ, RZ, R14 ;  /* 0x000000ffff037224 */ /* 0x000fce00078e000e */
[----:B------:R-:W-:Y:S05]  /*23ff0*/  WARPSYNC.COLLECTIVE R15, `(.L_x_2645) ;  /* 0x000000000f087348 */ /* 0x000fea0003c00000 */
[----:B------:R0:W1:Y:S02]  /*24000*/  SHFL.IDX P6, R14, R13, R12, R11 ;  /* 0x0000000c0d0e7389 */ /* 0x00006400000c000b */
[----:B01----:R-:W-:Y:S01]  /*24010*/  ENDCOLLECTIVE ;  /* 0x000000000000791b */ /* 0x003fe20003800000 */
.L_x_2645:
[----:B------:R-:W-:Y:S05]  /*24020*/  BRA `(.L_x_2646) ;  /* 0xffffff7800107947 */ /* 0x000fea000383ffff */
.L_x_2457:
[----:B------:R-:W-:Y:S01]  /*24030*/  BSSY B1, `(.L_x_2647) ;  /* 0x0000008000017945 */ /* 0x000fe20003800000 */
[----:B------:R-:W-:Y:S02]  /*24040*/  IMAD.MOV.U32 R13, RZ, RZ, R2 ;  /* 0x000000ffff0d7224 */ /* 0x000fe400078e0002 */
[----:B------:R-:W-:Y:S02]  /*24050*/  IMAD.MOV.U32 R12, RZ, RZ, 0x1 ;  /* 0x00000001ff0c7424 */ /* 0x000fe400078e00ff */
[----:B---3--:R-:W-:Y:S02]  /*24060*/  IMAD.MOV.U32 R11, RZ, RZ, 0x1c1f ;  /* 0x00001c1fff0b7424 */ /* 0x008fe400078e00ff */
[----:B------:R-:W-:-:S07]  /*24070*/  IMAD.MOV.U32 R15, RZ, RZ, -0x1 ;  /* 0xffffffffff0f7424 */ /* 0x000fce00078e00ff */
[----:B012---:R-:W-:Y:S05]  /*24080*/  WARPSYNC.COLLECTIVE R15, `(.L_x_2648) ;  /* 0x000000000f087348 */ /* 0x007fea0003c00000 */
[----:B--2---:R2:W3:Y:S02]  /*24090*/  SHFL.IDX P6, R14, R13, R12, R11 ;  /* 0x0000000c0d0e7389 */ /* 0x0044e400000c000b */
[----:B0123--:R-:W-:Y:S01]  /*240a0*/  ENDCOLLECTIVE ;  /* 0x000000000000791b */ /* 0x00ffe20003800000 */
.L_x_2648:
[----:B------:R-:W-:Y:S05]  /*240b0*/  BSYNC B1 ;  /* 0x0000000000017941 */ /* 0x000fea0003800000 */
.L_x_2647:
        /* <DEDUP_REMOVED lines=8> */
.L_x_2649:
[----:B------:R-:W-:Y:S05]  /*24140*/  BRA `(.L_x_2650) ;  /* 0xffffff7800247947 */ /* 0x000fea000383ffff */
.L_x_2474:
[----:B------:R-:W1:Y:S01]  /*24150*/  S2R R6, SR_TID.X ;  /* 0x0000000000067919 */ /* 0x000e620000002100 */
[----:B------:R-:W-:Y:S01]  /*24160*/  BSSY B1, `(.L_x_2651) ;  /* 0x000000a000017945 */ /* 0x000fe20003800000 */
[----:B0-----:R-:W-:Y:S02]  /*24170*/  IMAD.MOV.U32 R12, RZ, RZ, RZ ;  /* 0x000000ffff0c7224 */ /* 0x001fe400078e00ff */
[----:B------:R-:W-:Y:S02]  /*24180*/  IMAD.MOV.U32 R11, RZ, RZ, 0x1f ;  /* 0x0000001fff0b7424 */ /* 0x000fe400078e00ff */
[----:B------:R-:W-:Y:S01]  /*24190*/  IMAD.MOV.U32 R15, RZ, RZ, -0x1 ;  /* 0xffffffffff0f7424 */ /* 0x000fe200078e00ff */
[----:B-1----:R-:W-:-:S04]  /*241a0*/  SHF.R.U32.HI R6, RZ, 0x5, R6 ;  /* 0x00000005ff067819 */ /* 0x002fc80000011606 */
[----:B------:R-:W-:-:S05]  /*241b0*/  LOP3.LUT R6, R6, 0x3, RZ, 0xc0, !PT ;  /* 0x0000000306067812 */ /* 0x000fca00078ec0ff */
[----:B------:R-:W-:-:S07]  /*241c0*/  IMAD.MOV.U32 R13, RZ, RZ, R6 ;  /* 0x000000ffff0d7224 */ /* 0x000fce00078e0006 */
[----:B------:R-:W-:Y:S05]  /*241d0*/  WARPSYNC.COLLECTIVE R15, `(.L_x_2652) ;  /* 0x000000000f087348 */ /* 0x000fea0003c00000 */
[----:B------:R0:W1:Y:S02]  /*241e0*/  SHFL.IDX P6, R14, R13, R12, R11 ;  /* 0x0000000c0d0e7389 */ /* 0x00006400000c000b */
[----:B01----:R-:W-:Y:S01]  /*241f0*/  ENDCOLLECTIVE ;  /* 0x000000000000791b */ /* 0x003fe20003800000 */
.L_x_2652:
[----:B------:R-:W-:Y:S05]  /*24200*/  BSYNC B1 ;  /* 0x0000000000017941 */ /* 0x000fea0003800000 */
.L_x_2651:
[----:B------:R-:W-:Y:S05]  /*24210*/  BRA `(.L_x_2653) ;  /* 0xffffff8c00a07947 */ /* 0x000fea000383ffff */
.L_x_2476:
[----:B------:R-:W-:Y:S01]  /*24220*/  BSSY B1, `(.L_x_2654) ;  /* 0x0000006000017945 */ /* 0x000fe20003800000 */
[----:B------:R-:W-:-:S07]  /*24230*/  IMAD.MOV.U32 R15, RZ, RZ, -0x1 ;  /* 0xffffffffff0f7424 */ /* 0x000fce00078e00ff */
[----:B01----:R-:W-:Y:S05]  /*24240*/  WARPSYNC.COLLECTIVE R15, `(.L_x_2655) ;  /* 0x000000000f0c7348 */ /* 0x003fea0003c00000 */
[----:B------:R-:W-:Y:S02]  /*24250*/  ELECT P6, UR62, PT ;  /* 0x00000000003e782f */ /* 0x000fe400038c0000 */
[----:B------:R-:W-:Y:S01]  /*24260*/  MOV R14, UR62 ;  /* 0x0000003e000e7c02 */ /* 0x000fe20008000f00 */
[----:B01----:R-:W-:Y:S10]  /*24270*/  ENDCOLLECTIVE ;  /* 0x000000000000791b */ /* 0x003ff40003800000 */
.L_x_2655:
[----:B------:R-:W-:Y:S05]  /*24280*/  BSYNC B1 ;  /* 0x0000000000017941 */ /* 0x000fea0003800000 */
.L_x_2654:
[----:B------:R-:W-:Y:S05]  /*24290*/  BRA `(.L_x_2475) ;  /* 0xffffff8c00987947 */ /* 0x000fea000383ffff */
.L_x_2478:
[----:B-1----:R1:W2:Y:S02]  /*242a0*/  SYNCS.PHASECHK.TRANS64.TRYWAIT P0, [R22+URZ+0x31c20], R5 ;  /* 0x031c2005160075a7 */ /* 0x0022a4000800017f */
[----:B--2---:R-:W-:Y:S05]  /*242b0*/  @!P0 NANOSLEEP.SYNCS 0x989680 ;  /* 0x009896800000895d */ /* 0x004fea0003900000 */
[----:B------:R-:W2:Y:S02]  /*242c0*/  @!P0 SYNCS.PHASECHK.TRANS64 P0, [R22+URZ+0x31c20], R5 ;  /* 0x031c2005160085a7 */ /* 0x000ea4000800007f */
[----:B--2---:R-:W-:Y:S05]  /*242d0*/  @!P0 BRA `(.L_x_2478) ;  /* 0xfffffffc00f08947 */ /* 0x004fea000383ffff */
[----:B------:R-:W-:Y:S05]  /*242e0*/  BRA `(.L_x_2656) ;  /* 0xffffff8c00a87947 */ /* 0x000fea000383ffff */
.L_x_2482:
[----:B--2---:R2:W3:Y:S02]  /*242f0*/  SYNCS.PHASECHK.TRANS64.TRYWAIT P0, [R9+URZ+0x31ca0], R8 ;  /* 0x031ca008090075a7 */ /* 0x0044e4000800017f */
[----:B---3--:R-:W-:Y:S05]  /*24300*/  @!P0 NANOSLEEP.SYNCS 0x989680 ;  /* 0x009896800000895d */ /* 0x008fea0003900000 */
[----:B------:R-:W3:Y:S02]  /*24310*/  @!P0 SYNCS.PHASECHK.TRANS64 P0, [R9+URZ+0x31ca0], R8 ;  /* 0x031ca008090085a7 */ /* 0x000ee4000800007f */
[----:B---3--:R-:W-:Y:S05]  /*24320*/  @!P0 BRA `(.L_x_2482) ;  /* 0xfffffffc00f08947 */ /* 0x008fea000383ffff */
[----:B------:R-:W-:Y:S05]  /*24330*/  BRA `(.L_x_2657) ;  /* 0xffffff8c00c47947 */ /* 0x000fea000383ffff */
.L_x_2489:
[----:B0-----:R0:W1:Y:S02]  /*24340*/  SYNCS.PHASECHK.TRANS64.TRYWAIT P0, [R9+URZ+0x31cc0], R8 ;  /* 0x031cc008090075a7 */ /* 0x001064000800017f */
[----:B-1----:R-:W-:Y:S05]  /*24350*/  @!P0 NANOSLEEP.SYNCS 0x989680 ;  /* 0x009896800000895d */ /* 0x002fea0003900000 */
[----:B------:R-:W1:Y:S02]  /*24360*/  @!P0 SYNCS.PHASECHK.TRANS64 P0, [R9+URZ+0x31cc0], R8 ;  /* 0x031cc008090085a7 */ /* 0x000e64000800007f */
[----:B-1----:R-:W-:Y:S05]  /*24370*/  @!P0 BRA `(.L_x_2489) ;  /* 0xfffffffc00f08947 */ /* 0x002fea000383ffff */
[----:B------:R-:W-:Y:S05]  /*24380*/  BRA `(.L_x_2658) ;  /* 0xffffff9000c07947 */ /* 0x000fea000383ffff */
.L_x_2498:
[----:B-1----:R1:W2:Y:S02]  /*24390*/  SYNCS.PHASECHK.TRANS64.TRYWAIT P1, [R8+URZ+0x31ca0], R7 ;  /* 0x031ca007080075a7 */ /* 0x0022a4000802017f */
[----:B--2---:R-:W-:Y:S05]  /*243a0*/  @!P1 NANOSLEEP.SYNCS 0x989680 ;  /* 0x009896800000995d */ /* 0x004fea0003900000 */
[----:B------:R-:W2:Y:S02]  /*243b0*/  @!P1 SYNCS.PHASECHK.TRANS64 P1, [R8+URZ+0x31ca0], R7 ;  /* 0x031ca007080095a7 */ /* 0x000ea4000802007f */
[----:B--2---:R-:W-:Y:S05]  /*243c0*/  @!P1 BRA `(.L_x_2498) ;  /* 0xfffffffc00f09947 */ /* 0x004fea000383ffff */
[----:B------:R-:W-:Y:S05]  /*243d0*/  BRA `(.L_x_2659) ;  /* 0xffffff9800007947 */ /* 0x000fea000383ffff */
.L_x_2505:
[----:B0-----:R0:W2:Y:S02]  /*243e0*/  SYNCS.PHASECHK.TRANS64.TRYWAIT P1, [R8+URZ+0x31cc0], R7 ;  /* 0x031cc007080075a7 */ /* 0x0010a4000802017f */
[----:B--2---:R-:W-:Y:S05]  /*243f0*/  @!P1 NANOSLEEP.SYNCS 0x989680 ;  /* 0x009896800000995d */ /* 0x004fea0003900000 */
[----:B------:R-:W2:Y:S02]  /*24400*/  @!P1 SYNCS.PHASECHK.TRANS64 P1, [R8+URZ+0x31cc0], R7 ;  /* 0x031cc007080095a7 */ /* 0x000ea4000802007f */
[----:B--2---:R-:W-:Y:S05]  /*24410*/  @!P1 BRA `(.L_x_2505) ;  /* 0xfffffffc00f09947 */ /* 0x004fea000383ffff */
[----:B------:R-:W-:Y:S05]  /*24420*/  BRA `(.L_x_2660) ;  /* 0xffffff9800f87947 */ /* 0x000fea000383ffff */
.L_x_2520:
[----:B------:R-:W3:Y:S01]  /*24430*/  S2R R20, SR_TID.X ;  /* 0x0000000000147919 */ /* 0x000ee20000002100 */
[----:B------:R-:W-:Y:S01]  /*24440*/  BSSY B0, `(.L_x_2661) ;  /* 0x000000a000007945 */ /* 0x000fe20003800000 */
[----:B0-----:R-:W-:Y:S02]  /*24450*/  IMAD.MOV.U32 R12, RZ, RZ, RZ ;  /* 0x000000ffff0c7224 */ /* 0x001fe400078e00ff */
[----:B------:R-:W-:Y:S02]  /*24460*/  IMAD.MOV.U32 R11, RZ, RZ, 0x1f ;  /* 0x0000001fff0b7424 */ /* 0x000fe400078e00ff */
[----:B------:R-:W-:Y:S01]  /*24470*/  IMAD.MOV.U32 R15, RZ, RZ, -0x1 ;  /* 0xffffffffff0f7424 */ /* 0x000fe200078e00ff */
[----:B---3--:R-:W-:-:S04]  /*24480*/  SHF.R.U32.HI R20, RZ, 0x5, R20 ;  /* 0x00000005ff147819 */ /* 0x008fc80000011614 */
[----:B------:R-:W-:-:S05]  /*24490*/  LOP3.LUT R20, R20, 0x3, RZ, 0xc0, !PT ;  /* 0x0000000314147812 */ /* 0x000fca00078ec0ff */
[----:B------:R-:W-:-:S07]  /*244a0*/  IMAD.MOV.U32 R13, RZ, RZ, R20 ;  /* 0x000000ffff0d7224 */ /* 0x000fce00078e0014 */
[----:B-12---:R-:W-:Y:S05]  /*244b0*/  WARPSYNC.COLLECTIVE R15, `(.L_x_2662) ;  /* 0x000000000f087348 */ /* 0x006fea0003c00000 */
[----:B------:R0:W3:Y:S02]  /*244c0*/  SHFL.IDX P6, R14, R13, R12, R11 ;  /* 0x0000000c0d0e7389 */ /* 0x0000e400000c000b */
[----:B0123--:R-:W-:Y:S01]  /*244d0*/  ENDCOLLECTIVE ;  /* 0x000000000000791b */ /* 0x00ffe20003800000 */
.L_x_2662:
[----:B------:R-:W-:Y:S05]  /*244e0*/  BSYNC B0 ;  /* 0x0000000000007941 */ /* 0x000fea0003800000 */
.L_x_2661:
[----:B------:R-:W-:Y:S05]  /*244f0*/  BRA `(.L_x_2663) ;  /* 0xffffffa400b47947 */ /* 0x000fea000383ffff */
.L_x_2522:
[----:B------:R-:W-:Y:S01]  /*24500*/  BSSY B0, `(.L_x_2664) ;  /* 0x0000006000007945 */ /* 0x000fe20003800000 */
[----:B------:R-:W-:-:S07]  /*24510*/  IMAD.MOV.U32 R15, RZ, RZ, -0x1 ;  /* 0xffffffffff0f7424 */ /* 0x000fce00078e00ff */
[----:B0123--:R-:W-:Y:S05]  /*24520*/  WARPSYNC.COLLECTIVE R15, `(.L_x_2665) ;  /* 0x000000000f0c7348 */ /* 0x00ffea0003c00000 */
[----:B------:R-:W-:Y:S02]  /*24530*/  ELECT P6, UR62, PT ;  /* 0x00000000003e782f */ /* 0x000fe400038c0000 */
[----:B------:R-:W-:Y:S01]  /*24540*/  MOV R14, UR62 ;  /* 0x0000003e000e7c02 */ /* 0x000fe20008000f00 */
[----:B0123--:R-:W-:Y:S10]  /*24550*/  ENDCOLLECTIVE ;  /* 0x000000000000791b */ /* 0x00fff40003800000 */
.L_x_2665:
[----:B------:R-:W-:Y:S05]  /*24560*/  BSYNC B0 ;  /* 0x0000000000007941 */ /* 0x000fea0003800000 */
.L_x_2664:
[----:B------:R-:W-:Y:S05]  /*24570*/  BRA `(.L_x_2666) ;  /* 0xffffffa400bc7947 */ /* 0x000fea000383ffff */
.L_x_2524:
[----:B---3--:R3:W4:Y:S02]  /*24580*/  SYNCS.PHASECHK.TRANS64.TRYWAIT P0, [R0+URZ+0x31c40], R2 ;  /* 0x031c4002000075a7 */ /* 0x008724000800017f */
[----:B----4-:R-:W-:Y:S05]  /*24590*/  @!P0 NANOSLEEP.SYNCS 0x989680 ;  /* 0x009896800000895d */ /* 0x010fea0003900000 */
[----:B------:R-:W4:Y:S02]  /*245a0*/  @!P0 SYNCS.PHASECHK.TRANS64 P0, [R0+URZ+0x31c40], R2 ;  /* 0x031c4002000085a7 */ /* 0x000f24000800007f */
[----:B----4-:R-:W-:Y:S05]  /*245b0*/  @!P0 BRA `(.L_x_2524) ;  /* 0xfffffffc00f08947 */ /* 0x010fea000383ffff */
[----:B------:R-:W-:Y:S05]  /*245c0*/  BRA `(.L_x_2667) ;  /* 0xffffffa8000c7947 */ /* 0x000fea000383ffff */
.L_x_2528:
[----:B------:R-:W2:Y:S01]  /*245d0*/  LDL.LU R11, [R1+0x20] ;  /* 0x00002000010b7983 */ /* 0x000ea20000300800 */
[----:B------:R-:W-:Y:S01]  /*245e0*/  IMAD.MOV.U32 R13, RZ, RZ, R5 ;  /* 0x000000ffff0d7224 */ /* 0x000fe200078e0005 */
[----:B------:R-:W-:Y:S01]  /*245f0*/  LOP3.LUT R9, R9, 0x7f, RZ, 0xc0, !PT ;  /* 0x0000007f09097812 */ /* 0x000fe200078ec0ff */
[----:B------:R-:W-:Y:S02]  /*24600*/  IMAD.MOV.U32 R12, RZ, RZ, RZ ;  /* 0x000000ffff0c7224 */ /* 0x000fe400078e00ff */
[----:B------:R-:W-:Y:S01]  /*24610*/  IMAD.MOV.U32 R15, RZ, RZ, -0x1 ;  /* 0xffffffffff0f7424 */ /* 0x000fe200078e00ff */
[----:B------:R-:W-:-:S05]  /*24620*/  SHF.R.U32.HI R8, RZ, 0x2, R9 ;  /* 0x00000002ff087819 */ /* 0x000fca0000011609 */
        /* <DEDUP_REMOVED lines=8> */
.L_x_2668:
[----:B------:R-:W-:Y:S02]  /*246b0*/  IMAD.MOV.U32 R13, RZ, RZ, R4 ;  /* 0x000000ffff0d7224 */ /* 0x000fe400078e0004 */
[----:B------:R-:W-:-:S07]  /*246c0*/  IMAD.MOV.U32 R2, RZ, RZ, R14 ;  /* 0x000000ffff027224 */ /* 0x000fce00078e000e */
[----:B------:R-:W-:Y:S05]  /*246d0*/  WARPSYNC.COLLECTIVE R15, `(.L_x_2669) ;  /* 0x000000000f087348 */ /* 0x000fea0003c00000 */
[----:B------:R0:W1:Y:S02]  /*246e0*/  SHFL.IDX P6, R14, R13, R12, R11 ;  /* 0x0000000c0d0e7389 */ /* 0x00006400000c000b */
[----:B01----:R-:W-:Y:S01]  /*246f0*/  ENDCOLLECTIVE ;  /* 0x000000000000791b */ /* 0x003fe20003800000 */
.L_x_2669:
[----:B------:R-:W-:Y:S02]  /*24700*/  IMAD.MOV.U32 R13, RZ, RZ, R5 ;  /* 0x000000ffff0d7224 */ /* 0x000fe400078e0005 */
[----:B------:R-:W-:Y:S02]  /*24710*/  IMAD.MOV.U32 R12, RZ, RZ, 0x1 ;  /* 0x00000001ff0c7424 */ /* 0x000fe400078e00ff */
[----:B------:R-:W-:-:S07]  /*24720*/  IMAD.MOV.U32 R3, RZ, RZ, R14 ;  /* 0x000000ffff037224 */ /* 0x000fce00078e000e */
[----:B------:R-:W-:Y:S05]  /*24730*/  WARPSYNC.COLLECTIVE R15, `(.L_x_2670) ;  /* 0x000000000f087348 */ /* 0x000fea0003c00000 */
[----:B------:R0:W1:Y:S02]  /*24740*/  SHFL.IDX P6, R14, R13, R12, R11 ;  /* 0x0000000c0d0e7389 */ /* 0x00006400000c000b */
[----:B01----:R-:W-:Y:S01]  /*24750*/  ENDCOLLECTIVE ;  /* 0x000000000000791b */ /* 0x003fe20003800000 */
.L_x_2670:
        /* <DEDUP_REMOVED lines=17> */
.L_x_2671:
[----:B------:R-:W-:Y:S02]  /*24870*/  IMAD.MOV.U32 R13, RZ, RZ, R5 ;  /* 0x000000ffff0d7224 */ /* 0x000fe400078e0005 */
[----:B------:R-:W-:Y:S02]  /*24880*/  IMAD.MOV.U32 R12, RZ, RZ, 0x2 ;  /* 0x00000002ff0c7424 */ /* 0x000fe400078e00ff */
[----:B------:R-:W-:-:S07]  /*24890*/  IMAD.MOV.U32 R3, RZ, RZ, R14 ;  /* 0x000000ffff037224 */ /* 0x000fce00078e000e */
[----:B------:R-:W-:Y:S05]  /*248a0*/  WARPSYNC.COLLECTIVE R15, `(.L_x_2672) ;  /* 0x000000000f087348 */ /* 0x000fea0003c00000 */
[----:B------:R0:W1:Y:S02]  /*248b0*/  SHFL.IDX P6, R14, R13, R12, R11 ;  /* 0x0000000c0d0e7389 */ /* 0x00006400000c000b */
[----:B01----:R-:W-:Y:S01]  /*248c0*/  ENDCOLLECTIVE ;  /* 0x000000000000791b */ /* 0x003fe20003800000 */
.L_x_2672:
        /* <DEDUP_REMOVED lines=18> */
.L_x_2673:
[----:B------:R-:W-:Y:S02]  /*249f0*/  IMAD.MOV.U32 R13, RZ, RZ, R5 ;  /* 0x000000ffff0d7224 */ /* 0x000fe400078e0005 */
[----:B------:R-:W-:Y:S02]  /*24a00*/  IMAD.MOV.U32 R12, RZ, RZ, 0x3 ;  /* 0x00000003ff0c7424 */ /* 0x000fe400078e00ff */
[----:B------:R-:W-:-:S07]  /*24a10*/  IMAD.MOV.U32 R3, RZ, RZ, R14 ;  /* 0x000000ffff037224 */ /* 0x000fce00078e000e */
[----:B------:R-:W-:Y:S05]  /*24a20*/  WARPSYNC.COLLECTIVE R15, `(.L_x_2674) ;  /* 0x000000000f087348 */ /* 0x000fea0003c00000 */
[----:B------:R0:W1:Y:S02]  /*24a30*/  SHFL.IDX P6, R14, R13, R12, R11 ;  /* 0x0000000c0d0e7389 */ /* 0x00006400000c000b */
[----:B01----:R-:W-:Y:S01]  /*24a40*/  ENDCOLLECTIVE ;  /* 0x000000000000791b */ /* 0x003fe20003800000 */
.L_x_2674:
        /* <DEDUP_REMOVED lines=10> */
.L_x_2675:
        /* <DEDUP_REMOVED lines=13> */
.L_x_2676:
        /* <DEDUP_REMOVED lines=16> */
.L_x_2677:
        /* <DEDUP_REMOVED lines=8> */
.L_x_2678:
        /* <DEDUP_REMOVED lines=15> */
.L_x_2679:
[----:B------:R-:W-:Y:S01]  /*24e30*/  IMAD.MOV.U32 R2, RZ, RZ, R14 ;  /* 0x000000ffff027224 */ /* 0x000fe200078e000e */
[----:B------:R-:W-:Y:S06]  /*24e40*/  BRA `(.L_x_2680) ;  /* 0xffffffac00987947 */ /* 0x000fec000383ffff */
.L_x_2531:
[----:B-1----:R1:W2:Y:S02]  /*24e50*/  SYNCS.PHASECHK.TRANS64.TRYWAIT P0, [R22+URZ+0x31c20], R3 ;  /* 0x031c2003160075a7 */ /* 0x0022a4000800017f */
[----:B--2---:R-:W-:Y:S05]  /*24e60*/  @!P0 NANOSLEEP.SYNCS 0x989680 ;  /* 0x009896800000895d */ /* 0x004fea0003900000 */
[----:B------:R-:W2:Y:S02]  /*24e70*/  @!P0 SYNCS.PHASECHK.TRANS64 P0, [R22+URZ+0x31c20], R3 ;  /* 0x031c2003160085a7 */ /* 0x000ea4000800007f */
[----:B--2---:R-:W-:Y:S05]  /*24e80*/  @!P0 BRA `(.L_x_2531) ;  /* 0xfffffffc00f08947 */ /* 0x004fea000383ffff */
[----:B------:R-:W-:Y:S05]  /*24e90*/  BRA `(.L_x_2681) ;  /* 0xffffffb000087947 */ /* 0x000fea000383ffff */
.L_x_2540:
[----:B-1----:R1:W2:Y:S02]  /*24ea0*/  SYNCS.PHASECHK.TRANS64.TRYWAIT P0, [R3+URZ+0x31c40], R2 ;  /* 0x031c4002030075a7 */ /* 0x0022a4000800017f */
[----:B--2---:R-:W-:Y:S05]  /*24eb0*/  @!P0 NANOSLEEP.SYNCS 0x989680 ;  /* 0x009896800000895d */ /* 0x004fea0003900000 */
[----:B------:R-:W2:Y:S02]  /*24ec0*/  @!P0 SYNCS.PHASECHK.TRANS64 P0, [R3+URZ+0x31c40], R2 ;  /* 0x031c4002030085a7 */ /* 0x000ea4000800007f */
[----:B--2---:R-:W-:Y:S05]  /*24ed0*/  @!P0 BRA `(.L_x_2540) ;  /* 0xfffffffc00f08947 */ /* 0x004fea000383ffff */
[----:B------:R-:W-:Y:S05]  /*24ee0*/  BRA `(.L_x_2682) ;  /* 0xffffffb000b47947 */ /* 0x000fea000383ffff */
.L_x_2547:
[----:B0-----:R0:W1:Y:S02]  /*24ef0*/  SYNCS.PHASECHK.TRANS64.TRYWAIT P0, [R3+URZ+0x60], R2 ;  /* 0x00006002030075a7 */ /* 0x001064000800017f */
[----:B-1----:R-:W-:Y:S05]  /*24f00*/  @!P0 NANOSLEEP.SYNCS 0x989680 ;  /* 0x009896800000895d */ /* 0x002fea0003900000 */
[----:B------:R-:W1:Y:S02]  /*24f10*/  @!P0 SYNCS.PHASECHK.TRANS64 P0, [R3+URZ+0x60], R2 ;  /* 0x00006002030085a7 */ /* 0x000e64000800007f */
[----:B-1----:R-:W-:Y:S05]  /*24f20*/  @!P0 BRA `(.L_x_2547) ;  /* 0xfffffffc00f08947 */ /* 0x002fea000383ffff */
[----:B------:R-:W-:Y:S05]  /*24f30*/  BRA `(.L_x_2683) ;  /* 0xffffffb400c07947 */ /* 0x000fea000383ffff */
.L_x_2557:
[----:B-1----:R1:W2:Y:S02]  /*24f40*/  SYNCS.PHASECHK.TRANS64.TRYWAIT P0, [R3+URZ+0x31c40], R2 ;  /* 0x031c4002030075a7 */ /* 0x0022a4000800017f */
[----:B--2---:R-:W-:Y:S05]  /*24f50*/  @!P0 NANOSLEEP.SYNCS 0x989680 ;  /* 0x009896800000895d */ /* 0x004fea0003900000 */
[----:B------:R-:W2:Y:S02]  /*24f60*/  @!P0 SYNCS.PHASECHK.TRANS64 P0, [R3+URZ+0x31c40], R2 ;  /* 0x031c4002030085a7 */ /* 0x000ea4000800007f */
[----:B--2---:R-:W-:Y:S05]  /*24f70*/  @!P0 BRA `(.L_x_2557) ;  /* 0xfffffffc00f08947 */ /* 0x004fea000383ffff */
[----:B------:R-:W-:Y:S05]  /*24f80*/  BRA `(.L_x_2684) ;  /* 0xffffffbc00747947 */ /* 0x000fea000383ffff */
.L_x_2564:
[----:B0-----:R0:W1:Y:S02]  /*24f90*/  SYNCS.PHASECHK.TRANS64.TRYWAIT P0, [R12+URZ+0x60], R27 ;  /* 0x0000601b0c0075a7 */ /* 0x001064000800017f */
[----:B-1----:R-:W-:Y:S05]  /*24fa0*/  @!P0 NANOSLEEP.SYNCS 0x989680 ;  /* 0x009896800000895d */ /* 0x002fea0003900000 */
[----:B------:R-:W1:Y:S02]  /*24fb0*/  @!P0 SYNCS.PHASECHK.TRANS64 P0, [R12+URZ+0x60], R27 ;  /* 0x0000601b0c0085a7 */ /* 0x000e64000800007f */
[----:B-1----:R-:W-:Y:S05]  /*24fc0*/  @!P0 BRA `(.L_x_2564) ;  /* 0xfffffffc00f08947 */ /* 0x002fea000383ffff */
[----:B------:R-:W-:Y:S05]  /*24fd0*/  BRA `(.L_x_2685) ;  /* 0xffffffc000807947 */ /* 0x000fea000383ffff */
.L_x_2574:
[----:B-1----:R1:W2:Y:S02]  /*24fe0*/  SYNCS.PHASECHK.TRANS64.TRYWAIT P0, [R2+URZ+0x31c40], R3 ;  /* 0x031c4003020075a7 */ /* 0x0022a4000800017f */
[----:B--2---:R-:W-:Y:S05]  /*24ff0*/  @!P0 NANOSLEEP.SYNCS 0x989680 ;  /* 0x009896800000895d */ /* 0x004fea0003900000 */
[----:B------:R-:W2:Y:S02]  /*25000*/  @!P0 SYNCS.PHASECHK.TRANS64 P0, [R2+URZ+0x31c40], R3 ;  /* 0x031c4003020085a7 */ /* 0x000ea4000800007f */
[----:B--2---:R-:W-:Y:S05]  /*25010*/  @!P0 BRA `(.L_x_2574) ;  /* 0xfffffffc00f08947 */ /* 0x004fea000383ffff */
[----:B------:R-:W-:Y:S05]  /*25020*/  BRA `(.L_x_2686) ;  /* 0xffffffc800087947 */ /* 0x000fea000383ffff */
.L_x_2581:
[----:B0-----:R0:W1:Y:S02]  /*25030*/  SYNCS.PHASECHK.TRANS64.TRYWAIT P0, [R7+URZ+0x60], R2 ;  /* 0x00006002070075a7 */ /* 0x001064000800017f */
[----:B-1----:R-:W-:Y:S05]  /*25040*/  @!P0 NANOSLEEP.SYNCS 0x989680 ;  /* 0x009896800000895d */ /* 0x002fea0003900000 */
[----:B------:R-:W1:Y:S02]  /*25050*/  @!P0 SYNCS.PHASECHK.TRANS64 P0, [R7+URZ+0x60], R2 ;  /* 0x00006002070085a7 */ /* 0x000e64000800007f */
[----:B-1----:R-:W-:Y:S05]  /*25060*/  @!P0 BRA `(.L_x_2581) ;  /* 0xfffffffc00f08947 */ /* 0x002fea000383ffff */
[----:B------:R-:W-:Y:S05]  /*25070*/  BRA `(.L_x_2687) ;  /* 0xffffffcc00187947 */ /* 0x000fea000383ffff */
.L_x_2593:
[----:B-1----:R1:W2:Y:S02]  /*25080*/  SYNCS.PHASECHK.TRANS64.TRYWAIT P0, [R3+URZ+0x31c60], R0 ;  /* 0x031c6000030075a7 */ /* 0x0022a4000800017f */
[----:B--2---:R-:W-:Y:S05]  /*25090*/  @!P0 NANOSLEEP.SYNCS 0x989680 ;  /* 0x009896800000895d */ /* 0x004fea0003900000 */
[----:B------:R-:W2:Y:S02]  /*250a0*/  @!P0 SYNCS.PHASECHK.TRANS64 P0, [R3+URZ+0x31c60], R0 ;  /* 0x031c6000030085a7 */ /* 0x000ea4000800007f */
[----:B--2---:R-:W-:Y:S05]  /*250b0*/  @!P0 BRA `(.L_x_2593) ;  /* 0xfffffffc00f08947 */ /* 0x004fea000383ffff */
[----:B------:R-:W-:Y:S05]  /*250c0*/  BRA `(.L_x_2688) ;  /* 0xffffffd0008c7947 */ /* 0x000fea000383ffff */
.L_x_2601:
[----:B------:R-:W-:Y:S01]  /*250d0*/  BSSY B0, `(.L_x_2689) ;  /* 0x0000008000007945 */ /* 0x000fe20003800000 */
[----:B------:R-:W-:Y:S02]  /*250e0*/  IMAD.MOV.U32 R13, RZ, RZ, R16 ;  /* 0x000000ffff0d7224 */ /* 0x000fe400078e0010 */
[----:B------:R-:W-:Y:S02]  /*250f0*/  IMAD.MOV.U32 R12, RZ, RZ, RZ ;  /* 0x000000ffff0c7224 */ /* 0x000fe400078e00ff */
[----:B------:R-:W-:Y:S02]  /*25100*/  IMAD.MOV.U32 R11, RZ, RZ, 0x1f ;  /* 0x0000001fff0b7424 */ /* 0x000fe400078e00ff */
[----:B------:R-:W-:-:S07]  /*25110*/  IMAD.MOV.U32 R15, RZ, RZ, -0x1 ;  /* 0xffffffffff0f7424 */ /* 0x000fce00078e00ff */
[----:B-1----:R-:W-:Y:S05]  /*25120*/  WARPSYNC.COLLECTIVE R15, `(.L_x_2690) ;  /* 0x000000000f087348 */ /* 0x002fea0003c00000 */
[----:B------:R0:W2:Y:S02]  /*25130*/  SHFL.IDX P6, R14, R13, R12, R11 ;  /* 0x0000000c0d0e7389 */ /* 0x0000a400000c000b */
[----:B012---:R-:W-:Y:S01]  /*25140*/  ENDCOLLECTIVE ;  /* 0x000000000000791b */ /* 0x007fe20003800000 */
.L_x_2690:
[----:B------:R-:W-:Y:S05]  /*25150*/  BSYNC B0 ;  /* 0x0000000000007941 */ /* 0x000fea0003800000 */
.L_x_2689:
        /* <DEDUP_REMOVED lines=9> */
.L_x_2691:
        /* <DEDUP_REMOVED lines=18> */
.L_x_2692:
[----:B------:R-:W-:Y:S01]  /*25310*/  IMAD.MOV.U32 R12, RZ, RZ, 0x2 ;  /* 0x00000002ff0c7424 */ /* 0x000fe200078e00ff */
[----:B------:R-:W-:-:S05]  /*25320*/  SEL R5, R14, RZ, P1 ;  /* 0x000000ff0e057207 */ /* 0x000fca0000800000 */
[----:B------:R-:W-:-:S04]  /*25330*/  IMAD.IADD R4, R2, 0x1, R5 ;  /* 0x0000000102047824 */ /* 0x000fc800078e0205 */
[----:B------:R-:W-:-:S07]  /*25340*/  IMAD.MOV.U32 R13, RZ, RZ, R4 ;  /* 0x000000ffff0d7224 */ /* 0x000fce00078e0004 */
[----:B------:R-:W-:Y:S05]  /*25350*/  WARPSYNC.COLLECTIVE R15, `(.L_x_2693) ;  /* 0x000000000f087348 */ /* 0x000fea0003c00000 */
[----:B------:R0:W1:Y:S02]  /*25360*/  SHFL.UP P6, R14, R13, R12, R11 ;  /* 0x0400000c0d0e7389 */ /* 0x00006400000c000b */
[----:B01----:R-:W-:Y:S01]  /*25370*/  ENDCOLLECTIVE ;  /* 0x000000000000791b */ /* 0x003fe20003800000 */
.L_x_2693:
[----:B------:R-:W-:Y:S01]  /*25380*/  IMAD.MOV.U32 R12, RZ, RZ, 0x4 ;  /* 0x00000004ff0c7424 */ /* 0x000fe200078e00ff */
[----:B------:R-:W-:-:S05]  /*25390*/  SEL R5, R14, RZ, P2 ;  /* 0x000000ff0e057207 */ /* 0x000fca0001000000 */
[----:B------:R-:W-:-:S04]  /*253a0*/  IMAD.IADD R5, R4, 0x1, R5 ;  /* 0x0000000104057824 */ /* 0x000fc800078e0205 */
[----:B------:R-:W-:-:S07]  /*253b0*/  IMAD.MOV.U32 R13, RZ, RZ, R5 ;  /* 0x000000ffff0d7224 */ /* 0x000fce00078e0005 */
[----:B------:R-:W-:Y:S05]  /*253c0*/  WARPSYNC.COLLECTIVE R15, `(.L_x_2694) ;  /* 0x000000000f087348 */ /* 0x000fea0003c00000 */
[----:B------:R0:W1:Y:S02]  /*253d0*/  SHFL.UP P6, R14, R13, R12, R11 ;  /* 0x0400000c0d0e7389 */ /* 0x00006400000c000b */
[----:B01----:R-:W-:Y:S01]  /*253e0*/  ENDCOLLECTIVE ;  /* 0x000000000000791b */ /* 0x003fe20003800000 */
.L_x_2694:
[----:B------:R-:W-:Y:S01]  /*253f0*/  IMAD.MOV.U32 R12, RZ, RZ, 0x8 ;  /* 0x00000008ff0c7424 */ /* 0x000fe200078e00ff */
[----:B------:R-:W-:-:S05]  /*25400*/  SEL R6, R14, RZ, P3 ;  /* 0x000000ff0e067207 */ /* 0x000fca0001800000 */
[----:B------:R-:W-:-:S04]  /*25410*/  IMAD.IADD R6, R5, 0x1, R6 ;  /* 0x0000000105067824 */ /* 0x000fc800078e0206 */
[----:B------:R-:W-:-:S07]  /*25420*/  IMAD.MOV.U32 R13, RZ, RZ, R6 ;  /* 0x000000ffff0d7224 */ /* 0x000fce00078e0006 */
[----:B------:R-:W-:Y:S05]  /*25430*/  WARPSYNC.COLLECTIVE R15, `(.L_x_2695) ;  /* 0x000000000f087348 */ /* 0x000fea0003c00000 */
[----:B------:R0:W1:Y:S02]  /*25440*/  SHFL.UP P6, R14, R13, R12, R11 ;  /* 0x0400000c0d0e7389 */ /* 0x00006400000c000b */
[----:B01----:R-:W-:Y:S01]  /*25450*/  ENDCOLLECTIVE ;  /* 0x000000000000791b */ /* 0x003fe20003800000 */
.L_x_2695:
[----:B------:R-:W-:Y:S01]  /*25460*/  IMAD.MOV.U32 R12, RZ, RZ, 0x10 ;  /* 0x00000010ff0c7424 */ /* 0x000fe200078e00ff */
[----:B------:R-:W-:-:S05]  /*25470*/  SEL R3, R14, RZ, P4 ;  /* 0x000000ff0e037207 */ /* 0x000fca0002000000 */
[----:B------:R-:W-:-:S04]  /*25480*/  IMAD.IADD R4, R6, 0x1, R3 ;  /* 0x0000000106047824 */ /* 0x000fc800078e0203 */
[----:B------:R-:W-:-:S07]  /*25490*/  IMAD.MOV.U32 R13, RZ, RZ, R4 ;  /* 0x000000ffff0d7224 */ /* 0x000fce00078e0004 */
[----:B------:R-:W-:Y:S05]  /*254a0*/  WARPSYNC.COLLECTIVE R15, `(.L_x_2696) ;  /* 0x000000000f087348 */ /* 0x000fea0003c00000 */
[----:B------:R0:W1:Y:S02]  /*254b0*/  SHFL.UP P6, R14, R13, R12, R11 ;  /* 0x0400000c0d0e7389 */ /* 0x00006400000c000b */
[----:B01----:R-:W-:Y:S01]  /*254c0*/  ENDCOLLECTIVE ;  /* 0x000000000000791b */ /* 0x003fe20003800000 */
.L_x_2696:
        /* <DEDUP_REMOVED lines=8> */
.L_x_2697:
[----:B------:R-:W-:Y:S05]  /*25550*/  BRA `(.L_x_2698) ;  /* 0xffffffd400387947 */ /* 0x000fea000383ffff */
.L_x_2606:
        /* <DEDUP_REMOVED lines=8> */
.L_x_2700:
[----:B------:R-:W-:Y:S05]  /*255e0*/  BSYNC B0 ;  /* 0x0000000000007941 */ /* 0x000fea0003800000 */
.L_x_2699:
        /* <DEDUP_REMOVED lines=8> */
.L_x_2701:
[----:B------:R-:W-:Y:S01]  /*25670*/  IMAD.MOV.U32 R12, RZ, RZ, 0x4 ;  /* 0x00000004ff0c7424 */ /* 0x000fe200078e00ff */
[----:B------:R-:W-:-:S05]  /*25680*/  SEL R14, R14, RZ, P2 ;  /* 0x000000ff0e0e7207 */ /* 0x000fca0001000000 */
[----:B------:R-:W-:-:S04]  /*25690*/  IMAD.IADD R3, R13, 0x1, R14 ;  /* 0x000000010d037824 */ /* 0x000fc800078e020e */
[----:B------:R-:W-:-:S07]  /*256a0*/  IMAD.MOV.U32 R13, RZ, RZ, R3 ;  /* 0x000000ffff0d7224 */ /* 0x000fce00078e0003 */
[----:B------:R-:W-:Y:S05]  /*256b0*/  WARPSYNC.COLLECTIVE R15, `(.L_x_2702) ;  /* 0x000000000f087348 */ /* 0x000fea0003c00000 */
[----:B------:R0:W1:Y:S02]  /*256c0*/  SHFL.UP P6, R14, R13, R12, R11 ;  /* 0x0400000c0d0e7389 */ /* 0x00006400000c000b */
[----:B01----:R-:W-:Y:S01]  /*256d0*/  ENDCOLLECTIVE ;  /* 0x000000000000791b */ /* 0x003fe20003800000 */
.L_x_2702:
[----:B------:R-:W-:Y:S01]  /*256e0*/  IMAD.MOV.U32 R12, RZ, RZ, 0x8 ;  /* 0x00000008ff0c7424 */ /* 0x000fe200078e00ff */
[----:B------:R-:W-:-:S05]  /*256f0*/  SEL R4, R14, RZ, P3 ;  /* 0x000000ff0e047207 */ /* 0x000fca0001800000 */
[----:B------:R-:W-:-:S04]  /*25700*/  IMAD.IADD R4, R3, 0x1, R4 ;  /* 0x0000000103047824 */ /* 0x000fc800078e0204 */
[----:B------:R-:W-:-:S07]  /*25710*/  IMAD.MOV.U32 R13, RZ, RZ, R4 ;  /* 0x000000ffff0d7224 */ /* 0x000fce00078e0004 */
[----:B------:R-:W-:Y:S05]  /*25720*/  WARPSYNC.COLLECTIVE R15, `(.L_x_2703) ;  /* 0x000000000f087348 */ /* 0x000fea0003c00000 */
[----:B------:R0:W1:Y:S02]  /*25730*/  SHFL.UP P6, R14, R13, R12, R11 ;  /* 0x0400000c0d0e7389 */ /* 0x00006400000c000b */
[----:B01----:R-:W-:Y:S01]  /*25740*/  ENDCOLLECTIVE ;  /* 0x000000000000791b */ /* 0x003fe20003800000 */
.L_x_2703:
[----:B------:R-:W-:Y:S01]  /*25750*/  IMAD.MOV.U32 R12, RZ, RZ, 0x10 ;  /* 0x00000010ff0c7424 */ /* 0x000fe200078e00ff */
[----:B------:R-:W-:-:S05]  /*25760*/  SEL R5, R14, RZ, P4 ;  /* 0x000000ff0e057207 */ /* 0x000fca0002000000 */
[----:B------:R-:W-:-:S04]  /*25770*/  IMAD.IADD R5, R4, 0x1, R5 ;  /* 0x0000000104057824 */ /* 0x000fc800078e0205 */
[----:B------:R-:W-:-:S07]  /*25780*/  IMAD.MOV.U32 R13, RZ, RZ, R5 ;  /* 0x000000ffff0d7224 */ /* 0x000fce00078e0005 */
[----:B------:R-:W-:Y:S05]  /*25790*/  WARPSYNC.COLLECTIVE R15, `(.L_x_2704) ;  /* 0x000000000f087348 */ /* 0x000fea0003c00000 */
[----:B------:R0:W1:Y:S02]  /*257a0*/  SHFL.UP P6, R14, R13, R12, R11 ;  /* 0x0400000c0d0e7389 */ /* 0x00006400000c000b */
[----:B01----:R-:W-:Y:S01]  /*257b0*/  ENDCOLLECTIVE ;  /* 0x000000000000791b */ /* 0x003fe20003800000 */
.L_x_2704:
        /* <DEDUP_REMOVED lines=8> */
.L_x_2705:
[----:B------:R-:W-:Y:S05]  /*25840*/  BRA `(.L_x_2706) ;  /* 0xffffffd400187947 */ /* 0x000fea000383ffff */
.L_x_2608:
[----:B------:R-:W-:Y:S01]  /*25850*/  BSSY B0, `(.L_x_2707) ;  /* 0x0000006000007945 */ /* 0x000fe20003800000 */
[----:B------:R-:W-:Y:S01]  /*25860*/  PLOP3.LUT P6, PT, P6, PT, PT, 0x8, 0x0 ;  /* 0x000000000000781c */ /* 0x000fe200037ce170 */
[----:B------:R-:W-:-:S12]  /*25870*/  IMAD.MOV.U32 R15, RZ, RZ, -0x1 ;  /* 0xffffffffff0f7424 */ /* 0x000fd800078e00ff */
[----:B0-----:R-:W-:Y:S05]  /*25880*/  WARPSYNC.COLLECTIVE R15, `(.L_x_2708) ;  /* 0x000000000f087348 */ /* 0x001fea0003c00000 */
[----:B------:R-:W-:Y:S01]  /*25890*/  VOTE.ANY R14, PT, P6 ;  /* 0x00000000000e7806 */ /* 0x000fe200030e0100 */
[----:B0-----:R-:W-:Y:S06]  /*258a0*/  ENDCOLLECTIVE ;  /* 0x000000000000791b */ /* 0x001fec0003800000 */
.L_x_2708:
[----:B------:R-:W-:Y:S05]  /*258b0*/  BSYNC B0 ;  /* 0x0000000000007941 */ /* 0x000fea0003800000 */
.L_x_2707:
        /* <DEDUP_REMOVED lines=9> */
.L_x_2709:
[----:B------:R-:W-:Y:S01]  /*25950*/  IMAD.MOV.U32 R17, RZ, RZ, R14 ;  /* 0x000000ffff117224 */ /* 0x000fe200078e000e */
[----:B------:R-:W-:Y:S06]  /*25960*/  BRA `(.L_x_2710) ;  /* 0xffffffd400087947 */ /* 0x000fec000383ffff */
.L_x_2610:
[----:B------:R-:W-:Y:S01]  /*25970*/  BSSY B0, `(.L_x_2711) ;  /* 0x0000007000007945 */ /* 0x000fe20003800000 */
[----:B------:R-:W-:Y:S02]  /*25980*/  IMAD.MOV.U32 R13, RZ, RZ, R3 ;  /* 0x000000ffff0d7224 */ /* 0x000fe400078e0003 */
[----:B------:R-:W-:Y:S02]  /*25990*/  IMAD.MOV.U32 R11, RZ, RZ, 0x1f ;  /* 0x0000001fff0b7424 */ /* 0x000fe400078e00ff */
[----:B------:R-:W-:-:S07]  /*259a0*/  IMAD.MOV.U32 R15, RZ, RZ, -0x1 ;  /* 0xffffffffff0f7424 */ /* 0x000fce00078e00ff */
[----:B012---:R-:W-:Y:S05]  /*259b0*/  WARPSYNC.COLLECTIVE R15, `(.L_x_2712) ;  /* 0x000000000f087348 */ /* 0x007fea0003c00000 */
[----:B------:R3:W4:Y:S02]  /*259c0*/  SHFL.IDX P6, R14, R13, R12, R11 ;  /* 0x0000000c0d0e7389 */ /* 0x00072400000c000b */
[----:B01234-:R-:W-:Y:S01]  /*259d0*/  ENDCOLLECTIVE ;  /* 0x000000000000791b */ /* 0x01ffe20003800000 */
.L_x_2712:
[----:B------:R-:W-:Y:S05]  /*259e0*/  BSYNC B0 ;  /* 0x0000000000007941 */ /* 0x000fea0003800000 */
.L_x_2711:
[----:B------:R-:W-:Y:S01]  /*259f0*/  IMAD.MOV.U32 R5, RZ, RZ, R14 ;  /* 0x000000ffff057224 */ /* 0x000fe200078e000e */
[----:B------:R-:W-:Y:S06]  /*25a00*/  BRA `(.L_x_2609) ;  /* 0xffffffd000fc7947 */ /* 0x000fec000383ffff */
.L_x_2614:
[----:B0-----:R0:W2:Y:S02]  /*25a10*/  SYNCS.PHASECHK.TRANS64.TRYWAIT P0, [R9+URZ+0x31c20], R0 ;  /* 0x031c2000090075a7 */ /* 0x0010a4000800017f */
[----:B--2---:R-:W-:Y:S05]  /*25a20*/  @!P0 NANOSLEEP.SYNCS 0x989680 ;  /* 0x009896800000895d */ /* 0x004fea0003900000 */
[----:B------:R-:W2:Y:S02]  /*25a30*/  @!P0 SYNCS.PHASECHK.TRANS64 P0, [R9+URZ+0x31c20], R0 ;  /* 0x031c2000090085a7 */ /* 0x000ea4000800007f */
[----:B--2---:R-:W-:Y:S05]  /*25a40*/  @!P0 BRA `(.L_x_2614) ;  /* 0xfffffffc00f08947 */ /* 0x004fea000383ffff */
[----:B------:R-:W-:Y:S05]  /*25a50*/  BRA `(.L_x_2713) ;  /* 0xffffffd800747947 */ /* 0x000fea000383ffff */
.L_x_2615:
        /* <DEDUP_REMOVED lines=11> */
.L_x_2715:
[----:B------:R-:W-:Y:S05]  /*25b10*/  BSYNC B0 ;  /* 0x0000000000007941 */ /* 0x000fea0003800000 */
.L_x_2714:
[----:B------:R-:W-:Y:S05]  /*25b20*/  BRA `(.L_x_2716) ;  /* 0xffffffd8005c7947 */ /* 0x000fea000383ffff */
.L_x_2616:
[----:B------:R-:W-:Y:S01]  /*25b30*/  BSSY B0, `(.L_x_2717) ;  /* 0x0000006000007945 */ /* 0x000fe20003800000 */
[----:B------:R-:W-:-:S07]  /*25b40*/  IMAD.MOV.U32 R15, RZ, RZ, -0x1 ;  /* 0xffffffffff0f7424 */ /* 0x000fce00078e00ff */
[----:B01----:R-:W-:Y:S05]  /*25b50*/  WARPSYNC.COLLECTIVE R15, `(.L_x_2718) ;  /* 0x000000000f0c7348 */ /* 0x003fea0003c00000 */
[----:B------:R-:W-:Y:S02]  /*25b60*/  ELECT P6, UR62, PT ;  /* 0x00000000003e782f */ /* 0x000fe400038c0000 */
[----:B------:R-:W-:Y:S01]  /*25b70*/  MOV R14, UR62 ;  /* 0x0000003e000e7c02 */ /* 0x000fe20008000f00 */
[----:B01----:R-:W-:Y:S10]  /*25b80*/  ENDCOLLECTIVE ;  /* 0x000000000000791b */ /* 0x003ff40003800000 */
.L_x_2718:
[----:B------:R-:W-:Y:S05]  /*25b90*/  BSYNC B0 ;  /* 0x0000000000007941 */ /* 0x000fea0003800000 */
.L_x_2717:
[----:B------:R-:W-:Y:S05]  /*25ba0*/  BRA `(.L_x_2719) ;  /* 0xffffffd800507947 */ /* 0x000fea000383ffff */
.L_x_2618:
[----:B0-----:R0:W2:Y:S02]  /*25bb0*/  SYNCS.PHASECHK.TRANS64.TRYWAIT P0, [R6+URZ], R3 ;  /* 0x00000003060075a7 */ /* 0x0010a4000800017f */
[----:B--2---:R-:W-:Y:S05]  /*25bc0*/  @!P0 NANOSLEEP.SYNCS 0x989680 ;  /* 0x009896800000895d */ /* 0x004fea0003900000 */
[----:B------:R-:W2:Y:S02]  /*25bd0*/  @!P0 SYNCS.PHASECHK.TRANS64 P0, [R6+URZ], R3 ;  /* 0x00000003060085a7 */ /* 0x000ea4000800007f */
[----:B--2---:R-:W-:Y:S05]  /*25be0*/  @!P0 BRA `(.L_x_2618) ;  /* 0xfffffffc00f08947 */ /* 0x004fea000383ffff */
[----:B------:R-:W-:Y:S05]  /*25bf0*/  BRA `(.L_x_2720) ;  /* 0xffffffd8008c7947 */ /* 0x000fea000383ffff */
.L_x_2619:
[----:B--2---:R2:W3:Y:S02]  /*25c00*/  SYNCS.PHASECHK.TRANS64.TRYWAIT P0, [R7+URZ], R2 ;  /* 0x00000002070075a7 */ /* 0x0044e4000800017f */
[----:B---3--:R-:W-:Y:S05]  /*25c10*/  @!P0 NANOSLEEP.SYNCS 0x989680 ;  /* 0x009896800000895d */ /* 0x008fea0003900000 */
[----:B------:R-:W3:Y:S02]  /*25c20*/  @!P0 SYNCS.PHASECHK.TRANS64 P0, [R7+URZ], R2 ;  /* 0x00000002070085a7 */ /* 0x000ee4000800007f */
[----:B---3--:R-:W-:Y:S05]  /*25c30*/  @!P0 BRA `(.L_x_2619) ;  /* 0xfffffffc00f08947 */ /* 0x008fea000383ffff */
[----:B------:R-:W-:Y:S05]  /*25c40*/  BRA `(.L_x_2721) ;  /* 0xffffffd800807947 */ /* 0x000fea000383ffff */
.L_x_2621:
[----:B---3--:R3:W4:Y:S02]  /*25c50*/  SYNCS.PHASECHK.TRANS64.TRYWAIT P0, [R4+URZ], R3 ;  /* 0x00000003040075a7 */ /* 0x008724000800017f */
[----:B----4-:R-:W-:Y:S05]  /*25c60*/  @!P0 NANOSLEEP.SYNCS 0x989680 ;  /* 0x009896800000895d */ /* 0x010fea0003900000 */
[----:B------:R-:W4:Y:S02]  /*25c70*/  @!P0 SYNCS.PHASECHK.TRANS64 P0, [R4+URZ], R3 ;  /* 0x00000003040085a7 */ /* 0x000f24000800007f */
[----:B----4-:R-:W-:Y:S05]  /*25c80*/  @!P0 BRA `(.L_x_2621) ;  /* 0xfffffffc00f08947 */ /* 0x010fea000383ffff */
[----:B------:R-:W-:Y:S05]  /*25c90*/  BRA `(.L_x_2722) ;  /* 0xffffffd800847947 */ /* 0x000fea000383ffff */
.L_x_2723:
        /* <DEDUP_REMOVED lines=14> */
.L_x_2732:


//--------------------- .nv.global.init           --------------------------
	.section	.nv.global.init,"aw",@progbits
.nv.global.init:
	.type		$str$20,@object
	.size		$str$20,($str$21 - $str$20)
$str$20:
        /*0000*/ 	.byte	0x28, 0x61, 0x64, 0x64, 0x72, 0x65, 0x73, 0x73, 0x20, 0x26, 0x20, 0x6d, 0x61, 0x73, 0x6b, 0x29
        /*0010*/ 	.byte	0x20, 0x3d, 0x3d, 0x20, 0x30, 0x00
	.type		$str$21,@object
	.size		$str$21,(__unnamed_5 - $str$21)
$str$21:
        /*0016*/ 	.byte	0x2f, 0x74, 0x6d, 0x70, 0x2f, 0x6f, 0x73, 0x73, 0x5f, 0x6b, 0x65, 0x72, 0x6e, 0x65, 0x6c, 0x73
        /*0026*/ 	.byte	0x5f, 0x73, 0x72, 0x63, 0x2f, 0x66, 0x6c, 0x61, 0x73, 0x68, 0x5f, 0x61, 0x74, 0x74, 0x65, 0x6e
        /*0036*/ 	.byte	0x74, 0x69, 0x6f, 0x6e, 0x2f, 0x63, 0x73, 0x72, 0x63, 0x2f, 0x63, 0x75, 0x74, 0x6c, 0x61, 0x73
        /*0046*/ 	.byte	0x73, 0x2f, 0x69, 0x6e, 0x63, 0x6c, 0x75, 0x64, 0x65, 0x2f, 0x63, 0x75, 0x74, 0x65, 0x2f, 0x70
        /*0056*/ 	.byte	0x6f, 0x69, 0x6e, 0x74, 0x65, 0x72, 0x5f, 0x66, 0x6c, 0x61, 0x67, 0x67, 0x65, 0x64, 0x2e, 0x68
        /*0066*/ 	.byte	0x70, 0x70, 0x00
	.type		__unnamed_5,@object
	.size		__unnamed_5,(__unnamed_4 - __unnamed_5)
__unnamed_5:
        /* <DEDUP_REMOVED lines=25> */
	.type		__unnamed_4,@object
	.size		__unnamed_4,(__unnamed_9 - __unnamed_4)
__unnamed_4:
        /* <DEDUP_REMOVED lines=25> */
	.type		__unnamed_9,@object
	.size		__unnamed_9,(__unnamed_3 - __unnamed_9)
__unnamed_9:
        /* <DEDUP_REMOVED lines=24> */
        /*04f1*/ 	.byte	0x3e, 0x20, 0x26, 0x5d, 0x00
	.type		__unnamed_3,@object
	.size		__unnamed_3,(__unnamed_7 - __unnamed_3)
__unnamed_3:
        /* <DEDUP_REMOVED lines=29> */
	.type		__unnamed_7,@object
	.size		__unnamed_7,(__unnamed_2 - __unnamed_7)
__unnamed_7:
        /* <DEDUP_REMOVED lines=29> */
	.type		__unnamed_2,@object
	.size		__unnamed_2,(__unnamed_8 - __unnamed_2)
__unnamed_2:
        /* <DEDUP_REMOVED lines=29> */
	.type		__unnamed_8,@object
	.size		__unnamed_8,(__unnamed_1 - __unnamed_8)
__unnamed_8:
        /* <DEDUP_REMOVED lines=29> */
	.type		__unnamed_1,@object
	.size		__unnamed_1,(__unnamed_6 - __unnamed_1)
__unnamed_1:
        /* <DEDUP_REMOVED lines=29> */
        /*0e06*/ 	.byte	0x5d, 0x00
	.type		__unnamed_6,@object
	.size		__unnamed_6,(.L_5 - __unnamed_6)
__unnamed_6:
        /* <DEDUP_REMOVED lines=30> */
.L_5:


//--------------------- .nv.shared._ZN7cutlass13device_kernelIN5flash11enable_sm90INS1_16FlashAttnFwdSm90INS1_25CollectiveMainloopFwdSm90ILi2EN4cute5tupleIJNS5_1CILi1EEES8_S8_EEENS6_IJNS7_ILi192EEENS7_ILi144EEENS7_ILi96EEEEEELi96ENS_10bfloat16_tEfNS_4arch4Sm90ELb0ELb0ELb0ELb0ELb0ELb0ELb0ELb0ELb1ELb1ELb0ELb0EEENS1_21CollectiveEpilogueFwdINS6_IJSA_SC_SB_EEES9_SE_SG_Li384ELb0ELb1ELb0ELb0EEENS1_29StaticPersistentTileSchedulerILb0EEEEEEEEEvNT_6ParamsE --------------------------
	.section	.nv.shared._ZN7cutlass13device_kernelIN5flash11enable_sm90INS1_16FlashAttnFwdSm90INS1_25CollectiveMainloopFwdSm90ILi2EN4cute5tupleIJNS5_1CILi1EEES8_S8_EEENS6_IJNS7_ILi192EEENS7_ILi144EEENS7_ILi96EEEEEELi96ENS_10bfloat16_tEfNS_4arch4Sm90ELb0ELb0ELb0ELb0ELb0ELb0ELb0ELb0ELb1ELb1ELb0ELb0EEENS1_21CollectiveEpilogueFwdINS6_IJSA_SC_SB_EEES9_SE_SG_Li384ELb0ELb1ELb0ELb0EEENS1_29StaticPersistentTileSchedulerILb0EEEEEEEEEvNT_6ParamsE,"aw",@nobits
	.sectionflags	@""
	.align	16
	.zero		1024


//--------------------- .nv.shared.reserved.0     --------------------------
	.section	.nv.shared.reserved.0,"aw",@nobits
	.weak		__nv_reservedSMEM_offset_0_alias
	.size		__nv_reservedSMEM_offset_0_alias, 0, 0
	.other		__nv_reservedSMEM_offset_0_alias,@"STO_CUDA_RESERVED_SHARED STV_DEFAULT"
__nv_reservedSMEM_offset_0_alias:
	.zero		0


//--------------------- .nv.global                --------------------------
	.section	.nv.global,"aw",@nobits
.nv.global:
	.type		_ZN73_INTERNAL_efdb56c5_37_flash_fwd_hdim96_bf16_packgqa_sm90_cu_1f2e7571_35524cute1_E,@object
	.size		_ZN73_INTERNAL_efdb56c5_37_flash_fwd_hdim96_bf16_packgqa_sm90_cu_1f2e7571_35524cute1_E,(_ZN73_INTERNAL_efdb56c5_37_flash_fwd_hdim96_bf16_packgqa_sm90_cu_1f2e7571_35524cuda3std3__45__cpo6cbeginE - _ZN73_INTERNAL_efdb56c5_37_flash_fwd_hdim96_bf16_packgqa_sm90_cu_1f2e7571_35524cute1_E)
_ZN73_INTERNAL_efdb56c5_37_flash_fwd_hdim96_bf16_packgqa_sm90_cu_1f2e7571_35524cute1_E:
	.zero		1
	.type		_ZN73_INTERNAL_efdb56c5_37_flash_fwd_hdim96_bf16_packgqa_sm90_cu_1f2e7571_35524cuda3std3__45__cpo6cbeginE,@object
	.size		_ZN73_INTERNAL_efdb56c5_37_flash_fwd_hdim96_bf16_packgqa_sm90_cu_1f2e7571_35524cuda3std3__45__cpo6cbeginE,(_ZN73_INTERNAL_efdb56c5_37_flash_fwd_hdim96_bf16_packgqa_sm90_cu_1f2e7571_35524cuda3std3__48in_placeE - _ZN73_INTERNAL_efdb56c5_37_flash_fwd_hdim96_bf16_packgqa_sm90_cu_1f2e7571_35524cuda3std3__45__cpo6cbeginE)
_ZN73_INTERNAL_efdb56c5_37_flash_fwd_hdim96_bf16_packgqa_sm90_cu_1f2e7571_35524cuda3std3__45__cpo6cbeginE:
	.zero		1
	.type		_ZN73_INTERNAL_efdb56c5_37_flash_fwd_hdim96_bf16_packgqa_sm90_cu_1f2e7571_35524cuda3std3__48in_placeE,@object
	.size		_ZN73_INTERNAL_efdb56c5_37_flash_fwd_hdim96_bf16_packgqa_sm90_cu_1f2e7571_35524cuda3std3__48in_placeE,(_ZN73_INTERNAL_efdb56c5_37_flash_fwd_hdim96_bf16_packgqa_sm90_cu_1f2e7571_35524cuda3std6ranges3__45__cpo9iter_moveE - _ZN73_INTERNAL_efdb56c5_37_flash_fwd_hdim96_bf16_packgqa_sm90_cu_1f2e7571_35524cuda3std3__48in_placeE)
_ZN73_INTERNAL_efdb56c5_37_flash_fwd_hdim96_bf16_packgqa_sm90_cu_1f2e7571_35524cuda3std3__48in_placeE:
	.zero		1
	.type		_ZN73_INTERNAL_efdb56c5_37_flash_fwd_hdim96_bf16_packgqa_sm90_cu_1f2e7571_35524cuda3std6ranges3__45__cpo9iter_moveE,@object
	.size		_ZN73_INTERNAL_efdb56c5_37_flash_fwd_hdim96_bf16_packgqa_sm90_cu_1f2e7571_35524cuda3std6ranges3__45__cpo9iter_moveE,(_ZN73_INTERNAL_efdb56c5_37_flash_fwd_hdim96_bf16_packgqa_sm90_cu_1f2e7571_35524cuda3std3__45__cpo5beginE - _ZN73_INTERNAL_efdb56c5_37_flash_fwd_hdim96_bf16_packgqa_sm90_cu_1f2e7571_35524cuda3std6ranges3__45__cpo9iter_moveE)
_ZN73_INTERNAL_efdb56c5_37_flash_fwd_hdim96_bf16_packgqa_sm90_cu_1f2e7571_35524cuda3std6ranges3__45__cpo9iter_moveE:
	.zero		1
	.type		_ZN73_INTERNAL_efdb56c5_37_flash_fwd_hdim96_bf16_packgqa_sm90_cu_1f2e7571_35524cuda3std3__45__cpo5beginE,@object
	.size		_ZN73_INTERNAL_efdb56c5_37_flash_fwd_hdim96_bf16_packgqa_sm90_cu_1f2e7571_35524cuda3std3__45__cpo5beginE,(_ZN73_INTERNAL_efdb56c5_37_flash_fwd_hdim96_bf16_packgqa_sm90_cu_1f2e7571_35524cuda3std3__475_GLOBAL__N__efdb56c5_37_flash_fwd_hdim96_bf16_packgqa_sm90_cu_1f2e7571_35526ignoreE - _ZN73_INTERNAL_efdb56c5_37_flash_fwd_hdim96_bf16_packgqa_sm90_cu_1f2e7571_35524cuda3std3__45__cpo5beginE)
_ZN73_INTERNAL_efdb56c5_37_flash_fwd_hdim96_bf16_packgqa_sm90_cu_1f2e7571_35524cuda3std3__45__cpo5beginE:
	.zero		1
	.type		_ZN73_INTERNAL_efdb56c5_37_flash_fwd_hdim96_bf16_packgqa_sm90_cu_1f2e7571_35524cuda3std3__475_GLOBAL__N__efdb56c5_37_flash_fwd_hdim96_bf16_packgqa_sm90_cu_1f2e7571_35526ignoreE,@object
	.size		_ZN73_INTERNAL_efdb56c5_37_flash_fwd_hdim96_bf16_packgqa_sm90_cu_1f2e7571_35524cuda3std3__475_GLOBAL__N__efdb56c5_37_flash_fwd_hdim96_bf16_packgqa_sm90_cu_1f2e7571_35526ignoreE,(_ZN73_INTERNAL_efdb56c5_37_flash_fwd_hdim96_bf16_packgqa_sm90_cu_1f2e7571_35524cute7productE - _ZN73_INTERNAL_efdb56c5_37_flash_fwd_hdim96_bf16_packgqa_sm90_cu_1f2e7571_35524cuda3std3__475_GLOBAL__N__efdb56c5_37_flash_fwd_hdim96_bf16_packgqa_sm90_cu_1f2e7571_35526ignoreE)
_ZN73_INTERNAL_efdb56c5_37_flash_fwd_hdim96_bf16_packgqa_sm90_cu_1f2e7571_35524cuda3std3__475_GLOBAL__N__efdb56c5_37_flash_fwd_hdim96_bf16_packgqa_sm90_cu_1f2e7571_35526ignoreE:
	.zero		1
	.type		_ZN73_INTERNAL_efdb56c5_37_flash_fwd_hdim96_bf16_packgqa_sm90_cu_1f2e7571_35524cute7productE,@object
	.size		_ZN73_INTERNAL_efdb56c5_37_flash_fwd_hdim96_bf16_packgqa_sm90_cu_1f2e7571_35524cute7productE,(_ZN73_INTERNAL_efdb56c5_37_flash_fwd_hdim96_bf16_packgqa_sm90_cu_1f2e7571_35524cuda3std3__45__cpo3endE - _ZN73_INTERNAL_efdb56c5_37_flash_fwd_hdim96_bf16_packgqa_sm90_cu_1f2e7571_35524cute7productE)
_ZN73_INTERNAL_efdb56c5_37_flash_fwd_hdim96_bf16_packgqa_sm90_cu_1f2e7571_35524cute7productE:
	.zero		1
	.type		_ZN73_INTERNAL_efdb56c5_37_flash_fwd_hdim96_bf16_packgqa_sm90_cu_1f2e7571_35524cuda3std3__45__cpo3endE,@object
	.size		_ZN73_INTERNAL_efdb56c5_37_flash_fwd_hdim96_bf16_packgqa_sm90_cu_1f2e7571_35524cuda3std3__45__cpo3endE,(_ZN73_INTERNAL_efdb56c5_37_flash_fwd_hdim96_bf16_packgqa_sm90_cu_1f2e7571_35524cuda3std3__419piecewise_constructE - _ZN73_INTERNAL_efdb56c5_37_flash_fwd_hdim96_bf16_packgqa_sm90_cu_1f2e7571_35524cuda3std3__45__cpo3endE)
_ZN73_INTERNAL_efdb56c5_37_flash_fwd_hdim96_bf16_packgqa_sm90_cu_1f2e7571_35524cuda3std3__45__cpo3endE:
	.zero		1
	.type		_ZN73_INTERNAL_efdb56c5_37_flash_fwd_hdim96_bf16_packgqa_sm90_cu_1f2e7571_35524cuda3std3__419piecewise_constructE,@object
	.size		_ZN73_INTERNAL_efdb56c5_37_flash_fwd_hdim96_bf16_packgqa_sm90_cu_1f2e7571_35524cuda3std3__419piecewise_constructE,(_ZN73_INTERNAL_efdb56c5_37_flash_fwd_hdim96_bf16_packgqa_sm90_cu_1f2e7571_35524cuda3std3__45__cpo4cendE - _ZN73_INTERNAL_efdb56c5_37_flash_fwd_hdim96_bf16_packgqa_sm90_cu_1f2e7571_35524cuda3std3__419piecewise_constructE)
_ZN73_INTERNAL_efdb56c5_37_flash_fwd_hdim96_bf16_packgqa_sm90_cu_1f2e7571_35524cuda3std3__419piecewise_constructE:
	.zero		1
	.type		_ZN73_INTERNAL_efdb56c5_37_flash_fwd_hdim96_bf16_packgqa_sm90_cu_1f2e7571_35524cuda3std3__45__cpo4cendE,@object
	.size		_ZN73_INTERNAL_efdb56c5_37_flash_fwd_hdim96_bf16_packgqa_sm90_cu_1f2e7571_35524cuda3std3__45__cpo4cendE,(_ZN73_INTERNAL_efdb56c5_37_flash_fwd_hdim96_bf16_packgqa_sm90_cu_1f2e7571_35524cuda3std6ranges3__45__cpo4swapE - _ZN73_INTERNAL_efdb56c5_37_flash_fwd_hdim96_bf16_packgqa_sm90_cu_1f2e7571_35524cuda3std3__45__cpo4cendE)
_ZN73_INTERNAL_efdb56c5_37_flash_fwd_hdim96_bf16_packgqa_sm90_cu_1f2e7571_35524cuda3std3__45__cpo4cendE:
	.zero		1
	.type		_ZN73_INTERNAL_efdb56c5_37_flash_fwd_hdim96_bf16_packgqa_sm90_cu_1f2e7571_35524cuda3std6ranges3__45__cpo4swapE,@object
	.size		_ZN73_INTERNAL_efdb56c5_37_flash_fwd_hdim96_bf16_packgqa_sm90_cu_1f2e7571_35524cuda3std6ranges3__45__cpo4swapE,(.L_16 - _ZN73_INTERNAL_efdb56c5_37_flash_fwd_hdim96_bf16_packgqa_sm90_cu_1f2e7571_35524cuda3std6ranges3__45__cpo4swapE)
_ZN73_INTERNAL_efdb56c5_37_flash_fwd_hdim96_bf16_packgqa_sm90_cu_1f2e7571_35524cuda3std6ranges3__45__cpo4swapE:
	.zero		1
.L_16:


//--------------------- .nv.shared._ZN7cutlass13device_kernelIN5flash11enable_sm90INS1_16FlashAttnFwdSm90INS1_25CollectiveMainloopFwdSm90ILi2EN4cute5tupleIJNS5_1CILi1EEES8_S8_EEENS6_IJNS7_ILi192EEENS7_ILi144EEENS7_ILi96EEEEEELi96ENS_10bfloat16_tEfNS_4arch4Sm90ELb0ELb0ELb0ELb1ELb0ELb0ELb0ELb0ELb1ELb1ELb0ELb0EEENS1_21CollectiveEpilogueFwdINS6_IJSA_SC_SB_EEES9_SE_SG_Li384ELb1ELb1ELb0ELb0EEENS1_36VarlenDynamicPersistentTileSchedulerILi192ELi144ELi384ELi128ELb0ELb1ELb1ELb0ELb1ELb1EEEEEEEEEvNT_6ParamsE --------------------------
	.section	.nv.shared._ZN7cutlass13device_kernelIN5flash11enable_sm90INS1_16FlashAttnFwdSm90INS1_25CollectiveMainloopFwdSm90ILi2EN4cute5tupleIJNS5_1CILi1EEES8_S8_EEENS6_IJNS7_ILi192EEENS7_ILi144EEENS7_ILi96EEEEEELi96ENS_10bfloat16_tEfNS_4arch4Sm90ELb0ELb0ELb0ELb1ELb0ELb0ELb0ELb0ELb1ELb1ELb0ELb0EEENS1_21CollectiveEpilogueFwdINS6_IJSA_SC_SB_EEES9_SE_SG_Li384ELb1ELb1ELb0ELb0EEENS1_36VarlenDynamicPersistentTileSchedulerILi192ELi144ELi384ELi128ELb0ELb1ELb1ELb0ELb1ELb1EEEEEEEEEvNT_6ParamsE,"aw",@nobits
	.sectionflags	@""
	.align	16
	.zero		1024


//--------------------- .nv.shared._ZN7cutlass13device_kernelIN5flash11enable_sm90INS1_16FlashAttnFwdSm90INS1_25CollectiveMainloopFwdSm90ILi2EN4cute5tupleIJNS5_1CILi1EEES8_S8_EEENS6_IJNS7_ILi192EEENS7_ILi144EEENS7_ILi96EEEEEELi96ENS_10bfloat16_tEfNS_4arch4Sm90ELb0ELb0ELb0ELb1ELb0ELb1ELb0ELb0ELb1ELb1ELb0ELb0EEENS1_21CollectiveEpilogueFwdINS6_IJSA_SC_SB_EEES9_SE_SG_Li384ELb1ELb1ELb0ELb0EEENS1_36VarlenDynamicPersistentTileSchedulerILi192ELi144ELi384ELi128ELb0ELb1ELb1ELb0ELb1ELb1EEEEEEEEEvNT_6ParamsE --------------------------
	.section	.nv.shared._ZN7cutlass13device_kernelIN5flash11enable_sm90INS1_16FlashAttnFwdSm90INS1_25CollectiveMainloopFwdSm90ILi2EN4cute5tupleIJNS5_1CILi1EEES8_S8_EEENS6_IJNS7_ILi192EEENS7_ILi144EEENS7_ILi96EEEEEELi96ENS_10bfloat16_tEfNS_4arch4Sm90ELb0ELb0ELb0ELb1ELb0ELb1ELb0ELb0ELb1ELb1ELb0ELb0EEENS1_21CollectiveEpilogueFwdINS6_IJSA_SC_SB_EEES9_SE_SG_Li384ELb1ELb1ELb0ELb0EEENS1_36VarlenDynamicPersistentTileSchedulerILi192ELi144ELi384ELi128ELb0ELb1ELb1ELb0ELb1ELb1EEEEEEEEEvNT_6ParamsE,"aw",@nobits
	.sectionflags	@""
	.align	16
	.zero		1024


//--------------------- .nv.shared._ZN7cutlass13device_kernelIN5flash11enable_sm90INS1_16FlashAttnFwdSm90INS1_25CollectiveMainloopFwdSm90ILi2EN4cute5tupleIJNS5_1CILi1EEES8_S8_EEENS6_IJNS7_ILi192EEENS7_ILi128EEENS7_ILi96EEEEEELi96ENS_10bfloat16_tEfNS_4arch4Sm90ELb0ELb1ELb0ELb0ELb0ELb0ELb0ELb0ELb1ELb1ELb0ELb0EEENS1_21CollectiveEpilogueFwdINS6_IJSA_SC_SB_EEES9_SE_SG_Li384ELb0ELb1ELb0ELb0EEENS1_30DynamicPersistentTileSchedulerILi384ELi128ELb0ELb1ELb1EEEEEEEEEvNT_6ParamsE --------------------------
	.section	.nv.shared._ZN7cutlass13device_kernelIN5flash11enable_sm90INS1_16FlashAttnFwdSm90INS1_25CollectiveMainloopFwdSm90ILi2EN4cute5tupleIJNS5_1CILi1EEES8_S8_EEENS6_IJNS7_ILi192EEENS7_ILi128EEENS7_ILi96EEEEEELi96ENS_10bfloat16_tEfNS_4arch4Sm90ELb0ELb1ELb0ELb0ELb0ELb0ELb0ELb0ELb1ELb1ELb0ELb0EEENS1_21CollectiveEpilogueFwdINS6_IJSA_SC_SB_EEES9_SE_SG_Li384ELb0ELb1ELb0ELb0EEENS1_30DynamicPersistentTileSchedulerILi384ELi128ELb0ELb1ELb1EEEEEEEEEvNT_6ParamsE,"aw",@nobits
	.sectionflags	@""
	.align	16
	.zero		1024


//--------------------- .nv.shared._ZN7cutlass13device_kernelIN5flash11enable_sm90INS1_16FlashAttnFwdSm90INS1_25CollectiveMainloopFwdSm90ILi2EN4cute5tupleIJNS5_1CILi1EEES8_S8_EEENS6_IJNS7_ILi192EEENS7_ILi128EEENS7_ILi96EEEEEELi96ENS_10bfloat16_tEfNS_4arch4Sm90ELb0ELb1ELb0ELb1ELb0ELb0ELb0ELb0ELb1ELb1ELb0ELb0EEENS1_21CollectiveEpilogueFwdINS6_IJSA_SC_SB_EEES9_SE_SG_Li384ELb1ELb1ELb0ELb0EEENS1_36VarlenDynamicPersistentTileSchedulerILi192ELi128ELi384ELi128ELb0ELb1ELb1ELb1ELb0ELb1EEEEEEEEEvNT_6ParamsE --------------------------
	.section	.nv.shared._ZN7cutlass13device_kernelIN5flash11enable_sm90INS1_16FlashAttnFwdSm90INS1_25CollectiveMainloopFwdSm90ILi2EN4cute5tupleIJNS5_1CILi1EEES8_S8_EEENS6_IJNS7_ILi192EEENS7_ILi128EEENS7_ILi96EEEEEELi96ENS_10bfloat16_tEfNS_4arch4Sm90ELb0ELb1ELb0ELb1ELb0ELb0ELb0ELb0ELb1ELb1ELb0ELb0EEENS1_21CollectiveEpilogueFwdINS6_IJSA_SC_SB_EEES9_SE_SG_Li384ELb1ELb1ELb0ELb0EEENS1_36VarlenDynamicPersistentTileSchedulerILi192ELi128ELi384ELi128ELb0ELb1ELb1ELb1ELb0ELb1EEEEEEEEEvNT_6ParamsE,"aw",@nobits
	.sectionflags	@""
	.align	16
	.zero		1024


//--------------------- .nv.shared._ZN7cutlass13device_kernelIN5flash11enable_sm90INS1_16FlashAttnFwdSm90INS1_25CollectiveMainloopFwdSm90ILi2EN4cute5tupleIJNS5_1CILi1EEES8_S8_EEENS6_IJNS7_ILi192EEENS7_ILi128EEENS7_ILi96EEEEEELi96ENS_10bfloat16_tEfNS_4arch4Sm90ELb0ELb1ELb0ELb1ELb0ELb1ELb0ELb0ELb1ELb1ELb0ELb0EEENS1_21CollectiveEpilogueFwdINS6_IJSA_SC_SB_EEES9_SE_SG_Li384ELb1ELb1ELb0ELb0EEENS1_36VarlenDynamicPersistentTileSchedulerILi192ELi128ELi384ELi128ELb0ELb1ELb1ELb1ELb0ELb1EEEEEEEEEvNT_6ParamsE --------------------------
	.section	.nv.shared._ZN7cutlass13device_kernelIN5flash11enable_sm90INS1_16FlashAttnFwdSm90INS1_25CollectiveMainloopFwdSm90ILi2EN4cute5tupleIJNS5_1CILi1EEES8_S8_EEENS6_IJNS7_ILi192EEENS7_ILi128EEENS7_ILi96EEEEEELi96ENS_10bfloat16_tEfNS_4arch4Sm90ELb0ELb1ELb0ELb1ELb0ELb1ELb0ELb0ELb1ELb1ELb0ELb0EEENS1_21CollectiveEpilogueFwdINS6_IJSA_SC_SB_EEES9_SE_SG_Li384ELb1ELb1ELb0ELb0EEENS1_36VarlenDynamicPersistentTileSchedulerILi192ELi128ELi384ELi128ELb0ELb1ELb1ELb1ELb0ELb1EEEEEEEEEvNT_6ParamsE,"aw",@nobits
	.sectionflags	@""
	.align	16
	.zero		1024


//--------------------- .nv.shared._ZN7cutlass13device_kernelIN5flash11enable_sm90INS1_16FlashAttnFwdSm90INS1_25CollectiveMainloopFwdSm90ILi2EN4cute5tupleIJNS5_1CILi1EEES8_S8_EEENS6_IJNS7_ILi192EEENS7_ILi144EEENS7_ILi96EEEEEELi96ENS_10bfloat16_tEfNS_4arch4Sm90ELb1ELb0ELb0ELb0ELb0ELb0ELb0ELb0ELb1ELb1ELb0ELb0EEENS1_21CollectiveEpilogueFwdINS6_IJSA_SC_SB_EEES9_SE_SG_Li384ELb0ELb1ELb0ELb0EEENS1_30DynamicPersistentTileSchedulerILi384ELi128ELb0ELb1ELb1EEEEEEEEEvNT_6ParamsE --------------------------
	.section	.nv.shared._ZN7cutlass13device_kernelIN5flash11enable_sm90INS1_16FlashAttnFwdSm90INS1_25CollectiveMainloopFwdSm90ILi2EN4cute5tupleIJNS5_1CILi1EEES8_S8_EEENS6_IJNS7_ILi192EEENS7_ILi144EEENS7_ILi96EEEEEELi96ENS_10bfloat16_tEfNS_4arch4Sm90ELb1ELb0ELb0ELb0ELb0ELb0ELb0ELb0ELb1ELb1ELb0ELb0EEENS1_21CollectiveEpilogueFwdINS6_IJSA_SC_SB_EEES9_SE_SG_Li384ELb0ELb1ELb0ELb0EEENS1_30DynamicPersistentTileSchedulerILi384ELi128ELb0ELb1ELb1EEEEEEEEEvNT_6ParamsE,"aw",@nobits
	.sectionflags	@""
	.align	16
	.zero		1024


//--------------------- .nv.shared._ZN7cutlass13device_kernelIN5flash11enable_sm90INS1_16FlashAttnFwdSm90INS1_25CollectiveMainloopFwdSm90ILi2EN4cute5tupleIJNS5_1CILi1EEES8_S8_EEENS6_IJNS7_ILi192EEENS7_ILi144EEENS7_ILi96EEEEEELi96ENS_10bfloat16_tEfNS_4arch4Sm90ELb1ELb0ELb0ELb1ELb0ELb0ELb0ELb0ELb1ELb1ELb0ELb0EEENS1_21CollectiveEpilogueFwdINS6_IJSA_SC_SB_EEES9_SE_SG_Li384ELb1ELb1ELb0ELb0EEENS1_36VarlenDynamicPersistentTileSchedulerILi192ELi144ELi384ELi128ELb0ELb1ELb1ELb1ELb1ELb1EEEEEEEEEvNT_6ParamsE --------------------------
	.section	.nv.shared._ZN7cutlass13device_kernelIN5flash11enable_sm90INS1_16FlashAttnFwdSm90INS1_25CollectiveMainloopFwdSm90ILi2EN4cute5tupleIJNS5_1CILi1EEES8_S8_EEENS6_IJNS7_ILi192EEENS7_ILi144EEENS7_ILi96EEEEEELi96ENS_10bfloat16_tEfNS_4arch4Sm90ELb1ELb0ELb0ELb1ELb0ELb0ELb0ELb0ELb1ELb1ELb0ELb0EEENS1_21CollectiveEpilogueFwdINS6_IJSA_SC_SB_EEES9_SE_SG_Li384ELb1ELb1ELb0ELb0EEENS1_36VarlenDynamicPersistentTileSchedulerILi192ELi144ELi384ELi128ELb0ELb1ELb1ELb1ELb1ELb1EEEEEEEEEvNT_6ParamsE,"aw",@nobits
	.sectionflags	@""
	.align	16
	.zero		1024


//--------------------- .nv.shared._ZN7cutlass13device_kernelIN5flash11enable_sm90INS1_16FlashAttnFwdSm90INS1_25CollectiveMainloopFwdSm90ILi2EN4cute5tupleIJNS5_1CILi1EEES8_S8_EEENS6_IJNS7_ILi192EEENS7_ILi144EEENS7_ILi96EEEEEELi96ENS_10bfloat16_tEfNS_4arch4Sm90ELb1ELb0ELb0ELb1ELb0ELb1ELb0ELb0ELb1ELb1ELb0ELb0EEENS1_21CollectiveEpilogueFwdINS6_IJSA_SC_SB_EEES9_SE_SG_Li384ELb1ELb1ELb0ELb0EEENS1_36VarlenDynamicPersistentTileSchedulerILi192ELi144ELi384ELi128ELb0ELb1ELb1ELb1ELb1ELb1EEEEEEEEEvNT_6ParamsE --------------------------
	.section	.nv.shared._ZN7cutlass13device_kernelIN5flash11enable_sm90INS1_16FlashAttnFwdSm90INS1_25CollectiveMainloopFwdSm90ILi2EN4cute5tupleIJNS5_1CILi1EEES8_S8_EEENS6_IJNS7_ILi192EEENS7_ILi144EEENS7_ILi96EEEEEELi96ENS_10bfloat16_tEfNS_4arch4Sm90ELb1ELb0ELb0ELb1ELb0ELb1ELb0ELb0ELb1ELb1ELb0ELb0EEENS1_21CollectiveEpilogueFwdINS6_IJSA_SC_SB_EEES9_SE_SG_Li384ELb1ELb1ELb0ELb0EEENS1_36VarlenDynamicPersistentTileSchedulerILi192ELi144ELi384ELi128ELb0ELb1ELb1ELb1ELb1ELb1EEEEEEEEEvNT_6ParamsE,"aw",@nobits
	.sectionflags	@""
	.align	16
	.zero		1024


//--------------------- .nv.constant0._ZN7cutlass13device_kernelIN5flash11enable_sm90INS1_16FlashAttnFwdSm90INS1_25CollectiveMainloopFwdSm90ILi2EN4cute5tupleIJNS5_1CILi1EEES8_S8_EEENS6_IJNS7_ILi192EEENS7_ILi144EEENS7_ILi96EEEEEELi96ENS_10bfloat16_tEfNS_4arch4Sm90ELb0ELb0ELb0ELb0ELb0ELb0ELb0ELb0ELb1ELb1ELb0ELb0EEENS1_21CollectiveEpilogueFwdINS6_IJSA_SC_SB_EEES9_SE_SG_Li384ELb0ELb1ELb0ELb0EEENS1_29StaticPersistentTileSchedulerILb0EEEEEEEEEvNT_6ParamsE --------------------------
	.section	.nv.constant0._ZN7cutlass13device_kernelIN5flash11enable_sm90INS1_16FlashAttnFwdSm90INS1_25CollectiveMainloopFwdSm90ILi2EN4cute5tupleIJNS5_1CILi1EEES8_S8_EEENS6_IJNS7_ILi192EEENS7_ILi144EEENS7_ILi96EEEEEELi96ENS_10bfloat16_tEfNS_4arch4Sm90ELb0ELb0ELb0ELb0ELb0ELb0ELb0ELb0ELb1ELb1ELb0ELb0EEENS1_21CollectiveEpilogueFwdINS6_IJSA_SC_SB_EEES9_SE_SG_Li384ELb0ELb1ELb0ELb0EEENS1_29StaticPersistentTileSchedulerILb0EEEEEEEEEvNT_6ParamsE,"a",@progbits
	.sectionflags	@""
	.align	4
.nv.constant0._ZN7cutlass13device_kernelIN5flash11enable_sm90INS1_16FlashAttnFwdSm90INS1_25CollectiveMainloopFwdSm90ILi2EN4cute5tupleIJNS5_1CILi1EEES8_S8_EEENS6_IJNS7_ILi192EEENS7_ILi144EEENS7_ILi96EEEEEELi96ENS_10bfloat16_tEfNS_4arch4Sm90ELb0ELb0ELb0ELb0ELb0ELb0ELb0ELb0ELb1ELb1ELb0ELb0EEENS1_21CollectiveEpilogueFwdINS6_IJSA_SC_SB_EEES9_SE_SG_Li384ELb0ELb1ELb0ELb0EEENS1_29StaticPersistentTileSchedulerILb0EEEEEEEEEvNT_6ParamsE:
	.zero		3200


//--------------------- .nv.constant0._ZN7cutlass13device_kernelIN5flash11enable_sm90INS1_16FlashAttnFwdSm90INS1_25CollectiveMainloopFwdSm90ILi2EN4cute5tupleIJNS5_1CILi1EEES8_S8_EEENS6_IJNS7_ILi192EEENS7_ILi144EEENS7_ILi96EEEEEELi96ENS_10bfloat16_tEfNS_4arch4Sm90ELb0ELb0ELb0ELb1ELb0ELb0ELb0ELb0ELb1ELb1ELb0ELb0EEENS1_21CollectiveEpilogueFwdINS6_IJSA_SC_SB_EEES9_SE_SG_Li384ELb1ELb1ELb0ELb0EEENS1_36VarlenDynamicPersistentTileSchedulerILi192ELi144ELi384ELi128ELb0ELb1ELb1ELb0ELb1ELb1EEEEEEEEEvNT_6ParamsE --------------------------
	.section	.nv.constant0._ZN7cutlass13device_kernelIN5flash11enable_sm90INS1_16FlashAttnFwdSm90INS1_25CollectiveMainloopFwdSm90ILi2EN4cute5tupleIJNS5_1CILi1EEES8_S8_EEENS6_IJNS7_ILi192EEENS7_ILi144EEENS7_ILi96EEEEEELi96ENS_10bfloat16_tEfNS_4arch4Sm90ELb0ELb0ELb0ELb1ELb0ELb0ELb0ELb0ELb1ELb1ELb0ELb0EEENS1_21CollectiveEpilogueFwdINS6_IJSA_SC_SB_EEES9_SE_SG_Li384ELb1ELb1ELb0ELb0EEENS1_36VarlenDynamicPersistentTileSchedulerILi192ELi144ELi384ELi128ELb0ELb1ELb1ELb0ELb1ELb1EEEEEEEEEvNT_6ParamsE,"a",@progbits
	.sectionflags	@""
	.align	4
.nv.constant0._ZN7cutlass13device_kernelIN5flash11enable_sm90INS1_16FlashAttnFwdSm90INS1_25CollectiveMainloopFwdSm90ILi2EN4cute5tupleIJNS5_1CILi1EEES8_S8_EEENS6_IJNS7_ILi192EEENS7_ILi144EEENS7_ILi96EEEEEELi96ENS_10bfloat16_tEfNS_4arch4Sm90ELb0ELb0ELb0ELb1ELb0ELb0ELb0ELb0ELb1ELb1ELb0ELb0EEENS1_21CollectiveEpilogueFwdINS6_IJSA_SC_SB_EEES9_SE_SG_Li384ELb1ELb1ELb0ELb0EEENS1_36VarlenDynamicPersistentTileSchedulerILi192ELi144ELi384ELi128ELb0ELb1ELb1ELb0ELb1ELb1EEEEEEEEEvNT_6ParamsE:
	.zero		3328


//--------------------- .nv.constant0._ZN7cutlass13device_kernelIN5flash11enable_sm90INS1_16FlashAttnFwdSm90INS1_25CollectiveMainloopFwdSm90ILi2EN4cute5tupleIJNS5_1CILi1EEES8_S8_EEENS6_IJNS7_ILi192EEENS7_ILi144EEENS7_ILi96EEEEEELi96ENS_10bfloat16_tEfNS_4arch4Sm90ELb0ELb0ELb0ELb1ELb0ELb1ELb0ELb0ELb1ELb1ELb0ELb0EEENS1_21CollectiveEpilogueFwdINS6_IJSA_SC_SB_EEES9_SE_SG_Li384ELb1ELb1ELb0ELb0EEENS1_36VarlenDynamicPersistentTileSchedulerILi192ELi144ELi384ELi128ELb0ELb1ELb1ELb0ELb1ELb1EEEEEEEEEvNT_6ParamsE --------------------------
	.section	.nv.constant0._ZN7cutlass13device_kernelIN5flash11enable_sm90INS1_16FlashAttnFwdSm90INS1_25CollectiveMainloopFwdSm90ILi2EN4cute5tupleIJNS5_1CILi1EEES8_S8_EEENS6_IJNS7_ILi192EEENS7_ILi144EEENS7_ILi96EEEEEELi96ENS_10bfloat16_tEfNS_4arch4Sm90ELb0ELb0ELb0ELb1ELb0ELb1ELb0ELb0ELb1ELb1ELb0ELb0EEENS1_21CollectiveEpilogueFwdINS6_IJSA_SC_SB_EEES9_SE_SG_Li384ELb1ELb1ELb0ELb0EEENS1_36VarlenDynamicPersistentTileSchedulerILi192ELi144ELi384ELi128ELb0ELb1ELb1ELb0ELb1ELb1EEEEEEEEEvNT_6ParamsE,"a",@progbits
	.sectionflags	@""
	.align	4
.nv.constant0._ZN7cutlass13device_kernelIN5flash11enable_sm90INS1_16FlashAttnFwdSm90INS1_25CollectiveMainloopFwdSm90ILi2EN4cute5tupleIJNS5_1CILi1EEES8_S8_EEENS6_IJNS7_ILi192EEENS7_ILi144EEENS7_ILi96EEEEEELi96ENS_10bfloat16_tEfNS_4arch4Sm90ELb0ELb0ELb0ELb1ELb0ELb1ELb0ELb0ELb1ELb1ELb0ELb0EEENS1_21CollectiveEpilogueFwdINS6_IJSA_SC_SB_EEES9_SE_SG_Li384ELb1ELb1ELb0ELb0EEENS1_36VarlenDynamicPersistentTileSchedulerILi192ELi144ELi384ELi128ELb0ELb1ELb1ELb0ELb1ELb1EEEEEEEEEvNT_6ParamsE:
	.zero		3328


//--------------------- .nv.constant0._ZN7cutlass13device_kernelIN5flash11enable_sm90INS1_16FlashAttnFwdSm90INS1_25CollectiveMainloopFwdSm90ILi2EN4cute5tupleIJNS5_1CILi1EEES8_S8_EEENS6_IJNS7_ILi192EEENS7_ILi128EEENS7_ILi96EEEEEELi96ENS_10bfloat16_tEfNS_4arch4Sm90ELb0ELb1ELb0ELb0ELb0ELb0ELb0ELb0ELb1ELb1ELb0ELb0EEENS1_21CollectiveEpilogueFwdINS6_IJSA_SC_SB_EEES9_SE_SG_Li384ELb0ELb1ELb0ELb0EEENS1_30DynamicPersistentTileSchedulerILi384ELi128ELb0ELb1ELb1EEEEEEEEEvNT_6ParamsE --------------------------
	.section	.nv.constant0._ZN7cutlass13device_kernelIN5flash11enable_sm90INS1_16FlashAttnFwdSm90INS1_25CollectiveMainloopFwdSm90ILi2EN4cute5tupleIJNS5_1CILi1EEES8_S8_EEENS6_IJNS7_ILi192EEENS7_ILi128EEENS7_ILi96EEEEEELi96ENS_10bfloat16_tEfNS_4arch4Sm90ELb0ELb1ELb0ELb0ELb0ELb0ELb0ELb0ELb1ELb1ELb0ELb0EEENS1_21CollectiveEpilogueFwdINS6_IJSA_SC_SB_EEES9_SE_SG_Li384ELb0ELb1ELb0ELb0EEENS1_30DynamicPersistentTileSchedulerILi384ELi128ELb0ELb1ELb1EEEEEEEEEvNT_6ParamsE,"a",@progbits
	.sectionflags	@""
	.align	4
.nv.constant0._ZN7cutlass13device_kernelIN5flash11enable_sm90INS1_16FlashAttnFwdSm90INS1_25CollectiveMainloopFwdSm90ILi2EN4cute5tupleIJNS5_1CILi1EEES8_S8_EEENS6_IJNS7_ILi192EEENS7_ILi128EEENS7_ILi96EEEEEELi96ENS_10bfloat16_tEfNS_4arch4Sm90ELb0ELb1ELb0ELb0ELb0ELb0ELb0ELb0ELb1ELb1ELb0ELb0EEENS1_21CollectiveEpilogueFwdINS6_IJSA_SC_SB_EEES9_SE_SG_Li384ELb0ELb1ELb0ELb0EEENS1_30DynamicPersistentTileSchedulerILi384ELi128ELb0ELb1ELb1EEEEEEEEEvNT_6ParamsE:
	.zero		3328


//--------------------- .nv.constant0._ZN7cutlass13device_kernelIN5flash11enable_sm90INS1_16FlashAttnFwdSm90INS1_25CollectiveMainloopFwdSm90ILi2EN4cute5tupleIJNS5_1CILi1EEES8_S8_EEENS6_IJNS7_ILi192EEENS7_ILi128EEENS7_ILi96EEEEEELi96ENS_10bfloat16_tEfNS_4arch4Sm90ELb0ELb1ELb0ELb1ELb0ELb0ELb0ELb0ELb1ELb1ELb0ELb0EEENS1_21CollectiveEpilogueFwdINS6_IJSA_SC_SB_EEES9_SE_SG_Li384ELb1ELb1ELb0ELb0EEENS1_36VarlenDynamicPersistentTileSchedulerILi192ELi128ELi384ELi128ELb0ELb1ELb1ELb1ELb0ELb1EEEEEEEEEvNT_6ParamsE --------------------------
	.section	.nv.constant0._ZN7cutlass13device_kernelIN5flash11enable_sm90INS1_16FlashAttnFwdSm90INS1_25CollectiveMainloopFwdSm90ILi2EN4cute5tupleIJNS5_1CILi1EEES8_S8_EEENS6_IJNS7_ILi192EEENS7_ILi128EEENS7_ILi96EEEEEELi96ENS_10bfloat16_tEfNS_4arch4Sm90ELb0ELb1ELb0ELb1ELb0ELb0ELb0ELb0ELb1ELb1ELb0ELb0EEENS1_21CollectiveEpilogueFwdINS6_IJSA_SC_SB_EEES9_SE_SG_Li384ELb1ELb1ELb0ELb0EEENS1_36VarlenDynamicPersistentTileSchedulerILi192ELi128ELi384ELi128ELb0ELb1ELb1ELb1ELb0ELb1EEEEEEEEEvNT_6ParamsE,"a",@progbits
	.sectionflags	@""
	.align	4
.nv.constant0._ZN7cutlass13device_kernelIN5flash11enable_sm90INS1_16FlashAttnFwdSm90INS1_25CollectiveMainloopFwdSm90ILi2EN4cute5tupleIJNS5_1CILi1EEES8_S8_EEENS6_IJNS7_ILi192EEENS7_ILi128EEENS7_ILi96EEEEEELi96ENS_10bfloat16_tEfNS_4arch4Sm90ELb0ELb1ELb0ELb1ELb0ELb0ELb0ELb0ELb1ELb1ELb0ELb0EEENS1_21CollectiveEpilogueFwdINS6_IJSA_SC_SB_EEES9_SE_SG_Li384ELb1ELb1ELb0ELb0EEENS1_36VarlenDynamicPersistentTileSchedulerILi192ELi128ELi384ELi128ELb0ELb1ELb1ELb1ELb0ELb1EEEEEEEEEvNT_6ParamsE:
	.zero		3328


//--------------------- .nv.constant0._ZN7cutlass13device_kernelIN5flash11enable_sm90INS1_16FlashAttnFwdSm90INS1_25CollectiveMainloopFwdSm90ILi2EN4cute5tupleIJNS5_1CILi1EEES8_S8_EEENS6_IJNS7_ILi192EEENS7_ILi128EEENS7_ILi96EEEEEELi96ENS_10bfloat16_tEfNS_4arch4Sm90ELb0ELb1ELb0ELb1ELb0ELb1ELb0ELb0ELb1ELb1ELb0ELb0EEENS1_21CollectiveEpilogueFwdINS6_IJSA_SC_SB_EEES9_SE_SG_Li384ELb1ELb1ELb0ELb0EEENS1_36VarlenDynamicPersistentTileSchedulerILi192ELi128ELi384ELi128ELb0ELb1ELb1ELb1ELb0ELb1EEEEEEEEEvNT_6ParamsE --------------------------
	.section	.nv.constant0._ZN7cutlass13device_kernelIN5flash11enable_sm90INS1_16FlashAttnFwdSm90INS1_25CollectiveMainloopFwdSm90ILi2EN4cute5tupleIJNS5_1CILi1EEES8_S8_EEENS6_IJNS7_ILi192EEENS7_ILi128EEENS7_ILi96EEEEEELi96ENS_10bfloat16_tEfNS_4arch4Sm90ELb0ELb1ELb0ELb1ELb0ELb1ELb0ELb0ELb1ELb1ELb0ELb0EEENS1_21CollectiveEpilogueFwdINS6_IJSA_SC_SB_EEES9_SE_SG_Li384ELb1ELb1ELb0ELb0EEENS1_36VarlenDynamicPersistentTileSchedulerILi192ELi128ELi384ELi128ELb0ELb1ELb1ELb1ELb0ELb1EEEEEEEEEvNT_6ParamsE,"a",@progbits
	.sectionflags	@""
	.align	4
.nv.constant0._ZN7cutlass13device_kernelIN5flash11enable_sm90INS1_16FlashAttnFwdSm90INS1_25CollectiveMainloopFwdSm90ILi2EN4cute5tupleIJNS5_1CILi1EEES8_S8_EEENS6_IJNS7_ILi192EEENS7_ILi128EEENS7_ILi96EEEEEELi96ENS_10bfloat16_tEfNS_4arch4Sm90ELb0ELb1ELb0ELb1ELb0ELb1ELb0ELb0ELb1ELb1ELb0ELb0EEENS1_21CollectiveEpilogueFwdINS6_IJSA_SC_SB_EEES9_SE_SG_Li384ELb1ELb1ELb0ELb0EEENS1_36VarlenDynamicPersistentTileSchedulerILi192ELi128ELi384ELi128ELb0ELb1ELb1ELb1ELb0ELb1EEEEEEEEEvNT_6ParamsE:
	.zero		3328


//--------------------- .nv.constant0._ZN7cutlass13device_kernelIN5flash11enable_sm90INS1_16FlashAttnFwdSm90INS1_25CollectiveMainloopFwdSm90ILi2EN4cute5tupleIJNS5_1CILi1EEES8_S8_EEENS6_IJNS7_ILi192EEENS7_ILi144EEENS7_ILi96EEEEEELi96ENS_10bfloat16_tEfNS_4arch4Sm90ELb1ELb0ELb0ELb0ELb0ELb0ELb0ELb0ELb1ELb1ELb0ELb0EEENS1_21CollectiveEpilogueFwdINS6_IJSA_SC_SB_EEES9_SE_SG_Li384ELb0ELb1ELb0ELb0EEENS1_30DynamicPersistentTileSchedulerILi384ELi128ELb0ELb1ELb1EEEEEEEEEvNT_6ParamsE --------------------------
	.section	.nv.constant0._ZN7cutlass13device_kernelIN5flash11enable_sm90INS1_16FlashAttnFwdSm90INS1_25CollectiveMainloopFwdSm90ILi2EN4cute5tupleIJNS5_1CILi1EEES8_S8_EEENS6_IJNS7_ILi192EEENS7_ILi144EEENS7_ILi96EEEEEELi96ENS_10bfloat16_tEfNS_4arch4Sm90ELb1ELb0ELb0ELb0ELb0ELb0ELb0ELb0ELb1ELb1ELb0ELb0EEENS1_21CollectiveEpilogueFwdINS6_IJSA_SC_SB_EEES9_SE_SG_Li384ELb0ELb1ELb0ELb0EEENS1_30DynamicPersistentTileSchedulerILi384ELi128ELb0ELb1ELb1EEEEEEEEEvNT_6ParamsE,"a",@progbits
	.sectionflags	@""
	.align	4
.nv.constant0._ZN7cutlass13device_kernelIN5flash11enable_sm90INS1_16FlashAttnFwdSm90INS1_25CollectiveMainloopFwdSm90ILi2EN4cute5tupleIJNS5_1CILi1EEES8_S8_EEENS6_IJNS7_ILi192EEENS7_ILi144EEENS7_ILi96EEEEEELi96ENS_10bfloat16_tEfNS_4arch4Sm90ELb1ELb0ELb0ELb0ELb0ELb0ELb0ELb0ELb1ELb1ELb0ELb0EEENS1_21CollectiveEpilogueFwdINS6_IJSA_SC_SB_EEES9_SE_SG_Li384ELb0ELb1ELb0ELb0EEENS1_30DynamicPersistentTileSchedulerILi384ELi128ELb0ELb1ELb1EEEEEEEEEvNT_6ParamsE:
	.zero		3328


//--------------------- .nv.constant0._ZN7cutlass13device_kernelIN5flash11enable_sm90INS1_16FlashAttnFwdSm90INS1_25CollectiveMainloopFwdSm90ILi2EN4cute5tupleIJNS5_1CILi1EEES8_S8_EEENS6_IJNS7_ILi192EEENS7_ILi144EEENS7_ILi96EEEEEELi96ENS_10bfloat16_tEfNS_4arch4Sm90ELb1ELb0ELb0ELb1ELb0ELb0ELb0ELb0ELb1ELb1ELb0ELb0EEENS1_21CollectiveEpilogueFwdINS6_IJSA_SC_SB_EEES9_SE_SG_Li384ELb1ELb1ELb0ELb0EEENS1_36VarlenDynamicPersistentTileSchedulerILi192ELi144ELi384ELi128ELb0ELb1ELb1ELb1ELb1ELb1EEEEEEEEEvNT_6ParamsE --------------------------
	.section	.nv.constant0._ZN7cutlass13device_kernelIN5flash11enable_sm90INS1_16FlashAttnFwdSm90INS1_25CollectiveMainloopFwdSm90ILi2EN4cute5tupleIJNS5_1CILi1EEES8_S8_EEENS6_IJNS7_ILi192EEENS7_ILi144EEENS7_ILi96EEEEEELi96ENS_10bfloat16_tEfNS_4arch4Sm90ELb1ELb0ELb0ELb1ELb0ELb0ELb0ELb0ELb1ELb1ELb0ELb0EEENS1_21CollectiveEpilogueFwdINS6_IJSA_SC_SB_EEES9_SE_SG_Li384ELb1ELb1ELb0ELb0EEENS1_36VarlenDynamicPersistentTileSchedulerILi192ELi144ELi384ELi128ELb0ELb1ELb1ELb1ELb1ELb1EEEEEEEEEvNT_6ParamsE,"a",@progbits
	.sectionflags	@""
	.align	4
.nv.constant0._ZN7cutlass13device_kernelIN5flash11enable_sm90INS1_16FlashAttnFwdSm90INS1_25CollectiveMainloopFwdSm90ILi2EN4cute5tupleIJNS5_1CILi1EEES8_S8_EEENS6_IJNS7_ILi192EEENS7_ILi144EEENS7_ILi96EEEEEELi96ENS_10bfloat16_tEfNS_4arch4Sm90ELb1ELb0ELb0ELb1ELb0ELb0ELb0ELb0ELb1ELb1ELb0ELb0EEENS1_21CollectiveEpilogueFwdINS6_IJSA_SC_SB_EEES9_SE_SG_Li384ELb1ELb1ELb0ELb0EEENS1_36VarlenDynamicPersistentTileSchedulerILi192ELi144ELi384ELi128ELb0ELb1ELb1ELb1ELb1ELb1EEEEEEEEEvNT_6ParamsE:
	.zero		3328


//--------------------- .nv.constant0._ZN7cutlass13device_kernelIN5flash11enable_sm90INS1_16FlashAttnFwdSm90INS1_25CollectiveMainloopFwdSm90ILi2EN4cute5tupleIJNS5_1CILi1EEES8_S8_EEENS6_IJNS7_ILi192EEENS7_ILi144EEENS7_ILi96EEEEEELi96ENS_10bfloat16_tEfNS_4arch4Sm90ELb1ELb0ELb0ELb1ELb0ELb1ELb0ELb0ELb1ELb1ELb0ELb0EEENS1_21CollectiveEpilogueFwdINS6_IJSA_SC_SB_EEES9_SE_SG_Li384ELb1ELb1ELb0ELb0EEENS1_36VarlenDynamicPersistentTileSchedulerILi192ELi144ELi384ELi128ELb0ELb1ELb1ELb1ELb1ELb1EEEEEEEEEvNT_6ParamsE --------------------------
	.section	.nv.constant0._ZN7cutlass13device_kernelIN5flash11enable_sm90INS1_16FlashAttnFwdSm90INS1_25CollectiveMainloopFwdSm90ILi2EN4cute5tupleIJNS5_1CILi1EEES8_S8_EEENS6_IJNS7_ILi192EEENS7_ILi144EEENS7_ILi96EEEEEELi96ENS_10bfloat16_tEfNS_4arch4Sm90ELb1ELb0ELb0ELb1ELb0ELb1ELb0ELb0ELb1ELb1ELb0ELb0EEENS1_21CollectiveEpilogueFwdINS6_IJSA_SC_SB_EEES9_SE_SG_Li384ELb1ELb1ELb0ELb0EEENS1_36VarlenDynamicPersistentTileSchedulerILi192ELi144ELi384ELi128ELb0ELb1ELb1ELb1ELb1ELb1EEEEEEEEEvNT_6ParamsE,"a",@progbits
	.sectionflags	@""
	.align	4
.nv.constant0._ZN7cutlass13device_kernelIN5flash11enable_sm90INS1_16FlashAttnFwdSm90INS1_25CollectiveMainloopFwdSm90ILi2EN4cute5tupleIJNS5_1CILi1EEES8_S8_EEENS6_IJNS7_ILi192EEENS7_ILi144EEENS7_ILi96EEEEEELi96ENS_10bfloat16_tEfNS_4arch4Sm90ELb1ELb0ELb0ELb1ELb0ELb1ELb0ELb0ELb1ELb1ELb0ELb0EEENS1_21CollectiveEpilogueFwdINS6_IJSA_SC_SB_EEES9_SE_SG_Li384ELb1ELb1ELb0ELb0EEENS1_36VarlenDynamicPersistentTileSchedulerILi192ELi144ELi384ELi128ELb0ELb1ELb1ELb1ELb1ELb1EEEEEEEEEvNT_6ParamsE:
	.zero		3328


//--------------------- SYMBOLS --------------------------

	.type		.nv.reservedSmem.offset0,@object
	.size		.nv.reservedSmem.offset0,0x4
	.type		__assertfail,@function
